/*
 * SPDX-FileCopyrightText: Copyright (c) 2025 NVIDIA CORPORATION & AFFILIATES. All rights reserved.
 * SPDX-License-Identifier: BSD-3-Clause
 */

#include "group_norm_nhwc_bwd_one_pass_kernel.cuh"
#include "group_norm_nhwc_fwd_one_pass_kernel.cuh"
#include "macros.h"

GN_FWD_BWD_ONE_PASS_DEFINITION(/* CHANNELS_PER_GROUP */ 60, /* THREADS_PER_BLOCK */ 480)


// ===== COMPILED SASS (sm_90) =====

	.target	sm_90

	.elftype	@"ET_EXEC"


//--------------------- .note.nv.tkinfo           --------------------------
	.section	.note.nv.tkinfo,"",@"SHT_NOTE"
	.sectionflags	@"SHF_NOTE_NV_TKINFO"
	.tkinfo
        /*0018*/ 	.word	0x00000002
        /*0030*/ 	.string	""
        /*0030*/ 	.string	"ptxas"
        /*0030*/ 	.string	"Cuda compilation tools, release 13.0, V13.0.88"
        /*0030*/ 	.string	"Build cuda_13.0.r13.0/compiler.36424714_0"
        /*0030*/ 	.string	"-arch sm_90 -m 64 "



//--------------------- .note.nv.cuinfo           --------------------------
	.section	.note.nv.cuinfo,"",@"SHT_NOTE"
	.sectionflags	@"SHF_NOTE_NV_CUINFO"
        /*0018*/ 	.short	0x0002
        /*001a*/ 	.short	0x005a
        /*001c*/ 	.short	0x0082
	.zero		2


//--------------------- .nv.info                  --------------------------
	.section	.nv.info,"",@"SHT_CUDA_INFO"
	.align	4


	//----- nvinfo : EIATTR_REGCOUNT
	.align		4
        /*0000*/ 	.byte	0x04, 0x2f
        /*0002*/ 	.short	(.L_41 - .L_40)
	.align		4
.L_40:
        /*0004*/ 	.word	index@(_Z35group_norm_nhwc_fwd_one_pass_kernelI11Fp32IOFp16WLi512ELi60ELi480EEv26Group_norm_nhwc_fwd_params)
        /*0008*/ 	.word	0x00000080


	//----- nvinfo : EIATTR_FRAME_SIZE
	.align		4
.L_41:
        /*000c*/ 	.byte	0x04, 0x11
        /*000e*/ 	.short	(.L_43 - .L_42)
	.align		4
.L_42:
        /*0010*/ 	.word	index@(_Z35group_norm_nhwc_fwd_one_pass_kernelI11Fp32IOFp16WLi512ELi60ELi480EEv26Group_norm_nhwc_fwd_params)
        /*0014*/ 	.word	0x00000000


	//----- nvinfo : EIATTR_REGCOUNT
	.align		4
.L_43:
        /*0018*/ 	.byte	0x04, 0x2f
        /*001a*/ 	.short	(.L_45 - .L_44)
	.align		4
.L_44:
        /*001c*/ 	.word	index@(_Z35group_norm_nhwc_fwd_one_pass_kernelI11Fp32IOFp16WLi256ELi60ELi480EEv26Group_norm_nhwc_fwd_params)
        /*0020*/ 	.word	0x0000006c


	//----- nvinfo : EIATTR_FRAME_SIZE
	.align		4
.L_45:
        /*0024*/ 	.byte	0x04, 0x11
        /*0026*/ 	.short	(.L_47 - .L_46)
	.align		4
.L_46:
        /*0028*/ 	.word	index@(_Z35group_norm_nhwc_fwd_one_pass_kernelI11Fp32IOFp16WLi256ELi60ELi480EEv26Group_norm_nhwc_fwd_params)
        /*002c*/ 	.word	0x00000000


	//----- nvinfo : EIATTR_REGCOUNT
	.align		4
.L_47:
        /*0030*/ 	.byte	0x04, 0x2f
        /*0032*/ 	.short	(.L_49 - .L_48)
	.align		4
.L_48:
        /*0034*/ 	.word	index@(_Z35group_norm_nhwc_fwd_one_pass_kernelI11Fp32IOFp16WLi128ELi60ELi480EEv26Group_norm_nhwc_fwd_params)
        /*0038*/ 	.word	0x00000039


	//----- nvinfo : EIATTR_FRAME_SIZE
	.align		4
.L_49:
        /*003c*/ 	.byte	0x04, 0x11
        /*003e*/ 	.short	(.L_51 - .L_50)
	.align		4
.L_50:
        /*0040*/ 	.word	index@(_Z35group_norm_nhwc_fwd_one_pass_kernelI11Fp32IOFp16WLi128ELi60ELi480EEv26Group_norm_nhwc_fwd_params)
        /*0044*/ 	.word	0x00000000


	//----- nvinfo : EIATTR_REGCOUNT
	.align		4
.L_51:
        /*0048*/ 	.byte	0x04, 0x2f
        /*004a*/ 	.short	(.L_53 - .L_52)
	.align		4
.L_52:
        /*004c*/ 	.word	index@(_Z35group_norm_nhwc_fwd_one_pass_kernelI11Fp32IOFp16WLi64ELi60ELi480EEv26Group_norm_nhwc_fwd_params)
        /*0050*/ 	.word	0x00000028


	//----- nvinfo : EIATTR_FRAME_SIZE
	.align		4
.L_53:
        /*0054*/ 	.byte	0x04, 0x11
        /*0056*/ 	.short	(.L_55 - .L_54)
	.align		4
.L_54:
        /*0058*/ 	.word	index@(_Z35group_norm_nhwc_fwd_one_pass_kernelI11Fp32IOFp16WLi64ELi60ELi480EEv26Group_norm_nhwc_fwd_params)
        /*005c*/ 	.word	0x00000000


	//----- nvinfo : EIATTR_REGCOUNT
	.align		4
.L_55:
        /*0060*/ 	.byte	0x04, 0x2f
        /*0062*/ 	.short	(.L_57 - .L_56)
	.align		4
.L_56:
        /*0064*/ 	.word	index@(_Z35group_norm_nhwc_fwd_one_pass_kernelI11Fp32IOBf16WLi512ELi60ELi480EEv26Group_norm_nhwc_fwd_params)
        /*0068*/ 	.word	0x00000080


	//----- nvinfo : EIATTR_FRAME_SIZE
	.align		4
.L_57:
        /*006c*/ 	.byte	0x04, 0x11
        /*006e*/ 	.short	(.L_59 - .L_58)
	.align		4
.L_58:
        /*0070*/ 	.word	index@(_Z35group_norm_nhwc_fwd_one_pass_kernelI11Fp32IOBf16WLi512ELi60ELi480EEv26Group_norm_nhwc_fwd_params)
        /*0074*/ 	.word	0x00000000


	//----- nvinfo : EIATTR_REGCOUNT
	.align		4
.L_59:
        /*0078*/ 	.byte	0x04, 0x2f
        /*007a*/ 	.short	(.L_61 - .L_60)
	.align		4
.L_60:
        /*007c*/ 	.word	index@(_Z35group_norm_nhwc_fwd_one_pass_kernelI11Fp32IOBf16WLi256ELi60ELi480EEv26Group_norm_nhwc_fwd_params)
        /*0080*/ 	.word	0x0000006c


	//----- nvinfo : EIATTR_FRAME_SIZE
	.align		4
.L_61:
        /*0084*/ 	.byte	0x04, 0x11
        /*0086*/ 	.short	(.L_63 - .L_62)
	.align		4
.L_62:
        /*0088*/ 	.word	index@(_Z35group_norm_nhwc_fwd_one_pass_kernelI11Fp32IOBf16WLi256ELi60ELi480EEv26Group_norm_nhwc_fwd_params)
        /*008c*/ 	.word	0x00000000


	//----- nvinfo : EIATTR_REGCOUNT
	.align		4
.L_63:
        /*0090*/ 	.byte	0x04, 0x2f
        /*0092*/ 	.short	(.L_65 - .L_64)
	.align		4
.L_64:
        /*0094*/ 	.word	index@(_Z35group_norm_nhwc_fwd_one_pass_kernelI11Fp32IOBf16WLi128ELi60ELi480EEv26Group_norm_nhwc_fwd_params)
        /*0098*/ 	.word	0x00000039


	//----- nvinfo : EIATTR_FRAME_SIZE
	.align		4
.L_65:
        /*009c*/ 	.byte	0x04, 0x11
        /*009e*/ 	.short	(.L_67 - .L_66)
	.align		4
.L_66:
        /*00a0*/ 	.word	index@(_Z35group_norm_nhwc_fwd_one_pass_kernelI11Fp32IOBf16WLi128ELi60ELi480EEv26Group_norm_nhwc_fwd_params)
        /*00a4*/ 	.word	0x00000000


	//----- nvinfo : EIATTR_REGCOUNT
	.align		4
.L_67:
        /*00a8*/ 	.byte	0x04, 0x2f
        /*00aa*/ 	.short	(.L_69 - .L_68)
	.align		4
.L_68:
        /*00ac*/ 	.word	index@(_Z35group_norm_nhwc_fwd_one_pass_kernelI11Fp32IOBf16WLi64ELi60ELi480EEv26Group_norm_nhwc_fwd_params)
        /*00b0*/ 	.word	0x00000028


	//----- nvinfo : EIATTR_FRAME_SIZE
	.align		4
.L_69:
        /*00b4*/ 	.byte	0x04, 0x11
        /*00b6*/ 	.short	(.L_71 - .L_70)
	.align		4
.L_70:
        /*00b8*/ 	.word	index@(_Z35group_norm_nhwc_fwd_one_pass_kernelI11Fp32IOBf16WLi64ELi60ELi480EEv26Group_norm_nhwc_fwd_params)
        /*00bc*/ 	.word	0x00000000


	//----- nvinfo : EIATTR_REGCOUNT
	.align		4
.L_71:
        /*00c0*/ 	.byte	0x04, 0x2f
        /*00c2*/ 	.short	(.L_73 - .L_72)
	.align		4
.L_72:
        /*00c4*/ 	.word	index@(_Z35group_norm_nhwc_fwd_one_pass_kernelI11Fp32IOFp32WLi512ELi60ELi480EEv26Group_norm_nhwc_fwd_params)
        /*00c8*/ 	.word	0x00000080


	//----- nvinfo : EIATTR_FRAME_SIZE
	.align		4
.L_73:
        /*00cc*/ 	.byte	0x04, 0x11
        /*00ce*/ 	.short	(.L_75 - .L_74)
	.align		4
.L_74:
        /*00d0*/ 	.word	index@(_Z35group_norm_nhwc_fwd_one_pass_kernelI11Fp32IOFp32WLi512ELi60ELi480EEv26Group_norm_nhwc_fwd_params)
        /*00d4*/ 	.word	0x00000000


	//----- nvinfo : EIATTR_REGCOUNT
	.align		4
.L_75:
        /*00d8*/ 	.byte	0x04, 0x2f
        /*00da*/ 	.short	(.L_77 - .L_76)
	.align		4
.L_76:
        /*00dc*/ 	.word	index@(_Z35group_norm_nhwc_fwd_one_pass_kernelI11Fp32IOFp32WLi256ELi60ELi480EEv26Group_norm_nhwc_fwd_params)
        /*00e0*/ 	.word	0x0000007e


	//----- nvinfo : EIATTR_FRAME_SIZE
	.align		4
.L_77:
        /*00e4*/ 	.byte	0x04, 0x11
        /*00e6*/ 	.short	(.L_79 - .L_78)
	.align		4
.L_78:
        /*00e8*/ 	.word	index@(_Z35group_norm_nhwc_fwd_one_pass_kernelI11Fp32IOFp32WLi256ELi60ELi480EEv26Group_norm_nhwc_fwd_params)
        /*00ec*/ 	.word	0x00000000


	//----- nvinfo : EIATTR_REGCOUNT
	.align		4
.L_79:
        /*00f0*/ 	.byte	0x04, 0x2f
        /*00f2*/ 	.short	(.L_81 - .L_80)
	.align		4
.L_80:
        /*00f4*/ 	.word	index@(_Z35group_norm_nhwc_fwd_one_pass_kernelI11Fp32IOFp32WLi128ELi60ELi480EEv26Group_norm_nhwc_fwd_params)
        /*00f8*/ 	.word	0x0000003a


	//----- nvinfo : EIATTR_FRAME_SIZE
	.align		4
.L_81:
        /*00fc*/ 	.byte	0x04, 0x11
        /*00fe*/ 	.short	(.L_83 - .L_82)
	.align		4
.L_82:
        /*0100*/ 	.word	index@(_Z35group_norm_nhwc_fwd_one_pass_kernelI11Fp32IOFp32WLi128ELi60ELi480EEv26Group_norm_nhwc_fwd_params)
        /*0104*/ 	.word	0x00000000


	//----- nvinfo : EIATTR_REGCOUNT
	.align		4
.L_83:
        /*0108*/ 	.byte	0x04, 0x2f
        /*010a*/ 	.short	(.L_85 - .L_84)
	.align		4
.L_84:
        /*010c*/ 	.word	index@(_Z35group_norm_nhwc_fwd_one_pass_kernelI11Fp32IOFp32WLi64ELi60ELi480EEv26Group_norm_nhwc_fwd_params)
        /*0110*/ 	.word	0x00000028


	//----- nvinfo : EIATTR_FRAME_SIZE
	.align		4
.L_85:
        /*0114*/ 	.byte	0x04, 0x11
        /*0116*/ 	.short	(.L_87 - .L_86)
	.align		4
.L_86:
        /*0118*/ 	.word	index@(_Z35group_norm_nhwc_fwd_one_pass_kernelI11Fp32IOFp32WLi64ELi60ELi480EEv26Group_norm_nhwc_fwd_params)
        /*011c*/ 	.word	0x00000000


	//----- nvinfo : EIATTR_REGCOUNT
	.align		4
.L_87:
        /*0120*/ 	.byte	0x04, 0x2f
        /*0122*/ 	.short	(.L_89 - .L_88)
	.align		4
.L_88:
        /*0124*/ 	.word	index@(_Z35group_norm_nhwc_fwd_one_pass_kernelI11Fp16IOFp16WLi512ELi60ELi480EEv26Group_norm_nhwc_fwd_params)
        /*0128*/ 	.word	0x00000080


	//----- nvinfo : EIATTR_FRAME_SIZE
	.align		4
.L_89:
        /*012c*/ 	.byte	0x04, 0x11
        /*012e*/ 	.short	(.L_91 - .L_90)
	.align		4
.L_90:
        /*0130*/ 	.word	index@(_Z35group_norm_nhwc_fwd_one_pass_kernelI11Fp16IOFp16WLi512ELi60ELi480EEv26Group_norm_nhwc_fwd_params)
        /*0134*/ 	.word	0x00000000


	//----- nvinfo : EIATTR_REGCOUNT
	.align		4
.L_91:
        /*0138*/ 	.byte	0x04, 0x2f
        /*013a*/ 	.short	(.L_93 - .L_92)
	.align		4
.L_92:
        /*013c*/ 	.word	index@(_Z35group_norm_nhwc_fwd_one_pass_kernelI11Fp16IOFp16WLi256ELi60ELi480EEv26Group_norm_nhwc_fwd_params)
        /*0140*/ 	.word	0x00000040


	//----- nvinfo : EIATTR_FRAME_SIZE
	.align		4
.L_93:
        /*0144*/ 	.byte	0x04, 0x11
        /*0146*/ 	.short	(.L_95 - .L_94)
	.align		4
.L_94:
        /*0148*/ 	.word	index@(_Z35group_norm_nhwc_fwd_one_pass_kernelI11Fp16IOFp16WLi256ELi60ELi480EEv26Group_norm_nhwc_fwd_params)
        /*014c*/ 	.word	0x00000000


	//----- nvinfo : EIATTR_REGCOUNT
	.align		4
.L_95:
        /*0150*/ 	.byte	0x04, 0x2f
        /*0152*/ 	.short	(.L_97 - .L_96)
	.align		4
.L_96:
        /*0154*/ 	.word	index@(_Z35group_norm_nhwc_fwd_one_pass_kernelI11Fp16IOFp16WLi128ELi60ELi480EEv26Group_norm_nhwc_fwd_params)
        /*0158*/ 	.word	0x00000039


	//----- nvinfo : EIATTR_FRAME_SIZE
	.align		4
.L_97:
        /*015c*/ 	.byte	0x04, 0x11
        /*015e*/ 	.short	(.L_99 - .L_98)
	.align		4
.L_98:
        /*0160*/ 	.word	index@(_Z35group_norm_nhwc_fwd_one_pass_kernelI11Fp16IOFp16WLi128ELi60ELi480EEv26Group_norm_nhwc_fwd_params)
        /*0164*/ 	.word	0x00000000


	//----- nvinfo : EIATTR_REGCOUNT
	.align		4
.L_99:
        /*0168*/ 	.byte	0x04, 0x2f
        /*016a*/ 	.short	(.L_101 - .L_100)
	.align		4
.L_100:
        /*016c*/ 	.word	index@(_Z35group_norm_nhwc_fwd_one_pass_kernelI11Fp16IOFp16WLi64ELi60ELi480EEv26Group_norm_nhwc_fwd_params)
        /*0170*/ 	.word	0x00000020


	//----- nvinfo : EIATTR_FRAME_SIZE
	.align		4
.L_101:
        /*0174*/ 	.byte	0x04, 0x11
        /*0176*/ 	.short	(.L_103 - .L_102)
	.align		4
.L_102:
        /*0178*/ 	.word	index@(_Z35group_norm_nhwc_fwd_one_pass_kernelI11Fp16IOFp16WLi64ELi60ELi480EEv26Group_norm_nhwc_fwd_params)
        /*017c*/ 	.word	0x00000000


	//----- nvinfo : EIATTR_REGCOUNT
	.align		4
.L_103:
        /*0180*/ 	.byte	0x04, 0x2f
        /*0182*/ 	.short	(.L_105 - .L_104)
	.align		4
.L_104:
        /*0184*/ 	.word	index@(_Z35group_norm_nhwc_fwd_one_pass_kernelI11Fp16IOBf16WLi512ELi60ELi480EEv26Group_norm_nhwc_fwd_params)
        /*0188*/ 	.word	0x00000080


	//----- nvinfo : EIATTR_FRAME_SIZE
	.align		4
.L_105:
        /*018c*/ 	.byte	0x04, 0x11
        /*018e*/ 	.short	(.L_107 - .L_106)
	.align		4
.L_106:
        /*0190*/ 	.word	index@(_Z35group_norm_nhwc_fwd_one_pass_kernelI11Fp16IOBf16WLi512ELi60ELi480EEv26Group_norm_nhwc_fwd_params)
        /*0194*/ 	.word	0x00000000


	//----- nvinfo : EIATTR_REGCOUNT
	.align		4
.L_107:
        /*0198*/ 	.byte	0x04, 0x2f
        /*019a*/ 	.short	(.L_109 - .L_108)
	.align		4
.L_108:
        /*019c*/ 	.word	index@(_Z35group_norm_nhwc_fwd_one_pass_kernelI11Fp16IOBf16WLi256ELi60ELi480EEv26Group_norm_nhwc_fwd_params)
        /*01a0*/ 	.word	0x00000040


	//----- nvinfo : EIATTR_FRAME_SIZE
	.align		4
.L_109:
        /*01a4*/ 	.byte	0x04, 0x11
        /*01a6*/ 	.short	(.L_111 - .L_110)
	.align		4
.L_110:
        /*01a8*/ 	.word	index@(_Z35group_norm_nhwc_fwd_one_pass_kernelI11Fp16IOBf16WLi256ELi60ELi480EEv26Group_norm_nhwc_fwd_params)
        /*01ac*/ 	.word	0x00000000


	//----- nvinfo : EIATTR_REGCOUNT
	.align		4
.L_111:
        /*01b0*/ 	.byte	0x04, 0x2f
        /*01b2*/ 	.short	(.L_113 - .L_112)
	.align		4
.L_112:
        /*01b4*/ 	.word	index@(_Z35group_norm_nhwc_fwd_one_pass_kernelI11Fp16IOBf16WLi128ELi60ELi480EEv26Group_norm_nhwc_fwd_params)
        /*01b8*/ 	.word	0x00000039


	//----- nvinfo : EIATTR_FRAME_SIZE
	.align		4
.L_113:
        /*01bc*/ 	.byte	0x04, 0x11
        /*01be*/ 	.short	(.L_115 - .L_114)
	.align		4
.L_114:
        /*01c0*/ 	.word	index@(_Z35group_norm_nhwc_fwd_one_pass_kernelI11Fp16IOBf16WLi128ELi60ELi480EEv26Group_norm_nhwc_fwd_params)
        /*01c4*/ 	.word	0x00000000


	//----- nvinfo : EIATTR_REGCOUNT
	.align		4
.L_115:
        /*01c8*/ 	.byte	0x04, 0x2f
        /*01ca*/ 	.short	(.L_117 - .L_116)
	.align		4
.L_116:
        /*01cc*/ 	.word	index@(_Z35group_norm_nhwc_fwd_one_pass_kernelI11Fp16IOBf16WLi64ELi60ELi480EEv26Group_norm_nhwc_fwd_params)
        /*01d0*/ 	.word	0x00000020


	//----- nvinfo : EIATTR_FRAME_SIZE
	.align		4
.L_117:
        /*01d4*/ 	.byte	0x04, 0x11
        /*01d6*/ 	.short	(.L_119 - .L_118)
	.align		4
.L_118:
        /*01d8*/ 	.word	index@(_Z35group_norm_nhwc_fwd_one_pass_kernelI11Fp16IOBf16WLi64ELi60ELi480EEv26Group_norm_nhwc_fwd_params)
        /*01dc*/ 	.word	0x00000000


	//----- nvinfo : EIATTR_REGCOUNT
	.align		4
.L_119:
        /*01e0*/ 	.byte	0x04, 0x2f
        /*01e2*/ 	.short	(.L_121 - .L_120)
	.align		4
.L_120:
        /*01e4*/ 	.word	index@(_Z35group_norm_nhwc_fwd_one_pass_kernelI11Fp16IOFp32WLi512ELi60ELi480EEv26Group_norm_nhwc_fwd_params)
        /*01e8*/ 	.word	0x00000080


	//----- nvinfo : EIATTR_FRAME_SIZE
	.align		4
.L_121:
        /*01ec*/ 	.byte	0x04, 0x11
        /*01ee*/ 	.short	(.L_123 - .L_122)
	.align		4
.L_122:
        /*01f0*/ 	.word	index@(_Z35group_norm_nhwc_fwd_one_pass_kernelI11Fp16IOFp32WLi512ELi60ELi480EEv26Group_norm_nhwc_fwd_params)
        /*01f4*/ 	.word	0x00000000


	//----- nvinfo : EIATTR_REGCOUNT
	.align		4
.L_123:
        /*01f8*/ 	.byte	0x04, 0x2f
        /*01fa*/ 	.short	(.L_125 - .L_124)
	.align		4
.L_124:
        /*01fc*/ 	.word	index@(_Z35group_norm_nhwc_fwd_one_pass_kernelI11Fp16IOFp32WLi256ELi60ELi480EEv26Group_norm_nhwc_fwd_params)
        /*0200*/ 	.word	0x00000040


	//----- nvinfo : EIATTR_FRAME_SIZE
	.align		4
.L_125:
        /*0204*/ 	.byte	0x04, 0x11
        /*0206*/ 	.short	(.L_127 - .L_126)
	.align		4
.L_126:
        /*0208*/ 	.word	index@(_Z35group_norm_nhwc_fwd_one_pass_kernelI11Fp16IOFp32WLi256ELi60ELi480EEv26Group_norm_nhwc_fwd_params)
        /*020c*/ 	.word	0x00000000


	//----- nvinfo : EIATTR_REGCOUNT
	.align		4
.L_127:
        /*0210*/ 	.byte	0x04, 0x2f
        /*0212*/ 	.short	(.L_129 - .L_128)
	.align		4
.L_128:
        /*0214*/ 	.word	index@(_Z35group_norm_nhwc_fwd_one_pass_kernelI11Fp16IOFp32WLi128ELi60ELi480EEv26Group_norm_nhwc_fwd_params)
        /*0218*/ 	.word	0x00000039


	//----- nvinfo : EIATTR_FRAME_SIZE
	.align		4
.L_129:
        /*021c*/ 	.byte	0x04, 0x11
        /*021e*/ 	.short	(.L_131 - .L_130)
	.align		4
.L_130:
        /*0220*/ 	.word	index@(_Z35group_norm_nhwc_fwd_one_pass_kernelI11Fp16IOFp32WLi128ELi60ELi480EEv26Group_norm_nhwc_fwd_params)
        /*0224*/ 	.word	0x00000000


	//----- nvinfo : EIATTR_REGCOUNT
	.align		4
.L_131:
        /*0228*/ 	.byte	0x04, 0x2f
        /*022a*/ 	.short	(.L_133 - .L_132)
	.align		4
.L_132:
        /*022c*/ 	.word	index@(_Z35group_norm_nhwc_fwd_one_pass_kernelI11Fp16IOFp32WLi64ELi60ELi480EEv26Group_norm_nhwc_fwd_params)
        /*0230*/ 	.word	0x00000020


	//----- nvinfo : EIATTR_FRAME_SIZE
	.align		4
.L_133:
        /*0234*/ 	.byte	0x04, 0x11
        /*0236*/ 	.short	(.L_135 - .L_134)
	.align		4
.L_134:
        /*0238*/ 	.word	index@(_Z35group_norm_nhwc_fwd_one_pass_kernelI11Fp16IOFp32WLi64ELi60ELi480EEv26Group_norm_nhwc_fwd_params)
        /*023c*/ 	.word	0x00000000


	//----- nvinfo : EIATTR_REGCOUNT
	.align		4
.L_135:
        /*0240*/ 	.byte	0x04, 0x2f
        /*0242*/ 	.short	(.L_137 - .L_136)
	.align		4
.L_136:
        /*0244*/ 	.word	index@(_Z35group_norm_nhwc_fwd_one_pass_kernelI11Bf16IOFp16WLi512ELi60ELi480EEv26Group_norm_nhwc_fwd_params)
        /*0248*/ 	.word	0x00000080


	//----- nvinfo : EIATTR_FRAME_SIZE
	.align		4
.L_137:
        /*024c*/ 	.byte	0x04, 0x11
        /*024e*/ 	.short	(.L_139 - .L_138)
	.align		4
.L_138:
        /*0250*/ 	.word	index@(_Z35group_norm_nhwc_fwd_one_pass_kernelI11Bf16IOFp16WLi512ELi60ELi480EEv26Group_norm_nhwc_fwd_params)
        /*0254*/ 	.word	0x00000000


	//----- nvinfo : EIATTR_REGCOUNT
	.align		4
.L_139:
        /*0258*/ 	.byte	0x04, 0x2f
        /*025a*/ 	.short	(.L_141 - .L_140)
	.align		4
.L_140:
        /*025c*/ 	.word	index@(_Z35group_norm_nhwc_fwd_one_pass_kernelI11Bf16IOFp16WLi256ELi60ELi480EEv26Group_norm_nhwc_fwd_params)
        /*0260*/ 	.word	0x0000007e


	//----- nvinfo : EIATTR_FRAME_SIZE
	.align		4
.L_141:
        /*0264*/ 	.byte	0x04, 0x11
        /*0266*/ 	.short	(.L_143 - .L_142)
	.align		4
.L_142:
        /*0268*/ 	.word	index@(_Z35group_norm_nhwc_fwd_one_pass_kernelI11Bf16IOFp16WLi256ELi60ELi480EEv26Group_norm_nhwc_fwd_params)
        /*026c*/ 	.word	0x00000000


	//----- nvinfo : EIATTR_REGCOUNT
	.align		4
.L_143:
        /*0270*/ 	.byte	0x04, 0x2f
        /*0272*/ 	.short	(.L_145 - .L_144)
	.align		4
.L_144:
        /*0274*/ 	.word	index@(_Z35group_norm_nhwc_fwd_one_pass_kernelI11Bf16IOFp16WLi128ELi60ELi480EEv26Group_norm_nhwc_fwd_params)
        /*0278*/ 	.word	0x00000038


	//----- nvinfo : EIATTR_FRAME_SIZE
	.align		4
.L_145:
        /*027c*/ 	.byte	0x04, 0x11
        /*027e*/ 	.short	(.L_147 - .L_146)
	.align		4
.L_146:
        /*0280*/ 	.word	index@(_Z35group_norm_nhwc_fwd_one_pass_kernelI11Bf16IOFp16WLi128ELi60ELi480EEv26Group_norm_nhwc_fwd_params)
        /*0284*/ 	.word	0x00000000


	//----- nvinfo : EIATTR_REGCOUNT
	.align		4
.L_147:
        /*0288*/ 	.byte	0x04, 0x2f
        /*028a*/ 	.short	(.L_149 - .L_148)
	.align		4
.L_148:
        /*028c*/ 	.word	index@(_Z35group_norm_nhwc_fwd_one_pass_kernelI11Bf16IOFp16WLi64ELi60ELi480EEv26Group_norm_nhwc_fwd_params)
        /*0290*/ 	.word	0x00000020


	//----- nvinfo : EIATTR_FRAME_SIZE
	.align		4
.L_149:
        /*0294*/ 	.byte	0x04, 0x11
        /*0296*/ 	.short	(.L_151 - .L_150)
	.align		4
.L_150:
        /*0298*/ 	.word	index@(_Z35group_norm_nhwc_fwd_one_pass_kernelI11Bf16IOFp16WLi64ELi60ELi480EEv26Group_norm_nhwc_fwd_params)
        /*029c*/ 	.word	0x00000000


	//----- nvinfo : EIATTR_REGCOUNT
	.align		4
.L_151:
        /*02a0*/ 	.byte	0x04, 0x2f
        /*02a2*/ 	.short	(.L_153 - .L_152)
	.align		4
.L_152:
        /*02a4*/ 	.word	index@(_Z35group_norm_nhwc_fwd_one_pass_kernelI11Bf16IOBf16WLi512ELi60ELi480EEv26Group_norm_nhwc_fwd_params)
        /*02a8*/ 	.word	0x00000080


	//----- nvinfo : EIATTR_FRAME_SIZE
	.align		4
.L_153:
        /*02ac*/ 	.byte	0x04, 0x11
        /*02ae*/ 	.short	(.L_155 - .L_154)
	.align		4
.L_154:
        /*02b0*/ 	.word	index@(_Z35group_norm_nhwc_fwd_one_pass_kernelI11Bf16IOBf16WLi512ELi60ELi480EEv26Group_norm_nhwc_fwd_params)
        /*02b4*/ 	.word	0x00000000


	//----- nvinfo : EIATTR_REGCOUNT
	.align		4
.L_155:
        /*02b8*/ 	.byte	0x04, 0x2f
        /*02ba*/ 	.short	(.L_157 - .L_156)
	.align		4
.L_156:
        /*02bc*/ 	.word	index@(_Z35group_norm_nhwc_fwd_one_pass_kernelI11Bf16IOBf16WLi256ELi60ELi480EEv26Group_norm_nhwc_fwd_params)
        /*02c0*/ 	.word	0x0000007e


	//----- nvinfo : EIATTR_FRAME_SIZE
	.align		4
.L_157:
        /*02c4*/ 	.byte	0x04, 0x11
        /*02c6*/ 	.short	(.L_159 - .L_158)
	.align		4
.L_158:
        /*02c8*/ 	.word	index@(_Z35group_norm_nhwc_fwd_one_pass_kernelI11Bf16IOBf16WLi256ELi60ELi480EEv26Group_norm_nhwc_fwd_params)
        /*02cc*/ 	.word	0x00000000


	//----- nvinfo : EIATTR_REGCOUNT
	.align		4
.L_159:
        /*02d0*/ 	.byte	0x04, 0x2f
        /*02d2*/ 	.short	(.L_161 - .L_160)
	.align		4
.L_160:
        /*02d4*/ 	.word	index@(_Z35group_norm_nhwc_fwd_one_pass_kernelI11Bf16IOBf16WLi128ELi60ELi480EEv26Group_norm_nhwc_fwd_params)
        /*02d8*/ 	.word	0x00000038


	//----- nvinfo : EIATTR_FRAME_SIZE
	.align		4
.L_161:
        /*02dc*/ 	.byte	0x04, 0x11
        /*02de*/ 	.short	(.L_163 - .L_162)
	.align		4
.L_162:
        /*02e0*/ 	.word	index@(_Z35group_norm_nhwc_fwd_one_pass_kernelI11Bf16IOBf16WLi128ELi60ELi480EEv26Group_norm_nhwc_fwd_params)
        /*02e4*/ 	.word	0x00000000


	//----- nvinfo : EIATTR_REGCOUNT
	.align		4
.L_163:
        /*02e8*/ 	.byte	0x04, 0x2f
        /*02ea*/ 	.short	(.L_165 - .L_164)
	.align		4
.L_164:
        /*02ec*/ 	.word	index@(_Z35group_norm_nhwc_fwd_one_pass_kernelI11Bf16IOBf16WLi64ELi60ELi480EEv26Group_norm_nhwc_fwd_params)
        /*02f0*/ 	.word	0x00000020


	//----- nvinfo : EIATTR_FRAME_SIZE
	.align		4
.L_165:
        /*02f4*/ 	.byte	0x04, 0x11
        /*02f6*/ 	.short	(.L_167 - .L_166)
	.align		4
.L_166:
        /*02f8*/ 	.word	index@(_Z35group_norm_nhwc_fwd_one_pass_kernelI11Bf16IOBf16WLi64ELi60ELi480EEv26Group_norm_nhwc_fwd_params)
        /*02fc*/ 	.word	0x00000000


	//----- nvinfo : EIATTR_REGCOUNT
	.align		4
.L_167:
        /*0300*/ 	.byte	0x04, 0x2f
        /*0302*/ 	.short	(.L_169 - .L_168)
	.align		4
.L_168:
        /*0304*/ 	.word	index@(_Z35group_norm_nhwc_fwd_one_pass_kernelI11Bf16IOFp32WLi512ELi60ELi480EEv26Group_norm_nhwc_fwd_params)
        /*0308*/ 	.word	0x00000080


	//----- nvinfo : EIATTR_FRAME_SIZE
	.align		4
.L_169:
        /*030c*/ 	.byte	0x04, 0x11
        /*030e*/ 	.short	(.L_171 - .L_170)
	.align		4
.L_170:
        /*0310*/ 	.word	index@(_Z35group_norm_nhwc_fwd_one_pass_kernelI11Bf16IOFp32WLi512ELi60ELi480EEv26Group_norm_nhwc_fwd_params)
        /*0314*/ 	.word	0x00000000


	//----- nvinfo : EIATTR_REGCOUNT
	.align		4
.L_171:
        /*0318*/ 	.byte	0x04, 0x2f
        /*031a*/ 	.short	(.L_173 - .L_172)
	.align		4
.L_172:
        /*031c*/ 	.word	index@(_Z35group_norm_nhwc_fwd_one_pass_kernelI11Bf16IOFp32WLi256ELi60ELi480EEv26Group_norm_nhwc_fwd_params)
        /*0320*/ 	.word	0x0000007e


	//----- nvinfo : EIATTR_FRAME_SIZE
	.align		4
.L_173:
        /*0324*/ 	.byte	0x04, 0x11
        /*0326*/ 	.short	(.L_175 - .L_174)
	.align		4
.L_174:
        /*0328*/ 	.word	index@(_Z35group_norm_nhwc_fwd_one_pass_kernelI11Bf16IOFp32WLi256ELi60ELi480EEv26Group_norm_nhwc_fwd_params)
        /*032c*/ 	.word	0x00000000


	//----- nvinfo : EIATTR_REGCOUNT
	.align		4
.L_175:
        /*0330*/ 	.byte	0x04, 0x2f
        /*0332*/ 	.short	(.L_177 - .L_176)
	.align		4
.L_176:
        /*0334*/ 	.word	index@(_Z35group_norm_nhwc_fwd_one_pass_kernelI11Bf16IOFp32WLi128ELi60ELi480EEv26Group_norm_nhwc_fwd_params)
        /*0338*/ 	.word	0x00000038


	//----- nvinfo : EIATTR_FRAME_SIZE
	.align		4
.L_177:
        /*033c*/ 	.byte	0x04, 0x11
        /*033e*/ 	.short	(.L_179 - .L_178)
	.align		4
.L_178:
        /*0340*/ 	.word	index@(_Z35group_norm_nhwc_fwd_one_pass_kernelI11Bf16IOFp32WLi128ELi60ELi480EEv26Group_norm_nhwc_fwd_params)
        /*0344*/ 	.word	0x00000000


	//----- nvinfo : EIATTR_REGCOUNT
	.align		4
.L_179:
        /*0348*/ 	.byte	0x04, 0x2f
        /*034a*/ 	.short	(.L_181 - .L_180)
	.align		4
.L_180:
        /*034c*/ 	.word	index@(_Z35group_norm_nhwc_fwd_one_pass_kernelI11Bf16IOFp32WLi64ELi60ELi480EEv26Group_norm_nhwc_fwd_params)
        /*0350*/ 	.word	0x00000020


	//----- nvinfo : EIATTR_FRAME_SIZE
	.align		4
.L_181:
        /*0354*/ 	.byte	0x04, 0x11
        /*0356*/ 	.short	(.L_183 - .L_182)
	.align		4
.L_182:
        /*0358*/ 	.word	index@(_Z35group_norm_nhwc_fwd_one_pass_kernelI11Bf16IOFp32WLi64ELi60ELi480EEv26Group_norm_nhwc_fwd_params)
        /*035c*/ 	.word	0x00000000


	//----- nvinfo : EIATTR_REGCOUNT
	.align		4
.L_183:
        /*0360*/ 	.byte	0x04, 0x2f
        /*0362*/ 	.short	(.L_185 - .L_184)
	.align		4
.L_184:
        /*0364*/ 	.word	index@(_Z35group_norm_nhwc_bwd_one_pass_kernelI11Fp32IOFp16WLi512ELi60ELi480EEv26Group_norm_nhwc_bwd_params)
        /*0368*/ 	.word	0x00000080


	//----- nvinfo : EIATTR_FRAME_SIZE
	.align		4
.L_185:
        /*036c*/ 	.byte	0x04, 0x11
        /*036e*/ 	.short	(.L_187 - .L_186)
	.align		4
.L_186:
        /*0370*/ 	.word	index@(_Z35group_norm_nhwc_bwd_one_pass_kernelI11Fp32IOFp16WLi512ELi60ELi480EEv26Group_norm_nhwc_bwd_params)
        /*0374*/ 	.word	0x000000c8


	//----- nvinfo : EIATTR_REGCOUNT
	.align		4
.L_187:
        /*0378*/ 	.byte	0x04, 0x2f
        /*037a*/ 	.short	(.L_189 - .L_188)
	.align		4
.L_188:
        /*037c*/ 	.word	index@(_Z35group_norm_nhwc_bwd_one_pass_kernelI11Fp32IOFp16WLi256ELi60ELi480EEv26Group_norm_nhwc_bwd_params)
        /*0380*/ 	.word	0x00000080


	//----- nvinfo : EIATTR_FRAME_SIZE
	.align		4
.L_189:
        /*0384*/ 	.byte	0x04, 0x11
        /*0386*/ 	.short	(.L_191 - .L_190)
	.align		4
.L_190:
        /*0388*/ 	.word	index@(_Z35group_norm_nhwc_bwd_one_pass_kernelI11Fp32IOFp16WLi256ELi60ELi480EEv26Group_norm_nhwc_bwd_params)
        /*038c*/ 	.word	0x00000000


	//----- nvinfo : EIATTR_REGCOUNT
	.align		4
.L_191:
        /*0390*/ 	.byte	0x04, 0x2f
        /*0392*/ 	.short	(.L_193 - .L_192)
	.align		4
.L_192:
        /*0394*/ 	.word	index@(_Z35group_norm_nhwc_bwd_one_pass_kernelI11Fp32IOFp16WLi128ELi60ELi480EEv26Group_norm_nhwc_bwd_params)
        /*0398*/ 	.word	0x00000061


	//----- nvinfo : EIATTR_FRAME_SIZE
	.align		4
.L_193:
        /*039c*/ 	.byte	0x04, 0x11
        /*039e*/ 	.short	(.L_195 - .L_194)
	.align		4
.L_194:
        /*03a0*/ 	.word	index@(_Z35group_norm_nhwc_bwd_one_pass_kernelI11Fp32IOFp16WLi128ELi60ELi480EEv26Group_norm_nhwc_bwd_params)
        /*03a4*/ 	.word	0x00000000


	//----- nvinfo : EIATTR_REGCOUNT
	.align		4
.L_195:
        /*03a8*/ 	.byte	0x04, 0x2f
        /*03aa*/ 	.short	(.L_197 - .L_196)
	.align		4
.L_196:
        /*03ac*/ 	.word	index@(_Z35group_norm_nhwc_bwd_one_pass_kernelI11Fp32IOFp16WLi64ELi60ELi480EEv26Group_norm_nhwc_bwd_params)
        /*03b0*/ 	.word	0x00000040


	//----- nvinfo : EIATTR_FRAME_SIZE
	.align		4
.L_197:
        /*03b4*/ 	.byte	0x04, 0x11
        /*03b6*/ 	.short	(.L_199 - .L_198)
	.align		4
.L_198:
        /*03b8*/ 	.word	index@(_Z35group_norm_nhwc_bwd_one_pass_kernelI11Fp32IOFp16WLi64ELi60ELi480EEv26Group_norm_nhwc_bwd_params)
        /*03bc*/ 	.word	0x00000000


	//----- nvinfo : EIATTR_REGCOUNT
	.align		4
.L_199:
        /*03c0*/ 	.byte	0x04, 0x2f
        /*03c2*/ 	.short	(.L_201 - .L_200)
	.align		4
.L_200:
        /*03c4*/ 	.word	index@(_Z35group_norm_nhwc_bwd_one_pass_kernelI11Fp32IOBf16WLi512ELi60ELi480EEv26Group_norm_nhwc_bwd_params)
        /*03c8*/ 	.word	0x00000080


	//----- nvinfo : EIATTR_FRAME_SIZE
	.align		4
.L_201:
        /*03cc*/ 	.byte	0x04, 0x11
        /*03ce*/ 	.short	(.L_203 - .L_202)
	.align		4
.L_202:
        /*03d0*/ 	.word	index@(_Z35group_norm_nhwc_bwd_one_pass_kernelI11Fp32IOBf16WLi512ELi60ELi480EEv26Group_norm_nhwc_bwd_params)
        /*03d4*/ 	.word	0x000000c8


	//----- nvinfo : EIATTR_REGCOUNT
	.align		4
.L_203:
        /*03d8*/ 	.byte	0x04, 0x2f
        /*03da*/ 	.short	(.L_205 - .L_204)
	.align		4
.L_204:
        /*03dc*/ 	.word	index@(_Z35group_norm_nhwc_bwd_one_pass_kernelI11Fp32IOBf16WLi256ELi60ELi480EEv26Group_norm_nhwc_bwd_params)
        /*03e0*/ 	.word	0x00000080


	//----- nvinfo : EIATTR_FRAME_SIZE
	.align		4
.L_205:
        /*03e4*/ 	.byte	0x04, 0x11
        /*03e6*/ 	.short	(.L_207 - .L_206)
	.align		4
.L_206:
        /*03e8*/ 	.word	index@(_Z35group_norm_nhwc_bwd_one_pass_kernelI11Fp32IOBf16WLi256ELi60ELi480EEv26Group_norm_nhwc_bwd_params)
        /*03ec*/ 	.word	0x00000000


	//----- nvinfo : EIATTR_REGCOUNT
	.align		4
.L_207:
        /*03f0*/ 	.byte	0x04, 0x2f
        /*03f2*/ 	.short	(.L_209 - .L_208)
	.align		4
.L_208:
        /*03f4*/ 	.word	index@(_Z35group_norm_nhwc_bwd_one_pass_kernelI11Fp32IOBf16WLi128ELi60ELi480EEv26Group_norm_nhwc_bwd_params)
        /*03f8*/ 	.word	0x00000061


	//----- nvinfo : EIATTR_FRAME_SIZE
	.align		4
.L_209:
        /*03fc*/ 	.byte	0x04, 0x11
        /*03fe*/ 	.short	(.L_211 - .L_210)
	.align		4
.L_210:
        /*0400*/ 	.word	index@(_Z35group_norm_nhwc_bwd_one_pass_kernelI11Fp32IOBf16WLi128ELi60ELi480EEv26Group_norm_nhwc_bwd_params)
        /*0404*/ 	.word	0x00000000


	//----- nvinfo : EIATTR_REGCOUNT
	.align		4
.L_211:
        /*0408*/ 	.byte	0x04, 0x2f
        /*040a*/ 	.short	(.L_213 - .L_212)
	.align		4
.L_212:
        /*040c*/ 	.word	index@(_Z35group_norm_nhwc_bwd_one_pass_kernelI11Fp32IOBf16WLi64ELi60ELi480EEv26Group_norm_nhwc_bwd_params)
        /*0410*/ 	.word	0x00000040


	//----- nvinfo : EIATTR_FRAME_SIZE
	.align		4
.L_213:
        /*0414*/ 	.byte	0x04, 0x11
        /*0416*/ 	.short	(.L_215 - .L_214)
	.align		4
.L_214:
        /*0418*/ 	.word	index@(_Z35group_norm_nhwc_bwd_one_pass_kernelI11Fp32IOBf16WLi64ELi60ELi480EEv26Group_norm_nhwc_bwd_params)
        /*041c*/ 	.word	0x00000000


	//----- nvinfo : EIATTR_REGCOUNT
	.align		4
.L_215:
        /*0420*/ 	.byte	0x04, 0x2f
        /*0422*/ 	.short	(.L_217 - .L_216)
	.align		4
.L_216:
        /*0424*/ 	.word	index@(_Z35group_norm_nhwc_bwd_one_pass_kernelI11Fp32IOFp32WLi512ELi60ELi480EEv26Group_norm_nhwc_bwd_params)
        /*0428*/ 	.word	0x00000080


	//----- nvinfo : EIATTR_FRAME_SIZE
	.align		4
.L_217:
        /*042c*/ 	.byte	0x04, 0x11
        /*042e*/ 	.short	(.L_219 - .L_218)
	.align		4
.L_218:
        /*0430*/ 	.word	index@(_Z35group_norm_nhwc_bwd_one_pass_kernelI11Fp32IOFp32WLi512ELi60ELi480EEv26Group_norm_nhwc_bwd_params)
        /*0434*/ 	.word	0x000000c8


	//----- nvinfo : EIATTR_REGCOUNT
	.align		4
.L_219:
        /*0438*/ 	.byte	0x04, 0x2f
        /*043a*/ 	.short	(.L_221 - .L_220)
	.align		4
.L_220:
        /*043c*/ 	.word	index@(_Z35group_norm_nhwc_bwd_one_pass_kernelI11Fp32IOFp32WLi256ELi60ELi480EEv26Group_norm_nhwc_bwd_params)
        /*0440*/ 	.word	0x00000080


	//----- nvinfo : EIATTR_FRAME_SIZE
	.align		4
.L_221:
        /*0444*/ 	.byte	0x04, 0x11
        /*0446*/ 	.short	(.L_223 - .L_222)
	.align		4
.L_222:
        /*0448*/ 	.word	index@(_Z35group_norm_nhwc_bwd_one_pass_kernelI11Fp32IOFp32WLi256ELi60ELi480EEv26Group_norm_nhwc_bwd_params)
        /*044c*/ 	.word	0x00000000


	//----- nvinfo : EIATTR_REGCOUNT
	.align		4
.L_223:
        /*0450*/ 	.byte	0x04, 0x2f
        /*0452*/ 	.short	(.L_225 - .L_224)
	.align		4
.L_224:
        /*0454*/ 	.word	index@(_Z35group_norm_nhwc_bwd_one_pass_kernelI11Fp32IOFp32WLi128ELi60ELi480EEv26Group_norm_nhwc_bwd_params)
        /*0458*/ 	.word	0x00000060


	//----- nvinfo : EIATTR_FRAME_SIZE
	.align		4
.L_225:
        /*045c*/ 	.byte	0x04, 0x11
        /*045e*/ 	.short	(.L_227 - .L_226)
	.align		4
.L_226:
        /*0460*/ 	.word	index@(_Z35group_norm_nhwc_bwd_one_pass_kernelI11Fp32IOFp32WLi128ELi60ELi480EEv26Group_norm_nhwc_bwd_params)
        /*0464*/ 	.word	0x00000000


	//----- nvinfo : EIATTR_REGCOUNT
	.align		4
.L_227:
        /*0468*/ 	.byte	0x04, 0x2f
        /*046a*/ 	.short	(.L_229 - .L_228)
	.align		4
.L_228:
        /*046c*/ 	.word	index@(_Z35group_norm_nhwc_bwd_one_pass_kernelI11Fp32IOFp32WLi64ELi60ELi480EEv26Group_norm_nhwc_bwd_params)
        /*0470*/ 	.word	0x00000040


	//----- nvinfo : EIATTR_FRAME_SIZE
	.align		4
.L_229:
        /*0474*/ 	.byte	0x04, 0x11
        /*0476*/ 	.short	(.L_231 - .L_230)
	.align		4
.L_230:
        /*0478*/ 	.word	index@(_Z35group_norm_nhwc_bwd_one_pass_kernelI11Fp32IOFp32WLi64ELi60ELi480EEv26Group_norm_nhwc_bwd_params)
        /*047c*/ 	.word	0x00000000


	//----- nvinfo : EIATTR_REGCOUNT
	.align		4
.L_231:
        /*0480*/ 	.byte	0x04, 0x2f
        /*0482*/ 	.short	(.L_233 - .L_232)
	.align		4
.L_232:
        /*0484*/ 	.word	index@(_Z35group_norm_nhwc_bwd_one_pass_kernelI11Fp16IOFp16WLi512ELi60ELi480EEv26Group_norm_nhwc_bwd_params)
        /*0488*/ 	.word	0x00000080


	//----- nvinfo : EIATTR_FRAME_SIZE
	.align		4
.L_233:
        /*048c*/ 	.byte	0x04, 0x11
        /*048e*/ 	.short	(.L_235 - .L_234)
	.align		4
.L_234:
        /*0490*/ 	.word	index@(_Z35group_norm_nhwc_bwd_one_pass_kernelI11Fp16IOFp16WLi512ELi60ELi480EEv26Group_norm_nhwc_bwd_params)
        /*0494*/ 	.word	0x00000000


	//----- nvinfo : EIATTR_REGCOUNT
	.align		4
.L_235:
        /*0498*/ 	.byte	0x04, 0x2f
        /*049a*/ 	.short	(.L_237 - .L_236)
	.align		4
.L_236:
        /*049c*/ 	.word	index@(_Z35group_norm_nhwc_bwd_one_pass_kernelI11Fp16IOFp16WLi256ELi60ELi480EEv26Group_norm_nhwc_bwd_params)
        /*04a0*/ 	.word	0x00000080


	//----- nvinfo : EIATTR_FRAME_SIZE
	.align		4
.L_237:
        /*04a4*/ 	.byte	0x04, 0x11
        /*04a6*/ 	.short	(.L_239 - .L_238)
	.align		4
.L_238:
        /*04a8*/ 	.word	index@(_Z35group_norm_nhwc_bwd_one_pass_kernelI11Fp16IOFp16WLi256ELi60ELi480EEv26Group_norm_nhwc_bwd_params)
        /*04ac*/ 	.word	0x00000000


	//----- nvinfo : EIATTR_REGCOUNT
	.align		4
.L_239:
        /*04b0*/ 	.byte	0x04, 0x2f
        /*04b2*/ 	.short	(.L_241 - .L_240)
	.align		4
.L_240:
        /*04b4*/ 	.word	index@(_Z35group_norm_nhwc_bwd_one_pass_kernelI11Fp16IOFp16WLi128ELi60ELi480EEv26Group_norm_nhwc_bwd_params)
        /*04b8*/ 	.word	0x00000040


	//----- nvinfo : EIATTR_FRAME_SIZE
	.align		4
.L_241:
        /*04bc*/ 	.byte	0x04, 0x11
        /*04be*/ 	.short	(.L_243 - .L_242)
	.align		4
.L_242:
        /*04c0*/ 	.word	index@(_Z35group_norm_nhwc_bwd_one_pass_kernelI11Fp16IOFp16WLi128ELi60ELi480EEv26Group_norm_nhwc_bwd_params)
        /*04c4*/ 	.word	0x00000000


	//----- nvinfo : EIATTR_REGCOUNT
	.align		4
.L_243:
        /*04c8*/ 	.byte	0x04, 0x2f
        /*04ca*/ 	.short	(.L_245 - .L_244)
	.align		4
.L_244:
        /*04cc*/ 	.word	index@(_Z35group_norm_nhwc_bwd_one_pass_kernelI11Fp16IOFp16WLi64ELi60ELi480EEv26Group_norm_nhwc_bwd_params)
        /*04d0*/ 	.word	0x00000040


	//----- nvinfo : EIATTR_FRAME_SIZE
	.align		4
.L_245:
        /*04d4*/ 	.byte	0x04, 0x11
        /*04d6*/ 	.short	(.L_247 - .L_246)
	.align		4
.L_246:
        /*04d8*/ 	.word	index@(_Z35group_norm_nhwc_bwd_one_pass_kernelI11Fp16IOFp16WLi64ELi60ELi480EEv26Group_norm_nhwc_bwd_params)
        /*04dc*/ 	.word	0x00000000


	//----- nvinfo : EIATTR_REGCOUNT
	.align		4
.L_247:
        /*04e0*/ 	.byte	0x04, 0x2f
        /*04e2*/ 	.short	(.L_249 - .L_248)
	.align		4
.L_248:
        /*04e4*/ 	.word	index@(_Z35group_norm_nhwc_bwd_one_pass_kernelI11Fp16IOBf16WLi512ELi60ELi480EEv26Group_norm_nhwc_bwd_params)
        /*04e8*/ 	.word	0x00000080


	//----- nvinfo : EIATTR_FRAME_SIZE
	.align		4
.L_249:
        /*04ec*/ 	.byte	0x04, 0x11
        /*04ee*/ 	.short	(.L_251 - .L_250)
	.align		4
.L_250:
        /*04f0*/ 	.word	index@(_Z35group_norm_nhwc_bwd_one_pass_kernelI11Fp16IOBf16WLi512ELi60ELi480EEv26Group_norm_nhwc_bwd_params)
        /*04f4*/ 	.word	0x00000000


	//----- nvinfo : EIATTR_REGCOUNT
	.align		4
.L_251:
        /*04f8*/ 	.byte	0x04, 0x2f
        /*04fa*/ 	.short	(.L_253 - .L_252)
	.align		4
.L_252:
        /*04fc*/ 	.word	index@(_Z35group_norm_nhwc_bwd_one_pass_kernelI11Fp16IOBf16WLi256ELi60ELi480EEv26Group_norm_nhwc_bwd_params)
        /*0500*/ 	.word	0x00000080


	//----- nvinfo : EIATTR_FRAME_SIZE
	.align		4
.L_253:
        /*0504*/ 	.byte	0x04, 0x11
        /*0506*/ 	.short	(.L_255 - .L_254)
	.align		4
.L_254:
        /*0508*/ 	.word	index@(_Z35group_norm_nhwc_bwd_one_pass_kernelI11Fp16IOBf16WLi256ELi60ELi480EEv26Group_norm_nhwc_bwd_params)
        /*050c*/ 	.word	0x00000000


	//----- nvinfo : EIATTR_REGCOUNT
	.align		4
.L_255:
        /*0510*/ 	.byte	0x04, 0x2f
        /*0512*/ 	.short	(.L_257 - .L_256)
	.align		4
.L_256:
        /*0514*/ 	.word	index@(_Z35group_norm_nhwc_bwd_one_pass_kernelI11Fp16IOBf16WLi128ELi60ELi480EEv26Group_norm_nhwc_bwd_params)
        /*0518*/ 	.word	0x00000040


	//----- nvinfo : EIATTR_FRAME_SIZE
	.align		4
.L_257:
        /*051c*/ 	.byte	0x04, 0x11
        /*051e*/ 	.short	(.L_259 - .L_258)
	.align		4
.L_258:
        /*0520*/ 	.word	index@(_Z35group_norm_nhwc_bwd_one_pass_kernelI11Fp16IOBf16WLi128ELi60ELi480EEv26Group_norm_nhwc_bwd_params)
        /*0524*/ 	.word	0x00000000


	//----- nvinfo : EIATTR_REGCOUNT
	.align		4
.L_259:
        /*0528*/ 	.byte	0x04, 0x2f
        /*052a*/ 	.short	(.L_261 - .L_260)
	.align		4
.L_260:
        /*052c*/ 	.word	index@(_Z35group_norm_nhwc_bwd_one_pass_kernelI11Fp16IOBf16WLi64ELi60ELi480EEv26Group_norm_nhwc_bwd_params)
        /*0530*/ 	.word	0x00000040


	//----- nvinfo : EIATTR_FRAME_SIZE
	.align		4
.L_261:
        /*0534*/ 	.byte	0x04, 0x11
        /*0536*/ 	.short	(.L_263 - .L_262)
	.align		4
.L_262:
        /*0538*/ 	.word	index@(_Z35group_norm_nhwc_bwd_one_pass_kernelI11Fp16IOBf16WLi64ELi60ELi480EEv26Group_norm_nhwc_bwd_params)
        /*053c*/ 	.word	0x00000000


	//----- nvinfo : EIATTR_REGCOUNT
	.align		4
.L_263:
        /*0540*/ 	.byte	0x04, 0x2f
        /*0542*/ 	.short	(.L_265 - .L_264)
	.align		4
.L_264:
        /*0544*/ 	.word	index@(_Z35group_norm_nhwc_bwd_one_pass_kernelI11Fp16IOFp32WLi512ELi60ELi480EEv26Group_norm_nhwc_bwd_params)
        /*0548*/ 	.word	0x00000080


	//----- nvinfo : EIATTR_FRAME_SIZE
	.align		4
.L_265:
        /*054c*/ 	.byte	0x04, 0x11
        /*054e*/ 	.short	(.L_267 - .L_266)
	.align		4
.L_266:
        /*0550*/ 	.word	index@(_Z35group_norm_nhwc_bwd_one_pass_kernelI11Fp16IOFp32WLi512ELi60ELi480EEv26Group_norm_nhwc_bwd_params)
        /*0554*/ 	.word	0x00000000


	//----- nvinfo : EIATTR_REGCOUNT
	.align		4
.L_267:
        /*0558*/ 	.byte	0x04, 0x2f
        /*055a*/ 	.short	(.L_269 - .L_268)
	.align		4
.L_268:
        /*055c*/ 	.word	index@(_Z35group_norm_nhwc_bwd_one_pass_kernelI11Fp16IOFp32WLi256ELi60ELi480EEv26Group_norm_nhwc_bwd_params)
        /*0560*/ 	.word	0x00000080


	//----- nvinfo : EIATTR_FRAME_SIZE
	.align		4
.L_269:
        /*0564*/ 	.byte	0x04, 0x11
        /*0566*/ 	.short	(.L_271 - .L_270)
	.align		4
.L_270:
        /*0568*/ 	.word	index@(_Z35group_norm_nhwc_bwd_one_pass_kernelI11Fp16IOFp32WLi256ELi60ELi480EEv26Group_norm_nhwc_bwd_params)
        /*056c*/ 	.word	0x00000000


	//----- nvinfo : EIATTR_REGCOUNT
	.align		4
.L_271:
        /*0570*/ 	.byte	0x04, 0x2f
        /*0572*/ 	.short	(.L_273 - .L_272)
	.align		4
.L_272:
        /*0574*/ 	.word	index@(_Z35group_norm_nhwc_bwd_one_pass_kernelI11Fp16IOFp32WLi128ELi60ELi480EEv26Group_norm_nhwc_bwd_params)
        /*0578*/ 	.word	0x00000040


	//----- nvinfo : EIATTR_FRAME_SIZE
	.align		4
.L_273:
        /*057c*/ 	.byte	0x04, 0x11
        /*057e*/ 	.short	(.L_275 - .L_274)
	.align		4
.L_274:
        /*0580*/ 	.word	index@(_Z35group_norm_nhwc_bwd_one_pass_kernelI11Fp16IOFp32WLi128ELi60ELi480EEv26Group_norm_nhwc_bwd_params)
        /*0584*/ 	.word	0x00000000


	//----- nvinfo : EIATTR_REGCOUNT
	.align		4
.L_275:
        /*0588*/ 	.byte	0x04, 0x2f
        /*058a*/ 	.short	(.L_277 - .L_276)
	.align		4
.L_276:
        /*058c*/ 	.word	index@(_Z35group_norm_nhwc_bwd_one_pass_kernelI11Fp16IOFp32WLi64ELi60ELi480EEv26Group_norm_nhwc_bwd_params)
        /*0590*/ 	.word	0x00000040


	//----- nvinfo : EIATTR_FRAME_SIZE
	.align		4
.L_277:
        /*0594*/ 	.byte	0x04, 0x11
        /*0596*/ 	.short	(.L_279 - .L_278)
	.align		4
.L_278:
        /*0598*/ 	.word	index@(_Z35group_norm_nhwc_bwd_one_pass_kernelI11Fp16IOFp32WLi64ELi60ELi480EEv26Group_norm_nhwc_bwd_params)
        /*059c*/ 	.word	0x00000000


	//----- nvinfo : EIATTR_REGCOUNT
	.align		4
.L_279:
        /*05a0*/ 	.byte	0x04, 0x2f
        /*05a2*/ 	.short	(.L_281 - .L_280)
	.align		4
.L_280:
        /*05a4*/ 	.word	index@(_Z35group_norm_nhwc_bwd_one_pass_kernelI11Bf16IOFp16WLi512ELi60ELi480EEv26Group_norm_nhwc_bwd_params)
        /*05a8*/ 	.word	0x00000080


	//----- nvinfo : EIATTR_FRAME_SIZE
	.align		4
.L_281:
        /*05ac*/ 	.byte	0x04, 0x11
        /*05ae*/ 	.short	(.L_283 - .L_282)
	.align		4
.L_282:
        /*05b0*/ 	.word	index@(_Z35group_norm_nhwc_bwd_one_pass_kernelI11Bf16IOFp16WLi512ELi60ELi480EEv26Group_norm_nhwc_bwd_params)
        /*05b4*/ 	.word	0x000000a0


	//----- nvinfo : EIATTR_REGCOUNT
	.align		4
.L_283:
        /*05b8*/ 	.byte	0x04, 0x2f
        /*05ba*/ 	.short	(.L_285 - .L_284)
	.align		4
.L_284:
        /*05bc*/ 	.word	index@(_Z35group_norm_nhwc_bwd_one_pass_kernelI11Bf16IOFp16WLi256ELi60ELi480EEv26Group_norm_nhwc_bwd_params)
        /*05c0*/ 	.word	0x00000080


	//----- nvinfo : EIATTR_FRAME_SIZE
	.align		4
.L_285:
        /*05c4*/ 	.byte	0x04, 0x11
        /*05c6*/ 	.short	(.L_287 - .L_286)
	.align		4
.L_286:
        /*05c8*/ 	.word	index@(_Z35group_norm_nhwc_bwd_one_pass_kernelI11Bf16IOFp16WLi256ELi60ELi480EEv26Group_norm_nhwc_bwd_params)
        /*05cc*/ 	.word	0x00000000


	//----- nvinfo : EIATTR_REGCOUNT
	.align		4
.L_287:
        /*05d0*/ 	.byte	0x04, 0x2f
        /*05d2*/ 	.short	(.L_289 - .L_288)
	.align		4
.L_288:
        /*05d4*/ 	.word	index@(_Z35group_norm_nhwc_bwd_one_pass_kernelI11Bf16IOFp16WLi128ELi60ELi480EEv26Group_norm_nhwc_bwd_params)
        /*05d8*/ 	.word	0x00000063


	//----- nvinfo : EIATTR_FRAME_SIZE
	.align		4
.L_289:
        /*05dc*/ 	.byte	0x04, 0x11
        /*05de*/ 	.short	(.L_291 - .L_290)
	.align		4
.L_290:
        /*05e0*/ 	.word	index@(_Z35group_norm_nhwc_bwd_one_pass_kernelI11Bf16IOFp16WLi128ELi60ELi480EEv26Group_norm_nhwc_bwd_params)
        /*05e4*/ 	.word	0x00000000


	//----- nvinfo : EIATTR_REGCOUNT
	.align		4
.L_291:
        /*05e8*/ 	.byte	0x04, 0x2f
        /*05ea*/ 	.short	(.L_293 - .L_292)
	.align		4
.L_292:
        /*05ec*/ 	.word	index@(_Z35group_norm_nhwc_bwd_one_pass_kernelI11Bf16IOFp16WLi64ELi60ELi480EEv26Group_norm_nhwc_bwd_params)
        /*05f0*/ 	.word	0x00000040


	//----- nvinfo : EIATTR_FRAME_SIZE
	.align		4
.L_293:
        /*05f4*/ 	.byte	0x04, 0x11
        /*05f6*/ 	.short	(.L_295 - .L_294)
	.align		4
.L_294:
        /*05f8*/ 	.word	index@(_Z35group_norm_nhwc_bwd_one_pass_kernelI11Bf16IOFp16WLi64ELi60ELi480EEv26Group_norm_nhwc_bwd_params)
        /*05fc*/ 	.word	0x00000000


	//----- nvinfo : EIATTR_REGCOUNT
	.align		4
.L_295:
        /*0600*/ 	.byte	0x04, 0x2f
        /*0602*/ 	.short	(.L_297 - .L_296)
	.align		4
.L_296:
        /*0604*/ 	.word	index@(_Z35group_norm_nhwc_bwd_one_pass_kernelI11Bf16IOBf16WLi512ELi60ELi480EEv26Group_norm_nhwc_bwd_params)
        /*0608*/ 	.word	0x00000080


	//----- nvinfo : EIATTR_FRAME_SIZE
	.align		4
.L_297:
        /*060c*/ 	.byte	0x04, 0x11
        /*060e*/ 	.short	(.L_299 - .L_298)
	.align		4
.L_298:
        /*0610*/ 	.word	index@(_Z35group_norm_nhwc_bwd_one_pass_kernelI11Bf16IOBf16WLi512ELi60ELi480EEv26Group_norm_nhwc_bwd_params)
        /*0614*/ 	.word	0x000000a0


	//----- nvinfo : EIATTR_REGCOUNT
	.align		4
.L_299:
        /*0618*/ 	.byte	0x04, 0x2f
        /*061a*/ 	.short	(.L_301 - .L_300)
	.align		4
.L_300:
        /*061c*/ 	.word	index@(_Z35group_norm_nhwc_bwd_one_pass_kernelI11Bf16IOBf16WLi256ELi60ELi480EEv26Group_norm_nhwc_bwd_params)
        /*0620*/ 	.word	0x00000080


	//----- nvinfo : EIATTR_FRAME_SIZE
	.align		4
.L_301:
        /*0624*/ 	.byte	0x04, 0x11
        /*0626*/ 	.short	(.L_303 - .L_302)
	.align		4
.L_302:
        /*0628*/ 	.word	index@(_Z35group_norm_nhwc_bwd_one_pass_kernelI11Bf16IOBf16WLi256ELi60ELi480EEv26Group_norm_nhwc_bwd_params)
        /*062c*/ 	.word	0x00000000


	//----- nvinfo : EIATTR_REGCOUNT
	.align		4
.L_303:
        /*0630*/ 	.byte	0x04, 0x2f
        /*0632*/ 	.short	(.L_305 - .L_304)
	.align		4
.L_304:
        /*0634*/ 	.word	index@(_Z35group_norm_nhwc_bwd_one_pass_kernelI11Bf16IOBf16WLi128ELi60ELi480EEv26Group_norm_nhwc_bwd_params)
        /*0638*/ 	.word	0x00000063


	//----- nvinfo : EIATTR_FRAME_SIZE
	.align		4
.L_305:
        /*063c*/ 	.byte	0x04, 0x11
        /*063e*/ 	.short	(.L_307 - .L_306)
	.align		4
.L_306:
        /*0640*/ 	.word	index@(_Z35group_norm_nhwc_bwd_one_pass_kernelI11Bf16IOBf16WLi128ELi60ELi480EEv26Group_norm_nhwc_bwd_params)
        /*0644*/ 	.word	0x00000000


	//----- nvinfo : EIATTR_REGCOUNT
	.align		4
.L_307:
        /*0648*/ 	.byte	0x04, 0x2f
        /*064a*/ 	.short	(.L_309 - .L_308)
	.align		4
.L_308:
        /*064c*/ 	.word	index@(_Z35group_norm_nhwc_bwd_one_pass_kernelI11Bf16IOBf16WLi64ELi60ELi480EEv26Group_norm_nhwc_bwd_params)
        /*0650*/ 	.word	0x00000040


	//----- nvinfo : EIATTR_FRAME_SIZE
	.align		4
.L_309:
        /*0654*/ 	.byte	0x04, 0x11
        /*0656*/ 	.short	(.L_311 - .L_310)
	.align		4
.L_310:
        /*0658*/ 	.word	index@(_Z35group_norm_nhwc_bwd_one_pass_kernelI11Bf16IOBf16WLi64ELi60ELi480EEv26Group_norm_nhwc_bwd_params)
        /*065c*/ 	.word	0x00000000


	//----- nvinfo : EIATTR_REGCOUNT
	.align		4
.L_311:
        /*0660*/ 	.byte	0x04, 0x2f
        /*0662*/ 	.short	(.L_313 - .L_312)
	.align		4
.L_312:
        /*0664*/ 	.word	index@(_Z35group_norm_nhwc_bwd_one_pass_kernelI11Bf16IOFp32WLi512ELi60ELi480EEv26Group_norm_nhwc_bwd_params)
        /*0668*/ 	.word	0x00000080


	//----- nvinfo : EIATTR_FRAME_SIZE
	.align		4
.L_313:
        /*066c*/ 	.byte	0x04, 0x11
        /*066e*/ 	.short	(.L_315 - .L_314)
	.align		4
.L_314:
        /*0670*/ 	.word	index@(_Z35group_norm_nhwc_bwd_one_pass_kernelI11Bf16IOFp32WLi512ELi60ELi480EEv26Group_norm_nhwc_bwd_params)
        /*0674*/ 	.word	0x000000a0


	//----- nvinfo : EIATTR_REGCOUNT
	.align		4
.L_315:
        /*0678*/ 	.byte	0x04, 0x2f
        /*067a*/ 	.short	(.L_317 - .L_316)
	.align		4
.L_316:
        /*067c*/ 	.word	index@(_Z35group_norm_nhwc_bwd_one_pass_kernelI11Bf16IOFp32WLi256ELi60ELi480EEv26Group_norm_nhwc_bwd_params)
        /*0680*/ 	.word	0x00000080


	//----- nvinfo : EIATTR_FRAME_SIZE
	.align		4
.L_317:
        /*0684*/ 	.byte	0x04, 0x11
        /*0686*/ 	.short	(.L_319 - .L_318)
	.align		4
.L_318:
        /*0688*/ 	.word	index@(_Z35group_norm_nhwc_bwd_one_pass_kernelI11Bf16IOFp32WLi256ELi60ELi480EEv26Group_norm_nhwc_bwd_params)
        /*068c*/ 	.word	0x00000000


	//----- nvinfo : EIATTR_REGCOUNT
	.align		4
.L_319:
        /*0690*/ 	.byte	0x04, 0x2f
        /*0692*/ 	.short	(.L_321 - .L_320)
	.align		4
.L_320:
        /*0694*/ 	.word	index@(_Z35group_norm_nhwc_bwd_one_pass_kernelI11Bf16IOFp32WLi128ELi60ELi480EEv26Group_norm_nhwc_bwd_params)
        /*0698*/ 	.word	0x00000063


	//----- nvinfo : EIATTR_FRAME_SIZE
	.align		4
.L_321:
        /*069c*/ 	.byte	0x04, 0x11
        /*069e*/ 	.short	(.L_323 - .L_322)
	.align		4
.L_322:
        /*06a0*/ 	.word	index@(_Z35group_norm_nhwc_bwd_one_pass_kernelI11Bf16IOFp32WLi128ELi60ELi480EEv26Group_norm_nhwc_bwd_params)
        /*06a4*/ 	.word	0x00000000


	//----- nvinfo : EIATTR_REGCOUNT
	.align		4
.L_323:
        /*06a8*/ 	.byte	0x04, 0x2f
        /*06aa*/ 	.short	(.L_325 - .L_324)
	.align		4
.L_324:
        /*06ac*/ 	.word	index@(_Z35group_norm_nhwc_bwd_one_pass_kernelI11Bf16IOFp32WLi64ELi60ELi480EEv26Group_norm_nhwc_bwd_params)
        /*06b0*/ 	.word	0x00000040


	//----- nvinfo : EIATTR_FRAME_SIZE
	.align		4
.L_325:
        /*06b4*/ 	.byte	0x04, 0x11
        /*06b6*/ 	.short	(.L_327 - .L_326)
	.align		4
.L_326:
        /*06b8*/ 	.word	index@(_Z35group_norm_nhwc_bwd_one_pass_kernelI11Bf16IOFp32WLi64ELi60ELi480EEv26Group_norm_nhwc_bwd_params)
        /*06bc*/ 	.word	0x00000000


	//----- nvinfo : EIATTR_REGCOUNT
	.align		4
.L_327:
        /*06c0*/ 	.byte	0x04, 0x2f
        /*06c2*/ 	.short	(.L_329 - .L_328)
	.align		4
.L_328:
        /*06c4*/ 	.word	index@(_ZN3cub17CUB_300001_SM_9006detail11EmptyKernelIvEEvv)
        /*06c8*/ 	.word	0x00000004


	//----- nvinfo : EIATTR_FRAME_SIZE
	.align		4
.L_329:
        /*06cc*/ 	.byte	0x04, 0x11
        /*06ce*/ 	.short	(.L_331 - .L_330)
	.align		4
.L_330:
        /*06d0*/ 	.word	index@(_ZN3cub17CUB_300001_SM_9006detail11EmptyKernelIvEEvv)
        /*06d4*/ 	.word	0x00000000


	//----- nvinfo : EIATTR_MIN_STACK_SIZE
	.align		4
.L_331:
        /*06d8*/ 	.byte	0x04, 0x12
        /*06da*/ 	.short	(.L_333 - .L_332)
	.align		4
.L_332:
        /*06dc*/ 	.word	index@(_ZN3cub17CUB_300001_SM_9006detail11EmptyKernelIvEEvv)
        /*06e0*/ 	.word	0x00000000


	//----- nvinfo : EIATTR_MIN_STACK_SIZE
	.align		4
.L_333:
        /*06e4*/ 	.byte	0x04, 0x12
        /*06e6*/ 	.short	(.L_335 - .L_334)
	.align		4
.L_334:
        /*06e8*/ 	.word	index@(_Z35group_norm_nhwc_bwd_one_pass_kernelI11Bf16IOFp32WLi64ELi60ELi480EEv26Group_norm_nhwc_bwd_params)
        /*06ec*/ 	.word	0x00000000


	//----- nvinfo : EIATTR_MIN_STACK_SIZE
	.align		4
.L_335:
        /*06f0*/ 	.byte	0x04, 0x12
        /*06f2*/ 	.short	(.L_337 - .L_336)
	.align		4
.L_336:
        /*06f4*/ 	.word	index@(_Z35group_norm_nhwc_bwd_one_pass_kernelI11Bf16IOFp32WLi128ELi60ELi480EEv26Group_norm_nhwc_bwd_params)
        /*06f8*/ 	.word	0x00000000


	//----- nvinfo : EIATTR_MIN_STACK_SIZE
	.align		4
.L_337:
        /*06fc*/ 	.byte	0x04, 0x12
        /*06fe*/ 	.short	(.L_339 - .L_338)
	.align		4
.L_338:
        /*0700*/ 	.word	index@(_Z35group_norm_nhwc_bwd_one_pass_kernelI11Bf16IOFp32WLi256ELi60ELi480EEv26Group_norm_nhwc_bwd_params)
        /*0704*/ 	.word	0x00000000


	//----- nvinfo : EIATTR_MIN_STACK_SIZE
	.align		4
.L_339:
        /*0708*/ 	.byte	0x04, 0x12
        /*070a*/ 	.short	(.L_341 - .L_340)
	.align		4
.L_340:
        /*070c*/ 	.word	index@(_Z35group_norm_nhwc_bwd_one_pass_kernelI11Bf16IOFp32WLi512ELi60ELi480EEv26Group_norm_nhwc_bwd_params)
        /*0710*/ 	.word	0x000000a0


	//----- nvinfo : EIATTR_MIN_STACK_SIZE
	.align		4
.L_341:
        /*0714*/ 	.byte	0x04, 0x12
        /*0716*/ 	.short	(.L_343 - .L_342)
	.align		4
.L_342:
        /*0718*/ 	.word	index@(_Z35group_norm_nhwc_bwd_one_pass_kernelI11Bf16IOBf16WLi64ELi60ELi480EEv26Group_norm_nhwc_bwd_params)
        /*071c*/ 	.word	0x00000000


	//----- nvinfo : EIATTR_MIN_STACK_SIZE
	.align		4
.L_343:
        /*0720*/ 	.byte	0x04, 0x12
        /*0722*/ 	.short	(.L_345 - .L_344)
	.align		4
.L_344:
        /*0724*/ 	.word	index@(_Z35group_norm_nhwc_bwd_one_pass_kernelI11Bf16IOBf16WLi128ELi60ELi480EEv26Group_norm_nhwc_bwd_params)
        /*0728*/ 	.word	0x00000000


	//----- nvinfo : EIATTR_MIN_STACK_SIZE
	.align		4
.L_345:
        /*072c*/ 	.byte	0x04, 0x12
        /*072e*/ 	.short	(.L_347 - .L_346)
	.align		4
.L_346:
        /*0730*/ 	.word	index@(_Z35group_norm_nhwc_bwd_one_pass_kernelI11Bf16IOBf16WLi256ELi60ELi480EEv26Group_norm_nhwc_bwd_params)
        /*0734*/ 	.word	0x00000000


	//----- nvinfo : EIATTR_MIN_STACK_SIZE
	.align		4
.L_347:
        /*0738*/ 	.byte	0x04, 0x12
        /*073a*/ 	.short	(.L_349 - .L_348)
	.align		4
.L_348:
        /*073c*/ 	.word	index@(_Z35group_norm_nhwc_bwd_one_pass_kernelI11Bf16IOBf16WLi512ELi60ELi480EEv26Group_norm_nhwc_bwd_params)
        /*0740*/ 	.word	0x000000a0


	//----- nvinfo : EIATTR_MIN_STACK_SIZE
	.align		4
.L_349:
        /*0744*/ 	.byte	0x04, 0x12
        /*0746*/ 	.short	(.L_351 - .L_350)
	.align		4
.L_350:
        /*0748*/ 	.word	index@(_Z35group_norm_nhwc_bwd_one_pass_kernelI11Bf16IOFp16WLi64ELi60ELi480EEv26Group_norm_nhwc_bwd_params)
        /*074c*/ 	.word	0x00000000


	//----- nvinfo : EIATTR_MIN_STACK_SIZE
	.align		4
.L_351:
        /*0750*/ 	.byte	0x04, 0x12
        /*0752*/ 	.short	(.L_353 - .L_352)
	.align		4
.L_352:
        /*0754*/ 	.word	index@(_Z35group_norm_nhwc_bwd_one_pass_kernelI11Bf16IOFp16WLi128ELi60ELi480EEv26Group_norm_nhwc_bwd_params)
        /*0758*/ 	.word	0x00000000


	//----- nvinfo : EIATTR_MIN_STACK_SIZE
	.align		4
.L_353:
        /*075c*/ 	.byte	0x04, 0x12
        /*075e*/ 	.short	(.L_355 - .L_354)
	.align		4
.L_354:
        /*0760*/ 	.word	index@(_Z35group_norm_nhwc_bwd_one_pass_kernelI11Bf16IOFp16WLi256ELi60ELi480EEv26Group_norm_nhwc_bwd_params)
        /*0764*/ 	.word	0x00000000


	//----- nvinfo : EIATTR_MIN_STACK_SIZE
	.align		4
.L_355:
        /*0768*/ 	.byte	0x04, 0x12
        /*076a*/ 	.short	(.L_357 - .L_356)
	.align		4
.L_356:
        /*076c*/ 	.word	index@(_Z35group_norm_nhwc_bwd_one_pass_kernelI11Bf16IOFp16WLi512ELi60ELi480EEv26Group_norm_nhwc_bwd_params)
        /*0770*/ 	.word	0x000000a0


	//----- nvinfo : EIATTR_MIN_STACK_SIZE
	.align		4
.L_357:
        /*0774*/ 	.byte	0x04, 0x12
        /*0776*/ 	.short	(.L_359 - .L_358)
	.align		4
.L_358:
        /*0778*/ 	.word	index@(_Z35group_norm_nhwc_bwd_one_pass_kernelI11Fp16IOFp32WLi64ELi60ELi480EEv26Group_norm_nhwc_bwd_params)
        /*077c*/ 	.word	0x00000000


	//----- nvinfo : EIATTR_MIN_STACK_SIZE
	.align		4
.L_359:
        /*0780*/ 	.byte	0x04, 0x12
        /*0782*/ 	.short	(.L_361 - .L_360)
	.align		4
.L_360:
        /*0784*/ 	.word	index@(_Z35group_norm_nhwc_bwd_one_pass_kernelI11Fp16IOFp32WLi128ELi60ELi480EEv26Group_norm_nhwc_bwd_params)
        /*0788*/ 	.word	0x00000000


	//----- nvinfo : EIATTR_MIN_STACK_SIZE
	.align		4
.L_361:
        /*078c*/ 	.byte	0x04, 0x12
        /*078e*/ 	.short	(.L_363 - .L_362)
	.align		4
.L_362:
        /*0790*/ 	.word	index@(_Z35group_norm_nhwc_bwd_one_pass_kernelI11Fp16IOFp32WLi256ELi60ELi480EEv26Group_norm_nhwc_bwd_params)
        /*0794*/ 	.word	0x00000000


	//----- nvinfo : EIATTR_MIN_STACK_SIZE
	.align		4
.L_363:
        /*0798*/ 	.byte	0x04, 0x12
        /*079a*/ 	.short	(.L_365 - .L_364)
	.align		4
.L_364:
        /*079c*/ 	.word	index@(_Z35group_norm_nhwc_bwd_one_pass_kernelI11Fp16IOFp32WLi512ELi60ELi480EEv26Group_norm_nhwc_bwd_params)
        /*07a0*/ 	.word	0x00000000


	//----- nvinfo : EIATTR_MIN_STACK_SIZE
	.align		4
.L_365:
        /*07a4*/ 	.byte	0x04, 0x12
        /*07a6*/ 	.short	(.L_367 - .L_366)
	.align		4
.L_366:
        /*07a8*/ 	.word	index@(_Z35group_norm_nhwc_bwd_one_pass_kernelI11Fp16IOBf16WLi64ELi60ELi480EEv26Group_norm_nhwc_bwd_params)
        /*07ac*/ 	.word	0x00000000


	//----- nvinfo : EIATTR_MIN_STACK_SIZE
	.align		4
.L_367:
        /*07b0*/ 	.byte	0x04, 0x12
        /*07b2*/ 	.short	(.L_369 - .L_368)
	.align		4
.L_368:
        /*07b4*/ 	.word	index@(_Z35group_norm_nhwc_bwd_one_pass_kernelI11Fp16IOBf16WLi128ELi60ELi480EEv26Group_norm_nhwc_bwd_params)
        /*07b8*/ 	.word	0x00000000


	//----- nvinfo : EIATTR_MIN_STACK_SIZE
	.align		4
.L_369:
        /*07bc*/ 	.byte	0x04, 0x12
        /*07be*/ 	.short	(.L_371 - .L_370)
	.align		4
.L_370:
        /*07c0*/ 	.word	index@(_Z35group_norm_nhwc_bwd_one_pass_kernelI11Fp16IOBf16WLi256ELi60ELi480EEv26Group_norm_nhwc_bwd_params)
        /*07c4*/ 	.word	0x00000000


	//----- nvinfo : EIATTR_MIN_STACK_SIZE
	.align		4
.L_371:
        /*07c8*/ 	.byte	0x04, 0x12
        /*07ca*/ 	.short	(.L_373 - .L_372)
	.align		4
.L_372:
        /*07cc*/ 	.word	index@(_Z35group_norm_nhwc_bwd_one_pass_kernelI11Fp16IOBf16WLi512ELi60ELi480EEv26Group_norm_nhwc_bwd_params)
        /*07d0*/ 	.word	0x00000000


	//----- nvinfo : EIATTR_MIN_STACK_SIZE
	.align		4
.L_373:
        /*07d4*/ 	.byte	0x04, 0x12
        /*07d6*/ 	.short	(.L_375 - .L_374)
	.align		4
.L_374:
        /*07d8*/ 	.word	index@(_Z35group_norm_nhwc_bwd_one_pass_kernelI11Fp16IOFp16WLi64ELi60ELi480EEv26Group_norm_nhwc_bwd_params)
        /*07dc*/ 	.word	0x00000000


	//----- nvinfo : EIATTR_MIN_STACK_SIZE
	.align		4
.L_375:
        /*07e0*/ 	.byte	0x04, 0x12
        /*07e2*/ 	.short	(.L_377 - .L_376)
	.align		4
.L_376:
        /*07e4*/ 	.word	index@(_Z35group_norm_nhwc_bwd_one_pass_kernelI11Fp16IOFp16WLi128ELi60ELi480EEv26Group_norm_nhwc_bwd_params)
        /*07e8*/ 	.word	0x00000000


	//----- nvinfo : EIATTR_MIN_STACK_SIZE
	.align		4
.L_377:
        /*07ec*/ 	.byte	0x04, 0x12
        /*07ee*/ 	.short	(.L_379 - .L_378)
	.align		4
.L_378:
        /*07f0*/ 	.word	index@(_Z35group_norm_nhwc_bwd_one_pass_kernelI11Fp16IOFp16WLi256ELi60ELi480EEv26Group_norm_nhwc_bwd_params)
        /*07f4*/ 	.word	0x00000000


	//----- nvinfo : EIATTR_MIN_STACK_SIZE
	.align		4
.L_379:
        /*07f8*/ 	.byte	0x04, 0x12
        /*07fa*/ 	.short	(.L_381 - .L_380)
	.align		4
.L_380:
        /*07fc*/ 	.word	index@(_Z35group_norm_nhwc_bwd_one_pass_kernelI11Fp16IOFp16WLi512ELi60ELi480EEv26Group_norm_nhwc_bwd_params)
        /*0800*/ 	.word	0x00000000


	//----- nvinfo : EIATTR_MIN_STACK_SIZE
	.align		4
.L_381:
        /*0804*/ 	.byte	0x04, 0x12
        /*0806*/ 	.short	(.L_383 - .L_382)
	.align		4
.L_382:
        /*0808*/ 	.word	index@(_Z35group_norm_nhwc_bwd_one_pass_kernelI11Fp32IOFp32WLi64ELi60ELi480EEv26Group_norm_nhwc_bwd_params)
        /*080c*/ 	.word	0x00000000


	//----- nvinfo : EIATTR_MIN_STACK_SIZE
	.align		4
.L_383:
        /*0810*/ 	.byte	0x04, 0x12
        /*0812*/ 	.short	(.L_385 - .L_384)
	.align		4
.L_384:
        /*0814*/ 	.word	index@(_Z35group_norm_nhwc_bwd_one_pass_kernelI11Fp32IOFp32WLi128ELi60ELi480EEv26Group_norm_nhwc_bwd_params)
        /*0818*/ 	.word	0x00000000


	//----- nvinfo : EIATTR_MIN_STACK_SIZE
	.align		4
.L_385:
        /*081c*/ 	.byte	0x04, 0x12
        /*081e*/ 	.short	(.L_387 - .L_386)
	.align		4
.L_386:
        /*0820*/ 	.word	index@(_Z35group_norm_nhwc_bwd_one_pass_kernelI11Fp32IOFp32WLi256ELi60ELi480EEv26Group_norm_nhwc_bwd_params)
        /*0824*/ 	.word	0x00000000


	//----- nvinfo : EIATTR_MIN_STACK_SIZE
	.align		4
.L_387:
        /*0828*/ 	.byte	0x04, 0x12
        /*082a*/ 	.short	(.L_389 - .L_388)
	.align		4
.L_388:
        /*082c*/ 	.word	index@(_Z35group_norm_nhwc_bwd_one_pass_kernelI11Fp32IOFp32WLi512ELi60ELi480EEv26Group_norm_nhwc_bwd_params)
        /*0830*/ 	.word	0x000000c8


	//----- nvinfo : EIATTR_MIN_STACK_SIZE
	.align		4
.L_389:
        /*0834*/ 	.byte	0x04, 0x12
        /*0836*/ 	.short	(.L_391 - .L_390)
	.align		4
.L_390:
        /*0838*/ 	.word	index@(_Z35group_norm_nhwc_bwd_one_pass_kernelI11Fp32IOBf16WLi64ELi60ELi480EEv26Group_norm_nhwc_bwd_params)
        /*083c*/ 	.word	0x00000000


	//----- nvinfo : EIATTR_MIN_STACK_SIZE
	.align		4
.L_391:
        /*0840*/ 	.byte	0x04, 0x12
        /*0842*/ 	.short	(.L_393 - .L_392)
	.align		4
.L_392:
        /*0844*/ 	.word	index@(_Z35group_norm_nhwc_bwd_one_pass_kernelI11Fp32IOBf16WLi128ELi60ELi480EEv26Group_norm_nhwc_bwd_params)
        /*0848*/ 	.word	0x00000000


	//----- nvinfo : EIATTR_MIN_STACK_SIZE
	.align		4
.L_393:
        /*084c*/ 	.byte	0x04, 0x12
        /*084e*/ 	.short	(.L_395 - .L_394)
	.align		4
.L_394:
        /*0850*/ 	.word	index@(_Z35group_norm_nhwc_bwd_one_pass_kernelI11Fp32IOBf16WLi256ELi60ELi480EEv26Group_norm_nhwc_bwd_params)
        /*0854*/ 	.word	0x00000000


	//----- nvinfo : EIATTR_MIN_STACK_SIZE
	.align		4
.L_395:
        /*0858*/ 	.byte	0x04, 0x12
        /*085a*/ 	.short	(.L_397 - .L_396)
	.align		4
.L_396:
        /*085c*/ 	.word	index@(_Z35group_norm_nhwc_bwd_one_pass_kernelI11Fp32IOBf16WLi512ELi60ELi480EEv26Group_norm_nhwc_bwd_params)
        /*0860*/ 	.word	0x000000c8


	//----- nvinfo : EIATTR_MIN_STACK_SIZE
	.align		4
.L_397:
        /*0864*/ 	.byte	0x04, 0x12
        /*0866*/ 	.short	(.L_399 - .L_398)
	.align		4
.L_398:
        /*0868*/ 	.word	index@(_Z35group_norm_nhwc_bwd_one_pass_kernelI11Fp32IOFp16WLi64ELi60ELi480EEv26Group_norm_nhwc_bwd_params)
        /*086c*/ 	.word	0x00000000


	//----- nvinfo : EIATTR_MIN_STACK_SIZE
	.align		4
.L_399:
        /*0870*/ 	.byte	0x04, 0x12
        /*0872*/ 	.short	(.L_401 - .L_400)
	.align		4
.L_400:
        /*0874*/ 	.word	index@(_Z35group_norm_nhwc_bwd_one_pass_kernelI11Fp32IOFp16WLi128ELi60ELi480EEv26Group_norm_nhwc_bwd_params)
        /*0878*/ 	.word	0x00000000


	//----- nvinfo : EIATTR_MIN_STACK_SIZE
	.align		4
.L_401:
        /*087c*/ 	.byte	0x04, 0x12
        /*087e*/ 	.short	(.L_403 - .L_402)
	.align		4
.L_402:
        /*0880*/ 	.word	index@(_Z35group_norm_nhwc_bwd_one_pass_kernelI11Fp32IOFp16WLi256ELi60ELi480EEv26Group_norm_nhwc_bwd_params)
        /*0884*/ 	.word	0x00000000


	//----- nvinfo : EIATTR_MIN_STACK_SIZE
	.align		4
.L_403:
        /*0888*/ 	.byte	0x04, 0x12
        /*088a*/ 	.short	(.L_405 - .L_404)
	.align		4
.L_404:
        /*088c*/ 	.word	index@(_Z35group_norm_nhwc_bwd_one_pass_kernelI11Fp32IOFp16WLi512ELi60ELi480EEv26Group_norm_nhwc_bwd_params)
        /*0890*/ 	.word	0x000000c8


	//----- nvinfo : EIATTR_MIN_STACK_SIZE
	.align		4
.L_405:
        /*0894*/ 	.byte	0x04, 0x12
        /*0896*/ 	.short	(.L_407 - .L_406)
	.align		4
.L_406:
        /*0898*/ 	.word	index@(_Z35group_norm_nhwc_fwd_one_pass_kernelI11Bf16IOFp32WLi64ELi60ELi480EEv26Group_norm_nhwc_fwd_params)
        /*089c*/ 	.word	0x00000000


	//----- nvinfo : EIATTR_MIN_STACK_SIZE
	.align		4
.L_407:
        /*08a0*/ 	.byte	0x04, 0x12
        /*08a2*/ 	.short	(.L_409 - .L_408)
	.align		4
.L_408:
        /*08a4*/ 	.word	index@(_Z35group_norm_nhwc_fwd_one_pass_kernelI11Bf16IOFp32WLi128ELi60ELi480EEv26Group_norm_nhwc_fwd_params)
        /*08a8*/ 	.word	0x00000000


	//----- nvinfo : EIATTR_MIN_STACK_SIZE
	.align		4
.L_409:
        /*08ac*/ 	.byte	0x04, 0x12
        /*08ae*/ 	.short	(.L_411 - .L_410)
	.align		4
.L_410:
        /*08b0*/ 	.word	index@(_Z35group_norm_nhwc_fwd_one_pass_kernelI11Bf16IOFp32WLi256ELi60ELi480EEv26Group_norm_nhwc_fwd_params)
        /*08b4*/ 	.word	0x00000000


	//----- nvinfo : EIATTR_MIN_STACK_SIZE
	.align		4
.L_411:
        /*08b8*/ 	.byte	0x04, 0x12
        /*08ba*/ 	.short	(.L_413 - .L_412)
	.align		4
.L_412:
        /*08bc*/ 	.word	index@(_Z35group_norm_nhwc_fwd_one_pass_kernelI11Bf16IOFp32WLi512ELi60ELi480EEv26Group_norm_nhwc_fwd_params)
        /*08c0*/ 	.word	0x00000000


	//----- nvinfo : EIATTR_MIN_STACK_SIZE
	.align		4
.L_413:
        /*08c4*/ 	.byte	0x04, 0x12
        /*08c6*/ 	.short	(.L_415 - .L_414)
	.align		4
.L_414:
        /*08c8*/ 	.word	index@(_Z35group_norm_nhwc_fwd_one_pass_kernelI11Bf16IOBf16WLi64ELi60ELi480EEv26Group_norm_nhwc_fwd_params)
        /*08cc*/ 	.word	0x00000000


	//----- nvinfo : EIATTR_MIN_STACK_SIZE
	.align		4
.L_415:
        /*08d0*/ 	.byte	0x04, 0x12
        /*08d2*/ 	.short	(.L_417 - .L_416)
	.align		4
.L_416:
        /*08d4*/ 	.word	index@(_Z35group_norm_nhwc_fwd_one_pass_kernelI11Bf16IOBf16WLi128ELi60ELi480EEv26Group_norm_nhwc_fwd_params)
        /*08d8*/ 	.word	0x00000000


	//----- nvinfo : EIATTR_MIN_STACK_SIZE
	.align		4
.L_417:
        /*08dc*/ 	.byte	0x04, 0x12
        /*08de*/ 	.short	(.L_419 - .L_418)
	.align		4
.L_418:
        /*08e0*/ 	.word	index@(_Z35group_norm_nhwc_fwd_one_pass_kernelI11Bf16IOBf16WLi256ELi60ELi480EEv26Group_norm_nhwc_fwd_params)
        /*08e4*/ 	.word	0x00000000


	//----- nvinfo : EIATTR_MIN_STACK_SIZE
	.align		4
.L_419:
        /*08e8*/ 	.byte	0x04, 0x12
        /*08ea*/ 	.short	(.L_421 - .L_420)
	.align		4
.L_420:
        /*08ec*/ 	.word	index@(_Z35group_norm_nhwc_fwd_one_pass_kernelI11Bf16IOBf16WLi512ELi60ELi480EEv26Group_norm_nhwc_fwd_params)
        /*08f0*/ 	.word	0x00000000


	//----- nvinfo : EIATTR_MIN_STACK_SIZE
	.align		4
.L_421:
        /*08f4*/ 	.byte	0x04, 0x12
        /*08f6*/ 	.short	(.L_423 - .L_422)
	.align		4
.L_422:
        /*08f8*/ 	.word	index@(_Z35group_norm_nhwc_fwd_one_pass_kernelI11Bf16IOFp16WLi64ELi60ELi480EEv26Group_norm_nhwc_fwd_params)
        /*08fc*/ 	.word	0x00000000


	//----- nvinfo : EIATTR_MIN_STACK_SIZE
	.align		4
.L_423:
        /*0900*/ 	.byte	0x04, 0x12
        /*0902*/ 	.short	(.L_425 - .L_424)
	.align		4
.L_424:
        /*0904*/ 	.word	index@(_Z35group_norm_nhwc_fwd_one_pass_kernelI11Bf16IOFp16WLi128ELi60ELi480EEv26Group_norm_nhwc_fwd_params)
        /*0908*/ 	.word	0x00000000


	//----- nvinfo : EIATTR_MIN_STACK_SIZE
	.align		4
.L_425:
        /*090c*/ 	.byte	0x04, 0x12
        /*090e*/ 	.short	(.L_427 - .L_426)
	.align		4
.L_426:
        /*0910*/ 	.word	index@(_Z35group_norm_nhwc_fwd_one_pass_kernelI11Bf16IOFp16WLi256ELi60ELi480EEv26Group_norm_nhwc_fwd_params)
        /*0914*/ 	.word	0x00000000


	//----- nvinfo : EIATTR_MIN_STACK_SIZE
	.align		4
.L_427:
        /*0918*/ 	.byte	0x04, 0x12
        /*091a*/ 	.short	(.L_429 - .L_428)
	.align		4
.L_428:
        /*091c*/ 	.word	index@(_Z35group_norm_nhwc_fwd_one_pass_kernelI11Bf16IOFp16WLi512ELi60ELi480EEv26Group_norm_nhwc_fwd_params)
        /*0920*/ 	.word	0x00000000


	//----- nvinfo : EIATTR_MIN_STACK_SIZE
	.align		4
.L_429:
        /*0924*/ 	.byte	0x04, 0x12
        /*0926*/ 	.short	(.L_431 - .L_430)
	.align		4
.L_430:
        /*0928*/ 	.word	index@(_Z35group_norm_nhwc_fwd_one_pass_kernelI11Fp16IOFp32WLi64ELi60ELi480EEv26Group_norm_nhwc_fwd_params)
        /*092c*/ 	.word	0x00000000


	//----- nvinfo : EIATTR_MIN_STACK_SIZE
	.align		4
.L_431:
        /*0930*/ 	.byte	0x04, 0x12
        /*0932*/ 	.short	(.L_433 - .L_432)
	.align		4
.L_432:
        /*0934*/ 	.word	index@(_Z35group_norm_nhwc_fwd_one_pass_kernelI11Fp16IOFp32WLi128ELi60ELi480EEv26Group_norm_nhwc_fwd_params)
        /*0938*/ 	.word	0x00000000


	//----- nvinfo : EIATTR_MIN_STACK_SIZE
	.align		4
.L_433:
        /*093c*/ 	.byte	0x04, 0x12
        /*093e*/ 	.short	(.L_435 - .L_434)
	.align		4
.L_434:
        /*0940*/ 	.word	index@(_Z35group_norm_nhwc_fwd_one_pass_kernelI11Fp16IOFp32WLi256ELi60ELi480EEv26Group_norm_nhwc_fwd_params)
        /*0944*/ 	.word	0x00000000


	//----- nvinfo : EIATTR_MIN_STACK_SIZE
	.align		4
.L_435:
        /*0948*/ 	.byte	0x04, 0x12
        /*094a*/ 	.short	(.L_437 - .L_436)
	.align		4
.L_436:
        /*094c*/ 	.word	index@(_Z35group_norm_nhwc_fwd_one_pass_kernelI11Fp16IOFp32WLi512ELi60ELi480EEv26Group_norm_nhwc_fwd_params)
        /*0950*/ 	.word	0x00000000


	//----- nvinfo : EIATTR_MIN_STACK_SIZE
	.align		4
.L_437:
        /*0954*/ 	.byte	0x04, 0x12
        /*0956*/ 	.short	(.L_439 - .L_438)
	.align		4
.L_438:
        /*0958*/ 	.word	index@(_Z35group_norm_nhwc_fwd_one_pass_kernelI11Fp16IOBf16WLi64ELi60ELi480EEv26Group_norm_nhwc_fwd_params)
        /*095c*/ 	.word	0x00000000


	//----- nvinfo : EIATTR_MIN_STACK_SIZE
	.align		4
.L_439:
        /*0960*/ 	.byte	0x04, 0x12
        /*0962*/ 	.short	(.L_441 - .L_440)
	.align		4
.L_440:
        /*0964*/ 	.word	index@(_Z35group_norm_nhwc_fwd_one_pass_kernelI11Fp16IOBf16WLi128ELi60ELi480EEv26Group_norm_nhwc_fwd_params)
        /*0968*/ 	.word	0x00000000


	//----- nvinfo : EIATTR_MIN_STACK_SIZE
	.align		4
.L_441:
        /*096c*/ 	.byte	0x04, 0x12
        /*096e*/ 	.short	(.L_443 - .L_442)
	.align		4
.L_442:
        /*0970*/ 	.word	index@(_Z35group_norm_nhwc_fwd_one_pass_kernelI11Fp16IOBf16WLi256ELi60ELi480EEv26Group_norm_nhwc_fwd_params)
        /*0974*/ 	.word	0x00000000


	//----- nvinfo : EIATTR_MIN_STACK_SIZE
	.align		4
.L_443:
        /*0978*/ 	.byte	0x04, 0x12
        /*097a*/ 	.short	(.L_445 - .L_444)
	.align		4
.L_444:
        /*097c*/ 	.word	index@(_Z35group_norm_nhwc_fwd_one_pass_kernelI11Fp16IOBf16WLi512ELi60ELi480EEv26Group_norm_nhwc_fwd_params)
        /*0980*/ 	.word	0x00000000


	//----- nvinfo : EIATTR_MIN_STACK_SIZE
	.align		4
.L_445:
        /*0984*/ 	.byte	0x04, 0x12
        /*0986*/ 	.short	(.L_447 - .L_446)
	.align		4
.L_446:
        /*0988*/ 	.word	index@(_Z35group_norm_nhwc_fwd_one_pass_kernelI11Fp16IOFp16WLi64ELi60ELi480EEv26Group_norm_nhwc_fwd_params)
        /*098c*/ 	.word	0x00000000


	//----- nvinfo : EIATTR_MIN_STACK_SIZE
	.align		4
.L_447:
        /*0990*/ 	.byte	0x04, 0x12
        /*0992*/ 	.short	(.L_449 - .L_448)
	.align		4
.L_448:
        /*0994*/ 	.word	index@(_Z35group_norm_nhwc_fwd_one_pass_kernelI11Fp16IOFp16WLi128ELi60ELi480EEv26Group_norm_nhwc_fwd_params)
        /*0998*/ 	.word	0x00000000


	//----- nvinfo : EIATTR_MIN_STACK_SIZE
	.align		4
.L_449:
        /*099c*/ 	.byte	0x04, 0x12
        /*099e*/ 	.short	(.L_451 - .L_450)
	.align		4
.L_450:
        /*09a0*/ 	.word	index@(_Z35group_norm_nhwc_fwd_one_pass_kernelI11Fp16IOFp16WLi256ELi60ELi480EEv26Group_norm_nhwc_fwd_params)
        /*09a4*/ 	.word	0x00000000


	//----- nvinfo : EIATTR_MIN_STACK_SIZE
	.align		4
.L_451:
        /*09a8*/ 	.byte	0x04, 0x12
        /*09aa*/ 	.short	(.L_453 - .L_452)
	.align		4
.L_452:
        /*09ac*/ 	.word	index@(_Z35group_norm_nhwc_fwd_one_pass_kernelI11Fp16IOFp16WLi512ELi60ELi480EEv26Group_norm_nhwc_fwd_params)
        /*09b0*/ 	.word	0x00000000


	//----- nvinfo : EIATTR_MIN_STACK_SIZE
	.align		4
.L_453:
        /*09b4*/ 	.byte	0x04, 0x12
        /*09b6*/ 	.short	(.L_455 - .L_454)
	.align		4
.L_454:
        /*09b8*/ 	.word	index@(_Z35group_norm_nhwc_fwd_one_pass_kernelI11Fp32IOFp32WLi64ELi60ELi480EEv26Group_norm_nhwc_fwd_params)
        /*09bc*/ 	.word	0x00000000


	//----- nvinfo : EIATTR_MIN_STACK_SIZE
	.align		4
.L_455:
        /*09c0*/ 	.byte	0x04, 0x12
        /*09c2*/ 	.short	(.L_457 - .L_456)
	.align		4
.L_456:
        /*09c4*/ 	.word	index@(_Z35group_norm_nhwc_fwd_one_pass_kernelI11Fp32IOFp32WLi128ELi60ELi480EEv26Group_norm_nhwc_fwd_params)
        /*09c8*/ 	.word	0x00000000


	//----- nvinfo : EIATTR_MIN_STACK_SIZE
	.align		4
.L_457:
        /*09cc*/ 	.byte	0x04, 0x12
        /*09ce*/ 	.short	(.L_459 - .L_458)
	.align		4
.L_458:
        /*09d0*/ 	.word	index@(_Z35group_norm_nhwc_fwd_one_pass_kernelI11Fp32IOFp32WLi256ELi60ELi480EEv26Group_norm_nhwc_fwd_params)
        /*09d4*/ 	.word	0x00000000


	//----- nvinfo : EIATTR_MIN_STACK_SIZE
	.align		4
.L_459:
        /*09d8*/ 	.byte	0x04, 0x12
        /*09da*/ 	.short	(.L_461 - .L_460)
	.align		4
.L_460:
        /*09dc*/ 	.word	index@(_Z35group_norm_nhwc_fwd_one_pass_kernelI11Fp32IOFp32WLi512ELi60ELi480EEv26Group_norm_nhwc_fwd_params)
        /*09e0*/ 	.word	0x00000000


	//----- nvinfo : EIATTR_MIN_STACK_SIZE
	.align		4
.L_461:
        /*09e4*/ 	.byte	0x04, 0x12
        /*09e6*/ 	.short	(.L_463 - .L_462)
	.align		4
.L_462:
        /*09e8*/ 	.word	index@(_Z35group_norm_nhwc_fwd_one_pass_kernelI11Fp32IOBf16WLi64ELi60ELi480EEv26Group_norm_nhwc_fwd_params)
        /*09ec*/ 	.word	0x00000000


	//----- nvinfo : EIATTR_MIN_STACK_SIZE
	.align		4
.L_463:
        /*09f0*/ 	.byte	0x04, 0x12
        /*09f2*/ 	.short	(.L_465 - .L_464)
	.align		4
.L_464:
        /*09f4*/ 	.word	index@(_Z35group_norm_nhwc_fwd_one_pass_kernelI11Fp32IOBf16WLi128ELi60ELi480EEv26Group_norm_nhwc_fwd_params)
        /*09f8*/ 	.word	0x00000000


	//----- nvinfo : EIATTR_MIN_STACK_SIZE
	.align		4
.L_465:
        /*09fc*/ 	.byte	0x04, 0x12
        /*09fe*/ 	.short	(.L_467 - .L_466)
	.align		4
.L_466:
        /*0a00*/ 	.word	index@(_Z35group_norm_nhwc_fwd_one_pass_kernelI11Fp32IOBf16WLi256ELi60ELi480EEv26Group_norm_nhwc_fwd_params)
        /*0a04*/ 	.word	0x00000000


	//----- nvinfo : EIATTR_MIN_STACK_SIZE
	.align		4
.L_467:
        /*0a08*/ 	.byte	0x04, 0x12
        /*0a0a*/ 	.short	(.L_469 - .L_468)
	.align		4
.L_468:
        /*0a0c*/ 	.word	index@(_Z35group_norm_nhwc_fwd_one_pass_kernelI11Fp32IOBf16WLi512ELi60ELi480EEv26Group_norm_nhwc_fwd_params)
        /*0a10*/ 	.word	0x00000000


	//----- nvinfo : EIATTR_MIN_STACK_SIZE
	.align		4
.L_469:
        /*0a14*/ 	.byte	0x04, 0x12
        /*0a16*/ 	.short	(.L_471 - .L_470)
	.align		4
.L_470:
        /*0a18*/ 	.word	index@(_Z35group_norm_nhwc_fwd_one_pass_kernelI11Fp32IOFp16WLi64ELi60ELi480EEv26Group_norm_nhwc_fwd_params)
        /*0a1c*/ 	.word	0x00000000


	//----- nvinfo : EIATTR_MIN_STACK_SIZE
	.align		4
.L_471:
        /*0a20*/ 	.byte	0x04, 0x12
        /*0a22*/ 	.short	(.L_473 - .L_472)
	.align		4
.L_472:
        /*0a24*/ 	.word	index@(_Z35group_norm_nhwc_fwd_one_pass_kernelI11Fp32IOFp16WLi128ELi60ELi480EEv26Group_norm_nhwc_fwd_params)
        /*0a28*/ 	.word	0x00000000


	//----- nvinfo : EIATTR_MIN_STACK_SIZE
	.align		4
.L_473:
        /*0a2c*/ 	.byte	0x04, 0x12
        /*0a2e*/ 	.short	(.L_475 - .L_474)
	.align		4
.L_474:
        /*0a30*/ 	.word	index@(_Z35group_norm_nhwc_fwd_one_pass_kernelI11Fp32IOFp16WLi256ELi60ELi480EEv26Group_norm_nhwc_fwd_params)
        /*0a34*/ 	.word	0x00000000


	//----- nvinfo : EIATTR_MIN_STACK_SIZE
	.align		4
.L_475:
        /*0a38*/ 	.byte	0x04, 0x12
        /*0a3a*/ 	.short	(.L_477 - .L_476)
	.align		4
.L_476:
        /*0a3c*/ 	.word	index@(_Z35group_norm_nhwc_fwd_one_pass_kernelI11Fp32IOFp16WLi512ELi60ELi480EEv26Group_norm_nhwc_fwd_params)
        /*0a40*/ 	.word	0x00000000
.L_477:


//--------------------- .nv.compat                --------------------------
	.section	.nv.compat,"",@"SHT_CUDA_COMPAT_INFO"
	.align	4
        /*0000*/ 	.byte	0x02, 0x09, 0x00, 0x00, 0x02, 0x02, 0x01, 0x00, 0x02, 0x05, 0x05, 0x00, 0x03, 0x07, 0x01, 0x01
        /*0010*/ 	.byte	0x02, 0x03, 0x00, 0x00, 0x02, 0x06, 0x01, 0x00, 0x04, 0x0b, 0x08, 0x00, 0x00, 0x00, 0x00, 0x00
        /*0020*/ 	.byte	0x00, 0x00, 0x00, 0x00


//--------------------- .nv.info._ZN3cub17CUB_300001_SM_9006detail11EmptyKernelIvEEvv --------------------------
	.section	.nv.info._ZN3cub17CUB_300001_SM_9006detail11EmptyKernelIvEEvv,"",@"SHT_CUDA_INFO"
	.sectionflags	@""
	.align	4


	//----- nvinfo : EIATTR_CUDA_API_VERSION
	.align		4
        /*0000*/ 	.byte	0x04, 0x37
        /*0002*/ 	.short	(.L_479 - .L_478)
.L_478:
        /*0004*/ 	.word	0x00000082


	//----- nvinfo : EIATTR_SPARSE_MMA_MASK
	.align		4
.L_479:
        /*0008*/ 	.byte	0x03, 0x50
        /*000a*/ 	.short	0x0000


	//----- nvinfo : EIATTR_MAXREG_COUNT
	.align		4
        /*000c*/ 	.byte	0x03, 0x1b
        /*000e*/ 	.short	0x00ff


	//----- nvinfo : EIATTR_MERCURY_ISA_VERSION
	.align		4
        /*0010*/ 	.byte	0x03, 0x5f
        /*0012*/ 	.short	0x0101


	//----- nvinfo : EIATTR_EXIT_INSTR_OFFSETS
	.align		4
        /*0014*/ 	.byte	0x04, 0x1c
        /*0016*/ 	.short	(.L_481 - .L_480)


	//   ....[0]....
.L_480:
        /*0018*/ 	.word	0x00000010


	//----- nvinfo : EIATTR_SW_WAR
	.align		4
.L_481:
        /*001c*/ 	.byte	0x04, 0x36
        /*001e*/ 	.short	(.L_483 - .L_482)
.L_482:
        /*0020*/ 	.word	0x00000008
.L_483:


//--------------------- .nv.info._Z35group_norm_nhwc_bwd_one_pass_kernelI11Bf16IOFp32WLi64ELi60ELi480EEv26Group_norm_nhwc_bwd_params --------------------------
	.section	.nv.info._Z35group_norm_nhwc_bwd_one_pass_kernelI11Bf16IOFp32WLi64ELi60ELi480EEv26Group_norm_nhwc_bwd_params,"",@"SHT_CUDA_INFO"
	.sectionflags	@""
	.align	4


	//----- nvinfo : EIATTR_CUDA_API_VERSION
	.align		4
        /*0000*/ 	.byte	0x04, 0x37
        /*0002*/ 	.short	(.L_485 - .L_484)
.L_484:
        /*0004*/ 	.word	0x00000082


	//----- nvinfo : EIATTR_KPARAM_INFO
	.align		4
.L_485:
        /*0008*/ 	.byte	0x04, 0x17
        /*000a*/ 	.short	(.L_487 - .L_486)
.L_486:
        /*000c*/ 	.word	0x00000000
        /*0010*/ 	.short	0x0000
        /*0012*/ 	.short	0x0000
        /*0014*/ 	.byte	0x00, 0xf0, 0xe1, 0x02


	//----- nvinfo : EIATTR_SPARSE_MMA_MASK
	.align		4
.L_487:
        /*0018*/ 	.byte	0x03, 0x50
        /*001a*/ 	.short	0x0000


	//----- nvinfo : EIATTR_MAXREG_COUNT
	.align		4
        /*001c*/ 	.byte	0x03, 0x1b
        /*001e*/ 	.short	0x0080


	//----- nvinfo : EIATTR_NUM_BARRIERS
	.align		4
        /*0020*/ 	.byte	0x02, 0x4c
        /*0022*/ 	.byte	0x01
	.zero		1


	//----- nvinfo : EIATTR_MERCURY_ISA_VERSION
	.align		4
        /*0024*/ 	.byte	0x03, 0x5f
        /*0026*/ 	.short	0x0101


	//----- nvinfo : EIATTR_INT_WARP_WIDE_INSTR_OFFSETS
	.align		4
        /*0028*/ 	.byte	0x04, 0x31
        /*002a*/ 	.short	(.L_489 - .L_488)


	//   ....[0]....
.L_488:
        /*002c*/ 	.word	0x000022e0


	//   ....[1]....
        /*0030*/ 	.word	0x00004300


	//----- nvinfo : EIATTR_COOP_GROUP_MASK_REGIDS
	.align		4
.L_489:
        /*0034*/ 	.byte	0x04, 0x29
        /*0036*/ 	.short	(.L_491 - .L_490)


	//   ....[0]....
.L_490:
        /*0038*/ 	.word	0xffffffff


	//   ....[1]....
        /*003c*/ 	.word	0xffffffff


	//   ....[2]....
        /*0040*/ 	.word	0xffffffff


	//   ....[3]....
        /*0044*/ 	.word	0xffffffff


	//   ....[4]....
        /*0048*/ 	.word	0xffffffff


	//   ....[5]....
        /*004c*/ 	.word	0xffffffff


	//   ....[6]....
        /*0050*/ 	.word	0xffffffff


	//   ....[7]....
        /*0054*/ 	.word	0xffffffff


	//   ....[8]....
        /*0058*/ 	.word	0xffffffff


	//   ....[9]....
        /*005c*/ 	.word	0xffffffff


	//----- nvinfo : EIATTR_COOP_GROUP_INSTR_OFFSETS
	.align		4
.L_491:
        /*0060*/ 	.byte	0x04, 0x28
        /*0062*/ 	.short	(.L_493 - .L_492)


	//   ....[0]....
.L_492:
        /*0064*/ 	.word	0x00001690


	//   ....[1]....
        /*0068*/ 	.word	0x000016d0


	//   ....[2]....
        /*006c*/ 	.word	0x000017e0


	//   ....[3]....
        /*0070*/ 	.word	0x00001800


	//   ....[4]....
        /*0074*/ 	.word	0x00001830


	//   ....[5]....
        /*0078*/ 	.word	0x00001850


	//   ....[6]....
        /*007c*/ 	.word	0x00001880


	//   ....[7]....
        /*0080*/ 	.word	0x000018a0


	//   ....[8]....
        /*0084*/ 	.word	0x000018d0


	//   ....[9]....
        /*0088*/ 	.word	0x000018f0


	//----- nvinfo : EIATTR_EXIT_INSTR_OFFSETS
	.align		4
.L_493:
        /*008c*/ 	.byte	0x04, 0x1c
        /*008e*/ 	.short	(.L_495 - .L_494)


	//   ....[0]....
.L_494:
        /*0090*/ 	.word	0x00004390


	//   ....[1]....
        /*0094*/ 	.word	0x000044d0


	//   ....[2]....
        /*0098*/ 	.word	0x00004720


	//----- nvinfo : EIATTR_MAX_THREADS
	.align		4
.L_495:
        /*009c*/ 	.byte	0x04, 0x05
        /*009e*/ 	.short	(.L_497 - .L_496)
.L_496:
        /*00a0*/ 	.word	0x000001e0
        /*00a4*/ 	.word	0x00000001
        /*00a8*/ 	.word	0x00000001


	//----- nvinfo : EIATTR_CRS_STACK_SIZE
	.align		4
.L_497:
        /*00ac*/ 	.byte	0x04, 0x1e
        /*00ae*/ 	.short	(.L_499 - .L_498)
.L_498:
        /*00b0*/ 	.word	0x00000000


	//----- nvinfo : EIATTR_CBANK_PARAM_SIZE
	.align		4
.L_499:
        /*00b4*/ 	.byte	0x03, 0x19
        /*00b6*/ 	.short	0x00b8


	//----- nvinfo : EIATTR_PARAM_CBANK
	.align		4
        /*00b8*/ 	.byte	0x04, 0x0a
        /*00ba*/ 	.short	(.L_501 - .L_500)
	.align		4
.L_500:
        /*00bc*/ 	.word	index@(.nv.constant0._Z35group_norm_nhwc_bwd_one_pass_kernelI11Bf16IOFp32WLi64ELi60ELi480EEv26Group_norm_nhwc_bwd_params)
        /*00c0*/ 	.short	0x0210
        /*00c2*/ 	.short	0x00b8


	//----- nvinfo : EIATTR_SW_WAR
	.align		4
.L_501:
        /*00c4*/ 	.byte	0x04, 0x36
        /*00c6*/ 	.short	(.L_503 - .L_502)
.L_502:
        /*00c8*/ 	.word	0x00000008
.L_503:


//--------------------- .nv.info._Z35group_norm_nhwc_bwd_one_pass_kernelI11Bf16IOFp32WLi128ELi60ELi480EEv26Group_norm_nhwc_bwd_params --------------------------
	.section	.nv.info._Z35group_norm_nhwc_bwd_one_pass_kernelI11Bf16IOFp32WLi128ELi60ELi480EEv26Group_norm_nhwc_bwd_params,"",@"SHT_CUDA_INFO"
	.sectionflags	@""
	.align	4


	//----- nvinfo : EIATTR_CUDA_API_VERSION
	.align		4
        /*0000*/ 	.byte	0x04, 0x37
        /*0002*/ 	.short	(.L_505 - .L_504)
.L_504:
        /*0004*/ 	.word	0x00000082


	//----- nvinfo : EIATTR_KPARAM_INFO
	.align		4
.L_505:
        /*0008*/ 	.byte	0x04, 0x17
        /*000a*/ 	.short	(.L_507 - .L_506)
.L_506:
        /*000c*/ 	.word	0x00000000
        /*0010*/ 	.short	0x0000
        /*0012*/ 	.short	0x0000
        /*0014*/ 	.byte	0x00, 0xf0, 0xe1, 0x02


	//----- nvinfo : EIATTR_SPARSE_MMA_MASK
	.align		4
.L_507:
        /*0018*/ 	.byte	0x03, 0x50
        /*001a*/ 	.short	0x0000


	//----- nvinfo : EIATTR_MAXREG_COUNT
	.align		4
        /*001c*/ 	.byte	0x03, 0x1b
        /*001e*/ 	.short	0x0080


	//----- nvinfo : EIATTR_NUM_BARRIERS
	.align		4
        /*0020*/ 	.byte	0x02, 0x4c
        /*0022*/ 	.byte	0x01
	.zero		1


	//----- nvinfo : EIATTR_MERCURY_ISA_VERSION
	.align		4
        /*0024*/ 	.byte	0x03, 0x5f
        /*0026*/ 	.short	0x0101


	//----- nvinfo : EIATTR_INT_WARP_WIDE_INSTR_OFFSETS
	.align		4
        /*0028*/ 	.byte	0x04, 0x31
        /*002a*/ 	.short	(.L_509 - .L_508)


	//   ....[0]....
.L_508:
        /*002c*/ 	.word	0x00003370


	//   ....[1]....
        /*0030*/ 	.word	0x00005fe0


	//----- nvinfo : EIATTR_COOP_GROUP_MASK_REGIDS
	.align		4
.L_509:
        /*0034*/ 	.byte	0x04, 0x29
        /*0036*/ 	.short	(.L_511 - .L_510)


	//   ....[0]....
.L_510:
        /*0038*/ 	.word	0xffffffff


	//   ....[1]....
        /*003c*/ 	.word	0xffffffff


	//   ....[2]....
        /*0040*/ 	.word	0xffffffff


	//   ....[3]....
        /*0044*/ 	.word	0xffffffff


	//   ....[4]....
        /*0048*/ 	.word	0xffffffff


	//   ....[5]....
        /*004c*/ 	.word	0xffffffff


	//   ....[6]....
        /*0050*/ 	.word	0xffffffff


	//   ....[7]....
        /*0054*/ 	.word	0xffffffff


	//   ....[8]....
        /*0058*/ 	.word	0xffffffff


	//   ....[9]....
        /*005c*/ 	.word	0xffffffff


	//----- nvinfo : EIATTR_COOP_GROUP_INSTR_OFFSETS
	.align		4
.L_511:
        /*0060*/ 	.byte	0x04, 0x28
        /*0062*/ 	.short	(.L_513 - .L_512)


	//   ....[0]....
.L_512:
        /*0064*/ 	.word	0x000024c0


	//   ....[1]....
        /*0068*/ 	.word	0x000024d0


	//   ....[2]....
        /*006c*/ 	.word	0x00002510


	//   ....[3]....
        /*0070*/ 	.word	0x00002530


	//   ....[4]....
        /*0074*/ 	.word	0x00002560


	//   ....[5]....
        /*0078*/ 	.word	0x00002580


	//   ....[6]....
        /*007c*/ 	.word	0x000025b0


	//   ....[7]....
        /*0080*/ 	.word	0x000025d0


	//   ....[8]....
        /*0084*/ 	.word	0x00002600


	//   ....[9]....
        /*0088*/ 	.word	0x00002620


	//----- nvinfo : EIATTR_EXIT_INSTR_OFFSETS
	.align		4
.L_513:
        /*008c*/ 	.byte	0x04, 0x1c
        /*008e*/ 	.short	(.L_515 - .L_514)


	//   ....[0]....
.L_514:
        /*0090*/ 	.word	0x000060d0


	//   ....[1]....
        /*0094*/ 	.word	0x00006210


	//   ....[2]....
        /*0098*/ 	.word	0x00006450


	//----- nvinfo : EIATTR_MAX_THREADS
	.align		4
.L_515:
        /*009c*/ 	.byte	0x04, 0x05
        /*009e*/ 	.short	(.L_517 - .L_516)
.L_516:
        /*00a0*/ 	.word	0x000001e0
        /*00a4*/ 	.word	0x00000001
        /*00a8*/ 	.word	0x00000001


	//----- nvinfo : EIATTR_CRS_STACK_SIZE
	.align		4
.L_517:
        /*00ac*/ 	.byte	0x04, 0x1e
        /*00ae*/ 	.short	(.L_519 - .L_518)
.L_518:
        /*00b0*/ 	.word	0x00000000


	//----- nvinfo : EIATTR_CBANK_PARAM_SIZE
	.align		4
.L_519:
        /*00b4*/ 	.byte	0x03, 0x19
        /*00b6*/ 	.short	0x00b8


	//----- nvinfo : EIATTR_PARAM_CBANK
	.align		4
        /*00b8*/ 	.byte	0x04, 0x0a
        /*00ba*/ 	.short	(.L_521 - .L_520)
	.align		4
.L_520:
        /*00bc*/ 	.word	index@(.nv.constant0._Z35group_norm_nhwc_bwd_one_pass_kernelI11Bf16IOFp32WLi128ELi60ELi480EEv26Group_norm_nhwc_bwd_params)
        /*00c0*/ 	.short	0x0210
        /*00c2*/ 	.short	0x00b8


	//----- nvinfo : EIATTR_SW_WAR
	.align		4
.L_521:
        /*00c4*/ 	.byte	0x04, 0x36
        /*00c6*/ 	.short	(.L_523 - .L_522)
.L_522:
        /*00c8*/ 	.word	0x00000008
.L_523:


//--------------------- .nv.info._Z35group_norm_nhwc_bwd_one_pass_kernelI11Bf16IOFp32WLi256ELi60ELi480EEv26Group_norm_nhwc_bwd_params --------------------------
	.section	.nv.info._Z35group_norm_nhwc_bwd_one_pass_kernelI11Bf16IOFp32WLi256ELi60ELi480EEv26Group_norm_nhwc_bwd_params,"",@"SHT_CUDA_INFO"
	.sectionflags	@""
	.align	4


	//----- nvinfo : EIATTR_CUDA_API_VERSION
	.align		4
        /*0000*/ 	.byte	0x04, 0x37
        /*0002*/ 	.short	(.L_525 - .L_524)
.L_524:
        /*0004*/ 	.word	0x00000082


	//----- nvinfo : EIATTR_KPARAM_INFO
	.align		4
.L_525:
        /*0008*/ 	.byte	0x04, 0x17
        /*000a*/ 	.short	(.L_527 - .L_526)
.L_526:
        /*000c*/ 	.word	0x00000000
        /*0010*/ 	.short	0x0000
        /*0012*/ 	.short	0x0000
        /*0014*/ 	.byte	0x00, 0xf0, 0xe1, 0x02


	//----- nvinfo : EIATTR_SPARSE_MMA_MASK
	.align		4
.L_527:
        /*0018*/ 	.byte	0x03, 0x50
        /*001a*/ 	.short	0x0000


	//----- nvinfo : EIATTR_MAXREG_COUNT
	.align		4
        /*001c*/ 	.byte	0x03, 0x1b
        /*001e*/ 	.short	0x0080


	//----- nvinfo : EIATTR_NUM_BARRIERS
	.align		4
        /*0020*/ 	.byte	0x02, 0x4c
        /*0022*/ 	.byte	0x01
	.zero		1


	//----- nvinfo : EIATTR_MERCURY_ISA_VERSION
	.align		4
        /*0024*/ 	.byte	0x03, 0x5f
        /*0026*/ 	.short	0x0101


	//----- nvinfo : EIATTR_INT_WARP_WIDE_INSTR_OFFSETS
	.align		4
        /*0028*/ 	.byte	0x04, 0x31
        /*002a*/ 	.short	(.L_529 - .L_528)


	//   ....[0]....
.L_528:
        /*002c*/ 	.word	0x00005690


	//   ....[1]....
        /*0030*/ 	.word	0x00009e20


	//----- nvinfo : EIATTR_COOP_GROUP_MASK_REGIDS
	.align		4
.L_529:
        /*0034*/ 	.byte	0x04, 0x29
        /*0036*/ 	.short	(.L_531 - .L_530)


	//   ....[0]....
.L_530:
        /*0038*/ 	.word	0xffffffff


	//   ....[1]....
        /*003c*/ 	.word	0xffffffff


	//   ....[2]....
        /*0040*/ 	.word	0xffffffff


	//   ....[3]....
        /*0044*/ 	.word	0xffffffff


	//   ....[4]....
        /*0048*/ 	.word	0xffffffff


	//   ....[5]....
        /*004c*/ 	.word	0xffffffff


	//   ....[6]....
        /*0050*/ 	.word	0xffffffff


	//   ....[7]....
        /*0054*/ 	.word	0xffffffff


	//   ....[8]....
        /*0058*/ 	.word	0xffffffff


	//   ....[9]....
        /*005c*/ 	.word	0xffffffff


	//----- nvinfo : EIATTR_COOP_GROUP_INSTR_OFFSETS
	.align		4
.L_531:
        /*0060*/ 	.byte	0x04, 0x28
        /*0062*/ 	.short	(.L_533 - .L_532)


	//   ....[0]....
.L_532:
        /*0064*/ 	.word	0x00004630


	//   ....[1]....
        /*0068*/ 	.word	0x00004670


	//   ....[2]....
        /*006c*/ 	.word	0x00004800


	//   ....[3]....
        /*0070*/ 	.word	0x00004840


	//   ....[4]....
        /*0074*/ 	.word	0x000049d0


	//   ....[5]....
        /*0078*/ 	.word	0x00004a00


	//   ....[6]....
        /*007c*/ 	.word	0x00004a40


	//   ....[7]....
        /*0080*/ 	.word	0x00004a60


	//   ....[8]....
        /*0084*/ 	.word	0x00004a90


	//   ....[9]....
        /*0088*/ 	.word	0x00004ab0


	//----- nvinfo : EIATTR_EXIT_INSTR_OFFSETS
	.align		4
.L_533:
        /*008c*/ 	.byte	0x04, 0x1c
        /*008e*/ 	.short	(.L_535 - .L_534)


	//   ....[0]....
.L_534:
        /*0090*/ 	.word	0x00009eb0


	//   ....[1]....
        /*0094*/ 	.word	0x00009ff0


	//   ....[2]....
        /*0098*/ 	.word	0x0000a230


	//----- nvinfo : EIATTR_MAX_THREADS
	.align		4
.L_535:
        /*009c*/ 	.byte	0x04, 0x05
        /*009e*/ 	.short	(.L_537 - .L_536)
.L_536:
        /*00a0*/ 	.word	0x000001e0
        /*00a4*/ 	.word	0x00000001
        /*00a8*/ 	.word	0x00000001


	//----- nvinfo : EIATTR_CRS_STACK_SIZE
	.align		4
.L_537:
        /*00ac*/ 	.byte	0x04, 0x1e
        /*00ae*/ 	.short	(.L_539 - .L_538)
.L_538:
        /*00b0*/ 	.word	0x00000000


	//----- nvinfo : EIATTR_CBANK_PARAM_SIZE
	.align		4
.L_539:
        /*00b4*/ 	.byte	0x03, 0x19
        /*00b6*/ 	.short	0x00b8


	//----- nvinfo : EIATTR_PARAM_CBANK
	.align		4
        /*00b8*/ 	.byte	0x04, 0x0a
        /*00ba*/ 	.short	(.L_541 - .L_540)
	.align		4
.L_540:
        /*00bc*/ 	.word	index@(.nv.constant0._Z35group_norm_nhwc_bwd_one_pass_kernelI11Bf16IOFp32WLi256ELi60ELi480EEv26Group_norm_nhwc_bwd_params)
        /*00c0*/ 	.short	0x0210
        /*00c2*/ 	.short	0x00b8


	//----- nvinfo : EIATTR_SW_WAR
	.align		4
.L_541:
        /*00c4*/ 	.byte	0x04, 0x36
        /*00c6*/ 	.short	(.L_543 - .L_542)
.L_542:
        /*00c8*/ 	.word	0x00000008
.L_543:


//--------------------- .nv.info._Z35group_norm_nhwc_bwd_one_pass_kernelI11Bf16IOFp32WLi512ELi60ELi480EEv26Group_norm_nhwc_bwd_params --------------------------
	.section	.nv.info._Z35group_norm_nhwc_bwd_one_pass_kernelI11Bf16IOFp32WLi512ELi60ELi480EEv26Group_norm_nhwc_bwd_params,"",@"SHT_CUDA_INFO"
	.sectionflags	@""
	.align	4


	//----- nvinfo : EIATTR_CUDA_API_VERSION
	.align		4
        /*0000*/ 	.byte	0x04, 0x37
        /*0002*/ 	.short	(.L_545 - .L_544)
.L_544:
        /*0004*/ 	.word	0x00000082


	//----- nvinfo : EIATTR_KPARAM_INFO
	.align		4
.L_545:
        /*0008*/ 	.byte	0x04, 0x17
        /*000a*/ 	.short	(.L_547 - .L_546)
.L_546:
        /*000c*/ 	.word	0x00000000
        /*0010*/ 	.short	0x0000
        /*0012*/ 	.short	0x0000
        /*0014*/ 	.byte	0x00, 0xf0, 0xe1, 0x02


	//----- nvinfo : EIATTR_SPARSE_MMA_MASK
	.align		4
.L_547:
        /*0018*/ 	.byte	0x03, 0x50
        /*001a*/ 	.short	0x0000


	//----- nvinfo : EIATTR_MAXREG_COUNT
	.align		4
        /*001c*/ 	.byte	0x03, 0x1b
        /*001e*/ 	.short	0x0080


	//----- nvinfo : EIATTR_NUM_BARRIERS
	.align		4
        /*0020*/ 	.byte	0x02, 0x4c
        /*0022*/ 	.byte	0x01
	.zero		1


	//----- nvinfo : EIATTR_ANNOTATIONS
	.align		4
        /*0024*/ 	.byte	0x04, 0x55
        /*0026*/ 	.short	(.L_549 - .L_548)


	//   ....[0]....
.L_548:
        /*0028*/ 	.word	0x00000001
        /*002c*/ 	.byte	0x30, 0x0b, 0x00, 0x00, 0x01, 0x00, 0x00, 0x00, 0x50, 0x2f, 0x00, 0x00, 0x01, 0x00, 0x00, 0x00
        /* <DEDUP_REMOVED lines=60> */
        /*03fc*/ 	.byte	0x30, 0x2a, 0x01, 0x00


	//----- nvinfo : EIATTR_MERCURY_ISA_VERSION
	.align		4
.L_549:
        /*0400*/ 	.byte	0x03, 0x5f
        /*0402*/ 	.short	0x0101


	//----- nvinfo : EIATTR_INT_WARP_WIDE_INSTR_OFFSETS
	.align		4
        /*0404*/ 	.byte	0x04, 0x31
        /*0406*/ 	.short	(.L_551 - .L_550)


	//   ....[0]....
.L_550:
        /*0408*/ 	.word	0x0000a660


	//   ....[1]....
        /*040c*/ 	.word	0x0000a9b0


	//   ....[2]....
        /*0410*/ 	.word	0x0000aa50


	//   ....[3]....
        /*0414*/ 	.word	0x0000aaf0


	//   ....[4]....
        /*0418*/ 	.word	0x0000ab90


	//   ....[5]....
        /*041c*/ 	.word	0x0000ac30


	//   ....[6]....
        /*0420*/ 	.word	0x0000acd0


	//   ....[7]....
        /*0424*/ 	.word	0x0000ad70


	//   ....[8]....
        /*0428*/ 	.word	0x0000ae10


	//   ....[9]....
        /*042c*/ 	.word	0x0000aeb0


	//   ....[10]....
        /*0430*/ 	.word	0x0000af50


	//   ....[11]....
        /*0434*/ 	.word	0x0000aff0


	//   ....[12]....
        /*0438*/ 	.word	0x0000b090


	//   ....[13]....
        /*043c*/ 	.word	0x0000b130


	//   ....[14]....
        /*0440*/ 	.word	0x0000b1d0


	//   ....[15]....
        /*0444*/ 	.word	0x0000b270


	//   ....[16]....
        /*0448*/ 	.word	0x0000b310


	//   ....[17]....
        /*044c*/ 	.word	0x0000b430


	//   ....[18]....
        /*0450*/ 	.word	0x0000b4d0


	//   ....[19]....
        /*0454*/ 	.word	0x0000b570


	//   ....[20]....
        /*0458*/ 	.word	0x0000b610


	//   ....[21]....
        /*045c*/ 	.word	0x0000b6b0


	//   ....[22]....
        /*0460*/ 	.word	0x0000b750


	//   ....[23]....
        /*0464*/ 	.word	0x0000b7f0


	//   ....[24]....
        /*0468*/ 	.word	0x0000b890


	//   ....[25]....
        /*046c*/ 	.word	0x0000b9c0


	//   ....[26]....
        /*0470*/ 	.word	0x0000ba60


	//   ....[27]....
        /*0474*/ 	.word	0x0000bb00


	//   ....[28]....
        /*0478*/ 	.word	0x0000bba0


	//   ....[29]....
        /*047c*/ 	.word	0x0000bdb0


	//   ....[30]....
        /*0480*/ 	.word	0x0000be70


	//   ....[31]....
        /*0484*/ 	.word	0x00012ec0


	//----- nvinfo : EIATTR_COOP_GROUP_MASK_REGIDS
	.align		4
.L_551:
        /*0488*/ 	.byte	0x04, 0x29
        /*048a*/ 	.short	(.L_553 - .L_552)


	//   ....[0]....
.L_552:
        /*048c*/ 	.word	0xffffffff


	//   ....[1]....
        /*0490*/ 	.word	0xffffffff


	//   ....[2]....
        /*0494*/ 	.word	0xffffffff


	//   ....[3]....
        /*0498*/ 	.word	0xffffffff


	//   ....[4]....
        /*049c*/ 	.word	0xffffffff


	//   ....[5]....
        /*04a0*/ 	.word	0xffffffff


	//   ....[6]....
        /*04a4*/ 	.word	0xffffffff


	//   ....[7]....
        /*04a8*/ 	.word	0xffffffff


	//   ....[8]....
        /*04ac*/ 	.word	0xffffffff


	//   ....[9]....
        /*04b0*/ 	.word	0xffffffff


	//----- nvinfo : EIATTR_COOP_GROUP_INSTR_OFFSETS
	.align		4
.L_553:
        /*04b4*/ 	.byte	0x04, 0x28
        /*04b6*/ 	.short	(.L_555 - .L_554)


	//   ....[0]....
.L_554:
        /*04b8*/ 	.word	0x00008e50


	//   ....[1]....
        /*04bc*/ 	.word	0x00008e60


	//   ....[2]....
        /*04c0*/ 	.word	0x00008ea0


	//   ....[3]....
        /*04c4*/ 	.word	0x00008eb0


	//   ....[4]....
        /*04c8*/ 	.word	0x00008ef0


	//   ....[5]....
        /*04cc*/ 	.word	0x00008f00


	//   ....[6]....
        /*04d0*/ 	.word	0x00008f40


	//   ....[7]....
        /*04d4*/ 	.word	0x00008f50


	//   ....[8]....
        /*04d8*/ 	.word	0x00008f90


	//   ....[9]....
        /*04dc*/ 	.word	0x00008fa0


	//----- nvinfo : EIATTR_EXIT_INSTR_OFFSETS
	.align		4
.L_555:
        /*04e0*/ 	.byte	0x04, 0x1c
        /*04e2*/ 	.short	(.L_557 - .L_556)


	//   ....[0]....
.L_556:
        /*04e4*/ 	.word	0x00012fb0


	//   ....[1]....
        /*04e8*/ 	.word	0x000130f0


	//   ....[2]....
        /*04ec*/ 	.word	0x00013330


	//----- nvinfo : EIATTR_MAX_THREADS
	.align		4
.L_557:
        /*04f0*/ 	.byte	0x04, 0x05
        /*04f2*/ 	.short	(.L_559 - .L_558)
.L_558:
        /*04f4*/ 	.word	0x000001e0
        /*04f8*/ 	.word	0x00000001
        /*04fc*/ 	.word	0x00000001


	//----- nvinfo : EIATTR_CRS_STACK_SIZE
	.align		4
.L_559:
        /*0500*/ 	.byte	0x04, 0x1e
        /*0502*/ 	.short	(.L_561 - .L_560)
.L_560:
        /*0504*/ 	.word	0x00000000


	//----- nvinfo : EIATTR_CBANK_PARAM_SIZE
	.align		4
.L_561:
        /*0508*/ 	.byte	0x03, 0x19
        /*050a*/ 	.short	0x00b8


	//----- nvinfo : EIATTR_PARAM_CBANK
	.align		4
        /*050c*/ 	.byte	0x04, 0x0a
        /*050e*/ 	.short	(.L_563 - .L_562)
	.align		4
.L_562:
        /*0510*/ 	.word	index@(.nv.constant0._Z35group_norm_nhwc_bwd_one_pass_kernelI11Bf16IOFp32WLi512ELi60ELi480EEv26Group_norm_nhwc_bwd_params)
        /*0514*/ 	.short	0x0210
        /*0516*/ 	.short	0x00b8


	//----- nvinfo : EIATTR_SW_WAR
	.align		4
.L_563:
        /*0518*/ 	.byte	0x04, 0x36
        /*051a*/ 	.short	(.L_565 - .L_564)
.L_564:
        /*051c*/ 	.word	0x00000008
.L_565:


//--------------------- .nv.info._Z35group_norm_nhwc_bwd_one_pass_kernelI11Bf16IOBf16WLi64ELi60ELi480EEv26Group_norm_nhwc_bwd_params --------------------------
	.section	.nv.info._Z35group_norm_nhwc_bwd_one_pass_kernelI11Bf16IOBf16WLi64ELi60ELi480EEv26Group_norm_nhwc_bwd_params,"",@"SHT_CUDA_INFO"
	.sectionflags	@""
	.align	4


	//----- nvinfo : EIATTR_CUDA_API_VERSION
	.align		4
        /*0000*/ 	.byte	0x04, 0x37
        /*0002*/ 	.short	(.L_567 - .L_566)
.L_566:
        /*0004*/ 	.word	0x00000082


	//----- nvinfo : EIATTR_KPARAM_INFO
	.align		4
.L_567:
        /*0008*/ 	.byte	0x04, 0x17
        /*000a*/ 	.short	(.L_569 - .L_568)
.L_568:
        /*000c*/ 	.word	0x00000000
        /*0010*/ 	.short	0x0000
        /*0012*/ 	.short	0x0000
        /*0014*/ 	.byte	0x00, 0xf0, 0xe1, 0x02


	//----- nvinfo : EIATTR_SPARSE_MMA_MASK
	.align		4
.L_569:
        /*0018*/ 	.byte	0x03, 0x50
        /*001a*/ 	.short	0x0000


	//----- nvinfo : EIATTR_MAXREG_COUNT
	.align		4
        /*001c*/ 	.byte	0x03, 0x1b
        /*001e*/ 	.short	0x0080


	//----- nvinfo : EIATTR_NUM_BARRIERS
	.align		4
        /*0020*/ 	.byte	0x02, 0x4c
        /*0022*/ 	.byte	0x01
	.zero		1


	//----- nvinfo : EIATTR_MERCURY_ISA_VERSION
	.align		4
        /*0024*/ 	.byte	0x03, 0x5f
        /*0026*/ 	.short	0x0101


	//----- nvinfo : EIATTR_INT_WARP_WIDE_INSTR_OFFSETS
	.align		4
        /*0028*/ 	.byte	0x04, 0x31
        /*002a*/ 	.short	(.L_571 - .L_570)


	//   ....[0]....
.L_570:
        /*002c*/ 	.word	0x00002360


	//   ....[1]....
        /*0030*/ 	.word	0x00004380


	//----- nvinfo : EIATTR_COOP_GROUP_MASK_REGIDS
	.align		4
.L_571:
        /*0034*/ 	.byte	0x04, 0x29
        /*0036*/ 	.short	(.L_573 - .L_572)


	//   ....[0]....
.L_572:
        /*0038*/ 	.word	0xffffffff


	//   ....[1]....
        /*003c*/ 	.word	0xffffffff


	//   ....[2]....
        /*0040*/ 	.word	0xffffffff


	//   ....[3]....
        /*0044*/ 	.word	0xffffffff


	//   ....[4]....
        /*0048*/ 	.word	0xffffffff


	//   ....[5]....
        /*004c*/ 	.word	0xffffffff


	//   ....[6]....
        /*0050*/ 	.word	0xffffffff


	//   ....[7]....
        /*0054*/ 	.word	0xffffffff


	//   ....[8]....
        /*0058*/ 	.word	0xffffffff


	//   ....[9]....
        /*005c*/ 	.word	0xffffffff


	//----- nvinfo : EIATTR_COOP_GROUP_INSTR_OFFSETS
	.align		4
.L_573:
        /*0060*/ 	.byte	0x04, 0x28
        /*0062*/ 	.short	(.L_575 - .L_574)


	//   ....[0]....
.L_574:
        /*0064*/ 	.word	0x00001700


	//   ....[1]....
        /*0068*/ 	.word	0x00001740


	//   ....[2]....
        /*006c*/ 	.word	0x00001850


	//   ....[3]....
        /*0070*/ 	.word	0x00001870


	//   ....[4]....
        /*0074*/ 	.word	0x000018a0


	//   ....[5]....
        /*0078*/ 	.word	0x000018c0


	//   ....[6]....
        /*007c*/ 	.word	0x000018f0


	//   ....[7]....
        /*0080*/ 	.word	0x00001910


	//   ....[8]....
        /*0084*/ 	.word	0x00001940


	//   ....[9]....
        /*0088*/ 	.word	0x00001960


	//----- nvinfo : EIATTR_EXIT_INSTR_OFFSETS
	.align		4
.L_575:
        /*008c*/ 	.byte	0x04, 0x1c
        /*008e*/ 	.short	(.L_577 - .L_576)


	//   ....[0]....
.L_576:
        /*0090*/ 	.word	0x00004410


	//   ....[1]....
        /*0094*/ 	.word	0x00004550


	//   ....[2]....
        /*0098*/ 	.word	0x000047b0


	//----- nvinfo : EIATTR_MAX_THREADS
	.align		4
.L_577:
        /*009c*/ 	.byte	0x04, 0x05
        /*009e*/ 	.short	(.L_579 - .L_578)
.L_578:
        /*00a0*/ 	.word	0x000001e0
        /*00a4*/ 	.word	0x00000001
        /*00a8*/ 	.word	0x00000001


	//----- nvinfo : EIATTR_CRS_STACK_SIZE
	.align		4
.L_579:
        /*00ac*/ 	.byte	0x04, 0x1e
        /*00ae*/ 	.short	(.L_581 - .L_580)
.L_580:
        /*00b0*/ 	.word	0x00000000


	//----- nvinfo : EIATTR_CBANK_PARAM_SIZE
	.align		4
.L_581:
        /*00b4*/ 	.byte	0x03, 0x19
        /*00b6*/ 	.short	0x00b8


	//----- nvinfo : EIATTR_PARAM_CBANK
	.align		4
        /*00b8*/ 	.byte	0x04, 0x0a
        /*00ba*/ 	.short	(.L_583 - .L_582)
	.align		4
.L_582:
        /*00bc*/ 	.word	index@(.nv.constant0._Z35group_norm_nhwc_bwd_one_pass_kernelI11Bf16IOBf16WLi64ELi60ELi480EEv26Group_norm_nhwc_bwd_params)
        /*00c0*/ 	.short	0x0210
        /*00c2*/ 	.short	0x00b8


	//----- nvinfo : EIATTR_SW_WAR
	.align		4
.L_583:
        /*00c4*/ 	.byte	0x04, 0x36
        /*00c6*/ 	.short	(.L_585 - .L_584)
.L_584:
        /*00c8*/ 	.word	0x00000008
.L_585:


//--------------------- .nv.info._Z35group_norm_nhwc_bwd_one_pass_kernelI11Bf16IOBf16WLi128ELi60ELi480EEv26Group_norm_nhwc_bwd_params --------------------------
	.section	.nv.info._Z35group_norm_nhwc_bwd_one_pass_kernelI11Bf16IOBf16WLi128ELi60ELi480EEv26Group_norm_nhwc_bwd_params,"",@"SHT_CUDA_INFO"
	.sectionflags	@""
	.align	4


	//----- nvinfo : EIATTR_CUDA_API_VERSION
	.align		4
        /*0000*/ 	.byte	0x04, 0x37
        /*0002*/ 	.short	(.L_587 - .L_586)
.L_586:
        /*0004*/ 	.word	0x00000082


	//----- nvinfo : EIATTR_KPARAM_INFO
	.align		4
.L_587:
        /*0008*/ 	.byte	0x04, 0x17
        /*000a*/ 	.short	(.L_589 - .L_588)
.L_588:
        /*000c*/ 	.word	0x00000000
        /*0010*/ 	.short	0x0000
        /*0012*/ 	.short	0x0000
        /*0014*/ 	.byte	0x00, 0xf0, 0xe1, 0x02


	//----- nvinfo : EIATTR_SPARSE_MMA_MASK
	.align		4
.L_589:
        /*0018*/ 	.byte	0x03, 0x50
        /*001a*/ 	.short	0x0000


	//----- nvinfo : EIATTR_MAXREG_COUNT
	.align		4
        /*001c*/ 	.byte	0x03, 0x1b
        /*001e*/ 	.short	0x0080


	//----- nvinfo : EIATTR_NUM_BARRIERS
	.align		4
        /*0020*/ 	.byte	0x02, 0x4c
        /*0022*/ 	.byte	0x01
	.zero		1


	//----- nvinfo : EIATTR_MERCURY_ISA_VERSION
	.align		4
        /*0024*/ 	.byte	0x03, 0x5f
        /*0026*/ 	.short	0x0101


	//----- nvinfo : EIATTR_INT_WARP_WIDE_INSTR_OFFSETS
	.align		4
        /*0028*/ 	.byte	0x04, 0x31
        /*002a*/ 	.short	(.L_591 - .L_590)


	//   ....[0]....
.L_590:
        /*002c*/ 	.word	0x000033c0


	//   ....[1]....
        /*0030*/ 	.word	0x00006030


	//----- nvinfo : EIATTR_COOP_GROUP_MASK_REGIDS
	.align		4
.L_591:
        /*0034*/ 	.byte	0x04, 0x29
        /*0036*/ 	.short	(.L_593 - .L_592)


	//   ....[0]....
.L_592:
        /*0038*/ 	.word	0xffffffff


	//   ....[1]....
        /*003c*/ 	.word	0xffffffff


	//   ....[2]....
        /*0040*/ 	.word	0xffffffff


	//   ....[3]....
        /*0044*/ 	.word	0xffffffff


	//   ....[4]....
        /*0048*/ 	.word	0xffffffff


	//   ....[5]....
        /*004c*/ 	.word	0xffffffff


	//   ....[6]....
        /*0050*/ 	.word	0xffffffff


	//   ....[7]....
        /*0054*/ 	.word	0xffffffff


	//   ....[8]....
        /*0058*/ 	.word	0xffffffff


	//   ....[9]....
        /*005c*/ 	.word	0xffffffff


	//----- nvinfo : EIATTR_COOP_GROUP_INSTR_OFFSETS
	.align		4
.L_593:
        /*0060*/ 	.byte	0x04, 0x28
        /*0062*/ 	.short	(.L_595 - .L_594)


	//   ....[0]....
.L_594:
        /*0064*/ 	.word	0x00002510


	//   ....[1]....
        /*0068*/ 	.word	0x00002520


	//   ....[2]....
        /*006c*/ 	.word	0x00002570


	//   ....[3]....
        /*0070*/ 	.word	0x00002580


	//   ....[4]....
        /*0074*/ 	.word	0x000025c0


	//   ....[5]....
        /*0078*/ 	.word	0x000025d0


	//   ....[6]....
        /*007c*/ 	.word	0x00002610


	//   ....[7]....
        /*0080*/ 	.word	0x00002620


	//   ....[8]....
        /*0084*/ 	.word	0x00002660


	//   ....[9]....
        /*0088*/ 	.word	0x00002670


	//----- nvinfo : EIATTR_EXIT_INSTR_OFFSETS
	.align		4
.L_595:
        /*008c*/ 	.byte	0x04, 0x1c
        /*008e*/ 	.short	(.L_597 - .L_596)


	//   ....[0]....
.L_596:
        /*0090*/ 	.word	0x00006120


	//   ....[1]....
        /*0094*/ 	.word	0x00006260


	//   ....[2]....
        /*0098*/ 	.word	0x000064c0


	//----- nvinfo : EIATTR_MAX_THREADS
	.align		4
.L_597:
        /*009c*/ 	.byte	0x04, 0x05
        /*009e*/ 	.short	(.L_599 - .L_598)
.L_598:
        /*00a0*/ 	.word	0x000001e0
        /*00a4*/ 	.word	0x00000001
        /*00a8*/ 	.word	0x00000001


	//----- nvinfo : EIATTR_CRS_STACK_SIZE
	.align		4
.L_599:
        /*00ac*/ 	.byte	0x04, 0x1e
        /*00ae*/ 	.short	(.L_601 - .L_600)
.L_600:
        /*00b0*/ 	.word	0x00000000


	//----- nvinfo : EIATTR_CBANK_PARAM_SIZE
	.align		4
.L_601:
        /*00b4*/ 	.byte	0x03, 0x19
        /*00b6*/ 	.short	0x00b8


	//----- nvinfo : EIATTR_PARAM_CBANK
	.align		4
        /*00b8*/ 	.byte	0x04, 0x0a
        /*00ba*/ 	.short	(.L_603 - .L_602)
	.align		4
.L_602:
        /*00bc*/ 	.word	index@(.nv.constant0._Z35group_norm_nhwc_bwd_one_pass_kernelI11Bf16IOBf16WLi128ELi60ELi480EEv26Group_norm_nhwc_bwd_params)
        /*00c0*/ 	.short	0x0210
        /*00c2*/ 	.short	0x00b8


	//----- nvinfo : EIATTR_SW_WAR
	.align		4
.L_603:
        /*00c4*/ 	.byte	0x04, 0x36
        /*00c6*/ 	.short	(.L_605 - .L_604)
.L_604:
        /*00c8*/ 	.word	0x00000008
.L_605:


//--------------------- .nv.info._Z35group_norm_nhwc_bwd_one_pass_kernelI11Bf16IOBf16WLi256ELi60ELi480EEv26Group_norm_nhwc_bwd_params --------------------------
	.section	.nv.info._Z35group_norm_nhwc_bwd_one_pass_kernelI11Bf16IOBf16WLi256ELi60ELi480EEv26Group_norm_nhwc_bwd_params,"",@"SHT_CUDA_INFO"
	.sectionflags	@""
	.align	4


	//----- nvinfo : EIATTR_CUDA_API_VERSION
	.align		4
        /*0000*/ 	.byte	0x04, 0x37
        /*0002*/ 	.short	(.L_607 - .L_606)
.L_606:
        /*0004*/ 	.word	0x00000082


	//----- nvinfo : EIATTR_KPARAM_INFO
	.align		4
.L_607:
        /*0008*/ 	.byte	0x04, 0x17
        /*000a*/ 	.short	(.L_609 - .L_608)
.L_608:
        /*000c*/ 	.word	0x00000000
        /*0010*/ 	.short	0x0000
        /*0012*/ 	.short	0x0000
        /*0014*/ 	.byte	0x00, 0xf0, 0xe1, 0x02


	//----- nvinfo : EIATTR_SPARSE_MMA_MASK
	.align		4
.L_609:
        /*0018*/ 	.byte	0x03, 0x50
        /*001a*/ 	.short	0x0000


	//----- nvinfo : EIATTR_MAXREG_COUNT
	.align		4
        /*001c*/ 	.byte	0x03, 0x1b
        /*001e*/ 	.short	0x0080


	//----- nvinfo : EIATTR_NUM_BARRIERS
	.align		4
        /*0020*/ 	.byte	0x02, 0x4c
        /*0022*/ 	.byte	0x01
	.zero		1


	//----- nvinfo : EIATTR_MERCURY_ISA_VERSION
	.align		4
        /*0024*/ 	.byte	0x03, 0x5f
        /*0026*/ 	.short	0x0101


	//----- nvinfo : EIATTR_INT_WARP_WIDE_INSTR_OFFSETS
	.align		4
        /*0028*/ 	.byte	0x04, 0x31
        /*002a*/ 	.short	(.L_611 - .L_610)


	//   ....[0]....
.L_610:
        /*002c*/ 	.word	0x00005710


	//   ....[1]....
        /*0030*/ 	.word	0x00009ea0


	//----- nvinfo : EIATTR_COOP_GROUP_MASK_REGIDS
	.align		4
.L_611:
        /*0034*/ 	.byte	0x04, 0x29
        /*0036*/ 	.short	(.L_613 - .L_612)


	//   ....[0]....
.L_612:
        /*0038*/ 	.word	0xffffffff


	//   ....[1]....
        /*003c*/ 	.word	0xffffffff


	//   ....[2]....
        /*0040*/ 	.word	0xffffffff


	//   ....[3]....
        /*0044*/ 	.word	0xffffffff


	//   ....[4]....
        /*0048*/ 	.word	0xffffffff


	//   ....[5]....
        /*004c*/ 	.word	0xffffffff


	//   ....[6]....
        /*0050*/ 	.word	0xffffffff


	//   ....[7]....
        /*0054*/ 	.word	0xffffffff


	//   ....[8]....
        /*0058*/ 	.word	0xffffffff


	//   ....[9]....
        /*005c*/ 	.word	0xffffffff


	//----- nvinfo : EIATTR_COOP_GROUP_INSTR_OFFSETS
	.align		4
.L_613:
        /*0060*/ 	.byte	0x04, 0x28
        /*0062*/ 	.short	(.L_615 - .L_614)


	//   ....[0]....
.L_614:
        /*0064*/ 	.word	0x000046a0


	//   ....[1]....
        /*0068*/ 	.word	0x000046e0


	//   ....[2]....
        /*006c*/ 	.word	0x00004870


	//   ....[3]....
        /*0070*/ 	.word	0x000048b0


	//   ....[4]....
        /*0074*/ 	.word	0x00004a40


	//   ....[5]....
        /*0078*/ 	.word	0x00004a80


	//   ....[6]....
        /*007c*/ 	.word	0x00004ac0


	//   ....[7]....
        /*0080*/ 	.word	0x00004ae0


	//   ....[8]....
        /*0084*/ 	.word	0x00004b10


	//   ....[9]....
        /*0088*/ 	.word	0x00004b30


	//----- nvinfo : EIATTR_EXIT_INSTR_OFFSETS
	.align		4
.L_615:
        /*008c*/ 	.byte	0x04, 0x1c
        /*008e*/ 	.short	(.L_617 - .L_616)


	//   ....[0]....
.L_616:
        /*0090*/ 	.word	0x00009f30


	//   ....[1]....
        /*0094*/ 	.word	0x0000a070


	//   ....[2]....
        /*0098*/ 	.word	0x0000a2d0


	//----- nvinfo : EIATTR_MAX_THREADS
	.align		4
.L_617:
        /*009c*/ 	.byte	0x04, 0x05
        /*009e*/ 	.short	(.L_619 - .L_618)
.L_618:
        /*00a0*/ 	.word	0x000001e0
        /*00a4*/ 	.word	0x00000001
        /*00a8*/ 	.word	0x00000001


	//----- nvinfo : EIATTR_CRS_STACK_SIZE
	.align		4
.L_619:
        /*00ac*/ 	.byte	0x04, 0x1e
        /*00ae*/ 	.short	(.L_621 - .L_620)
.L_620:
        /*00b0*/ 	.word	0x00000000


	//----- nvinfo : EIATTR_CBANK_PARAM_SIZE
	.align		4
.L_621:
        /*00b4*/ 	.byte	0x03, 0x19
        /*00b6*/ 	.short	0x00b8


	//----- nvinfo : EIATTR_PARAM_CBANK
	.align		4
        /*00b8*/ 	.byte	0x04, 0x0a
        /*00ba*/ 	.short	(.L_623 - .L_622)
	.align		4
.L_622:
        /*00bc*/ 	.word	index@(.nv.constant0._Z35group_norm_nhwc_bwd_one_pass_kernelI11Bf16IOBf16WLi256ELi60ELi480EEv26Group_norm_nhwc_bwd_params)
        /*00c0*/ 	.short	0x0210
        /*00c2*/ 	.short	0x00b8


	//----- nvinfo : EIATTR_SW_WAR
	.align		4
.L_623:
        /*00c4*/ 	.byte	0x04, 0x36
        /*00c6*/ 	.short	(.L_625 - .L_624)
.L_624:
        /*00c8*/ 	.word	0x00000008
.L_625:


//--------------------- .nv.info._Z35group_norm_nhwc_bwd_one_pass_kernelI11Bf16IOBf16WLi512ELi60ELi480EEv26Group_norm_nhwc_bwd_params --------------------------
	.section	.nv.info._Z35group_norm_nhwc_bwd_one_pass_kernelI11Bf16IOBf16WLi512ELi60ELi480EEv26Group_norm_nhwc_bwd_params,"",@"SHT_CUDA_INFO"
	.sectionflags	@""
	.align	4


	//----- nvinfo : EIATTR_CUDA_API_VERSION
	.align		4
        /*0000*/ 	.byte	0x04, 0x37
        /*0002*/ 	.short	(.L_627 - .L_626)
.L_626:
        /*0004*/ 	.word	0x00000082


	//----- nvinfo : EIATTR_KPARAM_INFO
	.align		4
.L_627:
        /*0008*/ 	.byte	0x04, 0x17
        /*000a*/ 	.short	(.L_629 - .L_628)
.L_628:
        /*000c*/ 	.word	0x00000000
        /*0010*/ 	.short	0x0000
        /*0012*/ 	.short	0x0000
        /*0014*/ 	.byte	0x00, 0xf0, 0xe1, 0x02


	//----- nvinfo : EIATTR_SPARSE_MMA_MASK
	.align		4
.L_629:
        /*0018*/ 	.byte	0x03, 0x50
        /*001a*/ 	.short	0x0000


	//----- nvinfo : EIATTR_MAXREG_COUNT
	.align		4
        /*001c*/ 	.byte	0x03, 0x1b
        /*001e*/ 	.short	0x0080


	//----- nvinfo : EIATTR_NUM_BARRIERS
	.align		4
        /*0020*/ 	.byte	0x02, 0x4c
        /*0022*/ 	.byte	0x01
	.zero		1


	//----- nvinfo : EIATTR_ANNOTATIONS
	.align		4
        /*0024*/ 	.byte	0x04, 0x55
        /*0026*/ 	.short	(.L_631 - .L_630)


	//   ....[0]....
.L_630:
        /* <DEDUP_REMOVED lines=62> */
        /*03fc*/ 	.byte	0x10, 0x27, 0x01, 0x00, 0x01, 0x00, 0x00, 0x00, 0xb0, 0x2a, 0x01, 0x00


	//----- nvinfo : EIATTR_MERCURY_ISA_VERSION
	.align		4
.L_631:
        /*0408*/ 	.byte	0x03, 0x5f
        /*040a*/ 	.short	0x0101


	//----- nvinfo : EIATTR_INT_WARP_WIDE_INSTR_OFFSETS
	.align		4
        /*040c*/ 	.byte	0x04, 0x31
        /*040e*/ 	.short	(.L_633 - .L_632)


	//   ....[0]....
.L_632:
        /*0410*/ 	.word	0x0000a6d0


	//   ....[1]....
        /*0414*/ 	.word	0x0000aa20


	//   ....[2]....
        /*0418*/ 	.word	0x0000aac0


	//   ....[3]....
        /*041c*/ 	.word	0x0000ab60


	//   ....[4]....
        /*0420*/ 	.word	0x0000ac00


	//   ....[5]....
        /*0424*/ 	.word	0x0000aca0


	//   ....[6]....
        /*0428*/ 	.word	0x0000ad40


	//   ....[7]....
        /*042c*/ 	.word	0x0000ade0


	//   ....[8]....
        /*0430*/ 	.word	0x0000ae80


	//   ....[9]....
        /*0434*/ 	.word	0x0000af20


	//   ....[10]....
        /*0438*/ 	.word	0x0000afc0


	//   ....[11]....
        /*043c*/ 	.word	0x0000b060


	//   ....[12]....
        /*0440*/ 	.word	0x0000b100


	//   ....[13]....
        /*0444*/ 	.word	0x0000b1a0


	//   ....[14]....
        /*0448*/ 	.word	0x0000b240


	//   ....[15]....
        /*044c*/ 	.word	0x0000b2e0


	//   ....[16]....
        /*0450*/ 	.word	0x0000b380


	//   ....[17]....
        /*0454*/ 	.word	0x0000b4a0


	//   ....[18]....
        /*0458*/ 	.word	0x0000b540


	//   ....[19]....
        /*045c*/ 	.word	0x0000b5e0


	//   ....[20]....
        /*0460*/ 	.word	0x0000b680


	//   ....[21]....
        /*0464*/ 	.word	0x0000b720


	//   ....[22]....
        /*0468*/ 	.word	0x0000b7c0


	//   ....[23]....
        /*046c*/ 	.word	0x0000b860


	//   ....[24]....
        /*0470*/ 	.word	0x0000b900


	//   ....[25]....
        /*0474*/ 	.word	0x0000ba30


	//   ....[26]....
        /*0478*/ 	.word	0x0000bad0


	//   ....[27]....
        /*047c*/ 	.word	0x0000bb70


	//   ....[28]....
        /*0480*/ 	.word	0x0000bc10


	//   ....[29]....
        /*0484*/ 	.word	0x0000be20


	//   ....[30]....
        /*0488*/ 	.word	0x0000bee0


	//   ....[31]....
        /*048c*/ 	.word	0x00012f40


	//----- nvinfo : EIATTR_COOP_GROUP_MASK_REGIDS
	.align		4
.L_633:
        /*0490*/ 	.byte	0x04, 0x29
        /*0492*/ 	.short	(.L_635 - .L_634)


	//   ....[0]....
.L_634:
        /*0494*/ 	.word	0xffffffff


	//   ....[1]....
        /*0498*/ 	.word	0xffffffff


	//   ....[2]....
        /*049c*/ 	.word	0xffffffff


	//   ....[3]....
        /*04a0*/ 	.word	0xffffffff


	//   ....[4]....
        /*04a4*/ 	.word	0xffffffff


	//   ....[5]....
        /*04a8*/ 	.word	0xffffffff


	//   ....[6]....
        /*04ac*/ 	.word	0xffffffff


	//   ....[7]....
        /*04b0*/ 	.word	0xffffffff


	//   ....[8]....
        /*04b4*/ 	.word	0xffffffff


	//   ....[9]....
        /*04b8*/ 	.word	0xffffffff


	//----- nvinfo : EIATTR_COOP_GROUP_INSTR_OFFSETS
	.align		4
.L_635:
        /*04bc*/ 	.byte	0x04, 0x28
        /*04be*/ 	.short	(.L_637 - .L_636)


	//   ....[0]....
.L_636:
        /*04c0*/ 	.word	0x00008ee0


	//   ....[1]....
        /*04c4*/ 	.word	0x00008ef0


	//   ....[2]....
        /*04c8*/ 	.word	0x00008f30


	//   ....[3]....
        /*04cc*/ 	.word	0x00008f40


	//   ....[4]....
        /*04d0*/ 	.word	0x00008f80


	//   ....[5]....
        /*04d4*/ 	.word	0x00008f90


	//   ....[6]....
        /*04d8*/ 	.word	0x00008fd0


	//   ....[7]....
        /*04dc*/ 	.word	0x00008fe0


	//   ....[8]....
        /*04e0*/ 	.word	0x00009020


	//   ....[9]....
        /*04e4*/ 	.word	0x00009030


	//----- nvinfo : EIATTR_EXIT_INSTR_OFFSETS
	.align		4
.L_637:
        /*04e8*/ 	.byte	0x04, 0x1c
        /*04ea*/ 	.short	(.L_639 - .L_638)


	//   ....[0]....
.L_638:
        /*04ec*/ 	.word	0x00013030


	//   ....[1]....
        /*04f0*/ 	.word	0x00013170


	//   ....[2]....
        /*04f4*/ 	.word	0x000133d0


	//----- nvinfo : EIATTR_MAX_THREADS
	.align		4
.L_639:
        /*04f8*/ 	.byte	0x04, 0x05
        /*04fa*/ 	.short	(.L_641 - .L_640)
.L_640:
        /*04fc*/ 	.word	0x000001e0
        /*0500*/ 	.word	0x00000001
        /*0504*/ 	.word	0x00000001


	//----- nvinfo : EIATTR_CRS_STACK_SIZE
	.align		4
.L_641:
        /*0508*/ 	.byte	0x04, 0x1e
        /*050a*/ 	.short	(.L_643 - .L_642)
.L_642:
        /*050c*/ 	.word	0x00000000


	//----- nvinfo : EIATTR_CBANK_PARAM_SIZE
	.align		4
.L_643:
        /*0510*/ 	.byte	0x03, 0x19
        /*0512*/ 	.short	0x00b8


	//----- nvinfo : EIATTR_PARAM_CBANK
	.align		4
        /*0514*/ 	.byte	0x04, 0x0a
        /*0516*/ 	.short	(.L_645 - .L_644)
	.align		4
.L_644:
        /*0518*/ 	.word	index@(.nv.constant0._Z35group_norm_nhwc_bwd_one_pass_kernelI11Bf16IOBf16WLi512ELi60ELi480EEv26Group_norm_nhwc_bwd_params)
        /*051c*/ 	.short	0x0210
        /*051e*/ 	.short	0x00b8


	//----- nvinfo : EIATTR_SW_WAR
	.align		4
.L_645:
        /*0520*/ 	.byte	0x04, 0x36
        /*0522*/ 	.short	(.L_647 - .L_646)
.L_646:
        /*0524*/ 	.word	0x00000008
.L_647:


//--------------------- .nv.info._Z35group_norm_nhwc_bwd_one_pass_kernelI11Bf16IOFp16WLi64ELi60ELi480EEv26Group_norm_nhwc_bwd_params --------------------------
	.section	.nv.info._Z35group_norm_nhwc_bwd_one_pass_kernelI11Bf16IOFp16WLi64ELi60ELi480EEv26Group_norm_nhwc_bwd_params,"",@"SHT_CUDA_INFO"
	.sectionflags	@""
	.align	4


	//----- nvinfo : EIATTR_CUDA_API_VERSION
	.align		4
        /*0000*/ 	.byte	0x04, 0x37
        /*0002*/ 	.short	(.L_649 - .L_648)
.L_648:
        /*0004*/ 	.word	0x00000082


	//----- nvinfo : EIATTR_KPARAM_INFO
	.align		4
.L_649:
        /*0008*/ 	.byte	0x04, 0x17
        /*000a*/ 	.short	(.L_651 - .L_650)
.L_650:
        /*000c*/ 	.word	0x00000000
        /*0010*/ 	.short	0x0000
        /*0012*/ 	.short	0x0000
        /*0014*/ 	.byte	0x00, 0xf0, 0xe1, 0x02


	//----- nvinfo : EIATTR_SPARSE_MMA_MASK
	.align		4
.L_651:
        /*0018*/ 	.byte	0x03, 0x50
        /*001a*/ 	.short	0x0000


	//----- nvinfo : EIATTR_MAXREG_COUNT
	.align		4
        /*001c*/ 	.byte	0x03, 0x1b
        /*001e*/ 	.short	0x0080


	//----- nvinfo : EIATTR_NUM_BARRIERS
	.align		4
        /*0020*/ 	.byte	0x02, 0x4c
        /*0022*/ 	.byte	0x01
	.zero		1


	//----- nvinfo : EIATTR_MERCURY_ISA_VERSION
	.align		4
        /*0024*/ 	.byte	0x03, 0x5f
        /*0026*/ 	.short	0x0101


	//----- nvinfo : EIATTR_INT_WARP_WIDE_INSTR_OFFSETS
	.align		4
        /*0028*/ 	.byte	0x04, 0x31
        /*002a*/ 	.short	(.L_653 - .L_652)


	//   ....[0]....
.L_652:
        /*002c*/ 	.word	0x00002360


	//   ....[1]....
        /*0030*/ 	.word	0x00004380


	//----- nvinfo : EIATTR_COOP_GROUP_MASK_REGIDS
	.align		4
.L_653:
        /*0034*/ 	.byte	0x04, 0x29
        /*0036*/ 	.short	(.L_655 - .L_654)


	//   ....[0]....
.L_654:
        /*0038*/ 	.word	0xffffffff


	//   ....[1]....
        /*003c*/ 	.word	0xffffffff


	//   ....[2]....
        /*0040*/ 	.word	0xffffffff


	//   ....[3]....
        /*0044*/ 	.word	0xffffffff


	//   ....[4]....
        /*0048*/ 	.word	0xffffffff


	//   ....[5]....
        /*004c*/ 	.word	0xffffffff


	//   ....[6]....
        /*0050*/ 	.word	0xffffffff


	//   ....[7]....
        /*0054*/ 	.word	0xffffffff


	//   ....[8]....
        /*0058*/ 	.word	0xffffffff


	//   ....[9]....
        /*005c*/ 	.word	0xffffffff


	//----- nvinfo : EIATTR_COOP_GROUP_INSTR_OFFSETS
	.align		4
.L_655:
        /*0060*/ 	.byte	0x04, 0x28
        /*0062*/ 	.short	(.L_657 - .L_656)


	//   ....[0]....
.L_656:
        /*0064*/ 	.word	0x00001700


	//   ....[1]....
        /*0068*/ 	.word	0x00001740


	//   ....[2]....
        /*006c*/ 	.word	0x00001850


	//   ....[3]....
        /*0070*/ 	.word	0x00001870


	//   ....[4]....
        /*0074*/ 	.word	0x000018a0


	//   ....[5]....
        /*0078*/ 	.word	0x000018c0


	//   ....[6]....
        /*007c*/ 	.word	0x000018f0


	//   ....[7]....
        /*0080*/ 	.word	0x00001910


	//   ....[8]....
        /*0084*/ 	.word	0x00001940


	//   ....[9]....
        /*0088*/ 	.word	0x00001960


	//----- nvinfo : EIATTR_EXIT_INSTR_OFFSETS
	.align		4
.L_657:
        /*008c*/ 	.byte	0x04, 0x1c
        /*008e*/ 	.short	(.L_659 - .L_658)


	//   ....[0]....
.L_658:
        /*0090*/ 	.word	0x00004410


	//   ....[1]....
        /*0094*/ 	.word	0x00004550


	//   ....[2]....
        /*0098*/ 	.word	0x000047b0


	//----- nvinfo : EIATTR_MAX_THREADS
	.align		4
.L_659:
        /*009c*/ 	.byte	0x04, 0x05
        /*009e*/ 	.short	(.L_661 - .L_660)
.L_660:
        /*00a0*/ 	.word	0x000001e0
        /*00a4*/ 	.word	0x00000001
        /*00a8*/ 	.word	0x00000001


	//----- nvinfo : EIATTR_CRS_STACK_SIZE
	.align		4
.L_661:
        /*00ac*/ 	.byte	0x04, 0x1e
        /*00ae*/ 	.short	(.L_663 - .L_662)
.L_662:
        /*00b0*/ 	.word	0x00000000


	//----- nvinfo : EIATTR_CBANK_PARAM_SIZE
	.align		4
.L_663:
        /*00b4*/ 	.byte	0x03, 0x19
        /*00b6*/ 	.short	0x00b8


	//----- nvinfo : EIATTR_PARAM_CBANK
	.align		4
        /*00b8*/ 	.byte	0x04, 0x0a
        /*00ba*/ 	.short	(.L_665 - .L_664)
	.align		4
.L_664:
        /*00bc*/ 	.word	index@(.nv.constant0._Z35group_norm_nhwc_bwd_one_pass_kernelI11Bf16IOFp16WLi64ELi60ELi480EEv26Group_norm_nhwc_bwd_params)
        /*00c0*/ 	.short	0x0210
        /*00c2*/ 	.short	0x00b8


	//----- nvinfo : EIATTR_SW_WAR
	.align		4
.L_665:
        /*00c4*/ 	.byte	0x04, 0x36
        /*00c6*/ 	.short	(.L_667 - .L_666)
.L_666:
        /*00c8*/ 	.word	0x00000008
.L_667:


//--------------------- .nv.info._Z35group_norm_nhwc_bwd_one_pass_kernelI11Bf16IOFp16WLi128ELi60ELi480EEv26Group_norm_nhwc_bwd_params --------------------------
	.section	.nv.info._Z35group_norm_nhwc_bwd_one_pass_kernelI11Bf16IOFp16WLi128ELi60ELi480EEv26Group_norm_nhwc_bwd_params,"",@"SHT_CUDA_INFO"
	.sectionflags	@""
	.align	4


	//----- nvinfo : EIATTR_CUDA_API_VERSION
	.align		4
        /*0000*/ 	.byte	0x04, 0x37
        /*0002*/ 	.short	(.L_669 - .L_668)
.L_668:
        /*0004*/ 	.word	0x00000082


	//----- nvinfo : EIATTR_KPARAM_INFO
	.align		4
.L_669:
        /*0008*/ 	.byte	0x04, 0x17
        /*000a*/ 	.short	(.L_671 - .L_670)
.L_670:
        /*000c*/ 	.word	0x00000000
        /*0010*/ 	.short	0x0000
        /*0012*/ 	.short	0x0000
        /*0014*/ 	.byte	0x00, 0xf0, 0xe1, 0x02


	//----- nvinfo : EIATTR_SPARSE_MMA_MASK
	.align		4
.L_671:
        /*0018*/ 	.byte	0x03, 0x50
        /*001a*/ 	.short	0x0000


	//----- nvinfo : EIATTR_MAXREG_COUNT
	.align		4
        /*001c*/ 	.byte	0x03, 0x1b
        /*001e*/ 	.short	0x0080


	//----- nvinfo : EIATTR_NUM_BARRIERS
	.align		4
        /*0020*/ 	.byte	0x02, 0x4c
        /*0022*/ 	.byte	0x01
	.zero		1


	//----- nvinfo : EIATTR_MERCURY_ISA_VERSION
	.align		4
        /*0024*/ 	.byte	0x03, 0x5f
        /*0026*/ 	.short	0x0101


	//----- nvinfo : EIATTR_INT_WARP_WIDE_INSTR_OFFSETS
	.align		4
        /*0028*/ 	.byte	0x04, 0x31
        /*002a*/ 	.short	(.L_673 - .L_672)


	//   ....[0]....
.L_672:
        /*002c*/ 	.word	0x000033c0


	//   ....[1]....
        /*0030*/ 	.word	0x00006030


	//----- nvinfo : EIATTR_COOP_GROUP_MASK_REGIDS
	.align		4
.L_673:
        /*0034*/ 	.byte	0x04, 0x29
        /*0036*/ 	.short	(.L_675 - .L_674)


	//   ....[0]....
.L_674:
        /*0038*/ 	.word	0xffffffff


	//   ....[1]....
        /*003c*/ 	.word	0xffffffff


	//   ....[2]....
        /*0040*/ 	.word	0xffffffff


	//   ....[3]....
        /*0044*/ 	.word	0xffffffff


	//   ....[4]....
        /*0048*/ 	.word	0xffffffff


	//   ....[5]....
        /*004c*/ 	.word	0xffffffff


	//   ....[6]....
        /*0050*/ 	.word	0xffffffff


	//   ....[7]....
        /*0054*/ 	.word	0xffffffff


	//   ....[8]....
        /*0058*/ 	.word	0xffffffff


	//   ....[9]....
        /*005c*/ 	.word	0xffffffff


	//----- nvinfo : EIATTR_COOP_GROUP_INSTR_OFFSETS
	.align		4
.L_675:
        /*0060*/ 	.byte	0x04, 0x28
        /*0062*/ 	.short	(.L_677 - .L_676)


	//   ....[0]....
.L_676:
        /*0064*/ 	.word	0x00002510


	//   ....[1]....
        /*0068*/ 	.word	0x00002520


	//   ....[2]....
        /*006c*/ 	.word	0x00002570


	//   ....[3]....
        /*0070*/ 	.word	0x00002580


	//   ....[4]....
        /*0074*/ 	.word	0x000025c0


	//   ....[5]....
        /*0078*/ 	.word	0x000025d0


	//   ....[6]....
        /*007c*/ 	.word	0x00002610


	//   ....[7]....
        /*0080*/ 	.word	0x00002620


	//   ....[8]....
        /*0084*/ 	.word	0x00002660


	//   ....[9]....
        /*0088*/ 	.word	0x00002670


	//----- nvinfo : EIATTR_EXIT_INSTR_OFFSETS
	.align		4
.L_677:
        /*008c*/ 	.byte	0x04, 0x1c
        /*008e*/ 	.short	(.L_679 - .L_678)


	//   ....[0]....
.L_678:
        /*0090*/ 	.word	0x00006120


	//   ....[1]....
        /*0094*/ 	.word	0x00006260


	//   ....[2]....
        /*0098*/ 	.word	0x000064c0


	//----- nvinfo : EIATTR_MAX_THREADS
	.align		4
.L_679:
        /*009c*/ 	.byte	0x04, 0x05
        /*009e*/ 	.short	(.L_681 - .L_680)
.L_680:
        /*00a0*/ 	.word	0x000001e0
        /*00a4*/ 	.word	0x00000001
        /*00a8*/ 	.word	0x00000001


	//----- nvinfo : EIATTR_CRS_STACK_SIZE
	.align		4
.L_681:
        /*00ac*/ 	.byte	0x04, 0x1e
        /*00ae*/ 	.short	(.L_683 - .L_682)
.L_682:
        /*00b0*/ 	.word	0x00000000


	//----- nvinfo : EIATTR_CBANK_PARAM_SIZE
	.align		4
.L_683:
        /*00b4*/ 	.byte	0x03, 0x19
        /*00b6*/ 	.short	0x00b8


	//----- nvinfo : EIATTR_PARAM_CBANK
	.align		4
        /*00b8*/ 	.byte	0x04, 0x0a
        /*00ba*/ 	.short	(.L_685 - .L_684)
	.align		4
.L_684:
        /*00bc*/ 	.word	index@(.nv.constant0._Z35group_norm_nhwc_bwd_one_pass_kernelI11Bf16IOFp16WLi128ELi60ELi480EEv26Group_norm_nhwc_bwd_params)
        /*00c0*/ 	.short	0x0210
        /*00c2*/ 	.short	0x00b8


	//----- nvinfo : EIATTR_SW_WAR
	.align		4
.L_685:
        /*00c4*/ 	.byte	0x04, 0x36
        /*00c6*/ 	.short	(.L_687 - .L_686)
.L_686:
        /*00c8*/ 	.word	0x00000008
.L_687:


//--------------------- .nv.info._Z35group_norm_nhwc_bwd_one_pass_kernelI11Bf16IOFp16WLi256ELi60ELi480EEv26Group_norm_nhwc_bwd_params --------------------------
	.section	.nv.info._Z35group_norm_nhwc_bwd_one_pass_kernelI11Bf16IOFp16WLi256ELi60ELi480EEv26Group_norm_nhwc_bwd_params,"",@"SHT_CUDA_INFO"
	.sectionflags	@""
	.align	4


	//----- nvinfo : EIATTR_CUDA_API_VERSION
	.align		4
        /*0000*/ 	.byte	0x04, 0x37
        /*0002*/ 	.short	(.L_689 - .L_688)
.L_688:
        /*0004*/ 	.word	0x00000082


	//----- nvinfo : EIATTR_KPARAM_INFO
	.align		4
.L_689:
        /*0008*/ 	.byte	0x04, 0x17
        /*000a*/ 	.short	(.L_691 - .L_690)
.L_690:
        /*000c*/ 	.word	0x00000000
        /*0010*/ 	.short	0x0000
        /*0012*/ 	.short	0x0000
        /*0014*/ 	.byte	0x00, 0xf0, 0xe1, 0x02


	//----- nvinfo : EIATTR_SPARSE_MMA_MASK
	.align		4
.L_691:
        /*0018*/ 	.byte	0x03, 0x50
        /*001a*/ 	.short	0x0000


	//----- nvinfo : EIATTR_MAXREG_COUNT
	.align		4
        /*001c*/ 	.byte	0x03, 0x1b
        /*001e*/ 	.short	0x0080


	//----- nvinfo : EIATTR_NUM_BARRIERS
	.align		4
        /*0020*/ 	.byte	0x02, 0x4c
        /*0022*/ 	.byte	0x01
	.zero		1


	//----- nvinfo : EIATTR_MERCURY_ISA_VERSION
	.align		4
        /*0024*/ 	.byte	0x03, 0x5f
        /*0026*/ 	.short	0x0101


	//----- nvinfo : EIATTR_INT_WARP_WIDE_INSTR_OFFSETS
	.align		4
        /*0028*/ 	.byte	0x04, 0x31
        /*002a*/ 	.short	(.L_693 - .L_692)


	//   ....[0]....
.L_692:
        /*002c*/ 	.word	0x00005710


	//   ....[1]....
        /*0030*/ 	.word	0x00009ea0


	//----- nvinfo : EIATTR_COOP_GROUP_MASK_REGIDS
	.align		4
.L_693:
        /*0034*/ 	.byte	0x04, 0x29
        /*0036*/ 	.short	(.L_695 - .L_694)


	//   ....[0]....
.L_694:
        /*0038*/ 	.word	0xffffffff


	//   ....[1]....
        /*003c*/ 	.word	0xffffffff


	//   ....[2]....
        /*0040*/ 	.word	0xffffffff


	//   ....[3]....
        /*0044*/ 	.word	0xffffffff


	//   ....[4]....
        /*0048*/ 	.word	0xffffffff


	//   ....[5]....
        /*004c*/ 	.word	0xffffffff


	//   ....[6]....
        /*0050*/ 	.word	0xffffffff


	//   ....[7]....
        /*0054*/ 	.word	0xffffffff


	//   ....[8]....
        /*0058*/ 	.word	0xffffffff


	//   ....[9]....
        /*005c*/ 	.word	0xffffffff


	//----- nvinfo : EIATTR_COOP_GROUP_INSTR_OFFSETS
	.align		4
.L_695:
        /*0060*/ 	.byte	0x04, 0x28
        /*0062*/ 	.short	(.L_697 - .L_696)


	//   ....[0]....
.L_696:
        /*0064*/ 	.word	0x000046a0


	//   ....[1]....
        /*0068*/ 	.word	0x000046e0


	//   ....[2]....
        /*006c*/ 	.word	0x00004870


	//   ....[3]....
        /*0070*/ 	.word	0x000048b0


	//   ....[4]....
        /*0074*/ 	.word	0x00004a40


	//   ....[5]....
        /*0078*/ 	.word	0x00004a80


	//   ....[6]....
        /*007c*/ 	.word	0x00004ac0


	//   ....[7]....
        /*0080*/ 	.word	0x00004ae0


	//   ....[8]....
        /*0084*/ 	.word	0x00004b10


	//   ....[9]....
        /*0088*/ 	.word	0x00004b30


	//----- nvinfo : EIATTR_EXIT_INSTR_OFFSETS
	.align		4
.L_697:
        /*008c*/ 	.byte	0x04, 0x1c
        /*008e*/ 	.short	(.L_699 - .L_698)


	//   ....[0]....
.L_698:
        /*0090*/ 	.word	0x00009f30


	//   ....[1]....
        /*0094*/ 	.word	0x0000a070


	//   ....[2]....
        /*0098*/ 	.word	0x0000a2d0


	//----- nvinfo : EIATTR_MAX_THREADS
	.align		4
.L_699:
        /*009c*/ 	.byte	0x04, 0x05
        /*009e*/ 	.short	(.L_701 - .L_700)
.L_700:
        /*00a0*/ 	.word	0x000001e0
        /*00a4*/ 	.word	0x00000001
        /*00a8*/ 	.word	0x00000001


	//----- nvinfo : EIATTR_CRS_STACK_SIZE
	.align		4
.L_701:
        /*00ac*/ 	.byte	0x04, 0x1e
        /*00ae*/ 	.short	(.L_703 - .L_702)
.L_702:
        /*00b0*/ 	.word	0x00000000


	//----- nvinfo : EIATTR_CBANK_PARAM_SIZE
	.align		4
.L_703:
        /*00b4*/ 	.byte	0x03, 0x19
        /*00b6*/ 	.short	0x00b8


	//----- nvinfo : EIATTR_PARAM_CBANK
	.align		4
        /*00b8*/ 	.byte	0x04, 0x0a
        /*00ba*/ 	.short	(.L_705 - .L_704)
	.align		4
.L_704:
        /*00bc*/ 	.word	index@(.nv.constant0._Z35group_norm_nhwc_bwd_one_pass_kernelI11Bf16IOFp16WLi256ELi60ELi480EEv26Group_norm_nhwc_bwd_params)
        /*00c0*/ 	.short	0x0210
        /*00c2*/ 	.short	0x00b8


	//----- nvinfo : EIATTR_SW_WAR
	.align		4
.L_705:
        /*00c4*/ 	.byte	0x04, 0x36
        /*00c6*/ 	.short	(.L_707 - .L_706)
.L_706:
        /*00c8*/ 	.word	0x00000008
.L_707:


//--------------------- .nv.info._Z35group_norm_nhwc_bwd_one_pass_kernelI11Bf16IOFp16WLi512ELi60ELi480EEv26Group_norm_nhwc_bwd_params --------------------------
	.section	.nv.info._Z35group_norm_nhwc_bwd_one_pass_kernelI11Bf16IOFp16WLi512ELi60ELi480EEv26Group_norm_nhwc_bwd_params,"",@"SHT_CUDA_INFO"
	.sectionflags	@""
	.align	4


	//----- nvinfo : EIATTR_CUDA_API_VERSION
	.align		4
        /*0000*/ 	.byte	0x04, 0x37
        /*0002*/ 	.short	(.L_709 - .L_708)
.L_708:
        /*0004*/ 	.word	0x00000082


	//----- nvinfo : EIATTR_KPARAM_INFO
	.align		4
.L_709:
        /*0008*/ 	.byte	0x04, 0x17
        /*000a*/ 	.short	(.L_711 - .L_710)
.L_710:
        /*000c*/ 	.word	0x00000000
        /*0010*/ 	.short	0x0000
        /*0012*/ 	.short	0x0000
        /*0014*/ 	.byte	0x00, 0xf0, 0xe1, 0x02


	//----- nvinfo : EIATTR_SPARSE_MMA_MASK
	.align		4
.L_711:
        /*0018*/ 	.byte	0x03, 0x50
        /*001a*/ 	.short	0x0000


	//----- nvinfo : EIATTR_MAXREG_COUNT
	.align		4
        /*001c*/ 	.byte	0x03, 0x1b
        /*001e*/ 	.short	0x0080


	//----- nvinfo : EIATTR_NUM_BARRIERS
	.align		4
        /*0020*/ 	.byte	0x02, 0x4c
        /*0022*/ 	.byte	0x01
	.zero		1


	//----- nvinfo : EIATTR_ANNOTATIONS
	.align		4
        /*0024*/ 	.byte	0x04, 0x55
        /*0026*/ 	.short	(.L_713 - .L_712)


	//   ....[0]....
.L_712:
        /* <DEDUP_REMOVED lines=63> */


	//----- nvinfo : EIATTR_MERCURY_ISA_VERSION
	.align		4
.L_713:
        /*0408*/ 	.byte	0x03, 0x5f
        /*040a*/ 	.short	0x0101


	//----- nvinfo : EIATTR_INT_WARP_WIDE_INSTR_OFFSETS
	.align		4
        /*040c*/ 	.byte	0x04, 0x31
        /*040e*/ 	.short	(.L_715 - .L_714)


	//   ....[0]....
.L_714:
        /*0410*/ 	.word	0x0000a6d0


	//   ....[1]....
        /*0414*/ 	.word	0x0000aa20


	//   ....[2]....
        /*0418*/ 	.word	0x0000aac0


	//   ....[3]....
        /*041c*/ 	.word	0x0000ab60


	//   ....[4]....
        /*0420*/ 	.word	0x0000ac00


	//   ....[5]....
        /*0424*/ 	.word	0x0000aca0


	//   ....[6]....
        /*0428*/ 	.word	0x0000ad40


	//   ....[7]....
        /*042c*/ 	.word	0x0000ade0


	//   ....[8]....
        /*0430*/ 	.word	0x0000ae80


	//   ....[9]....
        /*0434*/ 	.word	0x0000af20


	//   ....[10]....
        /*0438*/ 	.word	0x0000afc0


	//   ....[11]....
        /*043c*/ 	.word	0x0000b060


	//   ....[12]....
        /*0440*/ 	.word	0x0000b100


	//   ....[13]....
        /*0444*/ 	.word	0x0000b1a0


	//   ....[14]....
        /*0448*/ 	.word	0x0000b240


	//   ....[15]....
        /*044c*/ 	.word	0x0000b2e0


	//   ....[16]....
        /*0450*/ 	.word	0x0000b380


	//   ....[17]....
        /*0454*/ 	.word	0x0000b4a0


	//   ....[18]....
        /*0458*/ 	.word	0x0000b540


	//   ....[19]....
        /*045c*/ 	.word	0x0000b5e0


	//   ....[20]....
        /*0460*/ 	.word	0x0000b680


	//   ....[21]....
        /*0464*/ 	.word	0x0000b720


	//   ....[22]....
        /*0468*/ 	.word	0x0000b7c0


	//   ....[23]....
        /*046c*/ 	.word	0x0000b860


	//   ....[24]....
        /*0470*/ 	.word	0x0000b900


	//   ....[25]....
        /*0474*/ 	.word	0x0000ba30


	//   ....[26]....
        /*0478*/ 	.word	0x0000bad0


	//   ....[27]....
        /*047c*/ 	.word	0x0000bb70


	//   ....[28]....
        /*0480*/ 	.word	0x0000bc10


	//   ....[29]....
        /*0484*/ 	.word	0x0000be20


	//   ....[30]....
        /*0488*/ 	.word	0x0000bee0


	//   ....[31]....
        /*048c*/ 	.word	0x00012f40


	//----- nvinfo : EIATTR_COOP_GROUP_MASK_REGIDS
	.align		4
.L_715:
        /*0490*/ 	.byte	0x04, 0x29
        /*0492*/ 	.short	(.L_717 - .L_716)


	//   ....[0]....
.L_716:
        /*0494*/ 	.word	0xffffffff


	//   ....[1]....
        /*0498*/ 	.word	0xffffffff


	//   ....[2]....
        /*049c*/ 	.word	0xffffffff


	//   ....[3]....
        /*04a0*/ 	.word	0xffffffff


	//   ....[4]....
        /*04a4*/ 	.word	0xffffffff


	//   ....[5]....
        /*04a8*/ 	.word	0xffffffff


	//   ....[6]....
        /*04ac*/ 	.word	0xffffffff


	//   ....[7]....
        /*04b0*/ 	.word	0xffffffff


	//   ....[8]....
        /*04b4*/ 	.word	0xffffffff


	//   ....[9]....
        /*04b8*/ 	.word	0xffffffff


	//----- nvinfo : EIATTR_COOP_GROUP_INSTR_OFFSETS
	.align		4
.L_717:
        /*04bc*/ 	.byte	0x04, 0x28
        /*04be*/ 	.short	(.L_719 - .L_718)


	//   ....[0]....
.L_718:
        /*04c0*/ 	.word	0x00008ee0


	//   ....[1]....
        /*04c4*/ 	.word	0x00008ef0


	//   ....[2]....
        /*04c8*/ 	.word	0x00008f30


	//   ....[3]....
        /*04cc*/ 	.word	0x00008f40


	//   ....[4]....
        /*04d0*/ 	.word	0x00008f80


	//   ....[5]....
        /*04d4*/ 	.word	0x00008f90


	//   ....[6]....
        /*04d8*/ 	.word	0x00008fd0


	//   ....[7]....
        /*04dc*/ 	.word	0x00008fe0


	//   ....[8]....
        /*04e0*/ 	.word	0x00009020


	//   ....[9]....
        /*04e4*/ 	.word	0x00009030


	//----- nvinfo : EIATTR_EXIT_INSTR_OFFSETS
	.align		4
.L_719:
        /*04e8*/ 	.byte	0x04, 0x1c
        /*04ea*/ 	.short	(.L_721 - .L_720)


	//   ....[0]....
.L_720:
        /*04ec*/ 	.word	0x00013030


	//   ....[1]....
        /*04f0*/ 	.word	0x00013170


	//   ....[2]....
        /*04f4*/ 	.word	0x000133d0


	//----- nvinfo : EIATTR_MAX_THREADS
	.align		4
.L_721:
        /*04f8*/ 	.byte	0x04, 0x05
        /*04fa*/ 	.short	(.L_723 - .L_722)
.L_722:
        /*04fc*/ 	.word	0x000001e0
        /*0500*/ 	.word	0x00000001
        /*0504*/ 	.word	0x00000001


	//----- nvinfo : EIATTR_CRS_STACK_SIZE
	.align		4
.L_723:
        /*0508*/ 	.byte	0x04, 0x1e
        /*050a*/ 	.short	(.L_725 - .L_724)
.L_724:
        /*050c*/ 	.word	0x00000000


	//----- nvinfo : EIATTR_CBANK_PARAM_SIZE
	.align		4
.L_725:
        /*0510*/ 	.byte	0x03, 0x19
        /*0512*/ 	.short	0x00b8


	//----- nvinfo : EIATTR_PARAM_CBANK
	.align		4
        /*0514*/ 	.byte	0x04, 0x0a
        /*0516*/ 	.short	(.L_727 - .L_726)
	.align		4
.L_726:
        /*0518*/ 	.word	index@(.nv.constant0._Z35group_norm_nhwc_bwd_one_pass_kernelI11Bf16IOFp16WLi512ELi60ELi480EEv26Group_norm_nhwc_bwd_params)
        /*051c*/ 	.short	0x0210
        /*051e*/ 	.short	0x00b8


	//----- nvinfo : EIATTR_SW_WAR
	.align		4
.L_727:
        /*0520*/ 	.byte	0x04, 0x36
        /*0522*/ 	.short	(.L_729 - .L_728)
.L_728:
        /*0524*/ 	.word	0x00000008
.L_729:


//--------------------- .nv.info._Z35group_norm_nhwc_bwd_one_pass_kernelI11Fp16IOFp32WLi64ELi60ELi480EEv26Group_norm_nhwc_bwd_params --------------------------
	.section	.nv.info._Z35group_norm_nhwc_bwd_one_pass_kernelI11Fp16IOFp32WLi64ELi60ELi480EEv26Group_norm_nhwc_bwd_params,"",@"SHT_CUDA_INFO"
	.sectionflags	@""
	.align	4


	//----- nvinfo : EIATTR_CUDA_API_VERSION
	.align		4
        /*0000*/ 	.byte	0x04, 0x37
        /*0002*/ 	.short	(.L_731 - .L_730)
.L_730:
        /*0004*/ 	.word	0x00000082


	//----- nvinfo : EIATTR_KPARAM_INFO
	.align		4
.L_731:
        /*0008*/ 	.byte	0x04, 0x17
        /*000a*/ 	.short	(.L_733 - .L_732)
.L_732:
        /*000c*/ 	.word	0x00000000
        /*0010*/ 	.short	0x0000
        /*0012*/ 	.short	0x0000
        /*0014*/ 	.byte	0x00, 0xf0, 0xe1, 0x02


	//----- nvinfo : EIATTR_SPARSE_MMA_MASK
	.align		4
.L_733:
        /*0018*/ 	.byte	0x03, 0x50
        /*001a*/ 	.short	0x0000


	//----- nvinfo : EIATTR_MAXREG_COUNT
	.align		4
        /*001c*/ 	.byte	0x03, 0x1b
        /*001e*/ 	.short	0x0080


	//----- nvinfo : EIATTR_NUM_BARRIERS
	.align		4
        /*0020*/ 	.byte	0x02, 0x4c
        /*0022*/ 	.byte	0x01
	.zero		1


	//----- nvinfo : EIATTR_MERCURY_ISA_VERSION
	.align		4
        /*0024*/ 	.byte	0x03, 0x5f
        /*0026*/ 	.short	0x0101


	//----- nvinfo : EIATTR_INT_WARP_WIDE_INSTR_OFFSETS
	.align		4
        /*0028*/ 	.byte	0x04, 0x31
        /*002a*/ 	.short	(.L_735 - .L_734)


	//   ....[0]....
.L_734:
        /*002c*/ 	.word	0x00002230


	//   ....[1]....
        /*0030*/ 	.word	0x000041e0


	//----- nvinfo : EIATTR_COOP_GROUP_MASK_REGIDS
	.align		4
.L_735:
        /*0034*/ 	.byte	0x04, 0x29
        /*0036*/ 	.short	(.L_737 - .L_736)


	//   ....[0]....
.L_736:
        /*0038*/ 	.word	0xffffffff


	//   ....[1]....
        /*003c*/ 	.word	0xffffffff


	//   ....[2]....
        /*0040*/ 	.word	0xffffffff


	//   ....[3]....
        /*0044*/ 	.word	0xffffffff


	//   ....[4]....
        /*0048*/ 	.word	0xffffffff


	//   ....[5]....
        /*004c*/ 	.word	0xffffffff


	//   ....[6]....
        /*0050*/ 	.word	0xffffffff


	//   ....[7]....
        /*0054*/ 	.word	0xffffffff


	//   ....[8]....
        /*0058*/ 	.word	0xffffffff


	//   ....[9]....
        /*005c*/ 	.word	0xffffffff


	//----- nvinfo : EIATTR_COOP_GROUP_INSTR_OFFSETS
	.align		4
.L_737:
        /*0060*/ 	.byte	0x04, 0x28
        /*0062*/ 	.short	(.L_739 - .L_738)


	//   ....[0]....
.L_738:
        /*0064*/ 	.word	0x00001660


	//   ....[1]....
        /*0068*/ 	.word	0x000016a0


	//   ....[2]....
        /*006c*/ 	.word	0x00001750


	//   ....[3]....
        /*0070*/ 	.word	0x00001770


	//   ....[4]....
        /*0074*/ 	.word	0x000017a0


	//   ....[5]....
        /*0078*/ 	.word	0x000017c0


	//   ....[6]....
        /*007c*/ 	.word	0x000017f0


	//   ....[7]....
        /*0080*/ 	.word	0x00001810


	//   ....[8]....
        /*0084*/ 	.word	0x00001840


	//   ....[9]....
        /*0088*/ 	.word	0x00001860


	//----- nvinfo : EIATTR_EXIT_INSTR_OFFSETS
	.align		4
.L_739:
        /*008c*/ 	.byte	0x04, 0x1c
        /*008e*/ 	.short	(.L_741 - .L_740)


	//   ....[0]....
.L_740:
        /*0090*/ 	.word	0x00004270


	//   ....[1]....
        /*0094*/ 	.word	0x000043b0


	//   ....[2]....
        /*0098*/ 	.word	0x000045f0


	//----- nvinfo : EIATTR_MAX_THREADS
	.align		4
.L_741:
        /*009c*/ 	.byte	0x04, 0x05
        /*009e*/ 	.short	(.L_743 - .L_742)
.L_742:
        /*00a0*/ 	.word	0x000001e0
        /*00a4*/ 	.word	0x00000001
        /*00a8*/ 	.word	0x00000001


	//----- nvinfo : EIATTR_CRS_STACK_SIZE
	.align		4
.L_743:
        /*00ac*/ 	.byte	0x04, 0x1e
        /*00ae*/ 	.short	(.L_745 - .L_744)
.L_744:
        /*00b0*/ 	.word	0x00000000


	//----- nvinfo : EIATTR_CBANK_PARAM_SIZE
	.align		4
.L_745:
        /*00b4*/ 	.byte	0x03, 0x19
        /*00b6*/ 	.short	0x00b8


	//----- nvinfo : EIATTR_PARAM_CBANK
	.align		4
        /*00b8*/ 	.byte	0x04, 0x0a
        /*00ba*/ 	.short	(.L_747 - .L_746)
	.align		4
.L_746:
        /*00bc*/ 	.word	index@(.nv.constant0._Z35group_norm_nhwc_bwd_one_pass_kernelI11Fp16IOFp32WLi64ELi60ELi480EEv26Group_norm_nhwc_bwd_params)
        /*00c0*/ 	.short	0x0210
        /*00c2*/ 	.short	0x00b8


	//----- nvinfo : EIATTR_SW_WAR
	.align		4
.L_747:
        /*00c4*/ 	.byte	0x04, 0x36
        /*00c6*/ 	.short	(.L_749 - .L_748)
.L_748:
        /*00c8*/ 	.word	0x00000008
.L_749:


//--------------------- .nv.info._Z35group_norm_nhwc_bwd_one_pass_kernelI11Fp16IOFp32WLi128ELi60ELi480EEv26Group_norm_nhwc_bwd_params --------------------------
	.section	.nv.info._Z35group_norm_nhwc_bwd_one_pass_kernelI11Fp16IOFp32WLi128ELi60ELi480EEv26Group_norm_nhwc_bwd_params,"",@"SHT_CUDA_INFO"
	.sectionflags	@""
	.align	4


	//----- nvinfo : EIATTR_CUDA_API_VERSION
	.align		4
        /*0000*/ 	.byte	0x04, 0x37
        /*0002*/ 	.short	(.L_751 - .L_750)
.L_750:
        /*0004*/ 	.word	0x00000082


	//----- nvinfo : EIATTR_KPARAM_INFO
	.align		4
.L_751:
        /*0008*/ 	.byte	0x04, 0x17
        /*000a*/ 	.short	(.L_753 - .L_752)
.L_752:
        /*000c*/ 	.word	0x00000000
        /*0010*/ 	.short	0x0000
        /*0012*/ 	.short	0x0000
        /*0014*/ 	.byte	0x00, 0xf0, 0xe1, 0x02


	//----- nvinfo : EIATTR_SPARSE_MMA_MASK
	.align		4
.L_753:
        /*0018*/ 	.byte	0x03, 0x50
        /*001a*/ 	.short	0x0000


	//----- nvinfo : EIATTR_MAXREG_COUNT
	.align		4
        /*001c*/ 	.byte	0x03, 0x1b
        /*001e*/ 	.short	0x0080


	//----- nvinfo : EIATTR_NUM_BARRIERS
	.align		4
        /*0020*/ 	.byte	0x02, 0x4c
        /*0022*/ 	.byte	0x01
	.zero		1


	//----- nvinfo : EIATTR_MERCURY_ISA_VERSION
	.align		4
        /*0024*/ 	.byte	0x03, 0x5f
        /*0026*/ 	.short	0x0101


	//----- nvinfo : EIATTR_INT_WARP_WIDE_INSTR_OFFSETS
	.align		4
        /*0028*/ 	.byte	0x04, 0x31
        /*002a*/ 	.short	(.L_755 - .L_754)


	//   ....[0]....
.L_754:
        /*002c*/ 	.word	0x00003220


	//   ....[1]....
        /*0030*/ 	.word	0x00005f60


	//----- nvinfo : EIATTR_COOP_GROUP_MASK_REGIDS
	.align		4
.L_755:
        /*0034*/ 	.byte	0x04, 0x29
        /*0036*/ 	.short	(.L_757 - .L_756)


	//   ....[0]....
.L_756:
        /*0038*/ 	.word	0xffffffff


	//   ....[1]....
        /*003c*/ 	.word	0xffffffff


	//   ....[2]....
        /*0040*/ 	.word	0xffffffff


	//   ....[3]....
        /*0044*/ 	.word	0xffffffff


	//   ....[4]....
        /*0048*/ 	.word	0xffffffff


	//   ....[5]....
        /*004c*/ 	.word	0xffffffff


	//   ....[6]....
        /*0050*/ 	.word	0xffffffff


	//   ....[7]....
        /*0054*/ 	.word	0xffffffff


	//   ....[8]....
        /*0058*/ 	.word	0xffffffff


	//   ....[9]....
        /*005c*/ 	.word	0xffffffff


	//----- nvinfo : EIATTR_COOP_GROUP_INSTR_OFFSETS
	.align		4
.L_757:
        /*0060*/ 	.byte	0x04, 0x28
        /*0062*/ 	.short	(.L_759 - .L_758)


	//   ....[0]....
.L_758:
        /*0064*/ 	.word	0x000025f0


	//   ....[1]....
        /*0068*/ 	.word	0x00002630


	//   ....[2]....
        /*006c*/ 	.word	0x000026c0


	//   ....[3]....
        /*0070*/ 	.word	0x000026e0


	//   ....[4]....
        /*0074*/ 	.word	0x00002710


	//   ....[5]....
        /*0078*/ 	.word	0x00002730


	//   ....[6]....
        /*007c*/ 	.word	0x00002760


	//   ....[7]....
        /*0080*/ 	.word	0x00002780


	//   ....[8]....
        /*0084*/ 	.word	0x000027b0


	//   ....[9]....
        /*0088*/ 	.word	0x000027d0


	//----- nvinfo : EIATTR_EXIT_INSTR_OFFSETS
	.align		4
.L_759:
        /*008c*/ 	.byte	0x04, 0x1c
        /*008e*/ 	.short	(.L_761 - .L_760)


	//   ....[0]....
.L_760:
        /*0090*/ 	.word	0x00006050


	//   ....[1]....
        /*0094*/ 	.word	0x00006190


	//   ....[2]....
        /*0098*/ 	.word	0x000063d0


	//----- nvinfo : EIATTR_MAX_THREADS
	.align		4
.L_761:
        /*009c*/ 	.byte	0x04, 0x05
        /*009e*/ 	.short	(.L_763 - .L_762)
.L_762:
        /*00a0*/ 	.word	0x000001e0
        /*00a4*/ 	.word	0x00000001
        /*00a8*/ 	.word	0x00000001


	//----- nvinfo : EIATTR_CRS_STACK_SIZE
	.align		4
.L_763:
        /*00ac*/ 	.byte	0x04, 0x1e
        /*00ae*/ 	.short	(.L_765 - .L_764)
.L_764:
        /*00b0*/ 	.word	0x00000000


	//----- nvinfo : EIATTR_CBANK_PARAM_SIZE
	.align		4
.L_765:
        /*00b4*/ 	.byte	0x03, 0x19
        /*00b6*/ 	.short	0x00b8


	//----- nvinfo : EIATTR_PARAM_CBANK
	.align		4
        /*00b8*/ 	.byte	0x04, 0x0a
        /*00ba*/ 	.short	(.L_767 - .L_766)
	.align		4
.L_766:
        /*00bc*/ 	.word	index@(.nv.constant0._Z35group_norm_nhwc_bwd_one_pass_kernelI11Fp16IOFp32WLi128ELi60ELi480EEv26Group_norm_nhwc_bwd_params)
        /*00c0*/ 	.short	0x0210
        /*00c2*/ 	.short	0x00b8


	//----- nvinfo : EIATTR_SW_WAR
	.align		4
.L_767:
        /*00c4*/ 	.byte	0x04, 0x36
        /*00c6*/ 	.short	(.L_769 - .L_768)
.L_768:
        /*00c8*/ 	.word	0x00000008
.L_769:


//--------------------- .nv.info._Z35group_norm_nhwc_bwd_one_pass_kernelI11Fp16IOFp32WLi256ELi60ELi480EEv26Group_norm_nhwc_bwd_params --------------------------
	.section	.nv.info._Z35group_norm_nhwc_bwd_one_pass_kernelI11Fp16IOFp32WLi256ELi60ELi480EEv26Group_norm_nhwc_bwd_params,"",@"SHT_CUDA_INFO"
	.sectionflags	@""
	.align	4


	//----- nvinfo : EIATTR_CUDA_API_VERSION
	.align		4
        /*0000*/ 	.byte	0x04, 0x37
        /*0002*/ 	.short	(.L_771 - .L_770)
.L_770:
        /*0004*/ 	.word	0x00000082


	//----- nvinfo : EIATTR_KPARAM_INFO
	.align		4
.L_771:
        /*0008*/ 	.byte	0x04, 0x17
        /*000a*/ 	.short	(.L_773 - .L_772)
.L_772:
        /*000c*/ 	.word	0x00000000
        /*0010*/ 	.short	0x0000
        /*0012*/ 	.short	0x0000
        /*0014*/ 	.byte	0x00, 0xf0, 0xe1, 0x02


	//----- nvinfo : EIATTR_SPARSE_MMA_MASK
	.align		4
.L_773:
        /*0018*/ 	.byte	0x03, 0x50
        /*001a*/ 	.short	0x0000


	//----- nvinfo : EIATTR_MAXREG_COUNT
	.align		4
        /*001c*/ 	.byte	0x03, 0x1b
        /*001e*/ 	.short	0x0080


	//----- nvinfo : EIATTR_NUM_BARRIERS
	.align		4
        /*0020*/ 	.byte	0x02, 0x4c
        /*0022*/ 	.byte	0x01
	.zero		1


	//----- nvinfo : EIATTR_MERCURY_ISA_VERSION
	.align		4
        /*0024*/ 	.byte	0x03, 0x5f
        /*0026*/ 	.short	0x0101


	//----- nvinfo : EIATTR_INT_WARP_WIDE_INSTR_OFFSETS
	.align		4
        /*0028*/ 	.byte	0x04, 0x31
        /*002a*/ 	.short	(.L_775 - .L_774)


	//   ....[0]....
.L_774:
        /*002c*/ 	.word	0x000051e0


	//   ....[1]....
        /*0030*/ 	.word	0x000097e0


	//----- nvinfo : EIATTR_COOP_GROUP_MASK_REGIDS
	.align		4
.L_775:
        /*0034*/ 	.byte	0x04, 0x29
        /*0036*/ 	.short	(.L_777 - .L_776)


	//   ....[0]....
.L_776:
        /*0038*/ 	.word	0xffffffff


	//   ....[1]....
        /*003c*/ 	.word	0xffffffff


	//   ....[2]....
        /*0040*/ 	.word	0xffffffff


	//   ....[3]....
        /*0044*/ 	.word	0xffffffff


	//   ....[4]....
        /*0048*/ 	.word	0xffffffff


	//   ....[5]....
        /*004c*/ 	.word	0xffffffff


	//   ....[6]....
        /*0050*/ 	.word	0xffffffff


	//   ....[7]....
        /*0054*/ 	.word	0xffffffff


	//   ....[8]....
        /*0058*/ 	.word	0xffffffff


	//   ....[9]....
        /*005c*/ 	.word	0xffffffff


	//----- nvinfo : EIATTR_COOP_GROUP_INSTR_OFFSETS
	.align		4
.L_777:
        /*0060*/ 	.byte	0x04, 0x28
        /*0062*/ 	.short	(.L_779 - .L_778)


	//   ....[0]....
.L_778:
        /*0064*/ 	.word	0x00004510


	//   ....[1]....
        /*0068*/ 	.word	0x00004550


	//   ....[2]....
        /*006c*/ 	.word	0x000046d0


	//   ....[3]....
        /*0070*/ 	.word	0x000046f0


	//   ....[4]....
        /*0074*/ 	.word	0x00004730


	//   ....[5]....
        /*0078*/ 	.word	0x00004750


	//   ....[6]....
        /*007c*/ 	.word	0x00004780


	//   ....[7]....
        /*0080*/ 	.word	0x000047a0


	//   ....[8]....
        /*0084*/ 	.word	0x000047d0


	//   ....[9]....
        /*0088*/ 	.word	0x000047f0


	//----- nvinfo : EIATTR_EXIT_INSTR_OFFSETS
	.align		4
.L_779:
        /*008c*/ 	.byte	0x04, 0x1c
        /*008e*/ 	.short	(.L_781 - .L_780)


	//   ....[0]....
.L_780:
        /*0090*/ 	.word	0x00009870


	//   ....[1]....
        /*0094*/ 	.word	0x000099b0


	//   ....[2]....
        /*0098*/ 	.word	0x00009bf0


	//----- nvinfo : EIATTR_MAX_THREADS
	.align		4
.L_781:
        /*009c*/ 	.byte	0x04, 0x05
        /*009e*/ 	.short	(.L_783 - .L_782)
.L_782:
        /*00a0*/ 	.word	0x000001e0
        /*00a4*/ 	.word	0x00000001
        /*00a8*/ 	.word	0x00000001


	//----- nvinfo : EIATTR_CRS_STACK_SIZE
	.align		4
.L_783:
        /*00ac*/ 	.byte	0x04, 0x1e
        /*00ae*/ 	.short	(.L_785 - .L_784)
.L_784:
        /*00b0*/ 	.word	0x00000000


	//----- nvinfo : EIATTR_CBANK_PARAM_SIZE
	.align		4
.L_785:
        /*00b4*/ 	.byte	0x03, 0x19
        /*00b6*/ 	.short	0x00b8


	//----- nvinfo : EIATTR_PARAM_CBANK
	.align		4
        /*00b8*/ 	.byte	0x04, 0x0a
        /*00ba*/ 	.short	(.L_787 - .L_786)
	.align		4
.L_786:
        /*00bc*/ 	.word	index@(.nv.constant0._Z35group_norm_nhwc_bwd_one_pass_kernelI11Fp16IOFp32WLi256ELi60ELi480EEv26Group_norm_nhwc_bwd_params)
        /*00c0*/ 	.short	0x0210
        /*00c2*/ 	.short	0x00b8


	//----- nvinfo : EIATTR_SW_WAR
	.align		4
.L_787:
        /*00c4*/ 	.byte	0x04, 0x36
        /*00c6*/ 	.short	(.L_789 - .L_788)
.L_788:
        /*00c8*/ 	.word	0x00000008
.L_789:


//--------------------- .nv.info._Z35group_norm_nhwc_bwd_one_pass_kernelI11Fp16IOFp32WLi512ELi60ELi480EEv26Group_norm_nhwc_bwd_params --------------------------
	.section	.nv.info._Z35group_norm_nhwc_bwd_one_pass_kernelI11Fp16IOFp32WLi512ELi60ELi480EEv26Group_norm_nhwc_bwd_params,"",@"SHT_CUDA_INFO"
	.sectionflags	@""
	.align	4


	//----- nvinfo : EIATTR_CUDA_API_VERSION
	.align		4
        /*0000*/ 	.byte	0x04, 0x37
        /*0002*/ 	.short	(.L_791 - .L_790)
.L_790:
        /*0004*/ 	.word	0x00000082


	//----- nvinfo : EIATTR_KPARAM_INFO
	.align		4
.L_791:
        /*0008*/ 	.byte	0x04, 0x17
        /*000a*/ 	.short	(.L_793 - .L_792)
.L_792:
        /*000c*/ 	.word	0x00000000
        /*0010*/ 	.short	0x0000
        /*0012*/ 	.short	0x0000
        /*0014*/ 	.byte	0x00, 0xf0, 0xe1, 0x02


	//----- nvinfo : EIATTR_SPARSE_MMA_MASK
	.align		4
.L_793:
        /*0018*/ 	.byte	0x03, 0x50
        /*001a*/ 	.short	0x0000


	//----- nvinfo : EIATTR_MAXREG_COUNT
	.align		4
        /*001c*/ 	.byte	0x03, 0x1b
        /*001e*/ 	.short	0x0080


	//----- nvinfo : EIATTR_NUM_BARRIERS
	.align		4
        /*0020*/ 	.byte	0x02, 0x4c
        /*0022*/ 	.byte	0x01
	.zero		1


	//----- nvinfo : EIATTR_MERCURY_ISA_VERSION
	.align		4
        /*0024*/ 	.byte	0x03, 0x5f
        /*0026*/ 	.short	0x0101


	//----- nvinfo : EIATTR_INT_WARP_WIDE_INSTR_OFFSETS
	.align		4
        /*0028*/ 	.byte	0x04, 0x31
        /*002a*/ 	.short	(.L_795 - .L_794)


	//   ....[0]....
.L_794:
        /*002c*/ 	.word	0x00009500


	//   ....[1]....
        /*0030*/ 	.word	0x00009850


	//   ....[2]....
        /*0034*/ 	.word	0x000098f0


	//   ....[3]....
        /*0038*/ 	.word	0x00009990


	//   ....[4]....
        /*003c*/ 	.word	0x00009a30


	//   ....[5]....
        /*0040*/ 	.word	0x00009ad0


	//   ....[6]....
        /*0044*/ 	.word	0x00009b70


	//   ....[7]....
        /*0048*/ 	.word	0x00009c10


	//   ....[8]....
        /*004c*/ 	.word	0x00009cb0


	//   ....[9]....
        /*0050*/ 	.word	0x00009d50


	//   ....[10]....
        /*0054*/ 	.word	0x00009df0


	//   ....[11]....
        /*0058*/ 	.word	0x00009e90


	//   ....[12]....
        /*005c*/ 	.word	0x00009f30


	//   ....[13]....
        /*0060*/ 	.word	0x00009fd0


	//   ....[14]....
        /*0064*/ 	.word	0x0000a070


	//   ....[15]....
        /*0068*/ 	.word	0x0000a110


	//   ....[16]....
        /*006c*/ 	.word	0x0000a1b0


	//   ....[17]....
        /*0070*/ 	.word	0x0000a2b0


	//   ....[18]....
        /*0074*/ 	.word	0x0000a350


	//   ....[19]....
        /*0078*/ 	.word	0x0000a3f0


	//   ....[20]....
        /*007c*/ 	.word	0x0000a490


	//   ....[21]....
        /*0080*/ 	.word	0x0000a530


	//   ....[22]....
        /*0084*/ 	.word	0x0000a5d0


	//   ....[23]....
        /*0088*/ 	.word	0x0000a670


	//   ....[24]....
        /*008c*/ 	.word	0x0000a710


	//   ....[25]....
        /*0090*/ 	.word	0x0000a840


	//   ....[26]....
        /*0094*/ 	.word	0x0000a8e0


	//   ....[27]....
        /*0098*/ 	.word	0x0000a980


	//   ....[28]....
        /*009c*/ 	.word	0x0000aa20


	//   ....[29]....
        /*00a0*/ 	.word	0x0000ac20


	//   ....[30]....
        /*00a4*/ 	.word	0x0000ace0


	//   ....[31]....
        /*00a8*/ 	.word	0x000116a0


	//----- nvinfo : EIATTR_COOP_GROUP_MASK_REGIDS
	.align		4
.L_795:
        /*00ac*/ 	.byte	0x04, 0x29
        /*00ae*/ 	.short	(.L_797 - .L_796)


	//   ....[0]....
.L_796:
        /*00b0*/ 	.word	0xffffffff


	//   ....[1]....
        /*00b4*/ 	.word	0xffffffff


	//   ....[2]....
        /*00b8*/ 	.word	0xffffffff


	//   ....[3]....
        /*00bc*/ 	.word	0xffffffff


	//   ....[4]....
        /*00c0*/ 	.word	0xffffffff


	//   ....[5]....
        /*00c4*/ 	.word	0xffffffff


	//   ....[6]....
        /*00c8*/ 	.word	0xffffffff


	//   ....[7]....
        /*00cc*/ 	.word	0xffffffff


	//   ....[8]....
        /*00d0*/ 	.word	0xffffffff


	//   ....[9]....
        /*00d4*/ 	.word	0xffffffff


	//----- nvinfo : EIATTR_COOP_GROUP_INSTR_OFFSETS
	.align		4
.L_797:
        /*00d8*/ 	.byte	0x04, 0x28
        /*00da*/ 	.short	(.L_799 - .L_798)


	//   ....[0]....
.L_798:
        /*00dc*/ 	.word	0x00008870


	//   ....[1]....
        /*00e0*/ 	.word	0x000088b0


	//   ....[2]....
        /*00e4*/ 	.word	0x00008940


	//   ....[3]....
        /*00e8*/ 	.word	0x00008960


	//   ....[4]....
        /*00ec*/ 	.word	0x00008990


	//   ....[5]....
        /*00f0*/ 	.word	0x000089b0


	//   ....[6]....
        /*00f4*/ 	.word	0x000089e0


	//   ....[7]....
        /*00f8*/ 	.word	0x00008a00


	//   ....[8]....
        /*00fc*/ 	.word	0x00008a30


	//   ....[9]....
        /*0100*/ 	.word	0x00008a50


	//----- nvinfo : EIATTR_EXIT_INSTR_OFFSETS
	.align		4
.L_799:
        /*0104*/ 	.byte	0x04, 0x1c
        /*0106*/ 	.short	(.L_801 - .L_800)


	//   ....[0]....
.L_800:
        /*0108*/ 	.word	0x00011790


	//   ....[1]....
        /*010c*/ 	.word	0x000118d0


	//   ....[2]....
        /*0110*/ 	.word	0x00011b10


	//----- nvinfo : EIATTR_MAX_THREADS
	.align		4
.L_801:
        /*0114*/ 	.byte	0x04, 0x05
        /*0116*/ 	.short	(.L_803 - .L_802)
.L_802:
        /*0118*/ 	.word	0x000001e0
        /*011c*/ 	.word	0x00000001
        /*0120*/ 	.word	0x00000001


	//----- nvinfo : EIATTR_CRS_STACK_SIZE
	.align		4
.L_803:
        /*0124*/ 	.byte	0x04, 0x1e
        /*0126*/ 	.short	(.L_805 - .L_804)
.L_804:
        /*0128*/ 	.word	0x00000000


	//----- nvinfo : EIATTR_CBANK_PARAM_SIZE
	.align		4
.L_805:
        /*012c*/ 	.byte	0x03, 0x19
        /*012e*/ 	.short	0x00b8


	//----- nvinfo : EIATTR_PARAM_CBANK
	.align		4
        /*0130*/ 	.byte	0x04, 0x0a
        /*0132*/ 	.short	(.L_807 - .L_806)
	.align		4
.L_806:
        /*0134*/ 	.word	index@(.nv.constant0._Z35group_norm_nhwc_bwd_one_pass_kernelI11Fp16IOFp32WLi512ELi60ELi480EEv26Group_norm_nhwc_bwd_params)
        /*0138*/ 	.short	0x0210
        /*013a*/ 	.short	0x00b8


	//----- nvinfo : EIATTR_SW_WAR
	.align		4
.L_807:
        /*013c*/ 	.byte	0x04, 0x36
        /*013e*/ 	.short	(.L_809 - .L_808)
.L_808:
        /*0140*/ 	.word	0x00000008
.L_809:


//--------------------- .nv.info._Z35group_norm_nhwc_bwd_one_pass_kernelI11Fp16IOBf16WLi64ELi60ELi480EEv26Group_norm_nhwc_bwd_params --------------------------
	.section	.nv.info._Z35group_norm_nhwc_bwd_one_pass_kernelI11Fp16IOBf16WLi64ELi60ELi480EEv26Group_norm_nhwc_bwd_params,"",@"SHT_CUDA_INFO"
	.sectionflags	@""
	.align	4


	//----- nvinfo : EIATTR_CUDA_API_VERSION
	.align		4
        /*0000*/ 	.byte	0x04, 0x37
        /*0002*/ 	.short	(.L_811 - .L_810)
.L_810:
        /*0004*/ 	.word	0x00000082


	//----- nvinfo : EIATTR_KPARAM_INFO
	.align		4
.L_811:
        /*0008*/ 	.byte	0x04, 0x17
        /*000a*/ 	.short	(.L_813 - .L_812)
.L_812:
        /*000c*/ 	.word	0x00000000
        /*0010*/ 	.short	0x0000
        /*0012*/ 	.short	0x0000
        /*0014*/ 	.byte	0x00, 0xf0, 0xe1, 0x02


	//----- nvinfo : EIATTR_SPARSE_MMA_MASK
	.align		4
.L_813:
        /*0018*/ 	.byte	0x03, 0x50
        /*001a*/ 	.short	0x0000


	//----- nvinfo : EIATTR_MAXREG_COUNT
	.align		4
        /*001c*/ 	.byte	0x03, 0x1b
        /*001e*/ 	.short	0x0080


	//----- nvinfo : EIATTR_NUM_BARRIERS
	.align		4
        /*0020*/ 	.byte	0x02, 0x4c
        /*0022*/ 	.byte	0x01
	.zero		1


	//----- nvinfo : EIATTR_MERCURY_ISA_VERSION
	.align		4
        /*0024*/ 	.byte	0x03, 0x5f
        /*0026*/ 	.short	0x0101


	//----- nvinfo : EIATTR_INT_WARP_WIDE_INSTR_OFFSETS
	.align		4
        /*0028*/ 	.byte	0x04, 0x31
        /*002a*/ 	.short	(.L_815 - .L_814)


	//   ....[0]....
.L_814:
        /*002c*/ 	.word	0x00002290


	//   ....[1]....
        /*0030*/ 	.word	0x00004240


	//----- nvinfo : EIATTR_COOP_GROUP_MASK_REGIDS
	.align		4
.L_815:
        /*0034*/ 	.byte	0x04, 0x29
        /*0036*/ 	.short	(.L_817 - .L_816)


	//   ....[0]....
.L_816:
        /*0038*/ 	.word	0xffffffff


	//   ....[1]....
        /*003c*/ 	.word	0xffffffff


	//   ....[2]....
        /*0040*/ 	.word	0xffffffff


	//   ....[3]....
        /*0044*/ 	.word	0xffffffff


	//   ....[4]....
        /*0048*/ 	.word	0xffffffff


	//   ....[5]....
        /*004c*/ 	.word	0xffffffff


	//   ....[6]....
        /*0050*/ 	.word	0xffffffff


	//   ....[7]....
        /*0054*/ 	.word	0xffffffff


	//   ....[8]....
        /*0058*/ 	.word	0xffffffff


	//   ....[9]....
        /*005c*/ 	.word	0xffffffff


	//----- nvinfo : EIATTR_COOP_GROUP_INSTR_OFFSETS
	.align		4
.L_817:
        /*0060*/ 	.byte	0x04, 0x28
        /*0062*/ 	.short	(.L_819 - .L_818)


	//   ....[0]....
.L_818:
        /*0064*/ 	.word	0x000016e0


	//   ....[1]....
        /*0068*/ 	.word	0x00001720


	//   ....[2]....
        /*006c*/ 	.word	0x000017b0


	//   ....[3]....
        /*0070*/ 	.word	0x000017d0


	//   ....[4]....
        /*0074*/ 	.word	0x00001800


	//   ....[5]....
        /*0078*/ 	.word	0x00001820


	//   ....[6]....
        /*007c*/ 	.word	0x00001850


	//   ....[7]....
        /*0080*/ 	.word	0x00001870


	//   ....[8]....
        /*0084*/ 	.word	0x000018a0


	//   ....[9]....
        /*0088*/ 	.word	0x000018c0


	//----- nvinfo : EIATTR_EXIT_INSTR_OFFSETS
	.align		4
.L_819:
        /*008c*/ 	.byte	0x04, 0x1c
        /*008e*/ 	.short	(.L_821 - .L_820)


	//   ....[0]....
.L_820:
        /*0090*/ 	.word	0x000042d0


	//   ....[1]....
        /*0094*/ 	.word	0x00004410


	//   ....[2]....
        /*0098*/ 	.word	0x00004670


	//----- nvinfo : EIATTR_MAX_THREADS
	.align		4
.L_821:
        /*009c*/ 	.byte	0x04, 0x05
        /*009e*/ 	.short	(.L_823 - .L_822)
.L_822:
        /*00a0*/ 	.word	0x000001e0
        /*00a4*/ 	.word	0x00000001
        /*00a8*/ 	.word	0x00000001


	//----- nvinfo : EIATTR_CRS_STACK_SIZE
	.align		4
.L_823:
        /*00ac*/ 	.byte	0x04, 0x1e
        /*00ae*/ 	.short	(.L_825 - .L_824)
.L_824:
        /*00b0*/ 	.word	0x00000000


	//----- nvinfo : EIATTR_CBANK_PARAM_SIZE
	.align		4
.L_825:
        /*00b4*/ 	.byte	0x03, 0x19
        /*00b6*/ 	.short	0x00b8


	//----- nvinfo : EIATTR_PARAM_CBANK
	.align		4
        /*00b8*/ 	.byte	0x04, 0x0a
        /*00ba*/ 	.short	(.L_827 - .L_826)
	.align		4
.L_826:
        /*00bc*/ 	.word	index@(.nv.constant0._Z35group_norm_nhwc_bwd_one_pass_kernelI11Fp16IOBf16WLi64ELi60ELi480EEv26Group_norm_nhwc_bwd_params)
        /*00c0*/ 	.short	0x0210
        /*00c2*/ 	.short	0x00b8


	//----- nvinfo : EIATTR_SW_WAR
	.align		4
.L_827:
        /*00c4*/ 	.byte	0x04, 0x36
        /*00c6*/ 	.short	(.L_829 - .L_828)
.L_828:
        /*00c8*/ 	.word	0x00000008
.L_829:


//--------------------- .nv.info._Z35group_norm_nhwc_bwd_one_pass_kernelI11Fp16IOBf16WLi128ELi60ELi480EEv26Group_norm_nhwc_bwd_params --------------------------
	.section	.nv.info._Z35group_norm_nhwc_bwd_one_pass_kernelI11Fp16IOBf16WLi128ELi60ELi480EEv26Group_norm_nhwc_bwd_params,"",@"SHT_CUDA_INFO"
	.sectionflags	@""
	.align	4


	//----- nvinfo : EIATTR_CUDA_API_VERSION
	.align		4
        /*0000*/ 	.byte	0x04, 0x37
        /*0002*/ 	.short	(.L_831 - .L_830)
.L_830:
        /*0004*/ 	.word	0x00000082


	//----- nvinfo : EIATTR_KPARAM_INFO
	.align		4
.L_831:
        /*0008*/ 	.byte	0x04, 0x17
        /*000a*/ 	.short	(.L_833 - .L_832)
.L_832:
        /*000c*/ 	.word	0x00000000
        /*0010*/ 	.short	0x0000
        /*0012*/ 	.short	0x0000
        /*0014*/ 	.byte	0x00, 0xf0, 0xe1, 0x02


	//----- nvinfo : EIATTR_SPARSE_MMA_MASK
	.align		4
.L_833:
        /*0018*/ 	.byte	0x03, 0x50
        /*001a*/ 	.short	0x0000


	//----- nvinfo : EIATTR_MAXREG_COUNT
	.align		4
        /*001c*/ 	.byte	0x03, 0x1b
        /*001e*/ 	.short	0x0080


	//----- nvinfo : EIATTR_NUM_BARRIERS
	.align		4
        /*0020*/ 	.byte	0x02, 0x4c
        /*0022*/ 	.byte	0x01
	.zero		1


	//----- nvinfo : EIATTR_MERCURY_ISA_VERSION
	.align		4
        /*0024*/ 	.byte	0x03, 0x5f
        /*0026*/ 	.short	0x0101


	//----- nvinfo : EIATTR_INT_WARP_WIDE_INSTR_OFFSETS
	.align		4
        /*0028*/ 	.byte	0x04, 0x31
        /*002a*/ 	.short	(.L_835 - .L_834)


	//   ....[0]....
.L_834:
        /*002c*/ 	.word	0x000032d0


	//   ....[1]....
        /*0030*/ 	.word	0x00006030


	//----- nvinfo : EIATTR_COOP_GROUP_MASK_REGIDS
	.align		4
.L_835:
        /*0034*/ 	.byte	0x04, 0x29
        /*0036*/ 	.short	(.L_837 - .L_836)


	//   ....[0]....
.L_836:
        /*0038*/ 	.word	0xffffffff


	//   ....[1]....
        /*003c*/ 	.word	0xffffffff


	//   ....[2]....
        /*0040*/ 	.word	0xffffffff


	//   ....[3]....
        /*0044*/ 	.word	0xffffffff


	//   ....[4]....
        /*0048*/ 	.word	0xffffffff


	//   ....[5]....
        /*004c*/ 	.word	0xffffffff


	//   ....[6]....
        /*0050*/ 	.word	0xffffffff


	//   ....[7]....
        /*0054*/ 	.word	0xffffffff


	//   ....[8]....
        /*0058*/ 	.word	0xffffffff


	//   ....[9]....
        /*005c*/ 	.word	0xffffffff


	//----- nvinfo : EIATTR_COOP_GROUP_INSTR_OFFSETS
	.align		4
.L_837:
        /*0060*/ 	.byte	0x04, 0x28
        /*0062*/ 	.short	(.L_839 - .L_838)


	//   ....[0]....
.L_838:
        /*0064*/ 	.word	0x000026a0


	//   ....[1]....
        /*0068*/ 	.word	0x000026e0


	//   ....[2]....
        /*006c*/ 	.word	0x00002780


	//   ....[3]....
        /*0070*/ 	.word	0x00002790


	//   ....[4]....
        /*0074*/ 	.word	0x000027c0


	//   ....[5]....
        /*0078*/ 	.word	0x000027e0


	//   ....[6]....
        /*007c*/ 	.word	0x00002810


	//   ....[7]....
        /*0080*/ 	.word	0x00002830


	//   ....[8]....
        /*0084*/ 	.word	0x00002860


	//   ....[9]....
        /*0088*/ 	.word	0x00002880


	//----- nvinfo : EIATTR_EXIT_INSTR_OFFSETS
	.align		4
.L_839:
        /*008c*/ 	.byte	0x04, 0x1c
        /*008e*/ 	.short	(.L_841 - .L_840)


	//   ....[0]....
.L_840:
        /*0090*/ 	.word	0x00006120


	//   ....[1]....
        /*0094*/ 	.word	0x00006260


	//   ....[2]....
        /*0098*/ 	.word	0x000064c0


	//----- nvinfo : EIATTR_MAX_THREADS
	.align		4
.L_841:
        /*009c*/ 	.byte	0x04, 0x05
        /*009e*/ 	.short	(.L_843 - .L_842)
.L_842:
        /*00a0*/ 	.word	0x000001e0
        /*00a4*/ 	.word	0x00000001
        /*00a8*/ 	.word	0x00000001


	//----- nvinfo : EIATTR_CRS_STACK_SIZE
	.align		4
.L_843:
        /*00ac*/ 	.byte	0x04, 0x1e
        /*00ae*/ 	.short	(.L_845 - .L_844)
.L_844:
        /*00b0*/ 	.word	0x00000000


	//----- nvinfo : EIATTR_CBANK_PARAM_SIZE
	.align		4
.L_845:
        /*00b4*/ 	.byte	0x03, 0x19
        /*00b6*/ 	.short	0x00b8


	//----- nvinfo : EIATTR_PARAM_CBANK
	.align		4
        /*00b8*/ 	.byte	0x04, 0x0a
        /*00ba*/ 	.short	(.L_847 - .L_846)
	.align		4
.L_846:
        /*00bc*/ 	.word	index@(.nv.constant0._Z35group_norm_nhwc_bwd_one_pass_kernelI11Fp16IOBf16WLi128ELi60ELi480EEv26Group_norm_nhwc_bwd_params)
        /*00c0*/ 	.short	0x0210
        /*00c2*/ 	.short	0x00b8


	//----- nvinfo : EIATTR_SW_WAR
	.align		4
.L_847:
        /*00c4*/ 	.byte	0x04, 0x36
        /*00c6*/ 	.short	(.L_849 - .L_848)
.L_848:
        /*00c8*/ 	.word	0x00000008
.L_849:


//--------------------- .nv.info._Z35group_norm_nhwc_bwd_one_pass_kernelI11Fp16IOBf16WLi256ELi60ELi480EEv26Group_norm_nhwc_bwd_params --------------------------
	.section	.nv.info._Z35group_norm_nhwc_bwd_one_pass_kernelI11Fp16IOBf16WLi256ELi60ELi480EEv26Group_norm_nhwc_bwd_params,"",@"SHT_CUDA_INFO"
	.sectionflags	@""
	.align	4


	//----- nvinfo : EIATTR_CUDA_API_VERSION
	.align		4
        /*0000*/ 	.byte	0x04, 0x37
        /*0002*/ 	.short	(.L_851 - .L_850)
.L_850:
        /*0004*/ 	.word	0x00000082


	//----- nvinfo : EIATTR_KPARAM_INFO
	.align		4
.L_851:
        /*0008*/ 	.byte	0x04, 0x17
        /*000a*/ 	.short	(.L_853 - .L_852)
.L_852:
        /*000c*/ 	.word	0x00000000
        /*0010*/ 	.short	0x0000
        /*0012*/ 	.short	0x0000
        /*0014*/ 	.byte	0x00, 0xf0, 0xe1, 0x02


	//----- nvinfo : EIATTR_SPARSE_MMA_MASK
	.align		4
.L_853:
        /*0018*/ 	.byte	0x03, 0x50
        /*001a*/ 	.short	0x0000


	//----- nvinfo : EIATTR_MAXREG_COUNT
	.align		4
        /*001c*/ 	.byte	0x03, 0x1b
        /*001e*/ 	.short	0x0080


	//----- nvinfo : EIATTR_NUM_BARRIERS
	.align		4
        /*0020*/ 	.byte	0x02, 0x4c
        /*0022*/ 	.byte	0x01
	.zero		1


	//----- nvinfo : EIATTR_MERCURY_ISA_VERSION
	.align		4
        /*0024*/ 	.byte	0x03, 0x5f
        /*0026*/ 	.short	0x0101


	//----- nvinfo : EIATTR_INT_WARP_WIDE_INSTR_OFFSETS
	.align		4
        /*0028*/ 	.byte	0x04, 0x31
        /*002a*/ 	.short	(.L_855 - .L_854)


	//   ....[0]....
.L_854:
        /*002c*/ 	.word	0x00005240


	//   ....[1]....
        /*0030*/ 	.word	0x00009840


	//----- nvinfo : EIATTR_COOP_GROUP_MASK_REGIDS
	.align		4
.L_855:
        /*0034*/ 	.byte	0x04, 0x29
        /*0036*/ 	.short	(.L_857 - .L_856)


	//   ....[0]....
.L_856:
        /*0038*/ 	.word	0xffffffff


	//   ....[1]....
        /*003c*/ 	.word	0xffffffff


	//   ....[2]....
        /*0040*/ 	.word	0xffffffff


	//   ....[3]....
        /*0044*/ 	.word	0xffffffff


	//   ....[4]....
        /*0048*/ 	.word	0xffffffff


	//   ....[5]....
        /*004c*/ 	.word	0xffffffff


	//   ....[6]....
        /*0050*/ 	.word	0xffffffff


	//   ....[7]....
        /*0054*/ 	.word	0xffffffff


	//   ....[8]....
        /*0058*/ 	.word	0xffffffff


	//   ....[9]....
        /*005c*/ 	.word	0xffffffff


	//----- nvinfo : EIATTR_COOP_GROUP_INSTR_OFFSETS
	.align		4
.L_857:
        /*0060*/ 	.byte	0x04, 0x28
        /*0062*/ 	.short	(.L_859 - .L_858)


	//   ....[0]....
.L_858:
        /*0064*/ 	.word	0x00004570


	//   ....[1]....
        /*0068*/ 	.word	0x000045b0


	//   ....[2]....
        /*006c*/ 	.word	0x00004720


	//   ....[3]....
        /*0070*/ 	.word	0x00004740


	//   ....[4]....
        /*0074*/ 	.word	0x00004770


	//   ....[5]....
        /*0078*/ 	.word	0x00004790


	//   ....[6]....
        /*007c*/ 	.word	0x000047c0


	//   ....[7]....
        /*0080*/ 	.word	0x000047e0


	//   ....[8]....
        /*0084*/ 	.word	0x00004810


	//   ....[9]....
        /*0088*/ 	.word	0x00004830


	//----- nvinfo : EIATTR_EXIT_INSTR_OFFSETS
	.align		4
.L_859:
        /*008c*/ 	.byte	0x04, 0x1c
        /*008e*/ 	.short	(.L_861 - .L_860)


	//   ....[0]....
.L_860:
        /*0090*/ 	.word	0x000098d0


	//   ....[1]....
        /*0094*/ 	.word	0x00009a10


	//   ....[2]....
        /*0098*/ 	.word	0x00009c70


	//----- nvinfo : EIATTR_MAX_THREADS
	.align		4
.L_861:
        /*009c*/ 	.byte	0x04, 0x05
        /*009e*/ 	.short	(.L_863 - .L_862)
.L_862:
        /*00a0*/ 	.word	0x000001e0
        /*00a4*/ 	.word	0x00000001
        /*00a8*/ 	.word	0x00000001


	//----- nvinfo : EIATTR_CRS_STACK_SIZE
	.align		4
.L_863:
        /*00ac*/ 	.byte	0x04, 0x1e
        /*00ae*/ 	.short	(.L_865 - .L_864)
.L_864:
        /*00b0*/ 	.word	0x00000000


	//----- nvinfo : EIATTR_CBANK_PARAM_SIZE
	.align		4
.L_865:
        /*00b4*/ 	.byte	0x03, 0x19
        /*00b6*/ 	.short	0x00b8


	//----- nvinfo : EIATTR_PARAM_CBANK
	.align		4
        /*00b8*/ 	.byte	0x04, 0x0a
        /*00ba*/ 	.short	(.L_867 - .L_866)
	.align		4
.L_866:
        /*00bc*/ 	.word	index@(.nv.constant0._Z35group_norm_nhwc_bwd_one_pass_kernelI11Fp16IOBf16WLi256ELi60ELi480EEv26Group_norm_nhwc_bwd_params)
        /*00c0*/ 	.short	0x0210
        /*00c2*/ 	.short	0x00b8


	//----- nvinfo : EIATTR_SW_WAR
	.align		4
.L_867:
        /*00c4*/ 	.byte	0x04, 0x36
        /*00c6*/ 	.short	(.L_869 - .L_868)
.L_868:
        /*00c8*/ 	.word	0x00000008
.L_869:


//--------------------- .nv.info._Z35group_norm_nhwc_bwd_one_pass_kernelI11Fp16IOBf16WLi512ELi60ELi480EEv26Group_norm_nhwc_bwd_params --------------------------
	.section	.nv.info._Z35group_norm_nhwc_bwd_one_pass_kernelI11Fp16IOBf16WLi512ELi60ELi480EEv26Group_norm_nhwc_bwd_params,"",@"SHT_CUDA_INFO"
	.sectionflags	@""
	.align	4


	//----- nvinfo : EIATTR_CUDA_API_VERSION
	.align		4
        /*0000*/ 	.byte	0x04, 0x37
        /*0002*/ 	.short	(.L_871 - .L_870)
.L_870:
        /*0004*/ 	.word	0x00000082


	//----- nvinfo : EIATTR_KPARAM_INFO
	.align		4
.L_871:
        /*0008*/ 	.byte	0x04, 0x17
        /*000a*/ 	.short	(.L_873 - .L_872)
.L_872:
        /*000c*/ 	.word	0x00000000
        /*0010*/ 	.short	0x0000
        /*0012*/ 	.short	0x0000
        /*0014*/ 	.byte	0x00, 0xf0, 0xe1, 0x02


	//----- nvinfo : EIATTR_SPARSE_MMA_MASK
	.align		4
.L_873:
        /*0018*/ 	.byte	0x03, 0x50
        /*001a*/ 	.short	0x0000


	//----- nvinfo : EIATTR_MAXREG_COUNT
	.align		4
        /*001c*/ 	.byte	0x03, 0x1b
        /*001e*/ 	.short	0x0080


	//----- nvinfo : EIATTR_NUM_BARRIERS
	.align		4
        /*0020*/ 	.byte	0x02, 0x4c
        /*0022*/ 	.byte	0x01
	.zero		1


	//----- nvinfo : EIATTR_MERCURY_ISA_VERSION
	.align		4
        /*0024*/ 	.byte	0x03, 0x5f
        /*0026*/ 	.short	0x0101


	//----- nvinfo : EIATTR_INT_WARP_WIDE_INSTR_OFFSETS
	.align		4
        /*0028*/ 	.byte	0x04, 0x31
        /*002a*/ 	.short	(.L_875 - .L_874)


	//   ....[0]....
.L_874:
        /*002c*/ 	.word	0x00009550


	//   ....[1]....
        /*0030*/ 	.word	0x000098a0


	//   ....[2]....
        /*0034*/ 	.word	0x00009940


	//   ....[3]....
        /*0038*/ 	.word	0x000099e0


	//   ....[4]....
        /*003c*/ 	.word	0x00009a80


	//   ....[5]....
        /*0040*/ 	.word	0x00009b20


	//   ....[6]....
        /*0044*/ 	.word	0x00009bc0


	//   ....[7]....
        /*0048*/ 	.word	0x00009c60


	//   ....[8]....
        /*004c*/ 	.word	0x00009d00


	//   ....[9]....
        /*0050*/ 	.word	0x00009da0


	//   ....[10]....
        /*0054*/ 	.word	0x00009e40


	//   ....[11]....
        /*0058*/ 	.word	0x00009ee0


	//   ....[12]....
        /*005c*/ 	.word	0x00009f80


	//   ....[13]....
        /*0060*/ 	.word	0x0000a020


	//   ....[14]....
        /*0064*/ 	.word	0x0000a0c0


	//   ....[15]....
        /*0068*/ 	.word	0x0000a160


	//   ....[16]....
        /*006c*/ 	.word	0x0000a200


	//   ....[17]....
        /*0070*/ 	.word	0x0000a300


	//   ....[18]....
        /*0074*/ 	.word	0x0000a3a0


	//   ....[19]....
        /*0078*/ 	.word	0x0000a440


	//   ....[20]....
        /*007c*/ 	.word	0x0000a4e0


	//   ....[21]....
        /*0080*/ 	.word	0x0000a580


	//   ....[22]....
        /*0084*/ 	.word	0x0000a620


	//   ....[23]....
        /*0088*/ 	.word	0x0000a6c0


	//   ....[24]....
        /*008c*/ 	.word	0x0000a760


	//   ....[25]....
        /*0090*/ 	.word	0x0000a890


	//   ....[26]....
        /*0094*/ 	.word	0x0000a930


	//   ....[27]....
        /*0098*/ 	.word	0x0000a9d0


	//   ....[28]....
        /*009c*/ 	.word	0x0000aa70


	//   ....[29]....
        /*00a0*/ 	.word	0x0000ac70


	//   ....[30]....
        /*00a4*/ 	.word	0x0000ad30


	//   ....[31]....
        /*00a8*/ 	.word	0x000116f0


	//----- nvinfo : EIATTR_COOP_GROUP_MASK_REGIDS
	.align		4
.L_875:
        /*00ac*/ 	.byte	0x04, 0x29
        /*00ae*/ 	.short	(.L_877 - .L_876)


	//   ....[0]....
.L_876:
        /*00b0*/ 	.word	0xffffffff


	//   ....[1]....
        /*00b4*/ 	.word	0xffffffff


	//   ....[2]....
        /*00b8*/ 	.word	0xffffffff


	//   ....[3]....
        /*00bc*/ 	.word	0xffffffff


	//   ....[4]....
        /*00c0*/ 	.word	0xffffffff


	//   ....[5]....
        /*00c4*/ 	.word	0xffffffff


	//   ....[6]....
        /*00c8*/ 	.word	0xffffffff


	//   ....[7]....
        /*00cc*/ 	.word	0xffffffff


	//   ....[8]....
        /*00d0*/ 	.word	0xffffffff


	//   ....[9]....
        /*00d4*/ 	.word	0xffffffff


	//----- nvinfo : EIATTR_COOP_GROUP_INSTR_OFFSETS
	.align		4
.L_877:
        /*00d8*/ 	.byte	0x04, 0x28
        /*00da*/ 	.short	(.L_879 - .L_878)


	//   ....[0]....
.L_878:
        /*00dc*/ 	.word	0x000088c0


	//   ....[1]....
        /*00e0*/ 	.word	0x00008900


	//   ....[2]....
        /*00e4*/ 	.word	0x00008990


	//   ....[3]....
        /*00e8*/ 	.word	0x000089b0


	//   ....[4]....
        /*00ec*/ 	.word	0x000089e0


	//   ....[5]....
        /*00f0*/ 	.word	0x00008a00


	//   ....[6]....
        /*00f4*/ 	.word	0x00008a30


	//   ....[7]....
        /*00f8*/ 	.word	0x00008a50


	//   ....[8]....
        /*00fc*/ 	.word	0x00008a80


	//   ....[9]....
        /*0100*/ 	.word	0x00008aa0


	//----- nvinfo : EIATTR_EXIT_INSTR_OFFSETS
	.align		4
.L_879:
        /*0104*/ 	.byte	0x04, 0x1c
        /*0106*/ 	.short	(.L_881 - .L_880)


	//   ....[0]....
.L_880:
        /*0108*/ 	.word	0x000117e0


	//   ....[1]....
        /*010c*/ 	.word	0x00011920


	//   ....[2]....
        /*0110*/ 	.word	0x00011b80


	//----- nvinfo : EIATTR_MAX_THREADS
	.align		4
.L_881:
        /*0114*/ 	.byte	0x04, 0x05
        /*0116*/ 	.short	(.L_883 - .L_882)
.L_882:
        /*0118*/ 	.word	0x000001e0
        /*011c*/ 	.word	0x00000001
        /*0120*/ 	.word	0x00000001


	//----- nvinfo : EIATTR_CRS_STACK_SIZE
	.align		4
.L_883:
        /*0124*/ 	.byte	0x04, 0x1e
        /*0126*/ 	.short	(.L_885 - .L_884)
.L_884:
        /*0128*/ 	.word	0x00000000


	//----- nvinfo : EIATTR_CBANK_PARAM_SIZE
	.align		4
.L_885:
        /*012c*/ 	.byte	0x03, 0x19
        /*012e*/ 	.short	0x00b8


	//----- nvinfo : EIATTR_PARAM_CBANK
	.align		4
        /*0130*/ 	.byte	0x04, 0x0a
        /*0132*/ 	.short	(.L_887 - .L_886)
	.align		4
.L_886:
        /*0134*/ 	.word	index@(.nv.constant0._Z35group_norm_nhwc_bwd_one_pass_kernelI11Fp16IOBf16WLi512ELi60ELi480EEv26Group_norm_nhwc_bwd_params)
        /*0138*/ 	.short	0x0210
        /*013a*/ 	.short	0x00b8


	//----- nvinfo : EIATTR_SW_WAR
	.align		4
.L_887:
        /*013c*/ 	.byte	0x04, 0x36
        /*013e*/ 	.short	(.L_889 - .L_888)
.L_888:
        /*0140*/ 	.word	0x00000008
.L_889:


//--------------------- .nv.info._Z35group_norm_nhwc_bwd_one_pass_kernelI11Fp16IOFp16WLi64ELi60ELi480EEv26Group_norm_nhwc_bwd_params --------------------------
	.section	.nv.info._Z35group_norm_nhwc_bwd_one_pass_kernelI11Fp16IOFp16WLi64ELi60ELi480EEv26Group_norm_nhwc_bwd_params,"",@"SHT_CUDA_INFO"
	.sectionflags	@""
	.align	4


	//----- nvinfo : EIATTR_CUDA_API_VERSION
	.align		4
        /*0000*/ 	.byte	0x04, 0x37
        /*0002*/ 	.short	(.L_891 - .L_890)
.L_890:
        /*0004*/ 	.word	0x00000082


	//----- nvinfo : EIATTR_KPARAM_INFO
	.align		4
.L_891:
        /*0008*/ 	.byte	0x04, 0x17
        /*000a*/ 	.short	(.L_893 - .L_892)
.L_892:
        /*000c*/ 	.word	0x00000000
        /*0010*/ 	.short	0x0000
        /*0012*/ 	.short	0x0000
        /*0014*/ 	.byte	0x00, 0xf0, 0xe1, 0x02


	//----- nvinfo : EIATTR_SPARSE_MMA_MASK
	.align		4
.L_893:
        /*0018*/ 	.byte	0x03, 0x50
        /*001a*/ 	.short	0x0000


	//----- nvinfo : EIATTR_MAXREG_COUNT
	.align		4
        /*001c*/ 	.byte	0x03, 0x1b
        /*001e*/ 	.short	0x0080


	//----- nvinfo : EIATTR_NUM_BARRIERS
	.align		4
        /*0020*/ 	.byte	0x02, 0x4c
        /*0022*/ 	.byte	0x01
	.zero		1


	//----- nvinfo : EIATTR_MERCURY_ISA_VERSION
	.align		4
        /*0024*/ 	.byte	0x03, 0x5f
        /*0026*/ 	.short	0x0101


	//----- nvinfo : EIATTR_INT_WARP_WIDE_INSTR_OFFSETS
	.align		4
        /*0028*/ 	.byte	0x04, 0x31
        /*002a*/ 	.short	(.L_895 - .L_894)


	//   ....[0]....
.L_894:
        /*002c*/ 	.word	0x00002290


	//   ....[1]....
        /*0030*/ 	.word	0x00004240


	//----- nvinfo : EIATTR_COOP_GROUP_MASK_REGIDS
	.align		4
.L_895:
        /*0034*/ 	.byte	0x04, 0x29
        /*0036*/ 	.short	(.L_897 - .L_896)


	//   ....[0]....
.L_896:
        /*0038*/ 	.word	0xffffffff


	//   ....[1]....
        /*003c*/ 	.word	0xffffffff


	//   ....[2]....
        /*0040*/ 	.word	0xffffffff


	//   ....[3]....
        /*0044*/ 	.word	0xffffffff


	//   ....[4]....
        /*0048*/ 	.word	0xffffffff


	//   ....[5]....
        /*004c*/ 	.word	0xffffffff


	//   ....[6]....
        /*0050*/ 	.word	0xffffffff


	//   ....[7]....
        /*0054*/ 	.word	0xffffffff


	//   ....[8]....
        /*0058*/ 	.word	0xffffffff


	//   ....[9]....
        /*005c*/ 	.word	0xffffffff


	//----- nvinfo : EIATTR_COOP_GROUP_INSTR_OFFSETS
	.align		4
.L_897:
        /*0060*/ 	.byte	0x04, 0x28
        /*0062*/ 	.short	(.L_899 - .L_898)


	//   ....[0]....
.L_898:
        /*0064*/ 	.word	0x000016e0


	//   ....[1]....
        /*0068*/ 	.word	0x00001720


	//   ....[2]....
        /*006c*/ 	.word	0x000017b0


	//   ....[3]....
        /*0070*/ 	.word	0x000017d0


	//   ....[4]....
        /*0074*/ 	.word	0x00001800


	//   ....[5]....
        /*0078*/ 	.word	0x00001820


	//   ....[6]....
        /*007c*/ 	.word	0x00001850


	//   ....[7]....
        /*0080*/ 	.word	0x00001870


	//   ....[8]....
        /*0084*/ 	.word	0x000018a0


	//   ....[9]....
        /*0088*/ 	.word	0x000018c0


	//----- nvinfo : EIATTR_EXIT_INSTR_OFFSETS
	.align		4
.L_899:
        /*008c*/ 	.byte	0x04, 0x1c
        /*008e*/ 	.short	(.L_901 - .L_900)


	//   ....[0]....
.L_900:
        /*0090*/ 	.word	0x000042d0


	//   ....[1]....
        /*0094*/ 	.word	0x00004410


	//   ....[2]....
        /*0098*/ 	.word	0x00004670


	//----- nvinfo : EIATTR_MAX_THREADS
	.align		4
.L_901:
        /*009c*/ 	.byte	0x04, 0x05
        /*009e*/ 	.short	(.L_903 - .L_902)
.L_902:
        /*00a0*/ 	.word	0x000001e0
        /*00a4*/ 	.word	0x00000001
        /*00a8*/ 	.word	0x00000001


	//----- nvinfo : EIATTR_CRS_STACK_SIZE
	.align		4
.L_903:
        /*00ac*/ 	.byte	0x04, 0x1e
        /*00ae*/ 	.short	(.L_905 - .L_904)
.L_904:
        /*00b0*/ 	.word	0x00000000


	//----- nvinfo : EIATTR_CBANK_PARAM_SIZE
	.align		4
.L_905:
        /*00b4*/ 	.byte	0x03, 0x19
        /*00b6*/ 	.short	0x00b8


	//----- nvinfo : EIATTR_PARAM_CBANK
	.align		4
        /*00b8*/ 	.byte	0x04, 0x0a
        /*00ba*/ 	.short	(.L_907 - .L_906)
	.align		4
.L_906:
        /*00bc*/ 	.word	index@(.nv.constant0._Z35group_norm_nhwc_bwd_one_pass_kernelI11Fp16IOFp16WLi64ELi60ELi480EEv26Group_norm_nhwc_bwd_params)
        /*00c0*/ 	.short	0x0210
        /*00c2*/ 	.short	0x00b8


	//----- nvinfo : EIATTR_SW_WAR
	.align		4
.L_907:
        /*00c4*/ 	.byte	0x04, 0x36
        /*00c6*/ 	.short	(.L_909 - .L_908)
.L_908:
        /*00c8*/ 	.word	0x00000008
.L_909:


//--------------------- .nv.info._Z35group_norm_nhwc_bwd_one_pass_kernelI11Fp16IOFp16WLi128ELi60ELi480EEv26Group_norm_nhwc_bwd_params --------------------------
	.section	.nv.info._Z35group_norm_nhwc_bwd_one_pass_kernelI11Fp16IOFp16WLi128ELi60ELi480EEv26Group_norm_nhwc_bwd_params,"",@"SHT_CUDA_INFO"
	.sectionflags	@""
	.align	4


	//----- nvinfo : EIATTR_CUDA_API_VERSION
	.align		4
        /*0000*/ 	.byte	0x04, 0x37
        /*0002*/ 	.short	(.L_911 - .L_910)
.L_910:
        /*0004*/ 	.word	0x00000082


	//----- nvinfo : EIATTR_KPARAM_INFO
	.align		4
.L_911:
        /*0008*/ 	.byte	0x04, 0x17
        /*000a*/ 	.short	(.L_913 - .L_912)
.L_912:
        /*000c*/ 	.word	0x00000000
        /*0010*/ 	.short	0x0000
        /*0012*/ 	.short	0x0000
        /*0014*/ 	.byte	0x00, 0xf0, 0xe1, 0x02


	//----- nvinfo : EIATTR_SPARSE_MMA_MASK
	.align		4
.L_913:
        /*0018*/ 	.byte	0x03, 0x50
        /*001a*/ 	.short	0x0000


	//----- nvinfo : EIATTR_MAXREG_COUNT
	.align		4
        /*001c*/ 	.byte	0x03, 0x1b
        /*001e*/ 	.short	0x0080


	//----- nvinfo : EIATTR_NUM_BARRIERS
	.align		4
        /*0020*/ 	.byte	0x02, 0x4c
        /*0022*/ 	.byte	0x01
	.zero		1


	//----- nvinfo : EIATTR_MERCURY_ISA_VERSION
	.align		4
        /*0024*/ 	.byte	0x03, 0x5f
        /*0026*/ 	.short	0x0101


	//----- nvinfo : EIATTR_INT_WARP_WIDE_INSTR_OFFSETS
	.align		4
        /*0028*/ 	.byte	0x04, 0x31
        /*002a*/ 	.short	(.L_915 - .L_914)


	//   ....[0]....
.L_914:
        /*002c*/ 	.word	0x000032d0


	//   ....[1]....
        /*0030*/ 	.word	0x00006030


	//----- nvinfo : EIATTR_COOP_GROUP_MASK_REGIDS
	.align		4
.L_915:
        /*0034*/ 	.byte	0x04, 0x29
        /*0036*/ 	.short	(.L_917 - .L_916)


	//   ....[0]....
.L_916:
        /*0038*/ 	.word	0xffffffff


	//   ....[1]....
        /*003c*/ 	.word	0xffffffff


	//   ....[2]....
        /*0040*/ 	.word	0xffffffff


	//   ....[3]....
        /*0044*/ 	.word	0xffffffff


	//   ....[4]....
        /*0048*/ 	.word	0xffffffff


	//   ....[5]....
        /*004c*/ 	.word	0xffffffff


	//   ....[6]....
        /*0050*/ 	.word	0xffffffff


	//   ....[7]....
        /*0054*/ 	.word	0xffffffff


	//   ....[8]....
        /*0058*/ 	.word	0xffffffff


	//   ....[9]....
        /*005c*/ 	.word	0xffffffff


	//----- nvinfo : EIATTR_COOP_GROUP_INSTR_OFFSETS
	.align		4
.L_917:
        /*0060*/ 	.byte	0x04, 0x28
        /*0062*/ 	.short	(.L_919 - .L_918)


	//   ....[0]....
.L_918:
        /*0064*/ 	.word	0x000026a0


	//   ....[1]....
        /*0068*/ 	.word	0x000026e0


	//   ....[2]....
        /*006c*/ 	.word	0x00002780


	//   ....[3]....
        /*0070*/ 	.word	0x00002790


	//   ....[4]....
        /*0074*/ 	.word	0x000027c0


	//   ....[5]....
        /*0078*/ 	.word	0x000027e0


	//   ....[6]....
        /*007c*/ 	.word	0x00002810


	//   ....[7]....
        /*0080*/ 	.word	0x00002830


	//   ....[8]....
        /*0084*/ 	.word	0x00002860


	//   ....[9]....
        /*0088*/ 	.word	0x00002880


	//----- nvinfo : EIATTR_EXIT_INSTR_OFFSETS
	.align		4
.L_919:
        /*008c*/ 	.byte	0x04, 0x1c
        /*008e*/ 	.short	(.L_921 - .L_920)


	//   ....[0]....
.L_920:
        /*0090*/ 	.word	0x00006120


	//   ....[1]....
        /*0094*/ 	.word	0x00006260


	//   ....[2]....
        /*0098*/ 	.word	0x000064c0


	//----- nvinfo : EIATTR_MAX_THREADS
	.align		4
.L_921:
        /*009c*/ 	.byte	0x04, 0x05
        /*009e*/ 	.short	(.L_923 - .L_922)
.L_922:
        /*00a0*/ 	.word	0x000001e0
        /*00a4*/ 	.word	0x00000001
        /*00a8*/ 	.word	0x00000001


	//----- nvinfo : EIATTR_CRS_STACK_SIZE
	.align		4
.L_923:
        /*00ac*/ 	.byte	0x04, 0x1e
        /*00ae*/ 	.short	(.L_925 - .L_924)
.L_924:
        /*00b0*/ 	.word	0x00000000


	//----- nvinfo : EIATTR_CBANK_PARAM_SIZE
	.align		4
.L_925:
        /*00b4*/ 	.byte	0x03, 0x19
        /*00b6*/ 	.short	0x00b8


	//----- nvinfo : EIATTR_PARAM_CBANK
	.align		4
        /*00b8*/ 	.byte	0x04, 0x0a
        /*00ba*/ 	.short	(.L_927 - .L_926)
	.align		4
.L_926:
        /*00bc*/ 	.word	index@(.nv.constant0._Z35group_norm_nhwc_bwd_one_pass_kernelI11Fp16IOFp16WLi128ELi60ELi480EEv26Group_norm_nhwc_bwd_params)
        /*00c0*/ 	.short	0x0210
        /*00c2*/ 	.short	0x00b8


	//----- nvinfo : EIATTR_SW_WAR
	.align		4
.L_927:
        /*00c4*/ 	.byte	0x04, 0x36
        /*00c6*/ 	.short	(.L_929 - .L_928)
.L_928:
        /*00c8*/ 	.word	0x00000008
.L_929:


//--------------------- .nv.info._Z35group_norm_nhwc_bwd_one_pass_kernelI11Fp16IOFp16WLi256ELi60ELi480EEv26Group_norm_nhwc_bwd_params --------------------------
	.section	.nv.info._Z35group_norm_nhwc_bwd_one_pass_kernelI11Fp16IOFp16WLi256ELi60ELi480EEv26Group_norm_nhwc_bwd_params,"",@"SHT_CUDA_INFO"
	.sectionflags	@""
	.align	4


	//----- nvinfo : EIATTR_CUDA_API_VERSION
	.align		4
        /*0000*/ 	.byte	0x04, 0x37
        /*0002*/ 	.short	(.L_931 - .L_930)
.L_930:
        /*0004*/ 	.word	0x00000082


	//----- nvinfo : EIATTR_KPARAM_INFO
	.align		4
.L_931:
        /*0008*/ 	.byte	0x04, 0x17
        /*000a*/ 	.short	(.L_933 - .L_932)
.L_932:
        /*000c*/ 	.word	0x00000000
        /*0010*/ 	.short	0x0000
        /*0012*/ 	.short	0x0000
        /*0014*/ 	.byte	0x00, 0xf0, 0xe1, 0x02


	//----- nvinfo : EIATTR_SPARSE_MMA_MASK
	.align		4
.L_933:
        /*0018*/ 	.byte	0x03, 0x50
        /*001a*/ 	.short	0x0000


	//----- nvinfo : EIATTR_MAXREG_COUNT
	.align		4
        /*001c*/ 	.byte	0x03, 0x1b
        /*001e*/ 	.short	0x0080


	//----- nvinfo : EIATTR_NUM_BARRIERS
	.align		4
        /*0020*/ 	.byte	0x02, 0x4c
        /*0022*/ 	.byte	0x01
	.zero		1


	//----- nvinfo : EIATTR_MERCURY_ISA_VERSION
	.align		4
        /*0024*/ 	.byte	0x03, 0x5f
        /*0026*/ 	.short	0x0101


	//----- nvinfo : EIATTR_INT_WARP_WIDE_INSTR_OFFSETS
	.align		4
        /*0028*/ 	.byte	0x04, 0x31
        /*002a*/ 	.short	(.L_935 - .L_934)


	//   ....[0]....
.L_934:
        /*002c*/ 	.word	0x00005240


	//   ....[1]....
        /*0030*/ 	.word	0x00009840


	//----- nvinfo : EIATTR_COOP_GROUP_MASK_REGIDS
	.align		4
.L_935:
        /*0034*/ 	.byte	0x04, 0x29
        /*0036*/ 	.short	(.L_937 - .L_936)


	//   ....[0]....
.L_936:
        /*0038*/ 	.word	0xffffffff


	//   ....[1]....
        /*003c*/ 	.word	0xffffffff


	//   ....[2]....
        /*0040*/ 	.word	0xffffffff


	//   ....[3]....
        /*0044*/ 	.word	0xffffffff


	//   ....[4]....
        /*0048*/ 	.word	0xffffffff


	//   ....[5]....
        /*004c*/ 	.word	0xffffffff


	//   ....[6]....
        /*0050*/ 	.word	0xffffffff


	//   ....[7]....
        /*0054*/ 	.word	0xffffffff


	//   ....[8]....
        /*0058*/ 	.word	0xffffffff


	//   ....[9]....
        /*005c*/ 	.word	0xffffffff


	//----- nvinfo : EIATTR_COOP_GROUP_INSTR_OFFSETS
	.align		4
.L_937:
        /*0060*/ 	.byte	0x04, 0x28
        /*0062*/ 	.short	(.L_939 - .L_938)


	//   ....[0]....
.L_938:
        /*0064*/ 	.word	0x00004570


	//   ....[1]....
        /*0068*/ 	.word	0x000045b0


	//   ....[2]....
        /*006c*/ 	.word	0x00004720


	//   ....[3]....
        /*0070*/ 	.word	0x00004740


	//   ....[4]....
        /*0074*/ 	.word	0x00004770


	//   ....[5]....
        /*0078*/ 	.word	0x00004790


	//   ....[6]....
        /*007c*/ 	.word	0x000047c0


	//   ....[7]....
        /*0080*/ 	.word	0x000047e0


	//   ....[8]....
        /*0084*/ 	.word	0x00004810


	//   ....[9]....
        /*0088*/ 	.word	0x00004830


	//----- nvinfo : EIATTR_EXIT_INSTR_OFFSETS
	.align		4
.L_939:
        /*008c*/ 	.byte	0x04, 0x1c
        /*008e*/ 	.short	(.L_941 - .L_940)


	//   ....[0]....
.L_940:
        /*0090*/ 	.word	0x000098d0


	//   ....[1]....
        /*0094*/ 	.word	0x00009a10


	//   ....[2]....
        /*0098*/ 	.word	0x00009c70


	//----- nvinfo : EIATTR_MAX_THREADS
	.align		4
.L_941:
        /*009c*/ 	.byte	0x04, 0x05
        /*009e*/ 	.short	(.L_943 - .L_942)
.L_942:
        /*00a0*/ 	.word	0x000001e0
        /*00a4*/ 	.word	0x00000001
        /*00a8*/ 	.word	0x00000001


	//----- nvinfo : EIATTR_CRS_STACK_SIZE
	.align		4
.L_943:
        /*00ac*/ 	.byte	0x04, 0x1e
        /*00ae*/ 	.short	(.L_945 - .L_944)
.L_944:
        /*00b0*/ 	.word	0x00000000


	//----- nvinfo : EIATTR_CBANK_PARAM_SIZE
	.align		4
.L_945:
        /*00b4*/ 	.byte	0x03, 0x19
        /*00b6*/ 	.short	0x00b8


	//----- nvinfo : EIATTR_PARAM_CBANK
	.align		4
        /*00b8*/ 	.byte	0x04, 0x0a
        /*00ba*/ 	.short	(.L_947 - .L_946)
	.align		4
.L_946:
        /*00bc*/ 	.word	index@(.nv.constant0._Z35group_norm_nhwc_bwd_one_pass_kernelI11Fp16IOFp16WLi256ELi60ELi480EEv26Group_norm_nhwc_bwd_params)
        /*00c0*/ 	.short	0x0210
        /*00c2*/ 	.short	0x00b8


	//----- nvinfo : EIATTR_SW_WAR
	.align		4
.L_947:
        /*00c4*/ 	.byte	0x04, 0x36
        /*00c6*/ 	.short	(.L_949 - .L_948)
.L_948:
        /*00c8*/ 	.word	0x00000008
.L_949:


//--------------------- .nv.info._Z35group_norm_nhwc_bwd_one_pass_kernelI11Fp16IOFp16WLi512ELi60ELi480EEv26Group_norm_nhwc_bwd_params --------------------------
	.section	.nv.info._Z35group_norm_nhwc_bwd_one_pass_kernelI11Fp16IOFp16WLi512ELi60ELi480EEv26Group_norm_nhwc_bwd_params,"",@"SHT_CUDA_INFO"
	.sectionflags	@""
	.align	4


	//----- nvinfo : EIATTR_CUDA_API_VERSION
	.align		4
        /*0000*/ 	.byte	0x04, 0x37
        /*0002*/ 	.short	(.L_951 - .L_950)
.L_950:
        /*0004*/ 	.word	0x00000082


	//----- nvinfo : EIATTR_KPARAM_INFO
	.align		4
.L_951:
        /*0008*/ 	.byte	0x04, 0x17
        /*000a*/ 	.short	(.L_953 - .L_952)
.L_952:
        /*000c*/ 	.word	0x00000000
        /*0010*/ 	.short	0x0000
        /*0012*/ 	.short	0x0000
        /*0014*/ 	.byte	0x00, 0xf0, 0xe1, 0x02


	//----- nvinfo : EIATTR_SPARSE_MMA_MASK
	.align		4
.L_953:
        /*0018*/ 	.byte	0x03, 0x50
        /*001a*/ 	.short	0x0000


	//----- nvinfo : EIATTR_MAXREG_COUNT
	.align		4
        /*001c*/ 	.byte	0x03, 0x1b
        /*001e*/ 	.short	0x0080


	//----- nvinfo : EIATTR_NUM_BARRIERS
	.align		4
        /*0020*/ 	.byte	0x02, 0x4c
        /*0022*/ 	.byte	0x01
	.zero		1


	//----- nvinfo : EIATTR_MERCURY_ISA_VERSION
	.align		4
        /*0024*/ 	.byte	0x03, 0x5f
        /*0026*/ 	.short	0x0101


	//----- nvinfo : EIATTR_INT_WARP_WIDE_INSTR_OFFSETS
	.align		4
        /*0028*/ 	.byte	0x04, 0x31
        /*002a*/ 	.short	(.L_955 - .L_954)


	//   ....[0]....
.L_954:
        /*002c*/ 	.word	0x00009550


	//   ....[1]....
        /*0030*/ 	.word	0x000098a0


	//   ....[2]....
        /*0034*/ 	.word	0x00009940


	//   ....[3]....
        /*0038*/ 	.word	0x000099e0


	//   ....[4]....
        /*003c*/ 	.word	0x00009a80


	//   ....[5]....
        /*0040*/ 	.word	0x00009b20


	//   ....[6]....
        /*0044*/ 	.word	0x00009bc0


	//   ....[7]....
        /*0048*/ 	.word	0x00009c60


	//   ....[8]....
        /*004c*/ 	.word	0x00009d00


	//   ....[9]....
        /*0050*/ 	.word	0x00009da0


	//   ....[10]....
        /*0054*/ 	.word	0x00009e40


	//   ....[11]....
        /*0058*/ 	.word	0x00009ee0


	//   ....[12]....
        /*005c*/ 	.word	0x00009f80


	//   ....[13]....
        /*0060*/ 	.word	0x0000a020


	//   ....[14]....
        /*0064*/ 	.word	0x0000a0c0


	//   ....[15]....
        /*0068*/ 	.word	0x0000a160


	//   ....[16]....
        /*006c*/ 	.word	0x0000a200


	//   ....[17]....
        /*0070*/ 	.word	0x0000a300


	//   ....[18]....
        /*0074*/ 	.word	0x0000a3a0


	//   ....[19]....
        /*0078*/ 	.word	0x0000a440


	//   ....[20]....
        /*007c*/ 	.word	0x0000a4e0


	//   ....[21]....
        /*0080*/ 	.word	0x0000a580


	//   ....[22]....
        /*0084*/ 	.word	0x0000a620


	//   ....[23]....
        /*0088*/ 	.word	0x0000a6c0


	//   ....[24]....
        /*008c*/ 	.word	0x0000a760


	//   ....[25]....
        /*0090*/ 	.word	0x0000a890


	//   ....[26]....
        /*0094*/ 	.word	0x0000a930


	//   ....[27]....
        /*0098*/ 	.word	0x0000a9d0


	//   ....[28]....
        /*009c*/ 	.word	0x0000aa70


	//   ....[29]....
        /*00a0*/ 	.word	0x0000ac70


	//   ....[30]....
        /*00a4*/ 	.word	0x0000ad30


	//   ....[31]....
        /*00a8*/ 	.word	0x000116f0


	//----- nvinfo : EIATTR_COOP_GROUP_MASK_REGIDS
	.align		4
.L_955:
        /*00ac*/ 	.byte	0x04, 0x29
        /*00ae*/ 	.short	(.L_957 - .L_956)


	//   ....[0]....
.L_956:
        /*00b0*/ 	.word	0xffffffff


	//   ....[1]....
        /*00b4*/ 	.word	0xffffffff


	//   ....[2]....
        /*00b8*/ 	.word	0xffffffff


	//   ....[3]....
        /*00bc*/ 	.word	0xffffffff


	//   ....[4]....
        /*00c0*/ 	.word	0xffffffff


	//   ....[5]....
        /*00c4*/ 	.word	0xffffffff


	//   ....[6]....
        /*00c8*/ 	.word	0xffffffff


	//   ....[7]....
        /*00cc*/ 	.word	0xffffffff


	//   ....[8]....
        /*00d0*/ 	.word	0xffffffff


	//   ....[9]....
        /*00d4*/ 	.word	0xffffffff


	//----- nvinfo : EIATTR_COOP_GROUP_INSTR_OFFSETS
	.align		4
.L_957:
        /*00d8*/ 	.byte	0x04, 0x28
        /*00da*/ 	.short	(.L_959 - .L_958)


	//   ....[0]....
.L_958:
        /*00dc*/ 	.word	0x000088c0


	//   ....[1]....
        /*00e0*/ 	.word	0x00008900


	//   ....[2]....
        /*00e4*/ 	.word	0x00008990


	//   ....[3]....
        /*00e8*/ 	.word	0x000089b0


	//   ....[4]....
        /*00ec*/ 	.word	0x000089e0


	//   ....[5]....
        /*00f0*/ 	.word	0x00008a00


	//   ....[6]....
        /*00f4*/ 	.word	0x00008a30


	//   ....[7]....
        /*00f8*/ 	.word	0x00008a50


	//   ....[8]....
        /*00fc*/ 	.word	0x00008a80


	//   ....[9]....
        /*0100*/ 	.word	0x00008aa0


	//----- nvinfo : EIATTR_EXIT_INSTR_OFFSETS
	.align		4
.L_959:
        /*0104*/ 	.byte	0x04, 0x1c
        /*0106*/ 	.short	(.L_961 - .L_960)


	//   ....[0]....
.L_960:
        /*0108*/ 	.word	0x000117e0


	//   ....[1]....
        /*010c*/ 	.word	0x00011920


	//   ....[2]....
        /*0110*/ 	.word	0x00011b80


	//----- nvinfo : EIATTR_MAX_THREADS
	.align		4
.L_961:
        /*0114*/ 	.byte	0x04, 0x05
        /*0116*/ 	.short	(.L_963 - .L_962)
.L_962:
        /*0118*/ 	.word	0x000001e0
        /*011c*/ 	.word	0x00000001
        /*0120*/ 	.word	0x00000001


	//----- nvinfo : EIATTR_CRS_STACK_SIZE
	.align		4
.L_963:
        /*0124*/ 	.byte	0x04, 0x1e
        /*0126*/ 	.short	(.L_965 - .L_964)
.L_964:
        /*0128*/ 	.word	0x00000000


	//----- nvinfo : EIATTR_CBANK_PARAM_SIZE
	.align		4
.L_965:
        /*012c*/ 	.byte	0x03, 0x19
        /*012e*/ 	.short	0x00b8


	//----- nvinfo : EIATTR_PARAM_CBANK
	.align		4
        /*0130*/ 	.byte	0x04, 0x0a
        /*0132*/ 	.short	(.L_967 - .L_966)
	.align		4
.L_966:
        /*0134*/ 	.word	index@(.nv.constant0._Z35group_norm_nhwc_bwd_one_pass_kernelI11Fp16IOFp16WLi512ELi60ELi480EEv26Group_norm_nhwc_bwd_params)
        /*0138*/ 	.short	0x0210
        /*013a*/ 	.short	0x00b8


	//----- nvinfo : EIATTR_SW_WAR
	.align		4
.L_967:
        /*013c*/ 	.byte	0x04, 0x36
        /*013e*/ 	.short	(.L_969 - .L_968)
.L_968:
        /*0140*/ 	.word	0x00000008
.L_969:


//--------------------- .nv.info._Z35group_norm_nhwc_bwd_one_pass_kernelI11Fp32IOFp32WLi64ELi60ELi480EEv26Group_norm_nhwc_bwd_params --------------------------
	.section	.nv.info._Z35group_norm_nhwc_bwd_one_pass_kernelI11Fp32IOFp32WLi64ELi60ELi480EEv26Group_norm_nhwc_bwd_params,"",@"SHT_CUDA_INFO"
	.sectionflags	@""
	.align	4


	//----- nvinfo : EIATTR_CUDA_API_VERSION
	.align		4
        /*0000*/ 	.byte	0x04, 0x37
        /*0002*/ 	.short	(.L_971 - .L_970)
.L_970:
        /*0004*/ 	.word	0x00000082


	//----- nvinfo : EIATTR_KPARAM_INFO
	.align		4
.L_971:
        /*0008*/ 	.byte	0x04, 0x17
        /*000a*/ 	.short	(.L_973 - .L_972)
.L_972:
        /*000c*/ 	.word	0x00000000
        /*0010*/ 	.short	0x0000
        /*0012*/ 	.short	0x0000
        /*0014*/ 	.byte	0x00, 0xf0, 0xe1, 0x02


	//----- nvinfo : EIATTR_SPARSE_MMA_MASK
	.align		4
.L_973:
        /*0018*/ 	.byte	0x03, 0x50
        /*001a*/ 	.short	0x0000


	//----- nvinfo : EIATTR_MAXREG_COUNT
	.align		4
        /*001c*/ 	.byte	0x03, 0x1b
        /*001e*/ 	.short	0x0080


	//----- nvinfo : EIATTR_NUM_BARRIERS
	.align		4
        /*0020*/ 	.byte	0x02, 0x4c
        /*0022*/ 	.byte	0x01
	.zero		1


	//----- nvinfo : EIATTR_MERCURY_ISA_VERSION
	.align		4
        /*0024*/ 	.byte	0x03, 0x5f
        /*0026*/ 	.short	0x0101


	//----- nvinfo : EIATTR_INT_WARP_WIDE_INSTR_OFFSETS
	.align		4
        /*0028*/ 	.byte	0x04, 0x31
        /*002a*/ 	.short	(.L_975 - .L_974)


	//   ....[0]....
.L_974:
        /*002c*/ 	.word	0x000021e0


	//   ....[1]....
        /*0030*/ 	.word	0x00003fa0


	//----- nvinfo : EIATTR_COOP_GROUP_MASK_REGIDS
	.align		4
.L_975:
        /*0034*/ 	.byte	0x04, 0x29
        /*0036*/ 	.short	(.L_977 - .L_976)


	//   ....[0]....
.L_976:
        /*0038*/ 	.word	0xffffffff


	//   ....[1]....
        /*003c*/ 	.word	0xffffffff


	//   ....[2]....
        /*0040*/ 	.word	0xffffffff


	//   ....[3]....
        /*0044*/ 	.word	0xffffffff


	//   ....[4]....
        /*0048*/ 	.word	0xffffffff


	//   ....[5]....
        /*004c*/ 	.word	0xffffffff


	//   ....[6]....
        /*0050*/ 	.word	0xffffffff


	//   ....[7]....
        /*0054*/ 	.word	0xffffffff


	//   ....[8]....
        /*0058*/ 	.word	0xffffffff


	//   ....[9]....
        /*005c*/ 	.word	0xffffffff


	//----- nvinfo : EIATTR_COOP_GROUP_INSTR_OFFSETS
	.align		4
.L_977:
        /*0060*/ 	.byte	0x04, 0x28
        /*0062*/ 	.short	(.L_979 - .L_978)


	//   ....[0]....
.L_978:
        /*0064*/ 	.word	0x00001570


	//   ....[1]....
        /*0068*/ 	.word	0x000015b0


	//   ....[2]....
        /*006c*/ 	.word	0x000016e0


	//   ....[3]....
        /*0070*/ 	.word	0x00001700


	//   ....[4]....
        /*0074*/ 	.word	0x00001740


	//   ....[5]....
        /*0078*/ 	.word	0x00001760


	//   ....[6]....
        /*007c*/ 	.word	0x00001790


	//   ....[7]....
        /*0080*/ 	.word	0x000017b0


	//   ....[8]....
        /*0084*/ 	.word	0x000017e0


	//   ....[9]....
        /*0088*/ 	.word	0x00001800


	//----- nvinfo : EIATTR_EXIT_INSTR_OFFSETS
	.align		4
.L_979:
        /*008c*/ 	.byte	0x04, 0x1c
        /*008e*/ 	.short	(.L_981 - .L_980)


	//   ....[0]....
.L_980:
        /*0090*/ 	.word	0x00004030


	//   ....[1]....
        /*0094*/ 	.word	0x00004170


	//   ....[2]....
        /*0098*/ 	.word	0x000043b0


	//----- nvinfo : EIATTR_MAX_THREADS
	.align		4
.L_981:
        /*009c*/ 	.byte	0x04, 0x05
        /*009e*/ 	.short	(.L_983 - .L_982)
.L_982:
        /*00a0*/ 	.word	0x000001e0
        /*00a4*/ 	.word	0x00000001
        /*00a8*/ 	.word	0x00000001


	//----- nvinfo : EIATTR_CRS_STACK_SIZE
	.align		4
.L_983:
        /*00ac*/ 	.byte	0x04, 0x1e
        /*00ae*/ 	.short	(.L_985 - .L_984)
.L_984:
        /*00b0*/ 	.word	0x00000000


	//----- nvinfo : EIATTR_CBANK_PARAM_SIZE
	.align		4
.L_985:
        /*00b4*/ 	.byte	0x03, 0x19
        /*00b6*/ 	.short	0x00b8


	//----- nvinfo : EIATTR_PARAM_CBANK
	.align		4
        /*00b8*/ 	.byte	0x04, 0x0a
        /*00ba*/ 	.short	(.L_987 - .L_986)
	.align		4
.L_986:
        /*00bc*/ 	.word	index@(.nv.constant0._Z35group_norm_nhwc_bwd_one_pass_kernelI11Fp32IOFp32WLi64ELi60ELi480EEv26Group_norm_nhwc_bwd_params)
        /*00c0*/ 	.short	0x0210
        /*00c2*/ 	.short	0x00b8


	//----- nvinfo : EIATTR_SW_WAR
	.align		4
.L_987:
        /*00c4*/ 	.byte	0x04, 0x36
        /*00c6*/ 	.short	(.L_989 - .L_988)
.L_988:
        /*00c8*/ 	.word	0x00000008
.L_989:


//--------------------- .nv.info._Z35group_norm_nhwc_bwd_one_pass_kernelI11Fp32IOFp32WLi128ELi60ELi480EEv26Group_norm_nhwc_bwd_params --------------------------
	.section	.nv.info._Z35group_norm_nhwc_bwd_one_pass_kernelI11Fp32IOFp32WLi128ELi60ELi480EEv26Group_norm_nhwc_bwd_params,"",@"SHT_CUDA_INFO"
	.sectionflags	@""
	.align	4


	//----- nvinfo : EIATTR_CUDA_API_VERSION
	.align		4
        /*0000*/ 	.byte	0x04, 0x37
        /*0002*/ 	.short	(.L_991 - .L_990)
.L_990:
        /*0004*/ 	.word	0x00000082


	//----- nvinfo : EIATTR_KPARAM_INFO
	.align		4
.L_991:
        /*0008*/ 	.byte	0x04, 0x17
        /*000a*/ 	.short	(.L_993 - .L_992)
.L_992:
        /*000c*/ 	.word	0x00000000
        /*0010*/ 	.short	0x0000
        /*0012*/ 	.short	0x0000
        /*0014*/ 	.byte	0x00, 0xf0, 0xe1, 0x02


	//----- nvinfo : EIATTR_SPARSE_MMA_MASK
	.align		4
.L_993:
        /*0018*/ 	.byte	0x03, 0x50
        /*001a*/ 	.short	0x0000


	//----- nvinfo : EIATTR_MAXREG_COUNT
	.align		4
        /*001c*/ 	.byte	0x03, 0x1b
        /*001e*/ 	.short	0x0080


	//----- nvinfo : EIATTR_NUM_BARRIERS
	.align		4
        /*0020*/ 	.byte	0x02, 0x4c
        /*0022*/ 	.byte	0x01
	.zero		1


	//----- nvinfo : EIATTR_MERCURY_ISA_VERSION
	.align		4
        /*0024*/ 	.byte	0x03, 0x5f
        /*0026*/ 	.short	0x0101


	//----- nvinfo : EIATTR_INT_WARP_WIDE_INSTR_OFFSETS
	.align		4
        /*0028*/ 	.byte	0x04, 0x31
        /*002a*/ 	.short	(.L_995 - .L_994)


	//   ....[0]....
.L_994:
        /*002c*/ 	.word	0x00003010


	//   ....[1]....
        /*0030*/ 	.word	0x000057b0


	//----- nvinfo : EIATTR_COOP_GROUP_MASK_REGIDS
	.align		4
.L_995:
        /*0034*/ 	.byte	0x04, 0x29
        /*0036*/ 	.short	(.L_997 - .L_996)


	//   ....[0]....
.L_996:
        /*0038*/ 	.word	0xffffffff


	//   ....[1]....
        /*003c*/ 	.word	0xffffffff


	//   ....[2]....
        /*0040*/ 	.word	0xffffffff


	//   ....[3]....
        /*0044*/ 	.word	0xffffffff


	//   ....[4]....
        /*0048*/ 	.word	0xffffffff


	//   ....[5]....
        /*004c*/ 	.word	0xffffffff


	//   ....[6]....
        /*0050*/ 	.word	0xffffffff


	//   ....[7]....
        /*0054*/ 	.word	0xffffffff


	//   ....[8]....
        /*0058*/ 	.word	0xffffffff


	//   ....[9]....
        /*005c*/ 	.word	0xffffffff


	//----- nvinfo : EIATTR_COOP_GROUP_INSTR_OFFSETS
	.align		4
.L_997:
        /*0060*/ 	.byte	0x04, 0x28
        /*0062*/ 	.short	(.L_999 - .L_998)


	//   ....[0]....
.L_998:
        /*0064*/ 	.word	0x000022b0


	//   ....[1]....
        /*0068*/ 	.word	0x000022f0


	//   ....[2]....
        /*006c*/ 	.word	0x00002480


	//   ....[3]....
        /*0070*/ 	.word	0x000024c0


	//   ....[4]....
        /*0074*/ 	.word	0x00002540


	//   ....[5]....
        /*0078*/ 	.word	0x00002560


	//   ....[6]....
        /*007c*/ 	.word	0x00002590


	//   ....[7]....
        /*0080*/ 	.word	0x000025b0


	//   ....[8]....
        /*0084*/ 	.word	0x000025e0


	//   ....[9]....
        /*0088*/ 	.word	0x00002600


	//----- nvinfo : EIATTR_EXIT_INSTR_OFFSETS
	.align		4
.L_999:
        /*008c*/ 	.byte	0x04, 0x1c
        /*008e*/ 	.short	(.L_1001 - .L_1000)


	//   ....[0]....
.L_1000:
        /*0090*/ 	.word	0x000058a0


	//   ....[1]....
        /*0094*/ 	.word	0x000059e0


	//   ....[2]....
        /*0098*/ 	.word	0x00005c20


	//----- nvinfo : EIATTR_MAX_THREADS
	.align		4
.L_1001:
        /*009c*/ 	.byte	0x04, 0x05
        /*009e*/ 	.short	(.L_1003 - .L_1002)
.L_1002:
        /*00a0*/ 	.word	0x000001e0
        /*00a4*/ 	.word	0x00000001
        /*00a8*/ 	.word	0x00000001


	//----- nvinfo : EIATTR_CRS_STACK_SIZE
	.align		4
.L_1003:
        /*00ac*/ 	.byte	0x04, 0x1e
        /*00ae*/ 	.short	(.L_1005 - .L_1004)
.L_1004:
        /*00b0*/ 	.word	0x00000000


	//----- nvinfo : EIATTR_CBANK_PARAM_SIZE
	.align		4
.L_1005:
        /*00b4*/ 	.byte	0x03, 0x19
        /*00b6*/ 	.short	0x00b8


	//----- nvinfo : EIATTR_PARAM_CBANK
	.align		4
        /*00b8*/ 	.byte	0x04, 0x0a
        /*00ba*/ 	.short	(.L_1007 - .L_1006)
	.align		4
.L_1006:
        /*00bc*/ 	.word	index@(.nv.constant0._Z35group_norm_nhwc_bwd_one_pass_kernelI11Fp32IOFp32WLi128ELi60ELi480EEv26Group_norm_nhwc_bwd_params)
        /*00c0*/ 	.short	0x0210
        /*00c2*/ 	.short	0x00b8


	//----- nvinfo : EIATTR_SW_WAR
	.align		4
.L_1007:
        /*00c4*/ 	.byte	0x04, 0x36
        /*00c6*/ 	.short	(.L_1009 - .L_1008)
.L_1008:
        /*00c8*/ 	.word	0x00000008
.L_1009:


//--------------------- .nv.info._Z35group_norm_nhwc_bwd_one_pass_kernelI11Fp32IOFp32WLi256ELi60ELi480EEv26Group_norm_nhwc_bwd_params --------------------------
	.section	.nv.info._Z35group_norm_nhwc_bwd_one_pass_kernelI11Fp32IOFp32WLi256ELi60ELi480EEv26Group_norm_nhwc_bwd_params,"",@"SHT_CUDA_INFO"
	.sectionflags	@""
	.align	4


	//----- nvinfo : EIATTR_CUDA_API_VERSION
	.align		4
        /*0000*/ 	.byte	0x04, 0x37
        /*0002*/ 	.short	(.L_1011 - .L_1010)
.L_1010:
        /*0004*/ 	.word	0x00000082


	//----- nvinfo : EIATTR_KPARAM_INFO
	.align		4
.L_1011:
        /*0008*/ 	.byte	0x04, 0x17
        /*000a*/ 	.short	(.L_1013 - .L_1012)
.L_1012:
        /*000c*/ 	.word	0x00000000
        /*0010*/ 	.short	0x0000
        /*0012*/ 	.short	0x0000
        /*0014*/ 	.byte	0x00, 0xf0, 0xe1, 0x02


	//----- nvinfo : EIATTR_SPARSE_MMA_MASK
	.align		4
.L_1013:
        /*0018*/ 	.byte	0x03, 0x50
        /*001a*/ 	.short	0x0000


	//----- nvinfo : EIATTR_MAXREG_COUNT
	.align		4
        /*001c*/ 	.byte	0x03, 0x1b
        /*001e*/ 	.short	0x0080


	//----- nvinfo : EIATTR_NUM_BARRIERS
	.align		4
        /*0020*/ 	.byte	0x02, 0x4c
        /*0022*/ 	.byte	0x01
	.zero		1


	//----- nvinfo : EIATTR_MERCURY_ISA_VERSION
	.align		4
        /*0024*/ 	.byte	0x03, 0x5f
        /*0026*/ 	.short	0x0101


	//----- nvinfo : EIATTR_INT_WARP_WIDE_INSTR_OFFSETS
	.align		4
        /*0028*/ 	.byte	0x04, 0x31
        /*002a*/ 	.short	(.L_1015 - .L_1014)


	//   ....[0]....
.L_1014:
        /*002c*/ 	.word	0x00005190


	//   ....[1]....
        /*0030*/ 	.word	0x00009010


	//----- nvinfo : EIATTR_COOP_GROUP_MASK_REGIDS
	.align		4
.L_1015:
        /*0034*/ 	.byte	0x04, 0x29
        /*0036*/ 	.short	(.L_1017 - .L_1016)


	//   ....[0]....
.L_1016:
        /*0038*/ 	.word	0xffffffff


	//   ....[1]....
        /*003c*/ 	.word	0xffffffff


	//   ....[2]....
        /*0040*/ 	.word	0xffffffff


	//   ....[3]....
        /*0044*/ 	.word	0xffffffff


	//   ....[4]....
        /*0048*/ 	.word	0xffffffff


	//   ....[5]....
        /*004c*/ 	.word	0xffffffff


	//   ....[6]....
        /*0050*/ 	.word	0xffffffff


	//   ....[7]....
        /*0054*/ 	.word	0xffffffff


	//   ....[8]....
        /*0058*/ 	.word	0xffffffff


	//   ....[9]....
        /*005c*/ 	.word	0xffffffff


	//----- nvinfo : EIATTR_COOP_GROUP_INSTR_OFFSETS
	.align		4
.L_1017:
        /*0060*/ 	.byte	0x04, 0x28
        /*0062*/ 	.short	(.L_1019 - .L_1018)


	//   ....[0]....
.L_1018:
        /*0064*/ 	.word	0x00004420


	//   ....[1]....
        /*0068*/ 	.word	0x00004460


	//   ....[2]....
        /*006c*/ 	.word	0x00004530


	//   ....[3]....
        /*0070*/ 	.word	0x00004550


	//   ....[4]....
        /*0074*/ 	.word	0x00004580


	//   ....[5]....
        /*0078*/ 	.word	0x000045a0


	//   ....[6]....
        /*007c*/ 	.word	0x000045d0


	//   ....[7]....
        /*0080*/ 	.word	0x000045f0


	//   ....[8]....
        /*0084*/ 	.word	0x00004620


	//   ....[9]....
        /*0088*/ 	.word	0x00004640


	//----- nvinfo : EIATTR_EXIT_INSTR_OFFSETS
	.align		4
.L_1019:
        /*008c*/ 	.byte	0x04, 0x1c
        /*008e*/ 	.short	(.L_1021 - .L_1020)


	//   ....[0]....
.L_1020:
        /*0090*/ 	.word	0x000090a0


	//   ....[1]....
        /*0094*/ 	.word	0x000091e0


	//   ....[2]....
        /*0098*/ 	.word	0x00009420


	//----- nvinfo : EIATTR_MAX_THREADS
	.align		4
.L_1021:
        /*009c*/ 	.byte	0x04, 0x05
        /*009e*/ 	.short	(.L_1023 - .L_1022)
.L_1022:
        /*00a0*/ 	.word	0x000001e0
        /*00a4*/ 	.word	0x00000001
        /*00a8*/ 	.word	0x00000001


	//----- nvinfo : EIATTR_CRS_STACK_SIZE
	.align		4
.L_1023:
        /*00ac*/ 	.byte	0x04, 0x1e
        /*00ae*/ 	.short	(.L_1025 - .L_1024)
.L_1024:
        /*00b0*/ 	.word	0x00000000


	//----- nvinfo : EIATTR_CBANK_PARAM_SIZE
	.align		4
.L_1025:
        /*00b4*/ 	.byte	0x03, 0x19
        /*00b6*/ 	.short	0x00b8


	//----- nvinfo : EIATTR_PARAM_CBANK
	.align		4
        /*00b8*/ 	.byte	0x04, 0x0a
        /*00ba*/ 	.short	(.L_1027 - .L_1026)
	.align		4
.L_1026:
        /*00bc*/ 	.word	index@(.nv.constant0._Z35group_norm_nhwc_bwd_one_pass_kernelI11Fp32IOFp32WLi256ELi60ELi480EEv26Group_norm_nhwc_bwd_params)
        /*00c0*/ 	.short	0x0210
        /*00c2*/ 	.short	0x00b8


	//----- nvinfo : EIATTR_SW_WAR
	.align		4
.L_1027:
        /*00c4*/ 	.byte	0x04, 0x36
        /*00c6*/ 	.short	(.L_1029 - .L_1028)
.L_1028:
        /*00c8*/ 	.word	0x00000008
.L_1029:


//--------------------- .nv.info._Z35group_norm_nhwc_bwd_one_pass_kernelI11Fp32IOFp32WLi512ELi60ELi480EEv26Group_norm_nhwc_bwd_params --------------------------
	.section	.nv.info._Z35group_norm_nhwc_bwd_one_pass_kernelI11Fp32IOFp32WLi512ELi60ELi480EEv26Group_norm_nhwc_bwd_params,"",@"SHT_CUDA_INFO"
	.sectionflags	@""
	.align	4


	//----- nvinfo : EIATTR_CUDA_API_VERSION
	.align		4
        /*0000*/ 	.byte	0x04, 0x37
        /*0002*/ 	.short	(.L_1031 - .L_1030)
.L_1030:
        /*0004*/ 	.word	0x00000082


	//----- nvinfo : EIATTR_KPARAM_INFO
	.align		4
.L_1031:
        /*0008*/ 	.byte	0x04, 0x17
        /*000a*/ 	.short	(.L_1033 - .L_1032)
.L_1032:
        /*000c*/ 	.word	0x00000000
        /*0010*/ 	.short	0x0000
        /*0012*/ 	.short	0x0000
        /*0014*/ 	.byte	0x00, 0xf0, 0xe1, 0x02


	//----- nvinfo : EIATTR_SPARSE_MMA_MASK
	.align		4
.L_1033:
        /*0018*/ 	.byte	0x03, 0x50
        /*001a*/ 	.short	0x0000


	//----- nvinfo : EIATTR_MAXREG_COUNT
	.align		4
        /*001c*/ 	.byte	0x03, 0x1b
        /*001e*/ 	.short	0x0080


	//----- nvinfo : EIATTR_NUM_BARRIERS
	.align		4
        /*0020*/ 	.byte	0x02, 0x4c
        /*0022*/ 	.byte	0x01
	.zero		1


	//----- nvinfo : EIATTR_ANNOTATIONS
	.align		4
        /*0024*/ 	.byte	0x04, 0x55
        /*0026*/ 	.short	(.L_1035 - .L_1034)


	//   ....[0]....
.L_1034:
        /* <DEDUP_REMOVED lines=161> */


	//----- nvinfo : EIATTR_MERCURY_ISA_VERSION
	.align		4
.L_1035:
        /*0a20*/ 	.byte	0x03, 0x5f
        /*0a22*/ 	.short	0x0101


	//----- nvinfo : EIATTR_INT_WARP_WIDE_INSTR_OFFSETS
	.align		4
        /*0a24*/ 	.byte	0x04, 0x31
        /*0a26*/ 	.short	(.L_1037 - .L_1036)


	//   ....[0]....
.L_1036:
        /*0a28*/ 	.word	0x00009c70


	//   ....[1]....
        /*0a2c*/ 	.word	0x00009f50


	//   ....[2]....
        /*0a30*/ 	.word	0x0000a000


	//   ....[3]....
        /*0a34*/ 	.word	0x0000a010


	//   ....[4]....
        /*0a38*/ 	.word	0x0000a0d0


	//   ....[5]....
        /*0a3c*/ 	.word	0x0000a1b0


	//   ....[6]....
        /*0a40*/ 	.word	0x0000a270


	//   ....[7]....
        /*0a44*/ 	.word	0x0000a290


	//   ....[8]....
        /*0a48*/ 	.word	0x0000a390


	//   ....[9]....
        /*0a4c*/ 	.word	0x0000a450


	//   ....[10]....
        /*0a50*/ 	.word	0x0000a470


	//   ....[11]....
        /*0a54*/ 	.word	0x0000a570


	//   ....[12]....
        /*0a58*/ 	.word	0x0000a630


	//   ....[13]....
        /*0a5c*/ 	.word	0x0000a640


	//   ....[14]....
        /*0a60*/ 	.word	0x0000a750


	//   ....[15]....
        /*0a64*/ 	.word	0x0000a800


	//   ....[16]....
        /*0a68*/ 	.word	0x0000a820


	//   ....[17]....
        /*0a6c*/ 	.word	0x0000a9d0


	//   ....[18]....
        /*0a70*/ 	.word	0x0000aa90


	//   ....[19]....
        /*0a74*/ 	.word	0x0000aaa0


	//   ....[20]....
        /*0a78*/ 	.word	0x0000aab0


	//   ....[21]....
        /*0a7c*/ 	.word	0x0000ac20


	//   ....[22]....
        /*0a80*/ 	.word	0x0000acd0


	//   ....[23]....
        /*0a84*/ 	.word	0x0000acf0


	//   ....[24]....
        /*0a88*/ 	.word	0x0000ad20


	//   ....[25]....
        /*0a8c*/ 	.word	0x0000af30


	//   ....[26]....
        /*0a90*/ 	.word	0x0000aff0


	//   ....[27]....
        /*0a94*/ 	.word	0x0000b050


	//   ....[28]....
        /*0a98*/ 	.word	0x0000b080


	//   ....[29]....
        /*0a9c*/ 	.word	0x0000b330


	//   ....[30]....
        /*0aa0*/ 	.word	0x0000b3d0


	//   ....[31]....
        /*0aa4*/ 	.word	0x00011610


	//----- nvinfo : EIATTR_COOP_GROUP_MASK_REGIDS
	.align		4
.L_1037:
        /*0aa8*/ 	.byte	0x04, 0x29
        /*0aaa*/ 	.short	(.L_1039 - .L_1038)


	//   ....[0]....
.L_1038:
        /*0aac*/ 	.word	0xffffffff


	//   ....[1]....
        /*0ab0*/ 	.word	0xffffffff


	//   ....[2]....
        /*0ab4*/ 	.word	0xffffffff


	//   ....[3]....
        /*0ab8*/ 	.word	0xffffffff


	//   ....[4]....
        /*0abc*/ 	.word	0xffffffff


	//   ....[5]....
        /*0ac0*/ 	.word	0xffffffff


	//   ....[6]....
        /*0ac4*/ 	.word	0xffffffff


	//   ....[7]....
        /*0ac8*/ 	.word	0xffffffff


	//   ....[8]....
        /*0acc*/ 	.word	0xffffffff


	//   ....[9]....
        /*0ad0*/ 	.word	0xffffffff


	//----- nvinfo : EIATTR_COOP_GROUP_INSTR_OFFSETS
	.align		4
.L_1039:
        /*0ad4*/ 	.byte	0x04, 0x28
        /*0ad6*/ 	.short	(.L_1041 - .L_1040)


	//   ....[0]....
.L_1040:
        /*0ad8*/ 	.word	0x00008ec0


	//   ....[1]....
        /*0adc*/ 	.word	0x00008ed0


	//   ....[2]....
        /*0ae0*/ 	.word	0x00008f20


	//   ....[3]....
        /*0ae4*/ 	.word	0x00008f30


	//   ....[4]....
        /*0ae8*/ 	.word	0x00008f60


	//   ....[5]....
        /*0aec*/ 	.word	0x00008f80


	//   ....[6]....
        /*0af0*/ 	.word	0x00008fc0


	//   ....[7]....
        /*0af4*/ 	.word	0x00008ff0


	//   ....[8]....
        /*0af8*/ 	.word	0x000090c0


	//   ....[9]....
        /*0afc*/ 	.word	0x000090f0


	//----- nvinfo : EIATTR_EXIT_INSTR_OFFSETS
	.align		4
.L_1041:
        /*0b00*/ 	.byte	0x04, 0x1c
        /*0b02*/ 	.short	(.L_1043 - .L_1042)


	//   ....[0]....
.L_1042:
        /*0b04*/ 	.word	0x00011700


	//   ....[1]....
        /*0b08*/ 	.word	0x00011840


	//   ....[2]....
        /*0b0c*/ 	.word	0x00011a90


	//----- nvinfo : EIATTR_MAX_THREADS
	.align		4
.L_1043:
        /*0b10*/ 	.byte	0x04, 0x05
        /*0b12*/ 	.short	(.L_1045 - .L_1044)
.L_1044:
        /*0b14*/ 	.word	0x000001e0
        /*0b18*/ 	.word	0x00000001
        /*0b1c*/ 	.word	0x00000001


	//----- nvinfo : EIATTR_CRS_STACK_SIZE
	.align		4
.L_1045:
        /*0b20*/ 	.byte	0x04, 0x1e
        /*0b22*/ 	.short	(.L_1047 - .L_1046)
.L_1046:
        /*0b24*/ 	.word	0x00000000


	//----- nvinfo : EIATTR_CBANK_PARAM_SIZE
	.align		4
.L_1047:
        /*0b28*/ 	.byte	0x03, 0x19
        /*0b2a*/ 	.short	0x00b8


	//----- nvinfo : EIATTR_PARAM_CBANK
	.align		4
        /*0b2c*/ 	.byte	0x04, 0x0a
        /*0b2e*/ 	.short	(.L_1049 - .L_1048)
	.align		4
.L_1048:
        /*0b30*/ 	.word	index@(.nv.constant0._Z35group_norm_nhwc_bwd_one_pass_kernelI11Fp32IOFp32WLi512ELi60ELi480EEv26Group_norm_nhwc_bwd_params)
        /*0b34*/ 	.short	0x0210
        /*0b36*/ 	.short	0x00b8


	//----- nvinfo : EIATTR_SW_WAR
	.align		4
.L_1049:
        /*0b38*/ 	.byte	0x04, 0x36
        /*0b3a*/ 	.short	(.L_1051 - .L_1050)
.L_1050:
        /*0b3c*/ 	.word	0x00000008
.L_1051:


//--------------------- .nv.info._Z35group_norm_nhwc_bwd_one_pass_kernelI11Fp32IOBf16WLi64ELi60ELi480EEv26Group_norm_nhwc_bwd_params --------------------------
	.section	.nv.info._Z35group_norm_nhwc_bwd_one_pass_kernelI11Fp32IOBf16WLi64ELi60ELi480EEv26Group_norm_nhwc_bwd_params,"",@"SHT_CUDA_INFO"
	.sectionflags	@""
	.align	4


	//----- nvinfo : EIATTR_CUDA_API_VERSION
	.align		4
        /*0000*/ 	.byte	0x04, 0x37
        /*0002*/ 	.short	(.L_1053 - .L_1052)
.L_1052:
        /*0004*/ 	.word	0x00000082


	//----- nvinfo : EIATTR_KPARAM_INFO
	.align		4
.L_1053:
        /*0008*/ 	.byte	0x04, 0x17
        /*000a*/ 	.short	(.L_1055 - .L_1054)
.L_1054:
        /*000c*/ 	.word	0x00000000
        /*0010*/ 	.short	0x0000
        /*0012*/ 	.short	0x0000
        /*0014*/ 	.byte	0x00, 0xf0, 0xe1, 0x02


	//----- nvinfo : EIATTR_SPARSE_MMA_MASK
	.align		4
.L_1055:
        /*0018*/ 	.byte	0x03, 0x50
        /*001a*/ 	.short	0x0000


	//----- nvinfo : EIATTR_MAXREG_COUNT
	.align		4
        /*001c*/ 	.byte	0x03, 0x1b
        /*001e*/ 	.short	0x0080


	//----- nvinfo : EIATTR_NUM_BARRIERS
	.align		4
        /*0020*/ 	.byte	0x02, 0x4c
        /*0022*/ 	.byte	0x01
	.zero		1


	//----- nvinfo : EIATTR_MERCURY_ISA_VERSION
	.align		4
        /*0024*/ 	.byte	0x03, 0x5f
        /*0026*/ 	.short	0x0101


	//----- nvinfo : EIATTR_INT_WARP_WIDE_INSTR_OFFSETS
	.align		4
        /*0028*/ 	.byte	0x04, 0x31
        /*002a*/ 	.short	(.L_1057 - .L_1056)


	//   ....[0]....
.L_1056:
        /*002c*/ 	.word	0x00002250


	//   ....[1]....
        /*0030*/ 	.word	0x00004010


	//----- nvinfo : EIATTR_COOP_GROUP_MASK_REGIDS
	.align		4
.L_1057:
        /*0034*/ 	.byte	0x04, 0x29
        /*0036*/ 	.short	(.L_1059 - .L_1058)


	//   ....[0]....
.L_1058:
        /*0038*/ 	.word	0xffffffff


	//   ....[1]....
        /*003c*/ 	.word	0xffffffff


	//   ....[2]....
        /*0040*/ 	.word	0xffffffff


	//   ....[3]....
        /*0044*/ 	.word	0xffffffff


	//   ....[4]....
        /*0048*/ 	.word	0xffffffff


	//   ....[5]....
        /*004c*/ 	.word	0xffffffff


	//   ....[6]....
        /*0050*/ 	.word	0xffffffff


	//   ....[7]....
        /*0054*/ 	.word	0xffffffff


	//   ....[8]....
        /*0058*/ 	.word	0xffffffff


	//   ....[9]....
        /*005c*/ 	.word	0xffffffff


	//----- nvinfo : EIATTR_COOP_GROUP_INSTR_OFFSETS
	.align		4
.L_1059:
        /*0060*/ 	.byte	0x04, 0x28
        /*0062*/ 	.short	(.L_1061 - .L_1060)


	//   ....[0]....
.L_1060:
        /*0064*/ 	.word	0x000015f0


	//   ....[1]....
        /*0068*/ 	.word	0x00001630


	//   ....[2]....
        /*006c*/ 	.word	0x00001730


	//   ....[3]....
        /*0070*/ 	.word	0x00001750


	//   ....[4]....
        /*0074*/ 	.word	0x00001780


	//   ....[5]....
        /*0078*/ 	.word	0x000017a0


	//   ....[6]....
        /*007c*/ 	.word	0x000017d0


	//   ....[7]....
        /*0080*/ 	.word	0x000017f0


	//   ....[8]....
        /*0084*/ 	.word	0x00001820


	//   ....[9]....
        /*0088*/ 	.word	0x00001840


	//----- nvinfo : EIATTR_EXIT_INSTR_OFFSETS
	.align		4
.L_1061:
        /*008c*/ 	.byte	0x04, 0x1c
        /*008e*/ 	.short	(.L_1063 - .L_1062)


	//   ....[0]....
.L_1062:
        /*0090*/ 	.word	0x000040a0


	//   ....[1]....
        /*0094*/ 	.word	0x000041e0


	//   ....[2]....
        /*0098*/ 	.word	0x00004440


	//----- nvinfo : EIATTR_MAX_THREADS
	.align		4
.L_1063:
        /*009c*/ 	.byte	0x04, 0x05
        /*009e*/ 	.short	(.L_1065 - .L_1064)
.L_1064:
        /*00a0*/ 	.word	0x000001e0
        /*00a4*/ 	.word	0x00000001
        /*00a8*/ 	.word	0x00000001


	//----- nvinfo : EIATTR_CRS_STACK_SIZE
	.align		4
.L_1065:
        /*00ac*/ 	.byte	0x04, 0x1e
        /*00ae*/ 	.short	(.L_1067 - .L_1066)
.L_1066:
        /*00b0*/ 	.word	0x00000000


	//----- nvinfo : EIATTR_CBANK_PARAM_SIZE
	.align		4
.L_1067:
        /*00b4*/ 	.byte	0x03, 0x19
        /*00b6*/ 	.short	0x00b8


	//----- nvinfo : EIATTR_PARAM_CBANK
	.align		4
        /*00b8*/ 	.byte	0x04, 0x0a
        /*00ba*/ 	.short	(.L_1069 - .L_1068)
	.align		4
.L_1068:
        /*00bc*/ 	.word	index@(.nv.constant0._Z35group_norm_nhwc_bwd_one_pass_kernelI11Fp32IOBf16WLi64ELi60ELi480EEv26Group_norm_nhwc_bwd_params)
        /*00c0*/ 	.short	0x0210
        /*00c2*/ 	.short	0x00b8


	//----- nvinfo : EIATTR_SW_WAR
	.align		4
.L_1069:
        /*00c4*/ 	.byte	0x04, 0x36
        /*00c6*/ 	.short	(.L_1071 - .L_1070)
.L_1070:
        /*00c8*/ 	.word	0x00000008
.L_1071:


//--------------------- .nv.info._Z35group_norm_nhwc_bwd_one_pass_kernelI11Fp32IOBf16WLi128ELi60ELi480EEv26Group_norm_nhwc_bwd_params --------------------------
	.section	.nv.info._Z35group_norm_nhwc_bwd_one_pass_kernelI11Fp32IOBf16WLi128ELi60ELi480EEv26Group_norm_nhwc_bwd_params,"",@"SHT_CUDA_INFO"
	.sectionflags	@""
	.align	4


	//----- nvinfo : EIATTR_CUDA_API_VERSION
	.align		4
        /*0000*/ 	.byte	0x04, 0x37
        /*0002*/ 	.short	(.L_1073 - .L_1072)
.L_1072:
        /*0004*/ 	.word	0x00000082


	//----- nvinfo : EIATTR_KPARAM_INFO
	.align		4
.L_1073:
        /*0008*/ 	.byte	0x04, 0x17
        /*000a*/ 	.short	(.L_1075 - .L_1074)
.L_1074:
        /*000c*/ 	.word	0x00000000
        /*0010*/ 	.short	0x0000
        /*0012*/ 	.short	0x0000
        /*0014*/ 	.byte	0x00, 0xf0, 0xe1, 0x02


	//----- nvinfo : EIATTR_SPARSE_MMA_MASK
	.align		4
.L_1075:
        /*0018*/ 	.byte	0x03, 0x50
        /*001a*/ 	.short	0x0000


	//----- nvinfo : EIATTR_MAXREG_COUNT
	.align		4
        /*001c*/ 	.byte	0x03, 0x1b
        /*001e*/ 	.short	0x0080


	//----- nvinfo : EIATTR_NUM_BARRIERS
	.align		4
        /*0020*/ 	.byte	0x02, 0x4c
        /*0022*/ 	.byte	0x01
	.zero		1


	//----- nvinfo : EIATTR_MERCURY_ISA_VERSION
	.align		4
        /*0024*/ 	.byte	0x03, 0x5f
        /*0026*/ 	.short	0x0101


	//----- nvinfo : EIATTR_INT_WARP_WIDE_INSTR_OFFSETS
	.align		4
        /*0028*/ 	.byte	0x04, 0x31
        /*002a*/ 	.short	(.L_1077 - .L_1076)


	//   ....[0]....
.L_1076:
        /*002c*/ 	.word	0x000030b0


	//   ....[1]....
        /*0030*/ 	.word	0x00005850


	//----- nvinfo : EIATTR_COOP_GROUP_MASK_REGIDS
	.align		4
.L_1077:
        /*0034*/ 	.byte	0x04, 0x29
        /*0036*/ 	.short	(.L_1079 - .L_1078)


	//   ....[0]....
.L_1078:
        /*0038*/ 	.word	0xffffffff


	//   ....[1]....
        /*003c*/ 	.word	0xffffffff


	//   ....[2]....
        /*0040*/ 	.word	0xffffffff


	//   ....[3]....
        /*0044*/ 	.word	0xffffffff


	//   ....[4]....
        /*0048*/ 	.word	0xffffffff


	//   ....[5]....
        /*004c*/ 	.word	0xffffffff


	//   ....[6]....
        /*0050*/ 	.word	0xffffffff


	//   ....[7]....
        /*0054*/ 	.word	0xffffffff


	//   ....[8]....
        /*0058*/ 	.word	0xffffffff


	//   ....[9]....
        /*005c*/ 	.word	0xffffffff


	//----- nvinfo : EIATTR_COOP_GROUP_INSTR_OFFSETS
	.align		4
.L_1079:
        /*0060*/ 	.byte	0x04, 0x28
        /*0062*/ 	.short	(.L_1081 - .L_1080)


	//   ....[0]....
.L_1080:
        /*0064*/ 	.word	0x00002330


	//   ....[1]....
        /*0068*/ 	.word	0x00002370


	//   ....[2]....
        /*006c*/ 	.word	0x00002500


	//   ....[3]....
        /*0070*/ 	.word	0x00002540


	//   ....[4]....
        /*0074*/ 	.word	0x000025a0


	//   ....[5]....
        /*0078*/ 	.word	0x000025c0


	//   ....[6]....
        /*007c*/ 	.word	0x000025f0


	//   ....[7]....
        /*0080*/ 	.word	0x00002610


	//   ....[8]....
        /*0084*/ 	.word	0x00002640


	//   ....[9]....
        /*0088*/ 	.word	0x00002660


	//----- nvinfo : EIATTR_EXIT_INSTR_OFFSETS
	.align		4
.L_1081:
        /*008c*/ 	.byte	0x04, 0x1c
        /*008e*/ 	.short	(.L_1083 - .L_1082)


	//   ....[0]....
.L_1082:
        /*0090*/ 	.word	0x00005940


	//   ....[1]....
        /*0094*/ 	.word	0x00005a80


	//   ....[2]....
        /*0098*/ 	.word	0x00005ce0


	//----- nvinfo : EIATTR_MAX_THREADS
	.align		4
.L_1083:
        /*009c*/ 	.byte	0x04, 0x05
        /*009e*/ 	.short	(.L_1085 - .L_1084)
.L_1084:
        /*00a0*/ 	.word	0x000001e0
        /*00a4*/ 	.word	0x00000001
        /*00a8*/ 	.word	0x00000001


	//----- nvinfo : EIATTR_CRS_STACK_SIZE
	.align		4
.L_1085:
        /*00ac*/ 	.byte	0x04, 0x1e
        /*00ae*/ 	.short	(.L_1087 - .L_1086)
.L_1086:
        /*00b0*/ 	.word	0x00000000


	//----- nvinfo : EIATTR_CBANK_PARAM_SIZE
	.align		4
.L_1087:
        /*00b4*/ 	.byte	0x03, 0x19
        /*00b6*/ 	.short	0x00b8


	//----- nvinfo : EIATTR_PARAM_CBANK
	.align		4
        /*00b8*/ 	.byte	0x04, 0x0a
        /*00ba*/ 	.short	(.L_1089 - .L_1088)
	.align		4
.L_1088:
        /*00bc*/ 	.word	index@(.nv.constant0._Z35group_norm_nhwc_bwd_one_pass_kernelI11Fp32IOBf16WLi128ELi60ELi480EEv26Group_norm_nhwc_bwd_params)
        /*00c0*/ 	.short	0x0210
        /*00c2*/ 	.short	0x00b8


	//----- nvinfo : EIATTR_SW_WAR
	.align		4
.L_1089:
        /*00c4*/ 	.byte	0x04, 0x36
        /*00c6*/ 	.short	(.L_1091 - .L_1090)
.L_1090:
        /*00c8*/ 	.word	0x00000008
.L_1091:


//--------------------- .nv.info._Z35group_norm_nhwc_bwd_one_pass_kernelI11Fp32IOBf16WLi256ELi60ELi480EEv26Group_norm_nhwc_bwd_params --------------------------
	.section	.nv.info._Z35group_norm_nhwc_bwd_one_pass_kernelI11Fp32IOBf16WLi256ELi60ELi480EEv26Group_norm_nhwc_bwd_params,"",@"SHT_CUDA_INFO"
	.sectionflags	@""
	.align	4


	//----- nvinfo : EIATTR_CUDA_API_VERSION
	.align		4
        /*0000*/ 	.byte	0x04, 0x37
        /*0002*/ 	.short	(.L_1093 - .L_1092)
.L_1092:
        /*0004*/ 	.word	0x00000082


	//----- nvinfo : EIATTR_KPARAM_INFO
	.align		4
.L_1093:
        /*0008*/ 	.byte	0x04, 0x17
        /*000a*/ 	.short	(.L_1095 - .L_1094)
.L_1094:
        /*000c*/ 	.word	0x00000000
        /*0010*/ 	.short	0x0000
        /*0012*/ 	.short	0x0000
        /*0014*/ 	.byte	0x00, 0xf0, 0xe1, 0x02


	//----- nvinfo : EIATTR_SPARSE_MMA_MASK
	.align		4
.L_1095:
        /*0018*/ 	.byte	0x03, 0x50
        /*001a*/ 	.short	0x0000


	//----- nvinfo : EIATTR_MAXREG_COUNT
	.align		4
        /*001c*/ 	.byte	0x03, 0x1b
        /*001e*/ 	.short	0x0080


	//----- nvinfo : EIATTR_NUM_BARRIERS
	.align		4
        /*0020*/ 	.byte	0x02, 0x4c
        /*0022*/ 	.byte	0x01
	.zero		1


	//----- nvinfo : EIATTR_MERCURY_ISA_VERSION
	.align		4
        /*0024*/ 	.byte	0x03, 0x5f
        /*0026*/ 	.short	0x0101


	//----- nvinfo : EIATTR_INT_WARP_WIDE_INSTR_OFFSETS
	.align		4
        /*0028*/ 	.byte	0x04, 0x31
        /*002a*/ 	.short	(.L_1097 - .L_1096)


	//   ....[0]....
.L_1096:
        /*002c*/ 	.word	0x00005200


	//   ....[1]....
        /*0030*/ 	.word	0x00009080


	//----- nvinfo : EIATTR_COOP_GROUP_MASK_REGIDS
	.align		4
.L_1097:
        /*0034*/ 	.byte	0x04, 0x29
        /*0036*/ 	.short	(.L_1099 - .L_1098)


	//   ....[0]....
.L_1098:
        /*0038*/ 	.word	0xffffffff


	//   ....[1]....
        /*003c*/ 	.word	0xffffffff


	//   ....[2]....
        /*0040*/ 	.word	0xffffffff


	//   ....[3]....
        /*0044*/ 	.word	0xffffffff


	//   ....[4]....
        /*0048*/ 	.word	0xffffffff


	//   ....[5]....
        /*004c*/ 	.word	0xffffffff


	//   ....[6]....
        /*0050*/ 	.word	0xffffffff


	//   ....[7]....
        /*0054*/ 	.word	0xffffffff


	//   ....[8]....
        /*0058*/ 	.word	0xffffffff


	//   ....[9]....
        /*005c*/ 	.word	0xffffffff


	//----- nvinfo : EIATTR_COOP_GROUP_INSTR_OFFSETS
	.align		4
.L_1099:
        /*0060*/ 	.byte	0x04, 0x28
        /*0062*/ 	.short	(.L_1101 - .L_1100)


	//   ....[0]....
.L_1100:
        /*0064*/ 	.word	0x00004480


	//   ....[1]....
        /*0068*/ 	.word	0x000044c0


	//   ....[2]....
        /*006c*/ 	.word	0x00004650


	//   ....[3]....
        /*0070*/ 	.word	0x00004690


	//   ....[4]....
        /*0074*/ 	.word	0x00004720


	//   ....[5]....
        /*0078*/ 	.word	0x00004740


	//   ....[6]....
        /*007c*/ 	.word	0x00004770


	//   ....[7]....
        /*0080*/ 	.word	0x00004790


	//   ....[8]....
        /*0084*/ 	.word	0x000047c0


	//   ....[9]....
        /*0088*/ 	.word	0x000047e0


	//----- nvinfo : EIATTR_EXIT_INSTR_OFFSETS
	.align		4
.L_1101:
        /*008c*/ 	.byte	0x04, 0x1c
        /*008e*/ 	.short	(.L_1103 - .L_1102)


	//   ....[0]....
.L_1102:
        /*0090*/ 	.word	0x00009110


	//   ....[1]....
        /*0094*/ 	.word	0x00009250


	//   ....[2]....
        /*0098*/ 	.word	0x000094b0


	//----- nvinfo : EIATTR_MAX_THREADS
	.align		4
.L_1103:
        /*009c*/ 	.byte	0x04, 0x05
        /*009e*/ 	.short	(.L_1105 - .L_1104)
.L_1104:
        /*00a0*/ 	.word	0x000001e0
        /*00a4*/ 	.word	0x00000001
        /*00a8*/ 	.word	0x00000001


	//----- nvinfo : EIATTR_CRS_STACK_SIZE
	.align		4
.L_1105:
        /*00ac*/ 	.byte	0x04, 0x1e
        /*00ae*/ 	.short	(.L_1107 - .L_1106)
.L_1106:
        /*00b0*/ 	.word	0x00000000


	//----- nvinfo : EIATTR_CBANK_PARAM_SIZE
	.align		4
.L_1107:
        /*00b4*/ 	.byte	0x03, 0x19
        /*00b6*/ 	.short	0x00b8


	//----- nvinfo : EIATTR_PARAM_CBANK
	.align		4
        /*00b8*/ 	.byte	0x04, 0x0a
        /*00ba*/ 	.short	(.L_1109 - .L_1108)
	.align		4
.L_1108:
        /*00bc*/ 	.word	index@(.nv.constant0._Z35group_norm_nhwc_bwd_one_pass_kernelI11Fp32IOBf16WLi256ELi60ELi480EEv26Group_norm_nhwc_bwd_params)
        /*00c0*/ 	.short	0x0210
        /*00c2*/ 	.short	0x00b8


	//----- nvinfo : EIATTR_SW_WAR
	.align		4
.L_1109:
        /*00c4*/ 	.byte	0x04, 0x36
        /*00c6*/ 	.short	(.L_1111 - .L_1110)
.L_1110:
        /*00c8*/ 	.word	0x00000008
.L_1111:


//--------------------- .nv.info._Z35group_norm_nhwc_bwd_one_pass_kernelI11Fp32IOBf16WLi512ELi60ELi480EEv26Group_norm_nhwc_bwd_params --------------------------
	.section	.nv.info._Z35group_norm_nhwc_bwd_one_pass_kernelI11Fp32IOBf16WLi512ELi60ELi480EEv26Group_norm_nhwc_bwd_params,"",@"SHT_CUDA_INFO"
	.sectionflags	@""
	.align	4


	//----- nvinfo : EIATTR_CUDA_API_VERSION
	.align		4
        /*0000*/ 	.byte	0x04, 0x37
        /*0002*/ 	.short	(.L_1113 - .L_1112)
.L_1112:
        /*0004*/ 	.word	0x00000082


	//----- nvinfo : EIATTR_KPARAM_INFO
	.align		4
.L_1113:
        /*0008*/ 	.byte	0x04, 0x17
        /*000a*/ 	.short	(.L_1115 - .L_1114)
.L_1114:
        /*000c*/ 	.word	0x00000000
        /*0010*/ 	.short	0x0000
        /*0012*/ 	.short	0x0000
        /*0014*/ 	.byte	0x00, 0xf0, 0xe1, 0x02


	//----- nvinfo : EIATTR_SPARSE_MMA_MASK
	.align		4
.L_1115:
        /*0018*/ 	.byte	0x03, 0x50
        /*001a*/ 	.short	0x0000


	//----- nvinfo : EIATTR_MAXREG_COUNT
	.align		4
        /*001c*/ 	.byte	0x03, 0x1b
        /*001e*/ 	.short	0x0080


	//----- nvinfo : EIATTR_NUM_BARRIERS
	.align		4
        /*0020*/ 	.byte	0x02, 0x4c
        /*0022*/ 	.byte	0x01
	.zero		1


	//----- nvinfo : EIATTR_ANNOTATIONS
	.align		4
        /*0024*/ 	.byte	0x04, 0x55
        /*0026*/ 	.short	(.L_1117 - .L_1116)


	//   ....[0]....
.L_1116:
        /* <DEDUP_REMOVED lines=162> */


	//----- nvinfo : EIATTR_MERCURY_ISA_VERSION
	.align		4
.L_1117:
        /*0a30*/ 	.byte	0x03, 0x5f
        /*0a32*/ 	.short	0x0101


	//----- nvinfo : EIATTR_INT_WARP_WIDE_INSTR_OFFSETS
	.align		4
        /*0a34*/ 	.byte	0x04, 0x31
        /*0a36*/ 	.short	(.L_1119 - .L_1118)


	//   ....[0]....
.L_1118:
        /*0a38*/ 	.word	0x00009cf0


	//   ....[1]....
        /*0a3c*/ 	.word	0x00009fd0


	//   ....[2]....
        /*0a40*/ 	.word	0x0000a080


	//   ....[3]....
        /*0a44*/ 	.word	0x0000a090


	//   ....[4]....
        /*0a48*/ 	.word	0x0000a150


	//   ....[5]....
        /*0a4c*/ 	.word	0x0000a230


	//   ....[6]....
        /*0a50*/ 	.word	0x0000a2f0


	//   ....[7]....
        /*0a54*/ 	.word	0x0000a310


	//   ....[8]....
        /*0a58*/ 	.word	0x0000a410


	//   ....[9]....
        /*0a5c*/ 	.word	0x0000a4d0


	//   ....[10]....
        /*0a60*/ 	.word	0x0000a4f0


	//   ....[11]....
        /*0a64*/ 	.word	0x0000a5f0


	//   ....[12]....
        /*0a68*/ 	.word	0x0000a6b0


	//   ....[13]....
        /*0a6c*/ 	.word	0x0000a6c0


	//   ....[14]....
        /*0a70*/ 	.word	0x0000a7d0


	//   ....[15]....
        /*0a74*/ 	.word	0x0000a880


	//   ....[16]....
        /*0a78*/ 	.word	0x0000a8a0


	//   ....[17]....
        /*0a7c*/ 	.word	0x0000aa50


	//   ....[18]....
        /*0a80*/ 	.word	0x0000ab10


	//   ....[19]....
        /*0a84*/ 	.word	0x0000ab20


	//   ....[20]....
        /*0a88*/ 	.word	0x0000ab30


	//   ....[21]....
        /*0a8c*/ 	.word	0x0000aca0


	//   ....[22]....
        /*0a90*/ 	.word	0x0000ad50


	//   ....[23]....
        /*0a94*/ 	.word	0x0000ad70


	//   ....[24]....
        /*0a98*/ 	.word	0x0000ada0


	//   ....[25]....
        /*0a9c*/ 	.word	0x0000afb0


	//   ....[26]....
        /*0aa0*/ 	.word	0x0000b070


	//   ....[27]....
        /*0aa4*/ 	.word	0x0000b0d0


	//   ....[28]....
        /*0aa8*/ 	.word	0x0000b100


	//   ....[29]....
        /*0aac*/ 	.word	0x0000b3b0


	//   ....[30]....
        /*0ab0*/ 	.word	0x0000b450


	//   ....[31]....
        /*0ab4*/ 	.word	0x000116b0


	//----- nvinfo : EIATTR_COOP_GROUP_MASK_REGIDS
	.align		4
.L_1119:
        /*0ab8*/ 	.byte	0x04, 0x29
        /*0aba*/ 	.short	(.L_1121 - .L_1120)


	//   ....[0]....
.L_1120:
        /*0abc*/ 	.word	0xffffffff


	//   ....[1]....
        /*0ac0*/ 	.word	0xffffffff


	//   ....[2]....
        /*0ac4*/ 	.word	0xffffffff


	//   ....[3]....
        /*0ac8*/ 	.word	0xffffffff


	//   ....[4]....
        /*0acc*/ 	.word	0xffffffff


	//   ....[5]....
        /*0ad0*/ 	.word	0xffffffff


	//   ....[6]....
        /*0ad4*/ 	.word	0xffffffff


	//   ....[7]....
        /*0ad8*/ 	.word	0xffffffff


	//   ....[8]....
        /*0adc*/ 	.word	0xffffffff


	//   ....[9]....
        /*0ae0*/ 	.word	0xffffffff


	//----- nvinfo : EIATTR_COOP_GROUP_INSTR_OFFSETS
	.align		4
.L_1121:
        /*0ae4*/ 	.byte	0x04, 0x28
        /*0ae6*/ 	.short	(.L_1123 - .L_1122)


	//   ....[0]....
.L_1122:
        /*0ae8*/ 	.word	0x00008f60


	//   ....[1]....
        /*0aec*/ 	.word	0x00008f70


	//   ....[2]....
        /*0af0*/ 	.word	0x00008fc0


	//   ....[3]....
        /*0af4*/ 	.word	0x00008fd0


	//   ....[4]....
        /*0af8*/ 	.word	0x00009000


	//   ....[5]....
        /*0afc*/ 	.word	0x00009020


	//   ....[6]....
        /*0b00*/ 	.word	0x00009060


	//   ....[7]....
        /*0b04*/ 	.word	0x00009080


	//   ....[8]....
        /*0b08*/ 	.word	0x00009110


	//   ....[9]....
        /*0b0c*/ 	.word	0x00009130


	//----- nvinfo : EIATTR_EXIT_INSTR_OFFSETS
	.align		4
.L_1123:
        /*0b10*/ 	.byte	0x04, 0x1c
        /*0b12*/ 	.short	(.L_1125 - .L_1124)


	//   ....[0]....
.L_1124:
        /*0b14*/ 	.word	0x000117a0


	//   ....[1]....
        /*0b18*/ 	.word	0x000118e0


	//   ....[2]....
        /*0b1c*/ 	.word	0x00011b50


	//----- nvinfo : EIATTR_MAX_THREADS
	.align		4
.L_1125:
        /*0b20*/ 	.byte	0x04, 0x05
        /*0b22*/ 	.short	(.L_1127 - .L_1126)
.L_1126:
        /*0b24*/ 	.word	0x000001e0
        /*0b28*/ 	.word	0x00000001
        /*0b2c*/ 	.word	0x00000001


	//----- nvinfo : EIATTR_CRS_STACK_SIZE
	.align		4
.L_1127:
        /*0b30*/ 	.byte	0x04, 0x1e
        /*0b32*/ 	.short	(.L_1129 - .L_1128)
.L_1128:
        /*0b34*/ 	.word	0x00000000


	//----- nvinfo : EIATTR_CBANK_PARAM_SIZE
	.align		4
.L_1129:
        /*0b38*/ 	.byte	0x03, 0x19
        /*0b3a*/ 	.short	0x00b8


	//----- nvinfo : EIATTR_PARAM_CBANK
	.align		4
        /*0b3c*/ 	.byte	0x04, 0x0a
        /*0b3e*/ 	.short	(.L_1131 - .L_1130)
	.align		4
.L_1130:
        /*0b40*/ 	.word	index@(.nv.constant0._Z35group_norm_nhwc_bwd_one_pass_kernelI11Fp32IOBf16WLi512ELi60ELi480EEv26Group_norm_nhwc_bwd_params)
        /*0b44*/ 	.short	0x0210
        /*0b46*/ 	.short	0x00b8


	//----- nvinfo : EIATTR_SW_WAR
	.align		4
.L_1131:
        /*0b48*/ 	.byte	0x04, 0x36
        /*0b4a*/ 	.short	(.L_1133 - .L_1132)
.L_1132:
        /*0b4c*/ 	.word	0x00000008
.L_1133:


//--------------------- .nv.info._Z35group_norm_nhwc_bwd_one_pass_kernelI11Fp32IOFp16WLi64ELi60ELi480EEv26Group_norm_nhwc_bwd_params --------------------------
	.section	.nv.info._Z35group_norm_nhwc_bwd_one_pass_kernelI11Fp32IOFp16WLi64ELi60ELi480EEv26Group_norm_nhwc_bwd_params,"",@"SHT_CUDA_INFO"
	.sectionflags	@""
	.align	4


	//----- nvinfo : EIATTR_CUDA_API_VERSION
	.align		4
        /*0000*/ 	.byte	0x04, 0x37
        /*0002*/ 	.short	(.L_1135 - .L_1134)
.L_1134:
        /*0004*/ 	.word	0x00000082


	//----- nvinfo : EIATTR_KPARAM_INFO
	.align		4
.L_1135:
        /*0008*/ 	.byte	0x04, 0x17
        /*000a*/ 	.short	(.L_1137 - .L_1136)
.L_1136:
        /*000c*/ 	.word	0x00000000
        /*0010*/ 	.short	0x0000
        /*0012*/ 	.short	0x0000
        /*0014*/ 	.byte	0x00, 0xf0, 0xe1, 0x02


	//----- nvinfo : EIATTR_SPARSE_MMA_MASK
	.align		4
.L_1137:
        /*0018*/ 	.byte	0x03, 0x50
        /*001a*/ 	.short	0x0000


	//----- nvinfo : EIATTR_MAXREG_COUNT
	.align		4
        /*001c*/ 	.byte	0x03, 0x1b
        /*001e*/ 	.short	0x0080


	//----- nvinfo : EIATTR_NUM_BARRIERS
	.align		4
        /*0020*/ 	.byte	0x02, 0x4c
        /*0022*/ 	.byte	0x01
	.zero		1


	//----- nvinfo : EIATTR_MERCURY_ISA_VERSION
	.align		4
        /*0024*/ 	.byte	0x03, 0x5f
        /*0026*/ 	.short	0x0101


	//----- nvinfo : EIATTR_INT_WARP_WIDE_INSTR_OFFSETS
	.align		4
        /*0028*/ 	.byte	0x04, 0x31
        /*002a*/ 	.short	(.L_1139 - .L_1138)


	//   ....[0]....
.L_1138:
        /*002c*/ 	.word	0x00002250


	//   ....[1]....
        /*0030*/ 	.word	0x00004010


	//----- nvinfo : EIATTR_COOP_GROUP_MASK_REGIDS
	.align		4
.L_1139:
        /*0034*/ 	.byte	0x04, 0x29
        /*0036*/ 	.short	(.L_1141 - .L_1140)


	//   ....[0]....
.L_1140:
        /*0038*/ 	.word	0xffffffff


	//   ....[1]....
        /*003c*/ 	.word	0xffffffff


	//   ....[2]....
        /*0040*/ 	.word	0xffffffff


	//   ....[3]....
        /*0044*/ 	.word	0xffffffff


	//   ....[4]....
        /*0048*/ 	.word	0xffffffff


	//   ....[5]....
        /*004c*/ 	.word	0xffffffff


	//   ....[6]....
        /*0050*/ 	.word	0xffffffff


	//   ....[7]....
        /*0054*/ 	.word	0xffffffff


	//   ....[8]....
        /*0058*/ 	.word	0xffffffff


	//   ....[9]....
        /*005c*/ 	.word	0xffffffff


	//----- nvinfo : EIATTR_COOP_GROUP_INSTR_OFFSETS
	.align		4
.L_1141:
        /*0060*/ 	.byte	0x04, 0x28
        /*0062*/ 	.short	(.L_1143 - .L_1142)


	//   ....[0]....
.L_1142:
        /*0064*/ 	.word	0x000015f0


	//   ....[1]....
        /*0068*/ 	.word	0x00001630


	//   ....[2]....
        /*006c*/ 	.word	0x00001730


	//   ....[3]....
        /*0070*/ 	.word	0x00001750


	//   ....[4]....
        /*0074*/ 	.word	0x00001780


	//   ....[5]....
        /*0078*/ 	.word	0x000017a0


	//   ....[6]....
        /*007c*/ 	.word	0x000017d0


	//   ....[7]....
        /*0080*/ 	.word	0x000017f0


	//   ....[8]....
        /*0084*/ 	.word	0x00001820


	//   ....[9]....
        /*0088*/ 	.word	0x00001840


	//----- nvinfo : EIATTR_EXIT_INSTR_OFFSETS
	.align		4
.L_1143:
        /*008c*/ 	.byte	0x04, 0x1c
        /*008e*/ 	.short	(.L_1145 - .L_1144)


	//   ....[0]....
.L_1144:
        /*0090*/ 	.word	0x000040a0


	//   ....[1]....
        /*0094*/ 	.word	0x000041e0


	//   ....[2]....
        /*0098*/ 	.word	0x00004440


	//----- nvinfo : EIATTR_MAX_THREADS
	.align		4
.L_1145:
        /*009c*/ 	.byte	0x04, 0x05
        /*009e*/ 	.short	(.L_1147 - .L_1146)
.L_1146:
        /*00a0*/ 	.word	0x000001e0
        /*00a4*/ 	.word	0x00000001
        /*00a8*/ 	.word	0x00000001


	//----- nvinfo : EIATTR_CRS_STACK_SIZE
	.align		4
.L_1147:
        /*00ac*/ 	.byte	0x04, 0x1e
        /*00ae*/ 	.short	(.L_1149 - .L_1148)
.L_1148:
        /*00b0*/ 	.word	0x00000000


	//----- nvinfo : EIATTR_CBANK_PARAM_SIZE
	.align		4
.L_1149:
        /*00b4*/ 	.byte	0x03, 0x19
        /*00b6*/ 	.short	0x00b8


	//----- nvinfo : EIATTR_PARAM_CBANK
	.align		4
        /*00b8*/ 	.byte	0x04, 0x0a
        /*00ba*/ 	.short	(.L_1151 - .L_1150)
	.align		4
.L_1150:
        /*00bc*/ 	.word	index@(.nv.constant0._Z35group_norm_nhwc_bwd_one_pass_kernelI11Fp32IOFp16WLi64ELi60ELi480EEv26Group_norm_nhwc_bwd_params)
        /*00c0*/ 	.short	0x0210
        /*00c2*/ 	.short	0x00b8


	//----- nvinfo : EIATTR_SW_WAR
	.align		4
.L_1151:
        /*00c4*/ 	.byte	0x04, 0x36
        /*00c6*/ 	.short	(.L_1153 - .L_1152)
.L_1152:
        /*00c8*/ 	.word	0x00000008
.L_1153:


//--------------------- .nv.info._Z35group_norm_nhwc_bwd_one_pass_kernelI11Fp32IOFp16WLi128ELi60ELi480EEv26Group_norm_nhwc_bwd_params --------------------------
	.section	.nv.info._Z35group_norm_nhwc_bwd_one_pass_kernelI11Fp32IOFp16WLi128ELi60ELi480EEv26Group_norm_nhwc_bwd_params,"",@"SHT_CUDA_INFO"
	.sectionflags	@""
	.align	4


	//----- nvinfo : EIATTR_CUDA_API_VERSION
	.align		4
        /*0000*/ 	.byte	0x04, 0x37
        /*0002*/ 	.short	(.L_1155 - .L_1154)
.L_1154:
        /*0004*/ 	.word	0x00000082


	//----- nvinfo : EIATTR_KPARAM_INFO
	.align		4
.L_1155:
        /*0008*/ 	.byte	0x04, 0x17
        /*000a*/ 	.short	(.L_1157 - .L_1156)
.L_1156:
        /*000c*/ 	.word	0x00000000
        /*0010*/ 	.short	0x0000
        /*0012*/ 	.short	0x0000
        /*0014*/ 	.byte	0x00, 0xf0, 0xe1, 0x02


	//----- nvinfo : EIATTR_SPARSE_MMA_MASK
	.align		4
.L_1157:
        /*0018*/ 	.byte	0x03, 0x50
        /*001a*/ 	.short	0x0000


	//----- nvinfo : EIATTR_MAXREG_COUNT
	.align		4
        /*001c*/ 	.byte	0x03, 0x1b
        /*001e*/ 	.short	0x0080


	//----- nvinfo : EIATTR_NUM_BARRIERS
	.align		4
        /*0020*/ 	.byte	0x02, 0x4c
        /*0022*/ 	.byte	0x01
	.zero		1


	//----- nvinfo : EIATTR_MERCURY_ISA_VERSION
	.align		4
        /*0024*/ 	.byte	0x03, 0x5f
        /*0026*/ 	.short	0x0101


	//----- nvinfo : EIATTR_INT_WARP_WIDE_INSTR_OFFSETS
	.align		4
        /*0028*/ 	.byte	0x04, 0x31
        /*002a*/ 	.short	(.L_1159 - .L_1158)


	//   ....[0]....
.L_1158:
        /*002c*/ 	.word	0x000030b0


	//   ....[1]....
        /*0030*/ 	.word	0x00005850


	//----- nvinfo : EIATTR_COOP_GROUP_MASK_REGIDS
	.align		4
.L_1159:
        /*0034*/ 	.byte	0x04, 0x29
        /*0036*/ 	.short	(.L_1161 - .L_1160)


	//   ....[0]....
.L_1160:
        /*0038*/ 	.word	0xffffffff


	//   ....[1]....
        /*003c*/ 	.word	0xffffffff


	//   ....[2]....
        /*0040*/ 	.word	0xffffffff


	//   ....[3]....
        /*0044*/ 	.word	0xffffffff


	//   ....[4]....
        /*0048*/ 	.word	0xffffffff


	//   ....[5]....
        /*004c*/ 	.word	0xffffffff


	//   ....[6]....
        /*0050*/ 	.word	0xffffffff


	//   ....[7]....
        /*0054*/ 	.word	0xffffffff


	//   ....[8]....
        /*0058*/ 	.word	0xffffffff


	//   ....[9]....
        /*005c*/ 	.word	0xffffffff


	//----- nvinfo : EIATTR_COOP_GROUP_INSTR_OFFSETS
	.align		4
.L_1161:
        /*0060*/ 	.byte	0x04, 0x28
        /*0062*/ 	.short	(.L_1163 - .L_1162)


	//   ....[0]....
.L_1162:
        /*0064*/ 	.word	0x00002330


	//   ....[1]....
        /*0068*/ 	.word	0x00002370


	//   ....[2]....
        /*006c*/ 	.word	0x00002500


	//   ....[3]....
        /*0070*/ 	.word	0x00002540


	//   ....[4]....
        /*0074*/ 	.word	0x000025a0


	//   ....[5]....
        /*0078*/ 	.word	0x000025c0


	//   ....[6]....
        /*007c*/ 	.word	0x000025f0


	//   ....[7]....
        /*0080*/ 	.word	0x00002610


	//   ....[8]....
        /*0084*/ 	.word	0x00002640


	//   ....[9]....
        /*0088*/ 	.word	0x00002660


	//----- nvinfo : EIATTR_EXIT_INSTR_OFFSETS
	.align		4
.L_1163:
        /*008c*/ 	.byte	0x04, 0x1c
        /*008e*/ 	.short	(.L_1165 - .L_1164)


	//   ....[0]....
.L_1164:
        /*0090*/ 	.word	0x00005940


	//   ....[1]....
        /*0094*/ 	.word	0x00005a80


	//   ....[2]....
        /*0098*/ 	.word	0x00005ce0


	//----- nvinfo : EIATTR_MAX_THREADS
	.align		4
.L_1165:
        /*009c*/ 	.byte	0x04, 0x05
        /*009e*/ 	.short	(.L_1167 - .L_1166)
.L_1166:
        /*00a0*/ 	.word	0x000001e0
        /*00a4*/ 	.word	0x00000001
        /*00a8*/ 	.word	0x00000001


	//----- nvinfo : EIATTR_CRS_STACK_SIZE
	.align		4
.L_1167:
        /*00ac*/ 	.byte	0x04, 0x1e
        /*00ae*/ 	.short	(.L_1169 - .L_1168)
.L_1168:
        /*00b0*/ 	.word	0x00000000


	//----- nvinfo : EIATTR_CBANK_PARAM_SIZE
	.align		4
.L_1169:
        /*00b4*/ 	.byte	0x03, 0x19
        /*00b6*/ 	.short	0x00b8


	//----- nvinfo : EIATTR_PARAM_CBANK
	.align		4
        /*00b8*/ 	.byte	0x04, 0x0a
        /*00ba*/ 	.short	(.L_1171 - .L_1170)
	.align		4
.L_1170:
        /*00bc*/ 	.word	index@(.nv.constant0._Z35group_norm_nhwc_bwd_one_pass_kernelI11Fp32IOFp16WLi128ELi60ELi480EEv26Group_norm_nhwc_bwd_params)
        /*00c0*/ 	.short	0x0210
        /*00c2*/ 	.short	0x00b8


	//----- nvinfo : EIATTR_SW_WAR
	.align		4
.L_1171:
        /*00c4*/ 	.byte	0x04, 0x36
        /*00c6*/ 	.short	(.L_1173 - .L_1172)
.L_1172:
        /*00c8*/ 	.word	0x00000008
.L_1173:


//--------------------- .nv.info._Z35group_norm_nhwc_bwd_one_pass_kernelI11Fp32IOFp16WLi256ELi60ELi480EEv26Group_norm_nhwc_bwd_params --------------------------
	.section	.nv.info._Z35group_norm_nhwc_bwd_one_pass_kernelI11Fp32IOFp16WLi256ELi60ELi480EEv26Group_norm_nhwc_bwd_params,"",@"SHT_CUDA_INFO"
	.sectionflags	@""
	.align	4


	//----- nvinfo : EIATTR_CUDA_API_VERSION
	.align		4
        /*0000*/ 	.byte	0x04, 0x37
        /*0002*/ 	.short	(.L_1175 - .L_1174)
.L_1174:
        /*0004*/ 	.word	0x00000082


	//----- nvinfo : EIATTR_KPARAM_INFO
	.align		4
.L_1175:
        /*0008*/ 	.byte	0x04, 0x17
        /*000a*/ 	.short	(.L_1177 - .L_1176)
.L_1176:
        /*000c*/ 	.word	0x00000000
        /*0010*/ 	.short	0x0000
        /*0012*/ 	.short	0x0000
        /*0014*/ 	.byte	0x00, 0xf0, 0xe1, 0x02


	//----- nvinfo : EIATTR_SPARSE_MMA_MASK
	.align		4
.L_1177:
        /*0018*/ 	.byte	0x03, 0x50
        /*001a*/ 	.short	0x0000


	//----- nvinfo : EIATTR_MAXREG_COUNT
	.align		4
        /*001c*/ 	.byte	0x03, 0x1b
        /*001e*/ 	.short	0x0080


	//----- nvinfo : EIATTR_NUM_BARRIERS
	.align		4
        /*0020*/ 	.byte	0x02, 0x4c
        /*0022*/ 	.byte	0x01
	.zero		1


	//----- nvinfo : EIATTR_MERCURY_ISA_VERSION
	.align		4
        /*0024*/ 	.byte	0x03, 0x5f
        /*0026*/ 	.short	0x0101


	//----- nvinfo : EIATTR_INT_WARP_WIDE_INSTR_OFFSETS
	.align		4
        /*0028*/ 	.byte	0x04, 0x31
        /*002a*/ 	.short	(.L_1179 - .L_1178)


	//   ....[0]....
.L_1178:
        /*002c*/ 	.word	0x00005200


	//   ....[1]....
        /*0030*/ 	.word	0x00009080


	//----- nvinfo : EIATTR_COOP_GROUP_MASK_REGIDS
	.align		4
.L_1179:
        /*0034*/ 	.byte	0x04, 0x29
        /*0036*/ 	.short	(.L_1181 - .L_1180)


	//   ....[0]....
.L_1180:
        /*0038*/ 	.word	0xffffffff


	//   ....[1]....
        /*003c*/ 	.word	0xffffffff


	//   ....[2]....
        /*0040*/ 	.word	0xffffffff


	//   ....[3]....
        /*0044*/ 	.word	0xffffffff


	//   ....[4]....
        /*0048*/ 	.word	0xffffffff


	//   ....[5]....
        /*004c*/ 	.word	0xffffffff


	//   ....[6]....
        /*0050*/ 	.word	0xffffffff


	//   ....[7]....
        /*0054*/ 	.word	0xffffffff


	//   ....[8]....
        /*0058*/ 	.word	0xffffffff


	//   ....[9]....
        /*005c*/ 	.word	0xffffffff


	//----- nvinfo : EIATTR_COOP_GROUP_INSTR_OFFSETS
	.align		4
.L_1181:
        /*0060*/ 	.byte	0x04, 0x28
        /*0062*/ 	.short	(.L_1183 - .L_1182)


	//   ....[0]....
.L_1182:
        /*0064*/ 	.word	0x00004480


	//   ....[1]....
        /*0068*/ 	.word	0x000044c0


	//   ....[2]....
        /*006c*/ 	.word	0x00004650


	//   ....[3]....
        /*0070*/ 	.word	0x00004690


	//   ....[4]....
        /*0074*/ 	.word	0x00004720


	//   ....[5]....
        /*0078*/ 	.word	0x00004740


	//   ....[6]....
        /*007c*/ 	.word	0x00004770


	//   ....[7]....
        /*0080*/ 	.word	0x00004790


	//   ....[8]....
        /*0084*/ 	.word	0x000047c0


	//   ....[9]....
        /*0088*/ 	.word	0x000047e0


	//----- nvinfo : EIATTR_EXIT_INSTR_OFFSETS
	.align		4
.L_1183:
        /*008c*/ 	.byte	0x04, 0x1c
        /*008e*/ 	.short	(.L_1185 - .L_1184)


	//   ....[0]....
.L_1184:
        /*0090*/ 	.word	0x00009110


	//   ....[1]....
        /*0094*/ 	.word	0x00009250


	//   ....[2]....
        /*0098*/ 	.word	0x000094b0


	//----- nvinfo : EIATTR_MAX_THREADS
	.align		4
.L_1185:
        /*009c*/ 	.byte	0x04, 0x05
        /*009e*/ 	.short	(.L_1187 - .L_1186)
.L_1186:
        /*00a0*/ 	.word	0x000001e0
        /*00a4*/ 	.word	0x00000001
        /*00a8*/ 	.word	0x00000001


	//----- nvinfo : EIATTR_CRS_STACK_SIZE
	.align		4
.L_1187:
        /*00ac*/ 	.byte	0x04, 0x1e
        /*00ae*/ 	.short	(.L_1189 - .L_1188)
.L_1188:
        /*00b0*/ 	.word	0x00000000


	//----- nvinfo : EIATTR_CBANK_PARAM_SIZE
	.align		4
.L_1189:
        /*00b4*/ 	.byte	0x03, 0x19
        /*00b6*/ 	.short	0x00b8


	//----- nvinfo : EIATTR_PARAM_CBANK
	.align		4
        /*00b8*/ 	.byte	0x04, 0x0a
        /*00ba*/ 	.short	(.L_1191 - .L_1190)
	.align		4
.L_1190:
        /*00bc*/ 	.word	index@(.nv.constant0._Z35group_norm_nhwc_bwd_one_pass_kernelI11Fp32IOFp16WLi256ELi60ELi480EEv26Group_norm_nhwc_bwd_params)
        /*00c0*/ 	.short	0x0210
        /*00c2*/ 	.short	0x00b8


	//----- nvinfo : EIATTR_SW_WAR
	.align		4
.L_1191:
        /*00c4*/ 	.byte	0x04, 0x36
        /*00c6*/ 	.short	(.L_1193 - .L_1192)
.L_1192:
        /*00c8*/ 	.word	0x00000008
.L_1193:


//--------------------- .nv.info._Z35group_norm_nhwc_bwd_one_pass_kernelI11Fp32IOFp16WLi512ELi60ELi480EEv26Group_norm_nhwc_bwd_params --------------------------
	.section	.nv.info._Z35group_norm_nhwc_bwd_one_pass_kernelI11Fp32IOFp16WLi512ELi60ELi480EEv26Group_norm_nhwc_bwd_params,"",@"SHT_CUDA_INFO"
	.sectionflags	@""
	.align	4


	//----- nvinfo : EIATTR_CUDA_API_VERSION
	.align		4
        /*0000*/ 	.byte	0x04, 0x37
        /*0002*/ 	.short	(.L_1195 - .L_1194)
.L_1194:
        /*0004*/ 	.word	0x00000082


	//----- nvinfo : EIATTR_KPARAM_INFO
	.align		4
.L_1195:
        /*0008*/ 	.byte	0x04, 0x17
        /*000a*/ 	.short	(.L_1197 - .L_1196)
.L_1196:
        /*000c*/ 	.word	0x00000000
        /*0010*/ 	.short	0x0000
        /*0012*/ 	.short	0x0000
        /*0014*/ 	.byte	0x00, 0xf0, 0xe1, 0x02


	//----- nvinfo : EIATTR_SPARSE_MMA_MASK
	.align		4
.L_1197:
        /*0018*/ 	.byte	0x03, 0x50
        /*001a*/ 	.short	0x0000


	//----- nvinfo : EIATTR_MAXREG_COUNT
	.align		4
        /*001c*/ 	.byte	0x03, 0x1b
        /*001e*/ 	.short	0x0080


	//----- nvinfo : EIATTR_NUM_BARRIERS
	.align		4
        /*0020*/ 	.byte	0x02, 0x4c
        /*0022*/ 	.byte	0x01
	.zero		1


	//----- nvinfo : EIATTR_ANNOTATIONS
	.align		4
        /*0024*/ 	.byte	0x04, 0x55
        /*0026*/ 	.short	(.L_1199 - .L_1198)


	//   ....[0]....
.L_1198:
        /* <DEDUP_REMOVED lines=162> */


	//----- nvinfo : EIATTR_MERCURY_ISA_VERSION
	.align		4
.L_1199:
        /*0a30*/ 	.byte	0x03, 0x5f
        /*0a32*/ 	.short	0x0101


	//----- nvinfo : EIATTR_INT_WARP_WIDE_INSTR_OFFSETS
	.align		4
        /*0a34*/ 	.byte	0x04, 0x31
        /*0a36*/ 	.short	(.L_1201 - .L_1200)


	//   ....[0]....
.L_1200:
        /*0a38*/ 	.word	0x00009cf0


	//   ....[1]....
        /*0a3c*/ 	.word	0x00009fd0


	//   ....[2]....
        /*0a40*/ 	.word	0x0000a080


	//   ....[3]....
        /*0a44*/ 	.word	0x0000a090


	//   ....[4]....
        /*0a48*/ 	.word	0x0000a150


	//   ....[5]....
        /*0a4c*/ 	.word	0x0000a230


	//   ....[6]....
        /*0a50*/ 	.word	0x0000a2f0


	//   ....[7]....
        /*0a54*/ 	.word	0x0000a310


	//   ....[8]....
        /*0a58*/ 	.word	0x0000a410


	//   ....[9]....
        /*0a5c*/ 	.word	0x0000a4d0


	//   ....[10]....
        /*0a60*/ 	.word	0x0000a4f0


	//   ....[11]....
        /*0a64*/ 	.word	0x0000a5f0


	//   ....[12]....
        /*0a68*/ 	.word	0x0000a6b0


	//   ....[13]....
        /*0a6c*/ 	.word	0x0000a6c0


	//   ....[14]....
        /*0a70*/ 	.word	0x0000a7d0


	//   ....[15]....
        /*0a74*/ 	.word	0x0000a880


	//   ....[16]....
        /*0a78*/ 	.word	0x0000a8a0


	//   ....[17]....
        /*0a7c*/ 	.word	0x0000aa50


	//   ....[18]....
        /*0a80*/ 	.word	0x0000ab10


	//   ....[19]....
        /*0a84*/ 	.word	0x0000ab20


	//   ....[20]....
        /*0a88*/ 	.word	0x0000ab30


	//   ....[21]....
        /*0a8c*/ 	.word	0x0000aca0


	//   ....[22]....
        /*0a90*/ 	.word	0x0000ad50


	//   ....[23]....
        /*0a94*/ 	.word	0x0000ad70


	//   ....[24]....
        /*0a98*/ 	.word	0x0000ada0


	//   ....[25]....
        /*0a9c*/ 	.word	0x0000afb0


	//   ....[26]....
        /*0aa0*/ 	.word	0x0000b070


	//   ....[27]....
        /*0aa4*/ 	.word	0x0000b0d0


	//   ....[28]....
        /*0aa8*/ 	.word	0x0000b100


	//   ....[29]....
        /*0aac*/ 	.word	0x0000b3b0


	//   ....[30]....
        /*0ab0*/ 	.word	0x0000b450


	//   ....[31]....
        /*0ab4*/ 	.word	0x000116b0


	//----- nvinfo : EIATTR_COOP_GROUP_MASK_REGIDS
	.align		4
.L_1201:
        /*0ab8*/ 	.byte	0x04, 0x29
        /*0aba*/ 	.short	(.L_1203 - .L_1202)


	//   ....[0]....
.L_1202:
        /*0abc*/ 	.word	0xffffffff


	//   ....[1]....
        /*0ac0*/ 	.word	0xffffffff


	//   ....[2]....
        /*0ac4*/ 	.word	0xffffffff


	//   ....[3]....
        /*0ac8*/ 	.word	0xffffffff


	//   ....[4]....
        /*0acc*/ 	.word	0xffffffff


	//   ....[5]....
        /*0ad0*/ 	.word	0xffffffff


	//   ....[6]....
        /*0ad4*/ 	.word	0xffffffff


	//   ....[7]....
        /*0ad8*/ 	.word	0xffffffff


	//   ....[8]....
        /*0adc*/ 	.word	0xffffffff


	//   ....[9]....
        /*0ae0*/ 	.word	0xffffffff


	//----- nvinfo : EIATTR_COOP_GROUP_INSTR_OFFSETS
	.align		4
.L_1203:
        /*0ae4*/ 	.byte	0x04, 0x28
        /*0ae6*/ 	.short	(.L_1205 - .L_1204)


	//   ....[0]....
.L_1204:
        /*0ae8*/ 	.word	0x00008f60


	//   ....[1]....
        /*0aec*/ 	.word	0x00008f70


	//   ....[2]....
        /*0af0*/ 	.word	0x00008fc0


	//   ....[3]....
        /*0af4*/ 	.word	0x00008fd0


	//   ....[4]....
        /*0af8*/ 	.word	0x00009000


	//   ....[5]....
        /*0afc*/ 	.word	0x00009020


	//   ....[6]....
        /*0b00*/ 	.word	0x00009060


	//   ....[7]....
        /*0b04*/ 	.word	0x00009080


	//   ....[8]....
        /*0b08*/ 	.word	0x00009110


	//   ....[9]....
        /*0b0c*/ 	.word	0x00009130


	//----- nvinfo : EIATTR_EXIT_INSTR_OFFSETS
	.align		4
.L_1205:
        /*0b10*/ 	.byte	0x04, 0x1c
        /*0b12*/ 	.short	(.L_1207 - .L_1206)


	//   ....[0]....
.L_1206:
        /*0b14*/ 	.word	0x000117a0


	//   ....[1]....
        /*0b18*/ 	.word	0x000118e0


	//   ....[2]....
        /*0b1c*/ 	.word	0x00011b50


	//----- nvinfo : EIATTR_MAX_THREADS
	.align		4
.L_1207:
        /*0b20*/ 	.byte	0x04, 0x05
        /*0b22*/ 	.short	(.L_1209 - .L_1208)
.L_1208:
        /*0b24*/ 	.word	0x000001e0
        /*0b28*/ 	.word	0x00000001
        /*0b2c*/ 	.word	0x00000001


	//----- nvinfo : EIATTR_CRS_STACK_SIZE
	.align		4
.L_1209:
        /*0b30*/ 	.byte	0x04, 0x1e
        /*0b32*/ 	.short	(.L_1211 - .L_1210)
.L_1210:
        /*0b34*/ 	.word	0x00000000


	//----- nvinfo : EIATTR_CBANK_PARAM_SIZE
	.align		4
.L_1211:
        /*0b38*/ 	.byte	0x03, 0x19
        /*0b3a*/ 	.short	0x00b8


	//----- nvinfo : EIATTR_PARAM_CBANK
	.align		4
        /*0b3c*/ 	.byte	0x04, 0x0a
        /*0b3e*/ 	.short	(.L_1213 - .L_1212)
	.align		4
.L_1212:
        /*0b40*/ 	.word	index@(.nv.constant0._Z35group_norm_nhwc_bwd_one_pass_kernelI11Fp32IOFp16WLi512ELi60ELi480EEv26Group_norm_nhwc_bwd_params)
        /*0b44*/ 	.short	0x0210
        /*0b46*/ 	.short	0x00b8


	//----- nvinfo : EIATTR_SW_WAR
	.align		4
.L_1213:
        /*0b48*/ 	.byte	0x04, 0x36
        /*0b4a*/ 	.short	(.L_1215 - .L_1214)
.L_1214:
        /*0b4c*/ 	.word	0x00000008
.L_1215:


//--------------------- .nv.info._Z35group_norm_nhwc_fwd_one_pass_kernelI11Bf16IOFp32WLi64ELi60ELi480EEv26Group_norm_nhwc_fwd_params --------------------------
	.section	.nv.info._Z35group_norm_nhwc_fwd_one_pass_kernelI11Bf16IOFp32WLi64ELi60ELi480EEv26Group_norm_nhwc_fwd_params,"",@"SHT_CUDA_INFO"
	.sectionflags	@""
	.align	4


	//----- nvinfo : EIATTR_CUDA_API_VERSION
	.align		4
        /*0000*/ 	.byte	0x04, 0x37
        /*0002*/ 	.short	(.L_1217 - .L_1216)
.L_1216:
        /*0004*/ 	.word	0x00000082


	//----- nvinfo : EIATTR_KPARAM_INFO
	.align		4
.L_1217:
        /*0008*/ 	.byte	0x04, 0x17
        /*000a*/ 	.short	(.L_1219 - .L_1218)
.L_1218:
        /*000c*/ 	.word	0x00000000
        /*0010*/ 	.short	0x0000
        /*0012*/ 	.short	0x0000
        /*0014*/ 	.byte	0x00, 0xf0, 0x81, 0x02


	//----- nvinfo : EIATTR_SPARSE_MMA_MASK
	.align		4
.L_1219:
        /*0018*/ 	.byte	0x03, 0x50
        /*001a*/ 	.short	0x0000


	//----- nvinfo : EIATTR_MAXREG_COUNT
	.align		4
        /*001c*/ 	.byte	0x03, 0x1b
        /*001e*/ 	.short	0x0080


	//----- nvinfo : EIATTR_NUM_BARRIERS
	.align		4
        /*0020*/ 	.byte	0x02, 0x4c
        /*0022*/ 	.byte	0x01
	.zero		1


	//----- nvinfo : EIATTR_MERCURY_ISA_VERSION
	.align		4
        /*0024*/ 	.byte	0x03, 0x5f
        /*0026*/ 	.short	0x0101


	//----- nvinfo : EIATTR_COOP_GROUP_MASK_REGIDS
	.align		4
        /*0028*/ 	.byte	0x04, 0x29
        /*002a*/ 	.short	(.L_1221 - .L_1220)


	//   ....[0]....
.L_1220:
        /*002c*/ 	.word	0xffffffff


	//   ....[1]....
        /*0030*/ 	.word	0xffffffff


	//   ....[2]....
        /*0034*/ 	.word	0xffffffff


	//   ....[3]....
        /*0038*/ 	.word	0xffffffff


	//   ....[4]....
        /*003c*/ 	.word	0xffffffff


	//   ....[5]....
        /*0040*/ 	.word	0xffffffff


	//   ....[6]....
        /*0044*/ 	.word	0xffffffff


	//   ....[7]....
        /*0048*/ 	.word	0xffffffff


	//   ....[8]....
        /*004c*/ 	.word	0xffffffff


	//   ....[9]....
        /*0050*/ 	.word	0xffffffff


	//----- nvinfo : EIATTR_COOP_GROUP_INSTR_OFFSETS
	.align		4
.L_1221:
        /*0054*/ 	.byte	0x04, 0x28
        /*0056*/ 	.short	(.L_1223 - .L_1222)


	//   ....[0]....
.L_1222:
        /*0058*/ 	.word	0x00000a80


	//   ....[1]....
        /*005c*/ 	.word	0x00000a90


	//   ....[2]....
        /*0060*/ 	.word	0x00000ac0


	//   ....[3]....
        /*0064*/ 	.word	0x00000ae0


	//   ....[4]....
        /*0068*/ 	.word	0x00000b10


	//   ....[5]....
        /*006c*/ 	.word	0x00000b30


	//   ....[6]....
        /*0070*/ 	.word	0x00000b60


	//   ....[7]....
        /*0074*/ 	.word	0x00000b80


	//   ....[8]....
        /*0078*/ 	.word	0x00000bb0


	//   ....[9]....
        /*007c*/ 	.word	0x00000bd0


	//----- nvinfo : EIATTR_EXIT_INSTR_OFFSETS
	.align		4
.L_1223:
        /*0080*/ 	.byte	0x04, 0x1c
        /*0082*/ 	.short	(.L_1225 - .L_1224)


	//   ....[0]....
.L_1224:
        /*0084*/ 	.word	0x00000060


	//   ....[1]....
        /*0088*/ 	.word	0x000024d0


	//----- nvinfo : EIATTR_MAX_THREADS
	.align		4
.L_1225:
        /*008c*/ 	.byte	0x04, 0x05
        /*008e*/ 	.short	(.L_1227 - .L_1226)
.L_1226:
        /*0090*/ 	.word	0x000001e0
        /*0094*/ 	.word	0x00000001
        /*0098*/ 	.word	0x00000001


	//----- nvinfo : EIATTR_CRS_STACK_SIZE
	.align		4
.L_1227:
        /*009c*/ 	.byte	0x04, 0x1e
        /*009e*/ 	.short	(.L_1229 - .L_1228)
.L_1228:
        /*00a0*/ 	.word	0x00000000


	//----- nvinfo : EIATTR_CBANK_PARAM_SIZE
	.align		4
.L_1229:
        /*00a4*/ 	.byte	0x03, 0x19
        /*00a6*/ 	.short	0x00a0


	//----- nvinfo : EIATTR_PARAM_CBANK
	.align		4
        /*00a8*/ 	.byte	0x04, 0x0a
        /*00aa*/ 	.short	(.L_1231 - .L_1230)
	.align		4
.L_1230:
        /*00ac*/ 	.word	index@(.nv.constant0._Z35group_norm_nhwc_fwd_one_pass_kernelI11Bf16IOFp32WLi64ELi60ELi480EEv26Group_norm_nhwc_fwd_params)
        /*00b0*/ 	.short	0x0210
        /*00b2*/ 	.short	0x00a0


	//----- nvinfo : EIATTR_SW_WAR
	.align		4
.L_1231:
        /*00b4*/ 	.byte	0x04, 0x36
        /*00b6*/ 	.short	(.L_1233 - .L_1232)
.L_1232:
        /*00b8*/ 	.word	0x00000008
.L_1233:


//--------------------- .nv.info._Z35group_norm_nhwc_fwd_one_pass_kernelI11Bf16IOFp32WLi128ELi60ELi480EEv26Group_norm_nhwc_fwd_params --------------------------
	.section	.nv.info._Z35group_norm_nhwc_fwd_one_pass_kernelI11Bf16IOFp32WLi128ELi60ELi480EEv26Group_norm_nhwc_fwd_params,"",@"SHT_CUDA_INFO"
	.sectionflags	@""
	.align	4


	//----- nvinfo : EIATTR_CUDA_API_VERSION
	.align		4
        /*0000*/ 	.byte	0x04, 0x37
        /*0002*/ 	.short	(.L_1235 - .L_1234)
.L_1234:
        /*0004*/ 	.word	0x00000082


	//----- nvinfo : EIATTR_KPARAM_INFO
	.align		4
.L_1235:
        /*0008*/ 	.byte	0x04, 0x17
        /*000a*/ 	.short	(.L_1237 - .L_1236)
.L_1236:
        /*000c*/ 	.word	0x00000000
        /*0010*/ 	.short	0x0000
        /*0012*/ 	.short	0x0000
        /*0014*/ 	.byte	0x00, 0xf0, 0x81, 0x02


	//----- nvinfo : EIATTR_SPARSE_MMA_MASK
	.align		4
.L_1237:
        /*0018*/ 	.byte	0x03, 0x50
        /*001a*/ 	.short	0x0000


	//----- nvinfo : EIATTR_MAXREG_COUNT
	.align		4
        /*001c*/ 	.byte	0x03, 0x1b
        /*001e*/ 	.short	0x0080


	//----- nvinfo : EIATTR_NUM_BARRIERS
	.align		4
        /*0020*/ 	.byte	0x02, 0x4c
        /*0022*/ 	.byte	0x01
	.zero		1


	//----- nvinfo : EIATTR_MERCURY_ISA_VERSION
	.align		4
        /*0024*/ 	.byte	0x03, 0x5f
        /*0026*/ 	.short	0x0101


	//----- nvinfo : EIATTR_COOP_GROUP_MASK_REGIDS
	.align		4
        /*0028*/ 	.byte	0x04, 0x29
        /*002a*/ 	.short	(.L_1239 - .L_1238)


	//   ....[0]....
.L_1238:
        /*002c*/ 	.word	0xffffffff


	//   ....[1]....
        /*0030*/ 	.word	0xffffffff


	//   ....[2]....
        /*0034*/ 	.word	0xffffffff


	//   ....[3]....
        /*0038*/ 	.word	0xffffffff


	//   ....[4]....
        /*003c*/ 	.word	0xffffffff


	//   ....[5]....
        /*0040*/ 	.word	0xffffffff


	//   ....[6]....
        /*0044*/ 	.word	0xffffffff


	//   ....[7]....
        /*0048*/ 	.word	0xffffffff


	//   ....[8]....
        /*004c*/ 	.word	0xffffffff


	//   ....[9]....
        /*0050*/ 	.word	0xffffffff


	//----- nvinfo : EIATTR_COOP_GROUP_INSTR_OFFSETS
	.align		4
.L_1239:
        /*0054*/ 	.byte	0x04, 0x28
        /*0056*/ 	.short	(.L_1241 - .L_1240)


	//   ....[0]....
.L_1240:
        /*0058*/ 	.word	0x000010c0


	//   ....[1]....
        /*005c*/ 	.word	0x000010d0


	//   ....[2]....
        /*0060*/ 	.word	0x00001100


	//   ....[3]....
        /*0064*/ 	.word	0x00001110


	//   ....[4]....
        /*0068*/ 	.word	0x00001150


	//   ....[5]....
        /*006c*/ 	.word	0x00001160


	//   ....[6]....
        /*0070*/ 	.word	0x000011a0


	//   ....[7]....
        /*0074*/ 	.word	0x000011b0


	//   ....[8]....
        /*0078*/ 	.word	0x000011f0


	//   ....[9]....
        /*007c*/ 	.word	0x00001200


	//----- nvinfo : EIATTR_EXIT_INSTR_OFFSETS
	.align		4
.L_1241:
        /*0080*/ 	.byte	0x04, 0x1c
        /*0082*/ 	.short	(.L_1243 - .L_1242)


	//   ....[0]....
.L_1242:
        /*0084*/ 	.word	0x00000060


	//   ....[1]....
        /*0088*/ 	.word	0x00003c30


	//----- nvinfo : EIATTR_MAX_THREADS
	.align		4
.L_1243:
        /*008c*/ 	.byte	0x04, 0x05
        /*008e*/ 	.short	(.L_1245 - .L_1244)
.L_1244:
        /*0090*/ 	.word	0x000001e0
        /*0094*/ 	.word	0x00000001
        /*0098*/ 	.word	0x00000001


	//----- nvinfo : EIATTR_CRS_STACK_SIZE
	.align		4
.L_1245:
        /*009c*/ 	.byte	0x04, 0x1e
        /*009e*/ 	.short	(.L_1247 - .L_1246)
.L_1246:
        /*00a0*/ 	.word	0x00000000


	//----- nvinfo : EIATTR_CBANK_PARAM_SIZE
	.align		4
.L_1247:
        /*00a4*/ 	.byte	0x03, 0x19
        /*00a6*/ 	.short	0x00a0


	//----- nvinfo : EIATTR_PARAM_CBANK
	.align		4
        /*00a8*/ 	.byte	0x04, 0x0a
        /*00aa*/ 	.short	(.L_1249 - .L_1248)
	.align		4
.L_1248:
        /*00ac*/ 	.word	index@(.nv.constant0._Z35group_norm_nhwc_fwd_one_pass_kernelI11Bf16IOFp32WLi128ELi60ELi480EEv26Group_norm_nhwc_fwd_params)
        /*00b0*/ 	.short	0x0210
        /*00b2*/ 	.short	0x00a0


	//----- nvinfo : EIATTR_SW_WAR
	.align		4
.L_1249:
        /*00b4*/ 	.byte	0x04, 0x36
        /*00b6*/ 	.short	(.L_1251 - .L_1250)
.L_1250:
        /*00b8*/ 	.word	0x00000008
.L_1251:


//--------------------- .nv.info._Z35group_norm_nhwc_fwd_one_pass_kernelI11Bf16IOFp32WLi256ELi60ELi480EEv26Group_norm_nhwc_fwd_params --------------------------
	.section	.nv.info._Z35group_norm_nhwc_fwd_one_pass_kernelI11Bf16IOFp32WLi256ELi60ELi480EEv26Group_norm_nhwc_fwd_params,"",@"SHT_CUDA_INFO"
	.sectionflags	@""
	.align	4


	//----- nvinfo : EIATTR_CUDA_API_VERSION
	.align		4
        /*0000*/ 	.byte	0x04, 0x37
        /*0002*/ 	.short	(.L_1253 - .L_1252)
.L_1252:
        /*0004*/ 	.word	0x00000082


	//----- nvinfo : EIATTR_KPARAM_INFO
	.align		4
.L_1253:
        /*0008*/ 	.byte	0x04, 0x17
        /*000a*/ 	.short	(.L_1255 - .L_1254)
.L_1254:
        /*000c*/ 	.word	0x00000000
        /*0010*/ 	.short	0x0000
        /*0012*/ 	.short	0x0000
        /*0014*/ 	.byte	0x00, 0xf0, 0x81, 0x02


	//----- nvinfo : EIATTR_SPARSE_MMA_MASK
	.align		4
.L_1255:
        /*0018*/ 	.byte	0x03, 0x50
        /*001a*/ 	.short	0x0000


	//----- nvinfo : EIATTR_MAXREG_COUNT
	.align		4
        /*001c*/ 	.byte	0x03, 0x1b
        /*001e*/ 	.short	0x0080


	//----- nvinfo : EIATTR_NUM_BARRIERS
	.align		4
        /*0020*/ 	.byte	0x02, 0x4c
        /*0022*/ 	.byte	0x01
	.zero		1


	//----- nvinfo : EIATTR_MERCURY_ISA_VERSION
	.align		4
        /*0024*/ 	.byte	0x03, 0x5f
        /*0026*/ 	.short	0x0101


	//----- nvinfo : EIATTR_COOP_GROUP_MASK_REGIDS
	.align		4
        /*0028*/ 	.byte	0x04, 0x29
        /*002a*/ 	.short	(.L_1257 - .L_1256)


	//   ....[0]....
.L_1256:
        /*002c*/ 	.word	0xffffffff


	//   ....[1]....
        /*0030*/ 	.word	0xffffffff


	//   ....[2]....
        /*0034*/ 	.word	0xffffffff


	//   ....[3]....
        /*0038*/ 	.word	0xffffffff


	//   ....[4]....
        /*003c*/ 	.word	0xffffffff


	//   ....[5]....
        /*0040*/ 	.word	0xffffffff


	//   ....[6]....
        /*0044*/ 	.word	0xffffffff


	//   ....[7]....
        /*0048*/ 	.word	0xffffffff


	//   ....[8]....
        /*004c*/ 	.word	0xffffffff


	//   ....[9]....
        /*0050*/ 	.word	0xffffffff


	//----- nvinfo : EIATTR_COOP_GROUP_INSTR_OFFSETS
	.align		4
.L_1257:
        /*0054*/ 	.byte	0x04, 0x28
        /*0056*/ 	.short	(.L_1259 - .L_1258)


	//   ....[0]....
.L_1258:
        /*0058*/ 	.word	0x00001d00


	//   ....[1]....
        /*005c*/ 	.word	0x00001d10


	//   ....[2]....
        /*0060*/ 	.word	0x00001d50


	//   ....[3]....
        /*0064*/ 	.word	0x00001d60


	//   ....[4]....
        /*0068*/ 	.word	0x00001da0


	//   ....[5]....
        /*006c*/ 	.word	0x00001db0


	//   ....[6]....
        /*0070*/ 	.word	0x00001df0


	//   ....[7]....
        /*0074*/ 	.word	0x00001e00


	//   ....[8]....
        /*0078*/ 	.word	0x00001e50


	//   ....[9]....
        /*007c*/ 	.word	0x00001e60


	//----- nvinfo : EIATTR_EXIT_INSTR_OFFSETS
	.align		4
.L_1259:
        /*0080*/ 	.byte	0x04, 0x1c
        /*0082*/ 	.short	(.L_1261 - .L_1260)


	//   ....[0]....
.L_1260:
        /*0084*/ 	.word	0x00000060


	//   ....[1]....
        /*0088*/ 	.word	0x00005380


	//----- nvinfo : EIATTR_MAX_THREADS
	.align		4
.L_1261:
        /*008c*/ 	.byte	0x04, 0x05
        /*008e*/ 	.short	(.L_1263 - .L_1262)
.L_1262:
        /*0090*/ 	.word	0x000001e0
        /*0094*/ 	.word	0x00000001
        /*0098*/ 	.word	0x00000001


	//----- nvinfo : EIATTR_CRS_STACK_SIZE
	.align		4
.L_1263:
        /*009c*/ 	.byte	0x04, 0x1e
        /*009e*/ 	.short	(.L_1265 - .L_1264)
.L_1264:
        /*00a0*/ 	.word	0x00000000


	//----- nvinfo : EIATTR_CBANK_PARAM_SIZE
	.align		4
.L_1265:
        /*00a4*/ 	.byte	0x03, 0x19
        /*00a6*/ 	.short	0x00a0


	//----- nvinfo : EIATTR_PARAM_CBANK
	.align		4
        /*00a8*/ 	.byte	0x04, 0x0a
        /*00aa*/ 	.short	(.L_1267 - .L_1266)
	.align		4
.L_1266:
        /*00ac*/ 	.word	index@(.nv.constant0._Z35group_norm_nhwc_fwd_one_pass_kernelI11Bf16IOFp32WLi256ELi60ELi480EEv26Group_norm_nhwc_fwd_params)
        /*00b0*/ 	.short	0x0210
        /*00b2*/ 	.short	0x00a0


	//----- nvinfo : EIATTR_SW_WAR
	.align		4
.L_1267:
        /*00b4*/ 	.byte	0x04, 0x36
        /*00b6*/ 	.short	(.L_1269 - .L_1268)
.L_1268:
        /*00b8*/ 	.word	0x00000008
.L_1269:


//--------------------- .nv.info._Z35group_norm_nhwc_fwd_one_pass_kernelI11Bf16IOFp32WLi512ELi60ELi480EEv26Group_norm_nhwc_fwd_params --------------------------
	.section	.nv.info._Z35group_norm_nhwc_fwd_one_pass_kernelI11Bf16IOFp32WLi512ELi60ELi480EEv26Group_norm_nhwc_fwd_params,"",@"SHT_CUDA_INFO"
	.sectionflags	@""
	.align	4


	//----- nvinfo : EIATTR_CUDA_API_VERSION
	.align		4
        /*0000*/ 	.byte	0x04, 0x37
        /*0002*/ 	.short	(.L_1271 - .L_1270)
.L_1270:
        /*0004*/ 	.word	0x00000082


	//----- nvinfo : EIATTR_KPARAM_INFO
	.align		4
.L_1271:
        /*0008*/ 	.byte	0x04, 0x17
        /*000a*/ 	.short	(.L_1273 - .L_1272)
.L_1272:
        /*000c*/ 	.word	0x00000000
        /*0010*/ 	.short	0x0000
        /*0012*/ 	.short	0x0000
        /*0014*/ 	.byte	0x00, 0xf0, 0x81, 0x02


	//----- nvinfo : EIATTR_SPARSE_MMA_MASK
	.align		4
.L_1273:
        /*0018*/ 	.byte	0x03, 0x50
        /*001a*/ 	.short	0x0000


	//----- nvinfo : EIATTR_MAXREG_COUNT
	.align		4
        /*001c*/ 	.byte	0x03, 0x1b
        /*001e*/ 	.short	0x0080


	//----- nvinfo : EIATTR_NUM_BARRIERS
	.align		4
        /*0020*/ 	.byte	0x02, 0x4c
        /*0022*/ 	.byte	0x01
	.zero		1


	//----- nvinfo : EIATTR_MERCURY_ISA_VERSION
	.align		4
        /*0024*/ 	.byte	0x03, 0x5f
        /*0026*/ 	.short	0x0101


	//----- nvinfo : EIATTR_COOP_GROUP_MASK_REGIDS
	.align		4
        /*0028*/ 	.byte	0x04, 0x29
        /*002a*/ 	.short	(.L_1275 - .L_1274)


	//   ....[0]....
.L_1274:
        /*002c*/ 	.word	0xffffffff


	//   ....[1]....
        /*0030*/ 	.word	0xffffffff


	//   ....[2]....
        /*0034*/ 	.word	0xffffffff


	//   ....[3]....
        /*0038*/ 	.word	0xffffffff


	//   ....[4]....
        /*003c*/ 	.word	0xffffffff


	//   ....[5]....
        /*0040*/ 	.word	0xffffffff


	//   ....[6]....
        /*0044*/ 	.word	0xffffffff


	//   ....[7]....
        /*0048*/ 	.word	0xffffffff


	//   ....[8]....
        /*004c*/ 	.word	0xffffffff


	//   ....[9]....
        /*0050*/ 	.word	0xffffffff


	//----- nvinfo : EIATTR_COOP_GROUP_INSTR_OFFSETS
	.align		4
.L_1275:
        /*0054*/ 	.byte	0x04, 0x28
        /*0056*/ 	.short	(.L_1277 - .L_1276)


	//   ....[0]....
.L_1276:
        /*0058*/ 	.word	0x00003d70


	//   ....[1]....
        /*005c*/ 	.word	0x00003d80


	//   ....[2]....
        /*0060*/ 	.word	0x00003dc0


	//   ....[3]....
        /*0064*/ 	.word	0x00003dd0


	//   ....[4]....
        /*0068*/ 	.word	0x00003e10


	//   ....[5]....
        /*006c*/ 	.word	0x00003e20


	//   ....[6]....
        /*0070*/ 	.word	0x00003e60


	//   ....[7]....
        /*0074*/ 	.word	0x00003e70


	//   ....[8]....
        /*0078*/ 	.word	0x00003ec0


	//   ....[9]....
        /*007c*/ 	.word	0x00003ed0


	//----- nvinfo : EIATTR_EXIT_INSTR_OFFSETS
	.align		4
.L_1277:
        /*0080*/ 	.byte	0x04, 0x1c
        /*0082*/ 	.short	(.L_1279 - .L_1278)


	//   ....[0]....
.L_1278:
        /*0084*/ 	.word	0x00000060


	//   ....[1]....
        /*0088*/ 	.word	0x00009890


	//----- nvinfo : EIATTR_MAX_THREADS
	.align		4
.L_1279:
        /*008c*/ 	.byte	0x04, 0x05
        /*008e*/ 	.short	(.L_1281 - .L_1280)
.L_1280:
        /*0090*/ 	.word	0x000001e0
        /*0094*/ 	.word	0x00000001
        /*0098*/ 	.word	0x00000001


	//----- nvinfo : EIATTR_CRS_STACK_SIZE
	.align		4
.L_1281:
        /*009c*/ 	.byte	0x04, 0x1e
        /*009e*/ 	.short	(.L_1283 - .L_1282)
.L_1282:
        /*00a0*/ 	.word	0x00000000


	//----- nvinfo : EIATTR_CBANK_PARAM_SIZE
	.align		4
.L_1283:
        /*00a4*/ 	.byte	0x03, 0x19
        /*00a6*/ 	.short	0x00a0


	//----- nvinfo : EIATTR_PARAM_CBANK
	.align		4
        /*00a8*/ 	.byte	0x04, 0x0a
        /*00aa*/ 	.short	(.L_1285 - .L_1284)
	.align		4
.L_1284:
        /*00ac*/ 	.word	index@(.nv.constant0._Z35group_norm_nhwc_fwd_one_pass_kernelI11Bf16IOFp32WLi512ELi60ELi480EEv26Group_norm_nhwc_fwd_params)
        /*00b0*/ 	.short	0x0210
        /*00b2*/ 	.short	0x00a0


	//----- nvinfo : EIATTR_SW_WAR
	.align		4
.L_1285:
        /*00b4*/ 	.byte	0x04, 0x36
        /*00b6*/ 	.short	(.L_1287 - .L_1286)
.L_1286:
        /*00b8*/ 	.word	0x00000008
.L_1287:


//--------------------- .nv.info._Z35group_norm_nhwc_fwd_one_pass_kernelI11Bf16IOBf16WLi64ELi60ELi480EEv26Group_norm_nhwc_fwd_params --------------------------
	.section	.nv.info._Z35group_norm_nhwc_fwd_one_pass_kernelI11Bf16IOBf16WLi64ELi60ELi480EEv26Group_norm_nhwc_fwd_params,"",@"SHT_CUDA_INFO"
	.sectionflags	@""
	.align	4


	//----- nvinfo : EIATTR_CUDA_API_VERSION
	.align		4
        /*0000*/ 	.byte	0x04, 0x37
        /*0002*/ 	.short	(.L_1289 - .L_1288)
.L_1288:
        /*0004*/ 	.word	0x00000082


	//----- nvinfo : EIATTR_KPARAM_INFO
	.align		4
.L_1289:
        /*0008*/ 	.byte	0x04, 0x17
        /*000a*/ 	.short	(.L_1291 - .L_1290)
.L_1290:
        /*000c*/ 	.word	0x00000000
        /*0010*/ 	.short	0x0000
        /*0012*/ 	.short	0x0000
        /*0014*/ 	.byte	0x00, 0xf0, 0x81, 0x02


	//----- nvinfo : EIATTR_SPARSE_MMA_MASK
	.align		4
.L_1291:
        /*0018*/ 	.byte	0x03, 0x50
        /*001a*/ 	.short	0x0000


	//----- nvinfo : EIATTR_MAXREG_COUNT
	.align		4
        /*001c*/ 	.byte	0x03, 0x1b
        /*001e*/ 	.short	0x0080


	//----- nvinfo : EIATTR_NUM_BARRIERS
	.align		4
        /*0020*/ 	.byte	0x02, 0x4c
        /*0022*/ 	.byte	0x01
	.zero		1


	//----- nvinfo : EIATTR_MERCURY_ISA_VERSION
	.align		4
        /*0024*/ 	.byte	0x03, 0x5f
        /*0026*/ 	.short	0x0101


	//----- nvinfo : EIATTR_COOP_GROUP_MASK_REGIDS
	.align		4
        /*0028*/ 	.byte	0x04, 0x29
        /*002a*/ 	.short	(.L_1293 - .L_1292)


	//   ....[0]....
.L_1292:
        /*002c*/ 	.word	0xffffffff


	//   ....[1]....
        /*0030*/ 	.word	0xffffffff


	//   ....[2]....
        /*0034*/ 	.word	0xffffffff


	//   ....[3]....
        /*0038*/ 	.word	0xffffffff


	//   ....[4]....
        /*003c*/ 	.word	0xffffffff


	//   ....[5]....
        /*0040*/ 	.word	0xffffffff


	//   ....[6]....
        /*0044*/ 	.word	0xffffffff


	//   ....[7]....
        /*0048*/ 	.word	0xffffffff


	//   ....[8]....
        /*004c*/ 	.word	0xffffffff


	//   ....[9]....
        /*0050*/ 	.word	0xffffffff


	//----- nvinfo : EIATTR_COOP_GROUP_INSTR_OFFSETS
	.align		4
.L_1293:
        /*0054*/ 	.byte	0x04, 0x28
        /*0056*/ 	.short	(.L_1295 - .L_1294)


	//   ....[0]....
.L_1294:
        /*0058*/ 	.word	0x00000a60


	//   ....[1]....
        /*005c*/ 	.word	0x00000a70


	//   ....[2]....
        /*0060*/ 	.word	0x00000ab0


	//   ....[3]....
        /*0064*/ 	.word	0x00000ac0


	//   ....[4]....
        /*0068*/ 	.word	0x00000b00


	//   ....[5]....
        /*006c*/ 	.word	0x00000b10


	//   ....[6]....
        /*0070*/ 	.word	0x00000b50


	//   ....[7]....
        /*0074*/ 	.word	0x00000b60


	//   ....[8]....
        /*0078*/ 	.word	0x00000ba0


	//   ....[9]....
        /*007c*/ 	.word	0x00000bb0


	//----- nvinfo : EIATTR_EXIT_INSTR_OFFSETS
	.align		4
.L_1295:
        /*0080*/ 	.byte	0x04, 0x1c
        /*0082*/ 	.short	(.L_1297 - .L_1296)


	//   ....[0]....
.L_1296:
        /*0084*/ 	.word	0x00000060


	//   ....[1]....
        /*0088*/ 	.word	0x00002530


	//----- nvinfo : EIATTR_MAX_THREADS
	.align		4
.L_1297:
        /*008c*/ 	.byte	0x04, 0x05
        /*008e*/ 	.short	(.L_1299 - .L_1298)
.L_1298:
        /*0090*/ 	.word	0x000001e0
        /*0094*/ 	.word	0x00000001
        /*0098*/ 	.word	0x00000001


	//----- nvinfo : EIATTR_CRS_STACK_SIZE
	.align		4
.L_1299:
        /*009c*/ 	.byte	0x04, 0x1e
        /*009e*/ 	.short	(.L_1301 - .L_1300)
.L_1300:
        /*00a0*/ 	.word	0x00000000


	//----- nvinfo : EIATTR_CBANK_PARAM_SIZE
	.align		4
.L_1301:
        /*00a4*/ 	.byte	0x03, 0x19
        /*00a6*/ 	.short	0x00a0


	//----- nvinfo : EIATTR_PARAM_CBANK
	.align		4
        /*00a8*/ 	.byte	0x04, 0x0a
        /*00aa*/ 	.short	(.L_1303 - .L_1302)
	.align		4
.L_1302:
        /*00ac*/ 	.word	index@(.nv.constant0._Z35group_norm_nhwc_fwd_one_pass_kernelI11Bf16IOBf16WLi64ELi60ELi480EEv26Group_norm_nhwc_fwd_params)
        /*00b0*/ 	.short	0x0210
        /*00b2*/ 	.short	0x00a0


	//----- nvinfo : EIATTR_SW_WAR
	.align		4
.L_1303:
        /*00b4*/ 	.byte	0x04, 0x36
        /*00b6*/ 	.short	(.L_1305 - .L_1304)
.L_1304:
        /*00b8*/ 	.word	0x00000008
.L_1305:


//--------------------- .nv.info._Z35group_norm_nhwc_fwd_one_pass_kernelI11Bf16IOBf16WLi128ELi60ELi480EEv26Group_norm_nhwc_fwd_params --------------------------
	.section	.nv.info._Z35group_norm_nhwc_fwd_one_pass_kernelI11Bf16IOBf16WLi128ELi60ELi480EEv26Group_norm_nhwc_fwd_params,"",@"SHT_CUDA_INFO"
	.sectionflags	@""
	.align	4


	//----- nvinfo : EIATTR_CUDA_API_VERSION
	.align		4
        /*0000*/ 	.byte	0x04, 0x37
        /*0002*/ 	.short	(.L_1307 - .L_1306)
.L_1306:
        /*0004*/ 	.word	0x00000082


	//----- nvinfo : EIATTR_KPARAM_INFO
	.align		4
.L_1307:
        /*0008*/ 	.byte	0x04, 0x17
        /*000a*/ 	.short	(.L_1309 - .L_1308)
.L_1308:
        /*000c*/ 	.word	0x00000000
        /*0010*/ 	.short	0x0000
        /*0012*/ 	.short	0x0000
        /*0014*/ 	.byte	0x00, 0xf0, 0x81, 0x02


	//----- nvinfo : EIATTR_SPARSE_MMA_MASK
	.align		4
.L_1309:
        /*0018*/ 	.byte	0x03, 0x50
        /*001a*/ 	.short	0x0000


	//----- nvinfo : EIATTR_MAXREG_COUNT
	.align		4
        /*001c*/ 	.byte	0x03, 0x1b
        /*001e*/ 	.short	0x0080


	//----- nvinfo : EIATTR_NUM_BARRIERS
	.align		4
        /*0020*/ 	.byte	0x02, 0x4c
        /*0022*/ 	.byte	0x01
	.zero		1


	//----- nvinfo : EIATTR_MERCURY_ISA_VERSION
	.align		4
        /*0024*/ 	.byte	0x03, 0x5f
        /*0026*/ 	.short	0x0101


	//----- nvinfo : EIATTR_COOP_GROUP_MASK_REGIDS
	.align		4
        /*0028*/ 	.byte	0x04, 0x29
        /*002a*/ 	.short	(.L_1311 - .L_1310)


	//   ....[0]....
.L_1310:
        /*002c*/ 	.word	0xffffffff


	//   ....[1]....
        /*0030*/ 	.word	0xffffffff


	//   ....[2]....
        /*0034*/ 	.word	0xffffffff


	//   ....[3]....
        /*0038*/ 	.word	0xffffffff


	//   ....[4]....
        /*003c*/ 	.word	0xffffffff


	//   ....[5]....
        /*0040*/ 	.word	0xffffffff


	//   ....[6]....
        /*0044*/ 	.word	0xffffffff


	//   ....[7]....
        /*0048*/ 	.word	0xffffffff


	//   ....[8]....
        /*004c*/ 	.word	0xffffffff


	//   ....[9]....
        /*0050*/ 	.word	0xffffffff


	//----- nvinfo : EIATTR_COOP_GROUP_INSTR_OFFSETS
	.align		4
.L_1311:
        /*0054*/ 	.byte	0x04, 0x28
        /*0056*/ 	.short	(.L_1313 - .L_1312)


	//   ....[0]....
.L_1312:
        /*0058*/ 	.word	0x000010c0


	//   ....[1]....
        /*005c*/ 	.word	0x000010d0


	//   ....[2]....
        /*0060*/ 	.word	0x00001100


	//   ....[3]....
        /*0064*/ 	.word	0x00001110


	//   ....[4]....
        /*0068*/ 	.word	0x00001150


	//   ....[5]....
        /*006c*/ 	.word	0x00001160


	//   ....[6]....
        /*0070*/ 	.word	0x000011a0


	//   ....[7]....
        /*0074*/ 	.word	0x000011b0


	//   ....[8]....
        /*0078*/ 	.word	0x000011f0


	//   ....[9]....
        /*007c*/ 	.word	0x00001200


	//----- nvinfo : EIATTR_EXIT_INSTR_OFFSETS
	.align		4
.L_1313:
        /*0080*/ 	.byte	0x04, 0x1c
        /*0082*/ 	.short	(.L_1315 - .L_1314)


	//   ....[0]....
.L_1314:
        /*0084*/ 	.word	0x00000060


	//   ....[1]....
        /*0088*/ 	.word	0x00003c90


	//----- nvinfo : EIATTR_MAX_THREADS
	.align		4
.L_1315:
        /*008c*/ 	.byte	0x04, 0x05
        /*008e*/ 	.short	(.L_1317 - .L_1316)
.L_1316:
        /*0090*/ 	.word	0x000001e0
        /*0094*/ 	.word	0x00000001
        /*0098*/ 	.word	0x00000001


	//----- nvinfo : EIATTR_CRS_STACK_SIZE
	.align		4
.L_1317:
        /*009c*/ 	.byte	0x04, 0x1e
        /*009e*/ 	.short	(.L_1319 - .L_1318)
.L_1318:
        /*00a0*/ 	.word	0x00000000


	//----- nvinfo : EIATTR_CBANK_PARAM_SIZE
	.align		4
.L_1319:
        /*00a4*/ 	.byte	0x03, 0x19
        /*00a6*/ 	.short	0x00a0


	//----- nvinfo : EIATTR_PARAM_CBANK
	.align		4
        /*00a8*/ 	.byte	0x04, 0x0a
        /*00aa*/ 	.short	(.L_1321 - .L_1320)
	.align		4
.L_1320:
        /*00ac*/ 	.word	index@(.nv.constant0._Z35group_norm_nhwc_fwd_one_pass_kernelI11Bf16IOBf16WLi128ELi60ELi480EEv26Group_norm_nhwc_fwd_params)
        /*00b0*/ 	.short	0x0210
        /*00b2*/ 	.short	0x00a0


	//----- nvinfo : EIATTR_SW_WAR
	.align		4
.L_1321:
        /*00b4*/ 	.byte	0x04, 0x36
        /*00b6*/ 	.short	(.L_1323 - .L_1322)
.L_1322:
        /*00b8*/ 	.word	0x00000008
.L_1323:


//--------------------- .nv.info._Z35group_norm_nhwc_fwd_one_pass_kernelI11Bf16IOBf16WLi256ELi60ELi480EEv26Group_norm_nhwc_fwd_params --------------------------
	.section	.nv.info._Z35group_norm_nhwc_fwd_one_pass_kernelI11Bf16IOBf16WLi256ELi60ELi480EEv26Group_norm_nhwc_fwd_params,"",@"SHT_CUDA_INFO"
	.sectionflags	@""
	.align	4


	//----- nvinfo : EIATTR_CUDA_API_VERSION
	.align		4
        /*0000*/ 	.byte	0x04, 0x37
        /*0002*/ 	.short	(.L_1325 - .L_1324)
.L_1324:
        /*0004*/ 	.word	0x00000082


	//----- nvinfo : EIATTR_KPARAM_INFO
	.align		4
.L_1325:
        /*0008*/ 	.byte	0x04, 0x17
        /*000a*/ 	.short	(.L_1327 - .L_1326)
.L_1326:
        /*000c*/ 	.word	0x00000000
        /*0010*/ 	.short	0x0000
        /*0012*/ 	.short	0x0000
        /*0014*/ 	.byte	0x00, 0xf0, 0x81, 0x02


	//----- nvinfo : EIATTR_SPARSE_MMA_MASK
	.align		4
.L_1327:
        /*0018*/ 	.byte	0x03, 0x50
        /*001a*/ 	.short	0x0000


	//----- nvinfo : EIATTR_MAXREG_COUNT
	.align		4
        /*001c*/ 	.byte	0x03, 0x1b
        /*001e*/ 	.short	0x0080


	//----- nvinfo : EIATTR_NUM_BARRIERS
	.align		4
        /*0020*/ 	.byte	0x02, 0x4c
        /*0022*/ 	.byte	0x01
	.zero		1


	//----- nvinfo : EIATTR_MERCURY_ISA_VERSION
	.align		4
        /*0024*/ 	.byte	0x03, 0x5f
        /*0026*/ 	.short	0x0101


	//----- nvinfo : EIATTR_COOP_GROUP_MASK_REGIDS
	.align		4
        /*0028*/ 	.byte	0x04, 0x29
        /*002a*/ 	.short	(.L_1329 - .L_1328)


	//   ....[0]....
.L_1328:
        /*002c*/ 	.word	0xffffffff


	//   ....[1]....
        /*0030*/ 	.word	0xffffffff


	//   ....[2]....
        /*0034*/ 	.word	0xffffffff


	//   ....[3]....
        /*0038*/ 	.word	0xffffffff


	//   ....[4]....
        /*003c*/ 	.word	0xffffffff


	//   ....[5]....
        /*0040*/ 	.word	0xffffffff


	//   ....[6]....
        /*0044*/ 	.word	0xffffffff


	//   ....[7]....
        /*0048*/ 	.word	0xffffffff


	//   ....[8]....
        /*004c*/ 	.word	0xffffffff


	//   ....[9]....
        /*0050*/ 	.word	0xffffffff


	//----- nvinfo : EIATTR_COOP_GROUP_INSTR_OFFSETS
	.align		4
.L_1329:
        /*0054*/ 	.byte	0x04, 0x28
        /*0056*/ 	.short	(.L_1331 - .L_1330)


	//   ....[0]....
.L_1330:
        /*0058*/ 	.word	0x00001d00


	//   ....[1]....
        /*005c*/ 	.word	0x00001d10


	//   ....[2]....
        /*0060*/ 	.word	0x00001d50


	//   ....[3]....
        /*0064*/ 	.word	0x00001d60


	//   ....[4]....
        /*0068*/ 	.word	0x00001da0


	//   ....[5]....
        /*006c*/ 	.word	0x00001db0


	//   ....[6]....
        /*0070*/ 	.word	0x00001df0


	//   ....[7]....
        /*0074*/ 	.word	0x00001e00


	//   ....[8]....
        /*0078*/ 	.word	0x00001e50


	//   ....[9]....
        /*007c*/ 	.word	0x00001e60


	//----- nvinfo : EIATTR_EXIT_INSTR_OFFSETS
	.align		4
.L_1331:
        /*0080*/ 	.byte	0x04, 0x1c
        /*0082*/ 	.short	(.L_1333 - .L_1332)


	//   ....[0]....
.L_1332:
        /*0084*/ 	.word	0x00000060


	//   ....[1]....
        /*0088*/ 	.word	0x000053e0


	//----- nvinfo : EIATTR_MAX_THREADS
	.align		4
.L_1333:
        /*008c*/ 	.byte	0x04, 0x05
        /*008e*/ 	.short	(.L_1335 - .L_1334)
.L_1334:
        /*0090*/ 	.word	0x000001e0
        /*0094*/ 	.word	0x00000001
        /*0098*/ 	.word	0x00000001


	//----- nvinfo : EIATTR_CRS_STACK_SIZE
	.align		4
.L_1335:
        /*009c*/ 	.byte	0x04, 0x1e
        /*009e*/ 	.short	(.L_1337 - .L_1336)
.L_1336:
        /*00a0*/ 	.word	0x00000000


	//----- nvinfo : EIATTR_CBANK_PARAM_SIZE
	.align		4
.L_1337:
        /*00a4*/ 	.byte	0x03, 0x19
        /*00a6*/ 	.short	0x00a0


	//----- nvinfo : EIATTR_PARAM_CBANK
	.align		4
        /*00a8*/ 	.byte	0x04, 0x0a
        /*00aa*/ 	.short	(.L_1339 - .L_1338)
	.align		4
.L_1338:
        /*00ac*/ 	.word	index@(.nv.constant0._Z35group_norm_nhwc_fwd_one_pass_kernelI11Bf16IOBf16WLi256ELi60ELi480EEv26Group_norm_nhwc_fwd_params)
        /*00b0*/ 	.short	0x0210
        /*00b2*/ 	.short	0x00a0


	//----- nvinfo : EIATTR_SW_WAR
	.align		4
.L_1339:
        /*00b4*/ 	.byte	0x04, 0x36
        /*00b6*/ 	.short	(.L_1341 - .L_1340)
.L_1340:
        /*00b8*/ 	.word	0x00000008
.L_1341:


//--------------------- .nv.info._Z35group_norm_nhwc_fwd_one_pass_kernelI11Bf16IOBf16WLi512ELi60ELi480EEv26Group_norm_nhwc_fwd_params --------------------------
	.section	.nv.info._Z35group_norm_nhwc_fwd_one_pass_kernelI11Bf16IOBf16WLi512ELi60ELi480EEv26Group_norm_nhwc_fwd_params,"",@"SHT_CUDA_INFO"
	.sectionflags	@""
	.align	4


	//----- nvinfo : EIATTR_CUDA_API_VERSION
	.align		4
        /*0000*/ 	.byte	0x04, 0x37
        /*0002*/ 	.short	(.L_1343 - .L_1342)
.L_1342:
        /*0004*/ 	.word	0x00000082


	//----- nvinfo : EIATTR_KPARAM_INFO
	.align		4
.L_1343:
        /*0008*/ 	.byte	0x04, 0x17
        /*000a*/ 	.short	(.L_1345 - .L_1344)
.L_1344:
        /*000c*/ 	.word	0x00000000
        /*0010*/ 	.short	0x0000
        /*0012*/ 	.short	0x0000
        /*0014*/ 	.byte	0x00, 0xf0, 0x81, 0x02


	//----- nvinfo : EIATTR_SPARSE_MMA_MASK
	.align		4
.L_1345:
        /*0018*/ 	.byte	0x03, 0x50
        /*001a*/ 	.short	0x0000


	//----- nvinfo : EIATTR_MAXREG_COUNT
	.align		4
        /*001c*/ 	.byte	0x03, 0x1b
        /*001e*/ 	.short	0x0080


	//----- nvinfo : EIATTR_NUM_BARRIERS
	.align		4
        /*0020*/ 	.byte	0x02, 0x4c
        /*0022*/ 	.byte	0x01
	.zero		1


	//----- nvinfo : EIATTR_MERCURY_ISA_VERSION
	.align		4
        /*0024*/ 	.byte	0x03, 0x5f
        /*0026*/ 	.short	0x0101


	//----- nvinfo : EIATTR_COOP_GROUP_MASK_REGIDS
	.align		4
        /*0028*/ 	.byte	0x04, 0x29
        /*002a*/ 	.short	(.L_1347 - .L_1346)


	//   ....[0]....
.L_1346:
        /*002c*/ 	.word	0xffffffff


	//   ....[1]....
        /*0030*/ 	.word	0xffffffff


	//   ....[2]....
        /*0034*/ 	.word	0xffffffff


	//   ....[3]....
        /*0038*/ 	.word	0xffffffff


	//   ....[4]....
        /*003c*/ 	.word	0xffffffff


	//   ....[5]....
        /*0040*/ 	.word	0xffffffff


	//   ....[6]....
        /*0044*/ 	.word	0xffffffff


	//   ....[7]....
        /*0048*/ 	.word	0xffffffff


	//   ....[8]....
        /*004c*/ 	.word	0xffffffff


	//   ....[9]....
        /*0050*/ 	.word	0xffffffff


	//----- nvinfo : EIATTR_COOP_GROUP_INSTR_OFFSETS
	.align		4
.L_1347:
        /*0054*/ 	.byte	0x04, 0x28
        /*0056*/ 	.short	(.L_1349 - .L_1348)


	//   ....[0]....
.L_1348:
        /*0058*/ 	.word	0x00003d80


	//   ....[1]....
        /*005c*/ 	.word	0x00003d90


	//   ....[2]....
        /*0060*/ 	.word	0x00003dd0


	//   ....[3]....
        /*0064*/ 	.word	0x00003de0


	//   ....[4]....
        /*0068*/ 	.word	0x00003e20


	//   ....[5]....
        /*006c*/ 	.word	0x00003e30


	//   ....[6]....
        /*0070*/ 	.word	0x00003e70


	//   ....[7]....
        /*0074*/ 	.word	0x00003e80


	//   ....[8]....
        /*0078*/ 	.word	0x00003ed0


	//   ....[9]....
        /*007c*/ 	.word	0x00003ee0


	//----- nvinfo : EIATTR_EXIT_INSTR_OFFSETS
	.align		4
.L_1349:
        /*0080*/ 	.byte	0x04, 0x1c
        /*0082*/ 	.short	(.L_1351 - .L_1350)


	//   ....[0]....
.L_1350:
        /*0084*/ 	.word	0x00000060


	//   ....[1]....
        /*0088*/ 	.word	0x00009910


	//----- nvinfo : EIATTR_MAX_THREADS
	.align		4
.L_1351:
        /*008c*/ 	.byte	0x04, 0x05
        /*008e*/ 	.short	(.L_1353 - .L_1352)
.L_1352:
        /*0090*/ 	.word	0x000001e0
        /*0094*/ 	.word	0x00000001
        /*0098*/ 	.word	0x00000001


	//----- nvinfo : EIATTR_CRS_STACK_SIZE
	.align		4
.L_1353:
        /*009c*/ 	.byte	0x04, 0x1e
        /*009e*/ 	.short	(.L_1355 - .L_1354)
.L_1354:
        /*00a0*/ 	.word	0x00000000


	//----- nvinfo : EIATTR_CBANK_PARAM_SIZE
	.align		4
.L_1355:
        /*00a4*/ 	.byte	0x03, 0x19
        /*00a6*/ 	.short	0x00a0


	//----- nvinfo : EIATTR_PARAM_CBANK
	.align		4
        /*00a8*/ 	.byte	0x04, 0x0a
        /*00aa*/ 	.short	(.L_1357 - .L_1356)
	.align		4
.L_1356:
        /*00ac*/ 	.word	index@(.nv.constant0._Z35group_norm_nhwc_fwd_one_pass_kernelI11Bf16IOBf16WLi512ELi60ELi480EEv26Group_norm_nhwc_fwd_params)
        /*00b0*/ 	.short	0x0210
        /*00b2*/ 	.short	0x00a0


	//----- nvinfo : EIATTR_SW_WAR
	.align		4
.L_1357:
        /*00b4*/ 	.byte	0x04, 0x36
        /*00b6*/ 	.short	(.L_1359 - .L_1358)
.L_1358:
        /*00b8*/ 	.word	0x00000008
.L_1359:


//--------------------- .nv.info._Z35group_norm_nhwc_fwd_one_pass_kernelI11Bf16IOFp16WLi64ELi60ELi480EEv26Group_norm_nhwc_fwd_params --------------------------
	.section	.nv.info._Z35group_norm_nhwc_fwd_one_pass_kernelI11Bf16IOFp16WLi64ELi60ELi480EEv26Group_norm_nhwc_fwd_params,"",@"SHT_CUDA_INFO"
	.sectionflags	@""
	.align	4


	//----- nvinfo : EIATTR_CUDA_API_VERSION
	.align		4
        /*0000*/ 	.byte	0x04, 0x37
        /*0002*/ 	.short	(.L_1361 - .L_1360)
.L_1360:
        /*0004*/ 	.word	0x00000082


	//----- nvinfo : EIATTR_KPARAM_INFO
	.align		4
.L_1361:
        /*0008*/ 	.byte	0x04, 0x17
        /*000a*/ 	.short	(.L_1363 - .L_1362)
.L_1362:
        /*000c*/ 	.word	0x00000000
        /*0010*/ 	.short	0x0000
        /*0012*/ 	.short	0x0000
        /*0014*/ 	.byte	0x00, 0xf0, 0x81, 0x02


	//----- nvinfo : EIATTR_SPARSE_MMA_MASK
	.align		4
.L_1363:
        /*0018*/ 	.byte	0x03, 0x50
        /*001a*/ 	.short	0x0000


	//----- nvinfo : EIATTR_MAXREG_COUNT
	.align		4
        /*001c*/ 	.byte	0x03, 0x1b
        /*001e*/ 	.short	0x0080


	//----- nvinfo : EIATTR_NUM_BARRIERS
	.align		4
        /*0020*/ 	.byte	0x02, 0x4c
        /*0022*/ 	.byte	0x01
	.zero		1


	//----- nvinfo : EIATTR_MERCURY_ISA_VERSION
	.align		4
        /*0024*/ 	.byte	0x03, 0x5f
        /*0026*/ 	.short	0x0101


	//----- nvinfo : EIATTR_COOP_GROUP_MASK_REGIDS
	.align		4
        /*0028*/ 	.byte	0x04, 0x29
        /*002a*/ 	.short	(.L_1365 - .L_1364)


	//   ....[0]....
.L_1364:
        /*002c*/ 	.word	0xffffffff


	//   ....[1]....
        /*0030*/ 	.word	0xffffffff


	//   ....[2]....
        /*0034*/ 	.word	0xffffffff


	//   ....[3]....
        /*0038*/ 	.word	0xffffffff


	//   ....[4]....
        /*003c*/ 	.word	0xffffffff


	//   ....[5]....
        /*0040*/ 	.word	0xffffffff


	//   ....[6]....
        /*0044*/ 	.word	0xffffffff


	//   ....[7]....
        /*0048*/ 	.word	0xffffffff


	//   ....[8]....
        /*004c*/ 	.word	0xffffffff


	//   ....[9]....
        /*0050*/ 	.word	0xffffffff


	//----- nvinfo : EIATTR_COOP_GROUP_INSTR_OFFSETS
	.align		4
.L_1365:
        /*0054*/ 	.byte	0x04, 0x28
        /*0056*/ 	.short	(.L_1367 - .L_1366)


	//   ....[0]....
.L_1366:
        /*0058*/ 	.word	0x00000a60


	//   ....[1]....
        /*005c*/ 	.word	0x00000a70


	//   ....[2]....
        /*0060*/ 	.word	0x00000ab0


	//   ....[3]....
        /*0064*/ 	.word	0x00000ac0


	//   ....[4]....
        /*0068*/ 	.word	0x00000b00


	//   ....[5]....
        /*006c*/ 	.word	0x00000b10


	//   ....[6]....
        /*0070*/ 	.word	0x00000b50


	//   ....[7]....
        /*0074*/ 	.word	0x00000b60


	//   ....[8]....
        /*0078*/ 	.word	0x00000ba0


	//   ....[9]....
        /*007c*/ 	.word	0x00000bb0


	//----- nvinfo : EIATTR_EXIT_INSTR_OFFSETS
	.align		4
.L_1367:
        /*0080*/ 	.byte	0x04, 0x1c
        /*0082*/ 	.short	(.L_1369 - .L_1368)


	//   ....[0]....
.L_1368:
        /*0084*/ 	.word	0x00000060


	//   ....[1]....
        /*0088*/ 	.word	0x00002530


	//----- nvinfo : EIATTR_MAX_THREADS
	.align		4
.L_1369:
        /*008c*/ 	.byte	0x04, 0x05
        /*008e*/ 	.short	(.L_1371 - .L_1370)
.L_1370:
        /*0090*/ 	.word	0x000001e0
        /*0094*/ 	.word	0x00000001
        /*0098*/ 	.word	0x00000001


	//----- nvinfo : EIATTR_CRS_STACK_SIZE
	.align		4
.L_1371:
        /*009c*/ 	.byte	0x04, 0x1e
        /*009e*/ 	.short	(.L_1373 - .L_1372)
.L_1372:
        /*00a0*/ 	.word	0x00000000


	//----- nvinfo : EIATTR_CBANK_PARAM_SIZE
	.align		4
.L_1373:
        /*00a4*/ 	.byte	0x03, 0x19
        /*00a6*/ 	.short	0x00a0


	//----- nvinfo : EIATTR_PARAM_CBANK
	.align		4
        /*00a8*/ 	.byte	0x04, 0x0a
        /*00aa*/ 	.short	(.L_1375 - .L_1374)
	.align		4
.L_1374:
        /*00ac*/ 	.word	index@(.nv.constant0._Z35group_norm_nhwc_fwd_one_pass_kernelI11Bf16IOFp16WLi64ELi60ELi480EEv26Group_norm_nhwc_fwd_params)
        /*00b0*/ 	.short	0x0210
        /*00b2*/ 	.short	0x00a0


	//----- nvinfo : EIATTR_SW_WAR
	.align		4
.L_1375:
        /*00b4*/ 	.byte	0x04, 0x36
        /*00b6*/ 	.short	(.L_1377 - .L_1376)
.L_1376:
        /*00b8*/ 	.word	0x00000008
.L_1377:


//--------------------- .nv.info._Z35group_norm_nhwc_fwd_one_pass_kernelI11Bf16IOFp16WLi128ELi60ELi480EEv26Group_norm_nhwc_fwd_params --------------------------
	.section	.nv.info._Z35group_norm_nhwc_fwd_one_pass_kernelI11Bf16IOFp16WLi128ELi60ELi480EEv26Group_norm_nhwc_fwd_params,"",@"SHT_CUDA_INFO"
	.sectionflags	@""
	.align	4


	//----- nvinfo : EIATTR_CUDA_API_VERSION
	.align		4
        /*0000*/ 	.byte	0x04, 0x37
        /*0002*/ 	.short	(.L_1379 - .L_1378)
.L_1378:
        /*0004*/ 	.word	0x00000082


	//----- nvinfo : EIATTR_KPARAM_INFO
	.align		4
.L_1379:
        /*0008*/ 	.byte	0x04, 0x17
        /*000a*/ 	.short	(.L_1381 - .L_1380)
.L_1380:
        /*000c*/ 	.word	0x00000000
        /*0010*/ 	.short	0x0000
        /*0012*/ 	.short	0x0000
        /*0014*/ 	.byte	0x00, 0xf0, 0x81, 0x02


	//----- nvinfo : EIATTR_SPARSE_MMA_MASK
	.align		4
.L_1381:
        /*0018*/ 	.byte	0x03, 0x50
        /*001a*/ 	.short	0x0000


	//----- nvinfo : EIATTR_MAXREG_COUNT
	.align		4
        /*001c*/ 	.byte	0x03, 0x1b
        /*001e*/ 	.short	0x0080


	//----- nvinfo : EIATTR_NUM_BARRIERS
	.align		4
        /*0020*/ 	.byte	0x02, 0x4c
        /*0022*/ 	.byte	0x01
	.zero		1


	//----- nvinfo : EIATTR_MERCURY_ISA_VERSION
	.align		4
        /*0024*/ 	.byte	0x03, 0x5f
        /*0026*/ 	.short	0x0101


	//----- nvinfo : EIATTR_COOP_GROUP_MASK_REGIDS
	.align		4
        /*0028*/ 	.byte	0x04, 0x29
        /*002a*/ 	.short	(.L_1383 - .L_1382)


	//   ....[0]....
.L_1382:
        /*002c*/ 	.word	0xffffffff


	//   ....[1]....
        /*0030*/ 	.word	0xffffffff


	//   ....[2]....
        /*0034*/ 	.word	0xffffffff


	//   ....[3]....
        /*0038*/ 	.word	0xffffffff


	//   ....[4]....
        /*003c*/ 	.word	0xffffffff


	//   ....[5]....
        /*0040*/ 	.word	0xffffffff


	//   ....[6]....
        /*0044*/ 	.word	0xffffffff


	//   ....[7]....
        /*0048*/ 	.word	0xffffffff


	//   ....[8]....
        /*004c*/ 	.word	0xffffffff


	//   ....[9]....
        /*0050*/ 	.word	0xffffffff


	//----- nvinfo : EIATTR_COOP_GROUP_INSTR_OFFSETS
	.align		4
.L_1383:
        /*0054*/ 	.byte	0x04, 0x28
        /*0056*/ 	.short	(.L_1385 - .L_1384)


	//   ....[0]....
.L_1384:
        /*0058*/ 	.word	0x000010c0


	//   ....[1]....
        /*005c*/ 	.word	0x000010d0


	//   ....[2]....
        /*0060*/ 	.word	0x00001100


	//   ....[3]....
        /*0064*/ 	.word	0x00001110


	//   ....[4]....
        /*0068*/ 	.word	0x00001150


	//   ....[5]....
        /*006c*/ 	.word	0x00001160


	//   ....[6]....
        /*0070*/ 	.word	0x000011a0


	//   ....[7]....
        /*0074*/ 	.word	0x000011b0


	//   ....[8]....
        /*0078*/ 	.word	0x000011f0


	//   ....[9]....
        /*007c*/ 	.word	0x00001200


	//----- nvinfo : EIATTR_EXIT_INSTR_OFFSETS
	.align		4
.L_1385:
        /*0080*/ 	.byte	0x04, 0x1c
        /*0082*/ 	.short	(.L_1387 - .L_1386)


	//   ....[0]....
.L_1386:
        /*0084*/ 	.word	0x00000060


	//   ....[1]....
        /*0088*/ 	.word	0x00003c90


	//----- nvinfo : EIATTR_MAX_THREADS
	.align		4
.L_1387:
        /*008c*/ 	.byte	0x04, 0x05
        /*008e*/ 	.short	(.L_1389 - .L_1388)
.L_1388:
        /*0090*/ 	.word	0x000001e0
        /*0094*/ 	.word	0x00000001
        /*0098*/ 	.word	0x00000001


	//----- nvinfo : EIATTR_CRS_STACK_SIZE
	.align		4
.L_1389:
        /*009c*/ 	.byte	0x04, 0x1e
        /*009e*/ 	.short	(.L_1391 - .L_1390)
.L_1390:
        /*00a0*/ 	.word	0x00000000


	//----- nvinfo : EIATTR_CBANK_PARAM_SIZE
	.align		4
.L_1391:
        /*00a4*/ 	.byte	0x03, 0x19
        /*00a6*/ 	.short	0x00a0


	//----- nvinfo : EIATTR_PARAM_CBANK
	.align		4
        /*00a8*/ 	.byte	0x04, 0x0a
        /*00aa*/ 	.short	(.L_1393 - .L_1392)
	.align		4
.L_1392:
        /*00ac*/ 	.word	index@(.nv.constant0._Z35group_norm_nhwc_fwd_one_pass_kernelI11Bf16IOFp16WLi128ELi60ELi480EEv26Group_norm_nhwc_fwd_params)
        /*00b0*/ 	.short	0x0210
        /*00b2*/ 	.short	0x00a0


	//----- nvinfo : EIATTR_SW_WAR
	.align		4
.L_1393:
        /*00b4*/ 	.byte	0x04, 0x36
        /*00b6*/ 	.short	(.L_1395 - .L_1394)
.L_1394:
        /*00b8*/ 	.word	0x00000008
.L_1395:


//--------------------- .nv.info._Z35group_norm_nhwc_fwd_one_pass_kernelI11Bf16IOFp16WLi256ELi60ELi480EEv26Group_norm_nhwc_fwd_params --------------------------
	.section	.nv.info._Z35group_norm_nhwc_fwd_one_pass_kernelI11Bf16IOFp16WLi256ELi60ELi480EEv26Group_norm_nhwc_fwd_params,"",@"SHT_CUDA_INFO"
	.sectionflags	@""
	.align	4


	//----- nvinfo : EIATTR_CUDA_API_VERSION
	.align		4
        /*0000*/ 	.byte	0x04, 0x37
        /*0002*/ 	.short	(.L_1397 - .L_1396)
.L_1396:
        /*0004*/ 	.word	0x00000082


	//----- nvinfo : EIATTR_KPARAM_INFO
	.align		4
.L_1397:
        /*0008*/ 	.byte	0x04, 0x17
        /*000a*/ 	.short	(.L_1399 - .L_1398)
.L_1398:
        /*000c*/ 	.word	0x00000000
        /*0010*/ 	.short	0x0000
        /*0012*/ 	.short	0x0000
        /*0014*/ 	.byte	0x00, 0xf0, 0x81, 0x02


	//----- nvinfo : EIATTR_SPARSE_MMA_MASK
	.align		4
.L_1399:
        /*0018*/ 	.byte	0x03, 0x50
        /*001a*/ 	.short	0x0000


	//----- nvinfo : EIATTR_MAXREG_COUNT
	.align		4
        /*001c*/ 	.byte	0x03, 0x1b
        /*001e*/ 	.short	0x0080


	//----- nvinfo : EIATTR_NUM_BARRIERS
	.align		4
        /*0020*/ 	.byte	0x02, 0x4c
        /*0022*/ 	.byte	0x01
	.zero		1


	//----- nvinfo : EIATTR_MERCURY_ISA_VERSION
	.align		4
        /*0024*/ 	.byte	0x03, 0x5f
        /*0026*/ 	.short	0x0101


	//----- nvinfo : EIATTR_COOP_GROUP_MASK_REGIDS
	.align		4
        /*0028*/ 	.byte	0x04, 0x29
        /*002a*/ 	.short	(.L_1401 - .L_1400)


	//   ....[0]....
.L_1400:
        /*002c*/ 	.word	0xffffffff


	//   ....[1]....
        /*0030*/ 	.word	0xffffffff


	//   ....[2]....
        /*0034*/ 	.word	0xffffffff


	//   ....[3]....
        /*0038*/ 	.word	0xffffffff


	//   ....[4]....
        /*003c*/ 	.word	0xffffffff


	//   ....[5]....
        /*0040*/ 	.word	0xffffffff


	//   ....[6]....
        /*0044*/ 	.word	0xffffffff


	//   ....[7]....
        /*0048*/ 	.word	0xffffffff


	//   ....[8]....
        /*004c*/ 	.word	0xffffffff


	//   ....[9]....
        /*0050*/ 	.word	0xffffffff


	//----- nvinfo : EIATTR_COOP_GROUP_INSTR_OFFSETS
	.align		4
.L_1401:
        /*0054*/ 	.byte	0x04, 0x28
        /*0056*/ 	.short	(.L_1403 - .L_1402)


	//   ....[0]....
.L_1402:
        /*0058*/ 	.word	0x00001d00


	//   ....[1]....
        /*005c*/ 	.word	0x00001d10


	//   ....[2]....
        /*0060*/ 	.word	0x00001d50


	//   ....[3]....
        /*0064*/ 	.word	0x00001d60


	//   ....[4]....
        /*0068*/ 	.word	0x00001da0


	//   ....[5]....
        /*006c*/ 	.word	0x00001db0


	//   ....[6]....
        /*0070*/ 	.word	0x00001df0


	//   ....[7]....
        /*0074*/ 	.word	0x00001e00


	//   ....[8]....
        /*0078*/ 	.word	0x00001e50


	//   ....[9]....
        /*007c*/ 	.word	0x00001e60


	//----- nvinfo : EIATTR_EXIT_INSTR_OFFSETS
	.align		4
.L_1403:
        /*0080*/ 	.byte	0x04, 0x1c
        /*0082*/ 	.short	(.L_1405 - .L_1404)


	//   ....[0]....
.L_1404:
        /*0084*/ 	.word	0x00000060


	//   ....[1]....
        /*0088*/ 	.word	0x000053e0


	//----- nvinfo : EIATTR_MAX_THREADS
	.align		4
.L_1405:
        /*008c*/ 	.byte	0x04, 0x05
        /*008e*/ 	.short	(.L_1407 - .L_1406)
.L_1406:
        /*0090*/ 	.word	0x000001e0
        /*0094*/ 	.word	0x00000001
        /*0098*/ 	.word	0x00000001


	//----- nvinfo : EIATTR_CRS_STACK_SIZE
	.align		4
.L_1407:
        /*009c*/ 	.byte	0x04, 0x1e
        /*009e*/ 	.short	(.L_1409 - .L_1408)
.L_1408:
        /*00a0*/ 	.word	0x00000000


	//----- nvinfo : EIATTR_CBANK_PARAM_SIZE
	.align		4
.L_1409:
        /*00a4*/ 	.byte	0x03, 0x19
        /*00a6*/ 	.short	0x00a0


	//----- nvinfo : EIATTR_PARAM_CBANK
	.align		4
        /*00a8*/ 	.byte	0x04, 0x0a
        /*00aa*/ 	.short	(.L_1411 - .L_1410)
	.align		4
.L_1410:
        /*00ac*/ 	.word	index@(.nv.constant0._Z35group_norm_nhwc_fwd_one_pass_kernelI11Bf16IOFp16WLi256ELi60ELi480EEv26Group_norm_nhwc_fwd_params)
        /*00b0*/ 	.short	0x0210
        /*00b2*/ 	.short	0x00a0


	//----- nvinfo : EIATTR_SW_WAR
	.align		4
.L_1411:
        /*00b4*/ 	.byte	0x04, 0x36
        /*00b6*/ 	.short	(.L_1413 - .L_1412)
.L_1412:
        /*00b8*/ 	.word	0x00000008
.L_1413:


//--------------------- .nv.info._Z35group_norm_nhwc_fwd_one_pass_kernelI11Bf16IOFp16WLi512ELi60ELi480EEv26Group_norm_nhwc_fwd_params --------------------------
	.section	.nv.info._Z35group_norm_nhwc_fwd_one_pass_kernelI11Bf16IOFp16WLi512ELi60ELi480EEv26Group_norm_nhwc_fwd_params,"",@"SHT_CUDA_INFO"
	.sectionflags	@""
	.align	4


	//----- nvinfo : EIATTR_CUDA_API_VERSION
	.align		4
        /*0000*/ 	.byte	0x04, 0x37
        /*0002*/ 	.short	(.L_1415 - .L_1414)
.L_1414:
        /*0004*/ 	.word	0x00000082


	//----- nvinfo : EIATTR_KPARAM_INFO
	.align		4
.L_1415:
        /*0008*/ 	.byte	0x04, 0x17
        /*000a*/ 	.short	(.L_1417 - .L_1416)
.L_1416:
        /*000c*/ 	.word	0x00000000
        /*0010*/ 	.short	0x0000
        /*0012*/ 	.short	0x0000
        /*0014*/ 	.byte	0x00, 0xf0, 0x81, 0x02


	//----- nvinfo : EIATTR_SPARSE_MMA_MASK
	.align		4
.L_1417:
        /*0018*/ 	.byte	0x03, 0x50
        /*001a*/ 	.short	0x0000


	//----- nvinfo : EIATTR_MAXREG_COUNT
	.align		4
        /*001c*/ 	.byte	0x03, 0x1b
        /*001e*/ 	.short	0x0080


	//----- nvinfo : EIATTR_NUM_BARRIERS
	.align		4
        /*0020*/ 	.byte	0x02, 0x4c
        /*0022*/ 	.byte	0x01
	.zero		1


	//----- nvinfo : EIATTR_MERCURY_ISA_VERSION
	.align		4
        /*0024*/ 	.byte	0x03, 0x5f
        /*0026*/ 	.short	0x0101


	//----- nvinfo : EIATTR_COOP_GROUP_MASK_REGIDS
	.align		4
        /*0028*/ 	.byte	0x04, 0x29
        /*002a*/ 	.short	(.L_1419 - .L_1418)


	//   ....[0]....
.L_1418:
        /*002c*/ 	.word	0xffffffff


	//   ....[1]....
        /*0030*/ 	.word	0xffffffff


	//   ....[2]....
        /*0034*/ 	.word	0xffffffff


	//   ....[3]....
        /*0038*/ 	.word	0xffffffff


	//   ....[4]....
        /*003c*/ 	.word	0xffffffff


	//   ....[5]....
        /*0040*/ 	.word	0xffffffff


	//   ....[6]....
        /*0044*/ 	.word	0xffffffff


	//   ....[7]....
        /*0048*/ 	.word	0xffffffff


	//   ....[8]....
        /*004c*/ 	.word	0xffffffff


	//   ....[9]....
        /*0050*/ 	.word	0xffffffff


	//----- nvinfo : EIATTR_COOP_GROUP_INSTR_OFFSETS
	.align		4
.L_1419:
        /*0054*/ 	.byte	0x04, 0x28
        /*0056*/ 	.short	(.L_1421 - .L_1420)


	//   ....[0]....
.L_1420:
        /*0058*/ 	.word	0x00003d80


	//   ....[1]....
        /*005c*/ 	.word	0x00003d90


	//   ....[2]....
        /*0060*/ 	.word	0x00003dd0


	//   ....[3]....
        /*0064*/ 	.word	0x00003de0


	//   ....[4]....
        /*0068*/ 	.word	0x00003e20


	//   ....[5]....
        /*006c*/ 	.word	0x00003e30


	//   ....[6]....
        /*0070*/ 	.word	0x00003e70


	//   ....[7]....
        /*0074*/ 	.word	0x00003e80


	//   ....[8]....
        /*0078*/ 	.word	0x00003ed0


	//   ....[9]....
        /*007c*/ 	.word	0x00003ee0


	//----- nvinfo : EIATTR_EXIT_INSTR_OFFSETS
	.align		4
.L_1421:
        /*0080*/ 	.byte	0x04, 0x1c
        /*0082*/ 	.short	(.L_1423 - .L_1422)


	//   ....[0]....
.L_1422:
        /*0084*/ 	.word	0x00000060


	//   ....[1]....
        /*0088*/ 	.word	0x00009910


	//----- nvinfo : EIATTR_MAX_THREADS
	.align		4
.L_1423:
        /*008c*/ 	.byte	0x04, 0x05
        /*008e*/ 	.short	(.L_1425 - .L_1424)
.L_1424:
        /*0090*/ 	.word	0x000001e0
        /*0094*/ 	.word	0x00000001
        /*0098*/ 	.word	0x00000001


	//----- nvinfo : EIATTR_CRS_STACK_SIZE
	.align		4
.L_1425:
        /*009c*/ 	.byte	0x04, 0x1e
        /*009e*/ 	.short	(.L_1427 - .L_1426)
.L_1426:
        /*00a0*/ 	.word	0x00000000


	//----- nvinfo : EIATTR_CBANK_PARAM_SIZE
	.align		4
.L_1427:
        /*00a4*/ 	.byte	0x03, 0x19
        /*00a6*/ 	.short	0x00a0


	//----- nvinfo : EIATTR_PARAM_CBANK
	.align		4
        /*00a8*/ 	.byte	0x04, 0x0a
        /*00aa*/ 	.short	(.L_1429 - .L_1428)
	.align		4
.L_1428:
        /*00ac*/ 	.word	index@(.nv.constant0._Z35group_norm_nhwc_fwd_one_pass_kernelI11Bf16IOFp16WLi512ELi60ELi480EEv26Group_norm_nhwc_fwd_params)
        /*00b0*/ 	.short	0x0210
        /*00b2*/ 	.short	0x00a0


	//----- nvinfo : EIATTR_SW_WAR
	.align		4
.L_1429:
        /*00b4*/ 	.byte	0x04, 0x36
        /*00b6*/ 	.short	(.L_1431 - .L_1430)
.L_1430:
        /*00b8*/ 	.word	0x00000008
.L_1431:


//--------------------- .nv.info._Z35group_norm_nhwc_fwd_one_pass_kernelI11Fp16IOFp32WLi64ELi60ELi480EEv26Group_norm_nhwc_fwd_params --------------------------
	.section	.nv.info._Z35group_norm_nhwc_fwd_one_pass_kernelI11Fp16IOFp32WLi64ELi60ELi480EEv26Group_norm_nhwc_fwd_params,"",@"SHT_CUDA_INFO"
	.sectionflags	@""
	.align	4


	//----- nvinfo : EIATTR_CUDA_API_VERSION
	.align		4
        /*0000*/ 	.byte	0x04, 0x37
        /*0002*/ 	.short	(.L_1433 - .L_1432)
.L_1432:
        /*0004*/ 	.word	0x00000082


	//----- nvinfo : EIATTR_KPARAM_INFO
	.align		4
.L_1433:
        /*0008*/ 	.byte	0x04, 0x17
        /*000a*/ 	.short	(.L_1435 - .L_1434)
.L_1434:
        /*000c*/ 	.word	0x00000000
        /*0010*/ 	.short	0x0000
        /*0012*/ 	.short	0x0000
        /*0014*/ 	.byte	0x00, 0xf0, 0x81, 0x02


	//----- nvinfo : EIATTR_SPARSE_MMA_MASK
	.align		4
.L_1435:
        /*0018*/ 	.byte	0x03, 0x50
        /*001a*/ 	.short	0x0000


	//----- nvinfo : EIATTR_MAXREG_COUNT
	.align		4
        /*001c*/ 	.byte	0x03, 0x1b
        /*001e*/ 	.short	0x0080


	//----- nvinfo : EIATTR_NUM_BARRIERS
	.align		4
        /*0020*/ 	.byte	0x02, 0x4c
        /*0022*/ 	.byte	0x01
	.zero		1


	//----- nvinfo : EIATTR_MERCURY_ISA_VERSION
	.align		4
        /*0024*/ 	.byte	0x03, 0x5f
        /*0026*/ 	.short	0x0101


	//----- nvinfo : EIATTR_COOP_GROUP_MASK_REGIDS
	.align		4
        /*0028*/ 	.byte	0x04, 0x29
        /*002a*/ 	.short	(.L_1437 - .L_1436)


	//   ....[0]....
.L_1436:
        /*002c*/ 	.word	0xffffffff


	//   ....[1]....
        /*0030*/ 	.word	0xffffffff


	//   ....[2]....
        /*0034*/ 	.word	0xffffffff


	//   ....[3]....
        /*0038*/ 	.word	0xffffffff


	//   ....[4]....
        /*003c*/ 	.word	0xffffffff


	//   ....[5]....
        /*0040*/ 	.word	0xffffffff


	//   ....[6]....
        /*0044*/ 	.word	0xffffffff


	//   ....[7]....
        /*0048*/ 	.word	0xffffffff


	//   ....[8]....
        /*004c*/ 	.word	0xffffffff


	//   ....[9]....
        /*0050*/ 	.word	0xffffffff


	//----- nvinfo : EIATTR_COOP_GROUP_INSTR_OFFSETS
	.align		4
.L_1437:
        /*0054*/ 	.byte	0x04, 0x28
        /*0056*/ 	.short	(.L_1439 - .L_1438)


	//   ....[0]....
.L_1438:
        /*0058*/ 	.word	0x00000a00


	//   ....[1]....
        /*005c*/ 	.word	0x00000a20


	//   ....[2]....
        /*0060*/ 	.word	0x00000a70


	//   ....[3]....
        /*0064*/ 	.word	0x00000a90


	//   ....[4]....
        /*0068*/ 	.word	0x00000ac0


	//   ....[5]....
        /*006c*/ 	.word	0x00000ae0


	//   ....[6]....
        /*0070*/ 	.word	0x00000b10


	//   ....[7]....
        /*0074*/ 	.word	0x00000b30


	//   ....[8]....
        /*0078*/ 	.word	0x00000b60


	//   ....[9]....
        /*007c*/ 	.word	0x00000b80


	//----- nvinfo : EIATTR_EXIT_INSTR_OFFSETS
	.align		4
.L_1439:
        /*0080*/ 	.byte	0x04, 0x1c
        /*0082*/ 	.short	(.L_1441 - .L_1440)


	//   ....[0]....
.L_1440:
        /*0084*/ 	.word	0x00000060


	//   ....[1]....
        /*0088*/ 	.word	0x00002430


	//----- nvinfo : EIATTR_MAX_THREADS
	.align		4
.L_1441:
        /*008c*/ 	.byte	0x04, 0x05
        /*008e*/ 	.short	(.L_1443 - .L_1442)
.L_1442:
        /*0090*/ 	.word	0x000001e0
        /*0094*/ 	.word	0x00000001
        /*0098*/ 	.word	0x00000001


	//----- nvinfo : EIATTR_CRS_STACK_SIZE
	.align		4
.L_1443:
        /*009c*/ 	.byte	0x04, 0x1e
        /*009e*/ 	.short	(.L_1445 - .L_1444)
.L_1444:
        /*00a0*/ 	.word	0x00000000


	//----- nvinfo : EIATTR_CBANK_PARAM_SIZE
	.align		4
.L_1445:
        /*00a4*/ 	.byte	0x03, 0x19
        /*00a6*/ 	.short	0x00a0


	//----- nvinfo : EIATTR_PARAM_CBANK
	.align		4
        /*00a8*/ 	.byte	0x04, 0x0a
        /*00aa*/ 	.short	(.L_1447 - .L_1446)
	.align		4
.L_1446:
        /*00ac*/ 	.word	index@(.nv.constant0._Z35group_norm_nhwc_fwd_one_pass_kernelI11Fp16IOFp32WLi64ELi60ELi480EEv26Group_norm_nhwc_fwd_params)
        /*00b0*/ 	.short	0x0210
        /*00b2*/ 	.short	0x00a0


	//----- nvinfo : EIATTR_SW_WAR
	.align		4
.L_1447:
        /*00b4*/ 	.byte	0x04, 0x36
        /*00b6*/ 	.short	(.L_1449 - .L_1448)
.L_1448:
        /*00b8*/ 	.word	0x00000008
.L_1449:


//--------------------- .nv.info._Z35group_norm_nhwc_fwd_one_pass_kernelI11Fp16IOFp32WLi128ELi60ELi480EEv26Group_norm_nhwc_fwd_params --------------------------
	.section	.nv.info._Z35group_norm_nhwc_fwd_one_pass_kernelI11Fp16IOFp32WLi128ELi60ELi480EEv26Group_norm_nhwc_fwd_params,"",@"SHT_CUDA_INFO"
	.sectionflags	@""
	.align	4


	//----- nvinfo : EIATTR_CUDA_API_VERSION
	.align		4
        /*0000*/ 	.byte	0x04, 0x37
        /*0002*/ 	.short	(.L_1451 - .L_1450)
.L_1450:
        /*0004*/ 	.word	0x00000082


	//----- nvinfo : EIATTR_KPARAM_INFO
	.align		4
.L_1451:
        /*0008*/ 	.byte	0x04, 0x17
        /*000a*/ 	.short	(.L_1453 - .L_1452)
.L_1452:
        /*000c*/ 	.word	0x00000000
        /*0010*/ 	.short	0x0000
        /*0012*/ 	.short	0x0000
        /*0014*/ 	.byte	0x00, 0xf0, 0x81, 0x02


	//----- nvinfo : EIATTR_SPARSE_MMA_MASK
	.align		4
.L_1453:
        /*0018*/ 	.byte	0x03, 0x50
        /*001a*/ 	.short	0x0000


	//----- nvinfo : EIATTR_MAXREG_COUNT
	.align		4
        /*001c*/ 	.byte	0x03, 0x1b
        /*001e*/ 	.short	0x0080


	//----- nvinfo : EIATTR_NUM_BARRIERS
	.align		4
        /*0020*/ 	.byte	0x02, 0x4c
        /*0022*/ 	.byte	0x01
	.zero		1


	//----- nvinfo : EIATTR_MERCURY_ISA_VERSION
	.align		4
        /*0024*/ 	.byte	0x03, 0x5f
        /*0026*/ 	.short	0x0101


	//----- nvinfo : EIATTR_COOP_GROUP_MASK_REGIDS
	.align		4
        /*0028*/ 	.byte	0x04, 0x29
        /*002a*/ 	.short	(.L_1455 - .L_1454)


	//   ....[0]....
.L_1454:
        /*002c*/ 	.word	0xffffffff


	//   ....[1]....
        /*0030*/ 	.word	0xffffffff


	//   ....[2]....
        /*0034*/ 	.word	0xffffffff


	//   ....[3]....
        /*0038*/ 	.word	0xffffffff


	//   ....[4]....
        /*003c*/ 	.word	0xffffffff


	//   ....[5]....
        /*0040*/ 	.word	0xffffffff


	//   ....[6]....
        /*0044*/ 	.word	0xffffffff


	//   ....[7]....
        /*0048*/ 	.word	0xffffffff


	//   ....[8]....
        /*004c*/ 	.word	0xffffffff


	//   ....[9]....
        /*0050*/ 	.word	0xffffffff


	//----- nvinfo : EIATTR_COOP_GROUP_INSTR_OFFSETS
	.align		4
.L_1455:
        /*0054*/ 	.byte	0x04, 0x28
        /*0056*/ 	.short	(.L_1457 - .L_1456)


	//   ....[0]....
.L_1456:
        /*0058*/ 	.word	0x00001030


	//   ....[1]....
        /*005c*/ 	.word	0x00001040


	//   ....[2]....
        /*0060*/ 	.word	0x00001070


	//   ....[3]....
        /*0064*/ 	.word	0x00001080


	//   ....[4]....
        /*0068*/ 	.word	0x000010c0


	//   ....[5]....
        /*006c*/ 	.word	0x000010d0


	//   ....[6]....
        /*0070*/ 	.word	0x00001110


	//   ....[7]....
        /*0074*/ 	.word	0x00001120


	//   ....[8]....
        /*0078*/ 	.word	0x00001160


	//   ....[9]....
        /*007c*/ 	.word	0x00001170


	//----- nvinfo : EIATTR_EXIT_INSTR_OFFSETS
	.align		4
.L_1457:
        /*0080*/ 	.byte	0x04, 0x1c
        /*0082*/ 	.short	(.L_1459 - .L_1458)


	//   ....[0]....
.L_1458:
        /*0084*/ 	.word	0x00000070


	//   ....[1]....
        /*0088*/ 	.word	0x00003ba0


	//----- nvinfo : EIATTR_MAX_THREADS
	.align		4
.L_1459:
        /*008c*/ 	.byte	0x04, 0x05
        /*008e*/ 	.short	(.L_1461 - .L_1460)
.L_1460:
        /*0090*/ 	.word	0x000001e0
        /*0094*/ 	.word	0x00000001
        /*0098*/ 	.word	0x00000001


	//----- nvinfo : EIATTR_CRS_STACK_SIZE
	.align		4
.L_1461:
        /*009c*/ 	.byte	0x04, 0x1e
        /*009e*/ 	.short	(.L_1463 - .L_1462)
.L_1462:
        /*00a0*/ 	.word	0x00000000


	//----- nvinfo : EIATTR_CBANK_PARAM_SIZE
	.align		4
.L_1463:
        /*00a4*/ 	.byte	0x03, 0x19
        /*00a6*/ 	.short	0x00a0


	//----- nvinfo : EIATTR_PARAM_CBANK
	.align		4
        /*00a8*/ 	.byte	0x04, 0x0a
        /*00aa*/ 	.short	(.L_1465 - .L_1464)
	.align		4
.L_1464:
        /*00ac*/ 	.word	index@(.nv.constant0._Z35group_norm_nhwc_fwd_one_pass_kernelI11Fp16IOFp32WLi128ELi60ELi480EEv26Group_norm_nhwc_fwd_params)
        /*00b0*/ 	.short	0x0210
        /*00b2*/ 	.short	0x00a0


	//----- nvinfo : EIATTR_SW_WAR
	.align		4
.L_1465:
        /*00b4*/ 	.byte	0x04, 0x36
        /*00b6*/ 	.short	(.L_1467 - .L_1466)
.L_1466:
        /*00b8*/ 	.word	0x00000008
.L_1467:


//--------------------- .nv.info._Z35group_norm_nhwc_fwd_one_pass_kernelI11Fp16IOFp32WLi256ELi60ELi480EEv26Group_norm_nhwc_fwd_params --------------------------
	.section	.nv.info._Z35group_norm_nhwc_fwd_one_pass_kernelI11Fp16IOFp32WLi256ELi60ELi480EEv26Group_norm_nhwc_fwd_params,"",@"SHT_CUDA_INFO"
	.sectionflags	@""
	.align	4


	//----- nvinfo : EIATTR_CUDA_API_VERSION
	.align		4
        /*0000*/ 	.byte	0x04, 0x37
        /*0002*/ 	.short	(.L_1469 - .L_1468)
.L_1468:
        /*0004*/ 	.word	0x00000082


	//----- nvinfo : EIATTR_KPARAM_INFO
	.align		4
.L_1469:
        /*0008*/ 	.byte	0x04, 0x17
        /*000a*/ 	.short	(.L_1471 - .L_1470)
.L_1470:
        /*000c*/ 	.word	0x00000000
        /*0010*/ 	.short	0x0000
        /*0012*/ 	.short	0x0000
        /*0014*/ 	.byte	0x00, 0xf0, 0x81, 0x02


	//----- nvinfo : EIATTR_SPARSE_MMA_MASK
	.align		4
.L_1471:
        /*0018*/ 	.byte	0x03, 0x50
        /*001a*/ 	.short	0x0000


	//----- nvinfo : EIATTR_MAXREG_COUNT
	.align		4
        /*001c*/ 	.byte	0x03, 0x1b
        /*001e*/ 	.short	0x0080


	//----- nvinfo : EIATTR_NUM_BARRIERS
	.align		4
        /*0020*/ 	.byte	0x02, 0x4c
        /*0022*/ 	.byte	0x01
	.zero		1


	//----- nvinfo : EIATTR_MERCURY_ISA_VERSION
	.align		4
        /*0024*/ 	.byte	0x03, 0x5f
        /*0026*/ 	.short	0x0101


	//----- nvinfo : EIATTR_COOP_GROUP_MASK_REGIDS
	.align		4
        /*0028*/ 	.byte	0x04, 0x29
        /*002a*/ 	.short	(.L_1473 - .L_1472)


	//   ....[0]....
.L_1472:
        /*002c*/ 	.word	0xffffffff


	//   ....[1]....
        /*0030*/ 	.word	0xffffffff


	//   ....[2]....
        /*0034*/ 	.word	0xffffffff


	//   ....[3]....
        /*0038*/ 	.word	0xffffffff


	//   ....[4]....
        /*003c*/ 	.word	0xffffffff


	//   ....[5]....
        /*0040*/ 	.word	0xffffffff


	//   ....[6]....
        /*0044*/ 	.word	0xffffffff


	//   ....[7]....
        /*0048*/ 	.word	0xffffffff


	//   ....[8]....
        /*004c*/ 	.word	0xffffffff


	//   ....[9]....
        /*0050*/ 	.word	0xffffffff


	//----- nvinfo : EIATTR_COOP_GROUP_INSTR_OFFSETS
	.align		4
.L_1473:
        /*0054*/ 	.byte	0x04, 0x28
        /*0056*/ 	.short	(.L_1475 - .L_1474)


	//   ....[0]....
.L_1474:
        /*0058*/ 	.word	0x00001bd0


	//   ....[1]....
        /*005c*/ 	.word	0x00001be0


	//   ....[2]....
        /*0060*/ 	.word	0x00001c20


	//   ....[3]....
        /*0064*/ 	.word	0x00001c30


	//   ....[4]....
        /*0068*/ 	.word	0x00001c70


	//   ....[5]....
        /*006c*/ 	.word	0x00001c80


	//   ....[6]....
        /*0070*/ 	.word	0x00001cc0


	//   ....[7]....
        /*0074*/ 	.word	0x00001cd0


	//   ....[8]....
        /*0078*/ 	.word	0x00001d10


	//   ....[9]....
        /*007c*/ 	.word	0x00001d20


	//----- nvinfo : EIATTR_EXIT_INSTR_OFFSETS
	.align		4
.L_1475:
        /*0080*/ 	.byte	0x04, 0x1c
        /*0082*/ 	.short	(.L_1477 - .L_1476)


	//   ....[0]....
.L_1476:
        /*0084*/ 	.word	0x00000060


	//   ....[1]....
        /*0088*/ 	.word	0x00005230


	//----- nvinfo : EIATTR_MAX_THREADS
	.align		4
.L_1477:
        /*008c*/ 	.byte	0x04, 0x05
        /*008e*/ 	.short	(.L_1479 - .L_1478)
.L_1478:
        /*0090*/ 	.word	0x000001e0
        /*0094*/ 	.word	0x00000001
        /*0098*/ 	.word	0x00000001


	//----- nvinfo : EIATTR_CRS_STACK_SIZE
	.align		4
.L_1479:
        /*009c*/ 	.byte	0x04, 0x1e
        /*009e*/ 	.short	(.L_1481 - .L_1480)
.L_1480:
        /*00a0*/ 	.word	0x00000000


	//----- nvinfo : EIATTR_CBANK_PARAM_SIZE
	.align		4
.L_1481:
        /*00a4*/ 	.byte	0x03, 0x19
        /*00a6*/ 	.short	0x00a0


	//----- nvinfo : EIATTR_PARAM_CBANK
	.align		4
        /*00a8*/ 	.byte	0x04, 0x0a
        /*00aa*/ 	.short	(.L_1483 - .L_1482)
	.align		4
.L_1482:
        /*00ac*/ 	.word	index@(.nv.constant0._Z35group_norm_nhwc_fwd_one_pass_kernelI11Fp16IOFp32WLi256ELi60ELi480EEv26Group_norm_nhwc_fwd_params)
        /*00b0*/ 	.short	0x0210
        /*00b2*/ 	.short	0x00a0


	//----- nvinfo : EIATTR_SW_WAR
	.align		4
.L_1483:
        /*00b4*/ 	.byte	0x04, 0x36
        /*00b6*/ 	.short	(.L_1485 - .L_1484)
.L_1484:
        /*00b8*/ 	.word	0x00000008
.L_1485:


//--------------------- .nv.info._Z35group_norm_nhwc_fwd_one_pass_kernelI11Fp16IOFp32WLi512ELi60ELi480EEv26Group_norm_nhwc_fwd_params --------------------------
	.section	.nv.info._Z35group_norm_nhwc_fwd_one_pass_kernelI11Fp16IOFp32WLi512ELi60ELi480EEv26Group_norm_nhwc_fwd_params,"",@"SHT_CUDA_INFO"
	.sectionflags	@""
	.align	4


	//----- nvinfo : EIATTR_CUDA_API_VERSION
	.align		4
        /*0000*/ 	.byte	0x04, 0x37
        /*0002*/ 	.short	(.L_1487 - .L_1486)
.L_1486:
        /*0004*/ 	.word	0x00000082


	//----- nvinfo : EIATTR_KPARAM_INFO
	.align		4
.L_1487:
        /*0008*/ 	.byte	0x04, 0x17
        /*000a*/ 	.short	(.L_1489 - .L_1488)
.L_1488:
        /*000c*/ 	.word	0x00000000
        /*0010*/ 	.short	0x0000
        /*0012*/ 	.short	0x0000
        /*0014*/ 	.byte	0x00, 0xf0, 0x81, 0x02


	//----- nvinfo : EIATTR_SPARSE_MMA_MASK
	.align		4
.L_1489:
        /*0018*/ 	.byte	0x03, 0x50
        /*001a*/ 	.short	0x0000


	//----- nvinfo : EIATTR_MAXREG_COUNT
	.align		4
        /*001c*/ 	.byte	0x03, 0x1b
        /*001e*/ 	.short	0x0080


	//----- nvinfo : EIATTR_NUM_BARRIERS
	.align		4
        /*0020*/ 	.byte	0x02, 0x4c
        /*0022*/ 	.byte	0x01
	.zero		1


	//----- nvinfo : EIATTR_MERCURY_ISA_VERSION
	.align		4
        /*0024*/ 	.byte	0x03, 0x5f
        /*0026*/ 	.short	0x0101


	//----- nvinfo : EIATTR_COOP_GROUP_MASK_REGIDS
	.align		4
        /*0028*/ 	.byte	0x04, 0x29
        /*002a*/ 	.short	(.L_1491 - .L_1490)


	//   ....[0]....
.L_1490:
        /*002c*/ 	.word	0xffffffff


	//   ....[1]....
        /*0030*/ 	.word	0xffffffff


	//   ....[2]....
        /*0034*/ 	.word	0xffffffff


	//   ....[3]....
        /*0038*/ 	.word	0xffffffff


	//   ....[4]....
        /*003c*/ 	.word	0xffffffff


	//   ....[5]....
        /*0040*/ 	.word	0xffffffff


	//   ....[6]....
        /*0044*/ 	.word	0xffffffff


	//   ....[7]....
        /*0048*/ 	.word	0xffffffff


	//   ....[8]....
        /*004c*/ 	.word	0xffffffff


	//   ....[9]....
        /*0050*/ 	.word	0xffffffff


	//----- nvinfo : EIATTR_COOP_GROUP_INSTR_OFFSETS
	.align		4
.L_1491:
        /*0054*/ 	.byte	0x04, 0x28
        /*0056*/ 	.short	(.L_1493 - .L_1492)


	//   ....[0]....
.L_1492:
        /*0058*/ 	.word	0x00003a30


	//   ....[1]....
        /*005c*/ 	.word	0x00003a40


	//   ....[2]....
        /*0060*/ 	.word	0x00003a80


	//   ....[3]....
        /*0064*/ 	.word	0x00003a90


	//   ....[4]....
        /*0068*/ 	.word	0x00003ad0


	//   ....[5]....
        /*006c*/ 	.word	0x00003ae0


	//   ....[6]....
        /*0070*/ 	.word	0x00003b20


	//   ....[7]....
        /*0074*/ 	.word	0x00003b30


	//   ....[8]....
        /*0078*/ 	.word	0x00003b80


	//   ....[9]....
        /*007c*/ 	.word	0x00003b90


	//----- nvinfo : EIATTR_EXIT_INSTR_OFFSETS
	.align		4
.L_1493:
        /*0080*/ 	.byte	0x04, 0x1c
        /*0082*/ 	.short	(.L_1495 - .L_1494)


	//   ....[0]....
.L_1494:
        /*0084*/ 	.word	0x00000060


	//   ....[1]....
        /*0088*/ 	.word	0x000092b0


	//----- nvinfo : EIATTR_MAX_THREADS
	.align		4
.L_1495:
        /*008c*/ 	.byte	0x04, 0x05
        /*008e*/ 	.short	(.L_1497 - .L_1496)
.L_1496:
        /*0090*/ 	.word	0x000001e0
        /*0094*/ 	.word	0x00000001
        /*0098*/ 	.word	0x00000001


	//----- nvinfo : EIATTR_CRS_STACK_SIZE
	.align		4
.L_1497:
        /*009c*/ 	.byte	0x04, 0x1e
        /*009e*/ 	.short	(.L_1499 - .L_1498)
.L_1498:
        /*00a0*/ 	.word	0x00000000


	//----- nvinfo : EIATTR_CBANK_PARAM_SIZE
	.align		4
.L_1499:
        /*00a4*/ 	.byte	0x03, 0x19
        /*00a6*/ 	.short	0x00a0


	//----- nvinfo : EIATTR_PARAM_CBANK
	.align		4
        /*00a8*/ 	.byte	0x04, 0x0a
        /*00aa*/ 	.short	(.L_1501 - .L_1500)
	.align		4
.L_1500:
        /*00ac*/ 	.word	index@(.nv.constant0._Z35group_norm_nhwc_fwd_one_pass_kernelI11Fp16IOFp32WLi512ELi60ELi480EEv26Group_norm_nhwc_fwd_params)
        /*00b0*/ 	.short	0x0210
        /*00b2*/ 	.short	0x00a0


	//----- nvinfo : EIATTR_SW_WAR
	.align		4
.L_1501:
        /*00b4*/ 	.byte	0x04, 0x36
        /*00b6*/ 	.short	(.L_1503 - .L_1502)
.L_1502:
        /*00b8*/ 	.word	0x00000008
.L_1503:


//--------------------- .nv.info._Z35group_norm_nhwc_fwd_one_pass_kernelI11Fp16IOBf16WLi64ELi60ELi480EEv26Group_norm_nhwc_fwd_params --------------------------
	.section	.nv.info._Z35group_norm_nhwc_fwd_one_pass_kernelI11Fp16IOBf16WLi64ELi60ELi480EEv26Group_norm_nhwc_fwd_params,"",@"SHT_CUDA_INFO"
	.sectionflags	@""
	.align	4


	//----- nvinfo : EIATTR_CUDA_API_VERSION
	.align		4
        /*0000*/ 	.byte	0x04, 0x37
        /*0002*/ 	.short	(.L_1505 - .L_1504)
.L_1504:
        /*0004*/ 	.word	0x00000082


	//----- nvinfo : EIATTR_KPARAM_INFO
	.align		4
.L_1505:
        /*0008*/ 	.byte	0x04, 0x17
        /*000a*/ 	.short	(.L_1507 - .L_1506)
.L_1506:
        /*000c*/ 	.word	0x00000000
        /*0010*/ 	.short	0x0000
        /*0012*/ 	.short	0x0000
        /*0014*/ 	.byte	0x00, 0xf0, 0x81, 0x02


	//----- nvinfo : EIATTR_SPARSE_MMA_MASK
	.align		4
.L_1507:
        /*0018*/ 	.byte	0x03, 0x50
        /*001a*/ 	.short	0x0000


	//----- nvinfo : EIATTR_MAXREG_COUNT
	.align		4
        /*001c*/ 	.byte	0x03, 0x1b
        /*001e*/ 	.short	0x0080


	//----- nvinfo : EIATTR_NUM_BARRIERS
	.align		4
        /*0020*/ 	.byte	0x02, 0x4c
        /*0022*/ 	.byte	0x01
	.zero		1


	//----- nvinfo : EIATTR_MERCURY_ISA_VERSION
	.align		4
        /*0024*/ 	.byte	0x03, 0x5f
        /*0026*/ 	.short	0x0101


	//----- nvinfo : EIATTR_COOP_GROUP_MASK_REGIDS
	.align		4
        /*0028*/ 	.byte	0x04, 0x29
        /*002a*/ 	.short	(.L_1509 - .L_1508)


	//   ....[0]....
.L_1508:
        /*002c*/ 	.word	0xffffffff


	//   ....[1]....
        /*0030*/ 	.word	0xffffffff


	//   ....[2]....
        /*0034*/ 	.word	0xffffffff


	//   ....[3]....
        /*0038*/ 	.word	0xffffffff


	//   ....[4]....
        /*003c*/ 	.word	0xffffffff


	//   ....[5]....
        /*0040*/ 	.word	0xffffffff


	//   ....[6]....
        /*0044*/ 	.word	0xffffffff


	//   ....[7]....
        /*0048*/ 	.word	0xffffffff


	//   ....[8]....
        /*004c*/ 	.word	0xffffffff


	//   ....[9]....
        /*0050*/ 	.word	0xffffffff


	//----- nvinfo : EIATTR_COOP_GROUP_INSTR_OFFSETS
	.align		4
.L_1509:
        /*0054*/ 	.byte	0x04, 0x28
        /*0056*/ 	.short	(.L_1511 - .L_1510)


	//   ....[0]....
.L_1510:
        /*0058*/ 	.word	0x00000a10


	//   ....[1]....
        /*005c*/ 	.word	0x00000a30


	//   ....[2]....
        /*0060*/ 	.word	0x00000a80


	//   ....[3]....
        /*0064*/ 	.word	0x00000aa0


	//   ....[4]....
        /*0068*/ 	.word	0x00000ad0


	//   ....[5]....
        /*006c*/ 	.word	0x00000af0


	//   ....[6]....
        /*0070*/ 	.word	0x00000b20


	//   ....[7]....
        /*0074*/ 	.word	0x00000b40


	//   ....[8]....
        /*0078*/ 	.word	0x00000b70


	//   ....[9]....
        /*007c*/ 	.word	0x00000b90


	//----- nvinfo : EIATTR_EXIT_INSTR_OFFSETS
	.align		4
.L_1511:
        /*0080*/ 	.byte	0x04, 0x1c
        /*0082*/ 	.short	(.L_1513 - .L_1512)


	//   ....[0]....
.L_1512:
        /*0084*/ 	.word	0x00000060


	//   ....[1]....
        /*0088*/ 	.word	0x00002490


	//----- nvinfo : EIATTR_MAX_THREADS
	.align		4
.L_1513:
        /*008c*/ 	.byte	0x04, 0x05
        /*008e*/ 	.short	(.L_1515 - .L_1514)
.L_1514:
        /*0090*/ 	.word	0x000001e0
        /*0094*/ 	.word	0x00000001
        /*0098*/ 	.word	0x00000001


	//----- nvinfo : EIATTR_CRS_STACK_SIZE
	.align		4
.L_1515:
        /*009c*/ 	.byte	0x04, 0x1e
        /*009e*/ 	.short	(.L_1517 - .L_1516)
.L_1516:
        /*00a0*/ 	.word	0x00000000


	//----- nvinfo : EIATTR_CBANK_PARAM_SIZE
	.align		4
.L_1517:
        /*00a4*/ 	.byte	0x03, 0x19
        /*00a6*/ 	.short	0x00a0


	//----- nvinfo : EIATTR_PARAM_CBANK
	.align		4
        /*00a8*/ 	.byte	0x04, 0x0a
        /*00aa*/ 	.short	(.L_1519 - .L_1518)
	.align		4
.L_1518:
        /*00ac*/ 	.word	index@(.nv.constant0._Z35group_norm_nhwc_fwd_one_pass_kernelI11Fp16IOBf16WLi64ELi60ELi480EEv26Group_norm_nhwc_fwd_params)
        /*00b0*/ 	.short	0x0210
        /*00b2*/ 	.short	0x00a0


	//----- nvinfo : EIATTR_SW_WAR
	.align		4
.L_1519:
        /*00b4*/ 	.byte	0x04, 0x36
        /*00b6*/ 	.short	(.L_1521 - .L_1520)
.L_1520:
        /*00b8*/ 	.word	0x00000008
.L_1521:


//--------------------- .nv.info._Z35group_norm_nhwc_fwd_one_pass_kernelI11Fp16IOBf16WLi128ELi60ELi480EEv26Group_norm_nhwc_fwd_params --------------------------
	.section	.nv.info._Z35group_norm_nhwc_fwd_one_pass_kernelI11Fp16IOBf16WLi128ELi60ELi480EEv26Group_norm_nhwc_fwd_params,"",@"SHT_CUDA_INFO"
	.sectionflags	@""
	.align	4


	//----- nvinfo : EIATTR_CUDA_API_VERSION
	.align		4
        /*0000*/ 	.byte	0x04, 0x37
        /*0002*/ 	.short	(.L_1523 - .L_1522)
.L_1522:
        /*0004*/ 	.word	0x00000082


	//----- nvinfo : EIATTR_KPARAM_INFO
	.align		4
.L_1523:
        /*0008*/ 	.byte	0x04, 0x17
        /*000a*/ 	.short	(.L_1525 - .L_1524)
.L_1524:
        /*000c*/ 	.word	0x00000000
        /*0010*/ 	.short	0x0000
        /*0012*/ 	.short	0x0000
        /*0014*/ 	.byte	0x00, 0xf0, 0x81, 0x02


	//----- nvinfo : EIATTR_SPARSE_MMA_MASK
	.align		4
.L_1525:
        /*0018*/ 	.byte	0x03, 0x50
        /*001a*/ 	.short	0x0000


	//----- nvinfo : EIATTR_MAXREG_COUNT
	.align		4
        /*001c*/ 	.byte	0x03, 0x1b
        /*001e*/ 	.short	0x0080


	//----- nvinfo : EIATTR_NUM_BARRIERS
	.align		4
        /*0020*/ 	.byte	0x02, 0x4c
        /*0022*/ 	.byte	0x01
	.zero		1


	//----- nvinfo : EIATTR_MERCURY_ISA_VERSION
	.align		4
        /*0024*/ 	.byte	0x03, 0x5f
        /*0026*/ 	.short	0x0101


	//----- nvinfo : EIATTR_COOP_GROUP_MASK_REGIDS
	.align		4
        /*0028*/ 	.byte	0x04, 0x29
        /*002a*/ 	.short	(.L_1527 - .L_1526)


	//   ....[0]....
.L_1526:
        /*002c*/ 	.word	0xffffffff


	//   ....[1]....
        /*0030*/ 	.word	0xffffffff


	//   ....[2]....
        /*0034*/ 	.word	0xffffffff


	//   ....[3]....
        /*0038*/ 	.word	0xffffffff


	//   ....[4]....
        /*003c*/ 	.word	0xffffffff


	//   ....[5]....
        /*0040*/ 	.word	0xffffffff


	//   ....[6]....
        /*0044*/ 	.word	0xffffffff


	//   ....[7]....
        /*0048*/ 	.word	0xffffffff


	//   ....[8]....
        /*004c*/ 	.word	0xffffffff


	//   ....[9]....
        /*0050*/ 	.word	0xffffffff


	//----- nvinfo : EIATTR_COOP_GROUP_INSTR_OFFSETS
	.align		4
.L_1527:
        /*0054*/ 	.byte	0x04, 0x28
        /*0056*/ 	.short	(.L_1529 - .L_1528)


	//   ....[0]....
.L_1528:
        /*0058*/ 	.word	0x00001030


	//   ....[1]....
        /*005c*/ 	.word	0x00001040


	//   ....[2]....
        /*0060*/ 	.word	0x00001070


	//   ....[3]....
        /*0064*/ 	.word	0x00001080


	//   ....[4]....
        /*0068*/ 	.word	0x000010c0


	//   ....[5]....
        /*006c*/ 	.word	0x000010d0


	//   ....[6]....
        /*0070*/ 	.word	0x00001110


	//   ....[7]....
        /*0074*/ 	.word	0x00001120


	//   ....[8]....
        /*0078*/ 	.word	0x00001160


	//   ....[9]....
        /*007c*/ 	.word	0x00001170


	//----- nvinfo : EIATTR_EXIT_INSTR_OFFSETS
	.align		4
.L_1529:
        /*0080*/ 	.byte	0x04, 0x1c
        /*0082*/ 	.short	(.L_1531 - .L_1530)


	//   ....[0]....
.L_1530:
        /*0084*/ 	.word	0x00000070


	//   ....[1]....
        /*0088*/ 	.word	0x00003c00


	//----- nvinfo : EIATTR_MAX_THREADS
	.align		4
.L_1531:
        /*008c*/ 	.byte	0x04, 0x05
        /*008e*/ 	.short	(.L_1533 - .L_1532)
.L_1532:
        /*0090*/ 	.word	0x000001e0
        /*0094*/ 	.word	0x00000001
        /*0098*/ 	.word	0x00000001


	//----- nvinfo : EIATTR_CRS_STACK_SIZE
	.align		4
.L_1533:
        /*009c*/ 	.byte	0x04, 0x1e
        /*009e*/ 	.short	(.L_1535 - .L_1534)
.L_1534:
        /*00a0*/ 	.word	0x00000000


	//----- nvinfo : EIATTR_CBANK_PARAM_SIZE
	.align		4
.L_1535:
        /*00a4*/ 	.byte	0x03, 0x19
        /*00a6*/ 	.short	0x00a0


	//----- nvinfo : EIATTR_PARAM_CBANK
	.align		4
        /*00a8*/ 	.byte	0x04, 0x0a
        /*00aa*/ 	.short	(.L_1537 - .L_1536)
	.align		4
.L_1536:
        /*00ac*/ 	.word	index@(.nv.constant0._Z35group_norm_nhwc_fwd_one_pass_kernelI11Fp16IOBf16WLi128ELi60ELi480EEv26Group_norm_nhwc_fwd_params)
        /*00b0*/ 	.short	0x0210
        /*00b2*/ 	.short	0x00a0


	//----- nvinfo : EIATTR_SW_WAR
	.align		4
.L_1537:
        /*00b4*/ 	.byte	0x04, 0x36
        /*00b6*/ 	.short	(.L_1539 - .L_1538)
.L_1538:
        /*00b8*/ 	.word	0x00000008
.L_1539:


//--------------------- .nv.info._Z35group_norm_nhwc_fwd_one_pass_kernelI11Fp16IOBf16WLi256ELi60ELi480EEv26Group_norm_nhwc_fwd_params --------------------------
	.section	.nv.info._Z35group_norm_nhwc_fwd_one_pass_kernelI11Fp16IOBf16WLi256ELi60ELi480EEv26Group_norm_nhwc_fwd_params,"",@"SHT_CUDA_INFO"
	.sectionflags	@""
	.align	4


	//----- nvinfo : EIATTR_CUDA_API_VERSION
	.align		4
        /*0000*/ 	.byte	0x04, 0x37
        /*0002*/ 	.short	(.L_1541 - .L_1540)
.L_1540:
        /*0004*/ 	.word	0x00000082


	//----- nvinfo : EIATTR_KPARAM_INFO
	.align		4
.L_1541:
        /*0008*/ 	.byte	0x04, 0x17
        /*000a*/ 	.short	(.L_1543 - .L_1542)
.L_1542:
        /*000c*/ 	.word	0x00000000
        /*0010*/ 	.short	0x0000
        /*0012*/ 	.short	0x0000
        /*0014*/ 	.byte	0x00, 0xf0, 0x81, 0x02


	//----- nvinfo : EIATTR_SPARSE_MMA_MASK
	.align		4
.L_1543:
        /*0018*/ 	.byte	0x03, 0x50
        /*001a*/ 	.short	0x0000


	//----- nvinfo : EIATTR_MAXREG_COUNT
	.align		4
        /*001c*/ 	.byte	0x03, 0x1b
        /*001e*/ 	.short	0x0080


	//----- nvinfo : EIATTR_NUM_BARRIERS
	.align		4
        /*0020*/ 	.byte	0x02, 0x4c
        /*0022*/ 	.byte	0x01
	.zero		1


	//----- nvinfo : EIATTR_MERCURY_ISA_VERSION
	.align		4
        /*0024*/ 	.byte	0x03, 0x5f
        /*0026*/ 	.short	0x0101


	//----- nvinfo : EIATTR_COOP_GROUP_MASK_REGIDS
	.align		4
        /*0028*/ 	.byte	0x04, 0x29
        /*002a*/ 	.short	(.L_1545 - .L_1544)


	//   ....[0]....
.L_1544:
        /*002c*/ 	.word	0xffffffff


	//   ....[1]....
        /*0030*/ 	.word	0xffffffff


	//   ....[2]....
        /*0034*/ 	.word	0xffffffff


	//   ....[3]....
        /*0038*/ 	.word	0xffffffff


	//   ....[4]....
        /*003c*/ 	.word	0xffffffff


	//   ....[5]....
        /*0040*/ 	.word	0xffffffff


	//   ....[6]....
        /*0044*/ 	.word	0xffffffff


	//   ....[7]....
        /*0048*/ 	.word	0xffffffff


	//   ....[8]....
        /*004c*/ 	.word	0xffffffff


	//   ....[9]....
        /*0050*/ 	.word	0xffffffff


	//----- nvinfo : EIATTR_COOP_GROUP_INSTR_OFFSETS
	.align		4
.L_1545:
        /*0054*/ 	.byte	0x04, 0x28
        /*0056*/ 	.short	(.L_1547 - .L_1546)


	//   ....[0]....
.L_1546:
        /*0058*/ 	.word	0x00001bd0


	//   ....[1]....
        /*005c*/ 	.word	0x00001be0


	//   ....[2]....
        /*0060*/ 	.word	0x00001c20


	//   ....[3]....
        /*0064*/ 	.word	0x00001c30


	//   ....[4]....
        /*0068*/ 	.word	0x00001c70


	//   ....[5]....
        /*006c*/ 	.word	0x00001c80


	//   ....[6]....
        /*0070*/ 	.word	0x00001cc0


	//   ....[7]....
        /*0074*/ 	.word	0x00001cd0


	//   ....[8]....
        /*0078*/ 	.word	0x00001d10


	//   ....[9]....
        /*007c*/ 	.word	0x00001d20


	//----- nvinfo : EIATTR_EXIT_INSTR_OFFSETS
	.align		4
.L_1547:
        /*0080*/ 	.byte	0x04, 0x1c
        /*0082*/ 	.short	(.L_1549 - .L_1548)


	//   ....[0]....
.L_1548:
        /*0084*/ 	.word	0x00000060


	//   ....[1]....
        /*0088*/ 	.word	0x00005290


	//----- nvinfo : EIATTR_MAX_THREADS
	.align		4
.L_1549:
        /*008c*/ 	.byte	0x04, 0x05
        /*008e*/ 	.short	(.L_1551 - .L_1550)
.L_1550:
        /*0090*/ 	.word	0x000001e0
        /*0094*/ 	.word	0x00000001
        /*0098*/ 	.word	0x00000001


	//----- nvinfo : EIATTR_CRS_STACK_SIZE
	.align		4
.L_1551:
        /*009c*/ 	.byte	0x04, 0x1e
        /*009e*/ 	.short	(.L_1553 - .L_1552)
.L_1552:
        /*00a0*/ 	.word	0x00000000


	//----- nvinfo : EIATTR_CBANK_PARAM_SIZE
	.align		4
.L_1553:
        /*00a4*/ 	.byte	0x03, 0x19
        /*00a6*/ 	.short	0x00a0


	//----- nvinfo : EIATTR_PARAM_CBANK
	.align		4
        /*00a8*/ 	.byte	0x04, 0x0a
        /*00aa*/ 	.short	(.L_1555 - .L_1554)
	.align		4
.L_1554:
        /*00ac*/ 	.word	index@(.nv.constant0._Z35group_norm_nhwc_fwd_one_pass_kernelI11Fp16IOBf16WLi256ELi60ELi480EEv26Group_norm_nhwc_fwd_params)
        /*00b0*/ 	.short	0x0210
        /*00b2*/ 	.short	0x00a0


	//----- nvinfo : EIATTR_SW_WAR
	.align		4
.L_1555:
        /*00b4*/ 	.byte	0x04, 0x36
        /*00b6*/ 	.short	(.L_1557 - .L_1556)
.L_1556:
        /*00b8*/ 	.word	0x00000008
.L_1557:


//--------------------- .nv.info._Z35group_norm_nhwc_fwd_one_pass_kernelI11Fp16IOBf16WLi512ELi60ELi480EEv26Group_norm_nhwc_fwd_params --------------------------
	.section	.nv.info._Z35group_norm_nhwc_fwd_one_pass_kernelI11Fp16IOBf16WLi512ELi60ELi480EEv26Group_norm_nhwc_fwd_params,"",@"SHT_CUDA_INFO"
	.sectionflags	@""
	.align	4


	//----- nvinfo : EIATTR_CUDA_API_VERSION
	.align		4
        /*0000*/ 	.byte	0x04, 0x37
        /*0002*/ 	.short	(.L_1559 - .L_1558)
.L_1558:
        /*0004*/ 	.word	0x00000082


	//----- nvinfo : EIATTR_KPARAM_INFO
	.align		4
.L_1559:
        /*0008*/ 	.byte	0x04, 0x17
        /*000a*/ 	.short	(.L_1561 - .L_1560)
.L_1560:
        /*000c*/ 	.word	0x00000000
        /*0010*/ 	.short	0x0000
        /*0012*/ 	.short	0x0000
        /*0014*/ 	.byte	0x00, 0xf0, 0x81, 0x02


	//----- nvinfo : EIATTR_SPARSE_MMA_MASK
	.align		4
.L_1561:
        /*0018*/ 	.byte	0x03, 0x50
        /*001a*/ 	.short	0x0000


	//----- nvinfo : EIATTR_MAXREG_COUNT
	.align		4
        /*001c*/ 	.byte	0x03, 0x1b
        /*001e*/ 	.short	0x0080


	//----- nvinfo : EIATTR_NUM_BARRIERS
	.align		4
        /*0020*/ 	.byte	0x02, 0x4c
        /*0022*/ 	.byte	0x01
	.zero		1


	//----- nvinfo : EIATTR_MERCURY_ISA_VERSION
	.align		4
        /*0024*/ 	.byte	0x03, 0x5f
        /*0026*/ 	.short	0x0101


	//----- nvinfo : EIATTR_COOP_GROUP_MASK_REGIDS
	.align		4
        /*0028*/ 	.byte	0x04, 0x29
        /*002a*/ 	.short	(.L_1563 - .L_1562)


	//   ....[0]....
.L_1562:
        /*002c*/ 	.word	0xffffffff


	//   ....[1]....
        /*0030*/ 	.word	0xffffffff


	//   ....[2]....
        /*0034*/ 	.word	0xffffffff


	//   ....[3]....
        /*0038*/ 	.word	0xffffffff


	//   ....[4]....
        /*003c*/ 	.word	0xffffffff


	//   ....[5]....
        /*0040*/ 	.word	0xffffffff


	//   ....[6]....
        /*0044*/ 	.word	0xffffffff


	//   ....[7]....
        /*0048*/ 	.word	0xffffffff


	//   ....[8]....
        /*004c*/ 	.word	0xffffffff


	//   ....[9]....
        /*0050*/ 	.word	0xffffffff


	//----- nvinfo : EIATTR_COOP_GROUP_INSTR_OFFSETS
	.align		4
.L_1563:
        /*0054*/ 	.byte	0x04, 0x28
        /*0056*/ 	.short	(.L_1565 - .L_1564)


	//   ....[0]....
.L_1564:
        /*0058*/ 	.word	0x00003a40


	//   ....[1]....
        /*005c*/ 	.word	0x00003a50


	//   ....[2]....
        /*0060*/ 	.word	0x00003a90


	//   ....[3]....
        /*0064*/ 	.word	0x00003aa0


	//   ....[4]....
        /*0068*/ 	.word	0x00003ae0


	//   ....[5]....
        /*006c*/ 	.word	0x00003af0


	//   ....[6]....
        /*0070*/ 	.word	0x00003b30


	//   ....[7]....
        /*0074*/ 	.word	0x00003b40


	//   ....[8]....
        /*0078*/ 	.word	0x00003b90


	//   ....[9]....
        /*007c*/ 	.word	0x00003ba0


	//----- nvinfo : EIATTR_EXIT_INSTR_OFFSETS
	.align		4
.L_1565:
        /*0080*/ 	.byte	0x04, 0x1c
        /*0082*/ 	.short	(.L_1567 - .L_1566)


	//   ....[0]....
.L_1566:
        /*0084*/ 	.word	0x00000060


	//   ....[1]....
        /*0088*/ 	.word	0x00009320


	//----- nvinfo : EIATTR_MAX_THREADS
	.align		4
.L_1567:
        /*008c*/ 	.byte	0x04, 0x05
        /*008e*/ 	.short	(.L_1569 - .L_1568)
.L_1568:
        /*0090*/ 	.word	0x000001e0
        /*0094*/ 	.word	0x00000001
        /*0098*/ 	.word	0x00000001


	//----- nvinfo : EIATTR_CRS_STACK_SIZE
	.align		4
.L_1569:
        /*009c*/ 	.byte	0x04, 0x1e
        /*009e*/ 	.short	(.L_1571 - .L_1570)
.L_1570:
        /*00a0*/ 	.word	0x00000000


	//----- nvinfo : EIATTR_CBANK_PARAM_SIZE
	.align		4
.L_1571:
        /*00a4*/ 	.byte	0x03, 0x19
        /*00a6*/ 	.short	0x00a0


	//----- nvinfo : EIATTR_PARAM_CBANK
	.align		4
        /*00a8*/ 	.byte	0x04, 0x0a
        /*00aa*/ 	.short	(.L_1573 - .L_1572)
	.align		4
.L_1572:
        /*00ac*/ 	.word	index@(.nv.constant0._Z35group_norm_nhwc_fwd_one_pass_kernelI11Fp16IOBf16WLi512ELi60ELi480EEv26Group_norm_nhwc_fwd_params)
        /*00b0*/ 	.short	0x0210
        /*00b2*/ 	.short	0x00a0


	//----- nvinfo : EIATTR_SW_WAR
	.align		4
.L_1573:
        /*00b4*/ 	.byte	0x04, 0x36
        /*00b6*/ 	.short	(.L_1575 - .L_1574)
.L_1574:
        /*00b8*/ 	.word	0x00000008
.L_1575:


//--------------------- .nv.info._Z35group_norm_nhwc_fwd_one_pass_kernelI11Fp16IOFp16WLi64ELi60ELi480EEv26Group_norm_nhwc_fwd_params --------------------------
	.section	.nv.info._Z35group_norm_nhwc_fwd_one_pass_kernelI11Fp16IOFp16WLi64ELi60ELi480EEv26Group_norm_nhwc_fwd_params,"",@"SHT_CUDA_INFO"
	.sectionflags	@""
	.align	4


	//----- nvinfo : EIATTR_CUDA_API_VERSION
	.align		4
        /*0000*/ 	.byte	0x04, 0x37
        /*0002*/ 	.short	(.L_1577 - .L_1576)
.L_1576:
        /*0004*/ 	.word	0x00000082


	//----- nvinfo : EIATTR_KPARAM_INFO
	.align		4
.L_1577:
        /*0008*/ 	.byte	0x04, 0x17
        /*000a*/ 	.short	(.L_1579 - .L_1578)
.L_1578:
        /*000c*/ 	.word	0x00000000
        /*0010*/ 	.short	0x0000
        /*0012*/ 	.short	0x0000
        /*0014*/ 	.byte	0x00, 0xf0, 0x81, 0x02


	//----- nvinfo : EIATTR_SPARSE_MMA_MASK
	.align		4
.L_1579:
        /*0018*/ 	.byte	0x03, 0x50
        /*001a*/ 	.short	0x0000


	//----- nvinfo : EIATTR_MAXREG_COUNT
	.align		4
        /*001c*/ 	.byte	0x03, 0x1b
        /*001e*/ 	.short	0x0080


	//----- nvinfo : EIATTR_NUM_BARRIERS
	.align		4
        /*0020*/ 	.byte	0x02, 0x4c
        /*0022*/ 	.byte	0x01
	.zero		1


	//----- nvinfo : EIATTR_MERCURY_ISA_VERSION
	.align		4
        /*0024*/ 	.byte	0x03, 0x5f
        /*0026*/ 	.short	0x0101


	//----- nvinfo : EIATTR_COOP_GROUP_MASK_REGIDS
	.align		4
        /*0028*/ 	.byte	0x04, 0x29
        /*002a*/ 	.short	(.L_1581 - .L_1580)


	//   ....[0]....
.L_1580:
        /*002c*/ 	.word	0xffffffff


	//   ....[1]....
        /*0030*/ 	.word	0xffffffff


	//   ....[2]....
        /*0034*/ 	.word	0xffffffff


	//   ....[3]....
        /*0038*/ 	.word	0xffffffff


	//   ....[4]....
        /*003c*/ 	.word	0xffffffff


	//   ....[5]....
        /*0040*/ 	.word	0xffffffff


	//   ....[6]....
        /*0044*/ 	.word	0xffffffff


	//   ....[7]....
        /*0048*/ 	.word	0xffffffff


	//   ....[8]....
        /*004c*/ 	.word	0xffffffff


	//   ....[9]....
        /*0050*/ 	.word	0xffffffff


	//----- nvinfo : EIATTR_COOP_GROUP_INSTR_OFFSETS
	.align		4
.L_1581:
        /*0054*/ 	.byte	0x04, 0x28
        /*0056*/ 	.short	(.L_1583 - .L_1582)


	//   ....[0]....
.L_1582:
        /*0058*/ 	.word	0x00000a10


	//   ....[1]....
        /*005c*/ 	.word	0x00000a30


	//   ....[2]....
        /*0060*/ 	.word	0x00000a80


	//   ....[3]....
        /*0064*/ 	.word	0x00000aa0


	//   ....[4]....
        /*0068*/ 	.word	0x00000ad0


	//   ....[5]....
        /*006c*/ 	.word	0x00000af0


	//   ....[6]....
        /*0070*/ 	.word	0x00000b20


	//   ....[7]....
        /*0074*/ 	.word	0x00000b40


	//   ....[8]....
        /*0078*/ 	.word	0x00000b70


	//   ....[9]....
        /*007c*/ 	.word	0x00000b90


	//----- nvinfo : EIATTR_EXIT_INSTR_OFFSETS
	.align		4
.L_1583:
        /*0080*/ 	.byte	0x04, 0x1c
        /*0082*/ 	.short	(.L_1585 - .L_1584)


	//   ....[0]....
.L_1584:
        /*0084*/ 	.word	0x00000060


	//   ....[1]....
        /*0088*/ 	.word	0x00002490


	//----- nvinfo : EIATTR_MAX_THREADS
	.align		4
.L_1585:
        /*008c*/ 	.byte	0x04, 0x05
        /*008e*/ 	.short	(.L_1587 - .L_1586)
.L_1586:
        /*0090*/ 	.word	0x000001e0
        /*0094*/ 	.word	0x00000001
        /*0098*/ 	.word	0x00000001


	//----- nvinfo : EIATTR_CRS_STACK_SIZE
	.align		4
.L_1587:
        /*009c*/ 	.byte	0x04, 0x1e
        /*009e*/ 	.short	(.L_1589 - .L_1588)
.L_1588:
        /*00a0*/ 	.word	0x00000000


	//----- nvinfo : EIATTR_CBANK_PARAM_SIZE
	.align		4
.L_1589:
        /*00a4*/ 	.byte	0x03, 0x19
        /*00a6*/ 	.short	0x00a0


	//----- nvinfo : EIATTR_PARAM_CBANK
	.align		4
        /*00a8*/ 	.byte	0x04, 0x0a
        /*00aa*/ 	.short	(.L_1591 - .L_1590)
	.align		4
.L_1590:
        /*00ac*/ 	.word	index@(.nv.constant0._Z35group_norm_nhwc_fwd_one_pass_kernelI11Fp16IOFp16WLi64ELi60ELi480EEv26Group_norm_nhwc_fwd_params)
        /*00b0*/ 	.short	0x0210
        /*00b2*/ 	.short	0x00a0


	//----- nvinfo : EIATTR_SW_WAR
	.align		4
.L_1591:
        /*00b4*/ 	.byte	0x04, 0x36
        /*00b6*/ 	.short	(.L_1593 - .L_1592)
.L_1592:
        /*00b8*/ 	.word	0x00000008
.L_1593:


//--------------------- .nv.info._Z35group_norm_nhwc_fwd_one_pass_kernelI11Fp16IOFp16WLi128ELi60ELi480EEv26Group_norm_nhwc_fwd_params --------------------------
	.section	.nv.info._Z35group_norm_nhwc_fwd_one_pass_kernelI11Fp16IOFp16WLi128ELi60ELi480EEv26Group_norm_nhwc_fwd_params,"",@"SHT_CUDA_INFO"
	.sectionflags	@""
	.align	4


	//----- nvinfo : EIATTR_CUDA_API_VERSION
	.align		4
        /*0000*/ 	.byte	0x04, 0x37
        /*0002*/ 	.short	(.L_1595 - .L_1594)
.L_1594:
        /*0004*/ 	.word	0x00000082


	//----- nvinfo : EIATTR_KPARAM_INFO
	.align		4
.L_1595:
        /*0008*/ 	.byte	0x04, 0x17
        /*000a*/ 	.short	(.L_1597 - .L_1596)
.L_1596:
        /*000c*/ 	.word	0x00000000
        /*0010*/ 	.short	0x0000
        /*0012*/ 	.short	0x0000
        /*0014*/ 	.byte	0x00, 0xf0, 0x81, 0x02


	//----- nvinfo : EIATTR_SPARSE_MMA_MASK
	.align		4
.L_1597:
        /*0018*/ 	.byte	0x03, 0x50
        /*001a*/ 	.short	0x0000


	//----- nvinfo : EIATTR_MAXREG_COUNT
	.align		4
        /*001c*/ 	.byte	0x03, 0x1b
        /*001e*/ 	.short	0x0080


	//----- nvinfo : EIATTR_NUM_BARRIERS
	.align		4
        /*0020*/ 	.byte	0x02, 0x4c
        /*0022*/ 	.byte	0x01
	.zero		1


	//----- nvinfo : EIATTR_MERCURY_ISA_VERSION
	.align		4
        /*0024*/ 	.byte	0x03, 0x5f
        /*0026*/ 	.short	0x0101


	//----- nvinfo : EIATTR_COOP_GROUP_MASK_REGIDS
	.align		4
        /*0028*/ 	.byte	0x04, 0x29
        /*002a*/ 	.short	(.L_1599 - .L_1598)


	//   ....[0]....
.L_1598:
        /*002c*/ 	.word	0xffffffff


	//   ....[1]....
        /*0030*/ 	.word	0xffffffff


	//   ....[2]....
        /*0034*/ 	.word	0xffffffff


	//   ....[3]....
        /*0038*/ 	.word	0xffffffff


	//   ....[4]....
        /*003c*/ 	.word	0xffffffff


	//   ....[5]....
        /*0040*/ 	.word	0xffffffff


	//   ....[6]....
        /*0044*/ 	.word	0xffffffff


	//   ....[7]....
        /*0048*/ 	.word	0xffffffff


	//   ....[8]....
        /*004c*/ 	.word	0xffffffff


	//   ....[9]....
        /*0050*/ 	.word	0xffffffff


	//----- nvinfo : EIATTR_COOP_GROUP_INSTR_OFFSETS
	.align		4
.L_1599:
        /*0054*/ 	.byte	0x04, 0x28
        /*0056*/ 	.short	(.L_1601 - .L_1600)


	//   ....[0]....
.L_1600:
        /*0058*/ 	.word	0x00001030


	//   ....[1]....
        /*005c*/ 	.word	0x00001040


	//   ....[2]....
        /*0060*/ 	.word	0x00001070


	//   ....[3]....
        /*0064*/ 	.word	0x00001080


	//   ....[4]....
        /*0068*/ 	.word	0x000010c0


	//   ....[5]....
        /*006c*/ 	.word	0x000010d0


	//   ....[6]....
        /*0070*/ 	.word	0x00001110


	//   ....[7]....
        /*0074*/ 	.word	0x00001120


	//   ....[8]....
        /*0078*/ 	.word	0x00001160


	//   ....[9]....
        /*007c*/ 	.word	0x00001170


	//----- nvinfo : EIATTR_EXIT_INSTR_OFFSETS
	.align		4
.L_1601:
        /*0080*/ 	.byte	0x04, 0x1c
        /*0082*/ 	.short	(.L_1603 - .L_1602)


	//   ....[0]....
.L_1602:
        /*0084*/ 	.word	0x00000070


	//   ....[1]....
        /*0088*/ 	.word	0x00003c00


	//----- nvinfo : EIATTR_MAX_THREADS
	.align		4
.L_1603:
        /*008c*/ 	.byte	0x04, 0x05
        /*008e*/ 	.short	(.L_1605 - .L_1604)
.L_1604:
        /*0090*/ 	.word	0x000001e0
        /*0094*/ 	.word	0x00000001
        /*0098*/ 	.word	0x00000001


	//----- nvinfo : EIATTR_CRS_STACK_SIZE
	.align		4
.L_1605:
        /*009c*/ 	.byte	0x04, 0x1e
        /*009e*/ 	.short	(.L_1607 - .L_1606)
.L_1606:
        /*00a0*/ 	.word	0x00000000


	//----- nvinfo : EIATTR_CBANK_PARAM_SIZE
	.align		4
.L_1607:
        /*00a4*/ 	.byte	0x03, 0x19
        /*00a6*/ 	.short	0x00a0


	//----- nvinfo : EIATTR_PARAM_CBANK
	.align		4
        /*00a8*/ 	.byte	0x04, 0x0a
        /*00aa*/ 	.short	(.L_1609 - .L_1608)
	.align		4
.L_1608:
        /*00ac*/ 	.word	index@(.nv.constant0._Z35group_norm_nhwc_fwd_one_pass_kernelI11Fp16IOFp16WLi128ELi60ELi480EEv26Group_norm_nhwc_fwd_params)
        /*00b0*/ 	.short	0x0210
        /*00b2*/ 	.short	0x00a0


	//----- nvinfo : EIATTR_SW_WAR
	.align		4
.L_1609:
        /*00b4*/ 	.byte	0x04, 0x36
        /*00b6*/ 	.short	(.L_1611 - .L_1610)
.L_1610:
        /*00b8*/ 	.word	0x00000008
.L_1611:


//--------------------- .nv.info._Z35group_norm_nhwc_fwd_one_pass_kernelI11Fp16IOFp16WLi256ELi60ELi480EEv26Group_norm_nhwc_fwd_params --------------------------
	.section	.nv.info._Z35group_norm_nhwc_fwd_one_pass_kernelI11Fp16IOFp16WLi256ELi60ELi480EEv26Group_norm_nhwc_fwd_params,"",@"SHT_CUDA_INFO"
	.sectionflags	@""
	.align	4


	//----- nvinfo : EIATTR_CUDA_API_VERSION
	.align		4
        /*0000*/ 	.byte	0x04, 0x37
        /*0002*/ 	.short	(.L_1613 - .L_1612)
.L_1612:
        /*0004*/ 	.word	0x00000082


	//----- nvinfo : EIATTR_KPARAM_INFO
	.align		4
.L_1613:
        /*0008*/ 	.byte	0x04, 0x17
        /*000a*/ 	.short	(.L_1615 - .L_1614)
.L_1614:
        /*000c*/ 	.word	0x00000000
        /*0010*/ 	.short	0x0000
        /*0012*/ 	.short	0x0000
        /*0014*/ 	.byte	0x00, 0xf0, 0x81, 0x02


	//----- nvinfo : EIATTR_SPARSE_MMA_MASK
	.align		4
.L_1615:
        /*0018*/ 	.byte	0x03, 0x50
        /*001a*/ 	.short	0x0000


	//----- nvinfo : EIATTR_MAXREG_COUNT
	.align		4
        /*001c*/ 	.byte	0x03, 0x1b
        /*001e*/ 	.short	0x0080


	//----- nvinfo : EIATTR_NUM_BARRIERS
	.align		4
        /*0020*/ 	.byte	0x02, 0x4c
        /*0022*/ 	.byte	0x01
	.zero		1


	//----- nvinfo : EIATTR_MERCURY_ISA_VERSION
	.align		4
        /*0024*/ 	.byte	0x03, 0x5f
        /*0026*/ 	.short	0x0101


	//----- nvinfo : EIATTR_COOP_GROUP_MASK_REGIDS
	.align		4
        /*0028*/ 	.byte	0x04, 0x29
        /*002a*/ 	.short	(.L_1617 - .L_1616)


	//   ....[0]....
.L_1616:
        /*002c*/ 	.word	0xffffffff


	//   ....[1]....
        /*0030*/ 	.word	0xffffffff


	//   ....[2]....
        /*0034*/ 	.word	0xffffffff


	//   ....[3]....
        /*0038*/ 	.word	0xffffffff


	//   ....[4]....
        /*003c*/ 	.word	0xffffffff


	//   ....[5]....
        /*0040*/ 	.word	0xffffffff


	//   ....[6]....
        /*0044*/ 	.word	0xffffffff


	//   ....[7]....
        /*0048*/ 	.word	0xffffffff


	//   ....[8]....
        /*004c*/ 	.word	0xffffffff


	//   ....[9]....
        /*0050*/ 	.word	0xffffffff


	//----- nvinfo : EIATTR_COOP_GROUP_INSTR_OFFSETS
	.align		4
.L_1617:
        /*0054*/ 	.byte	0x04, 0x28
        /*0056*/ 	.short	(.L_1619 - .L_1618)


	//   ....[0]....
.L_1618:
        /*0058*/ 	.word	0x00001bd0


	//   ....[1]....
        /*005c*/ 	.word	0x00001be0


	//   ....[2]....
        /*0060*/ 	.word	0x00001c20


	//   ....[3]....
        /*0064*/ 	.word	0x00001c30


	//   ....[4]....
        /*0068*/ 	.word	0x00001c70


	//   ....[5]....
        /*006c*/ 	.word	0x00001c80


	//   ....[6]....
        /*0070*/ 	.word	0x00001cc0


	//   ....[7]....
        /*0074*/ 	.word	0x00001cd0


	//   ....[8]....
        /*0078*/ 	.word	0x00001d10


	//   ....[9]....
        /*007c*/ 	.word	0x00001d20


	//----- nvinfo : EIATTR_EXIT_INSTR_OFFSETS
	.align		4
.L_1619:
        /*0080*/ 	.byte	0x04, 0x1c
        /*0082*/ 	.short	(.L_1621 - .L_1620)


	//   ....[0]....
.L_1620:
        /*0084*/ 	.word	0x00000060


	//   ....[1]....
        /*0088*/ 	.word	0x00005290


	//----- nvinfo : EIATTR_MAX_THREADS
	.align		4
.L_1621:
        /*008c*/ 	.byte	0x04, 0x05
        /*008e*/ 	.short	(.L_1623 - .L_1622)
.L_1622:
        /*0090*/ 	.word	0x000001e0
        /*0094*/ 	.word	0x00000001
        /*0098*/ 	.word	0x00000001


	//----- nvinfo : EIATTR_CRS_STACK_SIZE
	.align		4
.L_1623:
        /*009c*/ 	.byte	0x04, 0x1e
        /*009e*/ 	.short	(.L_1625 - .L_1624)
.L_1624:
        /*00a0*/ 	.word	0x00000000


	//----- nvinfo : EIATTR_CBANK_PARAM_SIZE
	.align		4
.L_1625:
        /*00a4*/ 	.byte	0x03, 0x19
        /*00a6*/ 	.short	0x00a0


	//----- nvinfo : EIATTR_PARAM_CBANK
	.align		4
        /*00a8*/ 	.byte	0x04, 0x0a
        /*00aa*/ 	.short	(.L_1627 - .L_1626)
	.align		4
.L_1626:
        /*00ac*/ 	.word	index@(.nv.constant0._Z35group_norm_nhwc_fwd_one_pass_kernelI11Fp16IOFp16WLi256ELi60ELi480EEv26Group_norm_nhwc_fwd_params)
        /*00b0*/ 	.short	0x0210
        /*00b2*/ 	.short	0x00a0


	//----- nvinfo : EIATTR_SW_WAR
	.align		4
.L_1627:
        /*00b4*/ 	.byte	0x04, 0x36
        /*00b6*/ 	.short	(.L_1629 - .L_1628)
.L_1628:
        /*00b8*/ 	.word	0x00000008
.L_1629:


//--------------------- .nv.info._Z35group_norm_nhwc_fwd_one_pass_kernelI11Fp16IOFp16WLi512ELi60ELi480EEv26Group_norm_nhwc_fwd_params --------------------------
	.section	.nv.info._Z35group_norm_nhwc_fwd_one_pass_kernelI11Fp16IOFp16WLi512ELi60ELi480EEv26Group_norm_nhwc_fwd_params,"",@"SHT_CUDA_INFO"
	.sectionflags	@""
	.align	4


	//----- nvinfo : EIATTR_CUDA_API_VERSION
	.align		4
        /*0000*/ 	.byte	0x04, 0x37
        /*0002*/ 	.short	(.L_1631 - .L_1630)
.L_1630:
        /*0004*/ 	.word	0x00000082


	//----- nvinfo : EIATTR_KPARAM_INFO
	.align		4
.L_1631:
        /*0008*/ 	.byte	0x04, 0x17
        /*000a*/ 	.short	(.L_1633 - .L_1632)
.L_1632:
        /*000c*/ 	.word	0x00000000
        /*0010*/ 	.short	0x0000
        /*0012*/ 	.short	0x0000
        /*0014*/ 	.byte	0x00, 0xf0, 0x81, 0x02


	//----- nvinfo : EIATTR_SPARSE_MMA_MASK
	.align		4
.L_1633:
        /*0018*/ 	.byte	0x03, 0x50
        /*001a*/ 	.short	0x0000


	//----- nvinfo : EIATTR_MAXREG_COUNT
	.align		4
        /*001c*/ 	.byte	0x03, 0x1b
        /*001e*/ 	.short	0x0080


	//----- nvinfo : EIATTR_NUM_BARRIERS
	.align		4
        /*0020*/ 	.byte	0x02, 0x4c
        /*0022*/ 	.byte	0x01
	.zero		1


	//----- nvinfo : EIATTR_MERCURY_ISA_VERSION
	.align		4
        /*0024*/ 	.byte	0x03, 0x5f
        /*0026*/ 	.short	0x0101


	//----- nvinfo : EIATTR_COOP_GROUP_MASK_REGIDS
	.align		4
        /*0028*/ 	.byte	0x04, 0x29
        /*002a*/ 	.short	(.L_1635 - .L_1634)


	//   ....[0]....
.L_1634:
        /*002c*/ 	.word	0xffffffff


	//   ....[1]....
        /*0030*/ 	.word	0xffffffff


	//   ....[2]....
        /*0034*/ 	.word	0xffffffff


	//   ....[3]....
        /*0038*/ 	.word	0xffffffff


	//   ....[4]....
        /*003c*/ 	.word	0xffffffff


	//   ....[5]....
        /*0040*/ 	.word	0xffffffff


	//   ....[6]....
        /*0044*/ 	.word	0xffffffff


	//   ....[7]....
        /*0048*/ 	.word	0xffffffff


	//   ....[8]....
        /*004c*/ 	.word	0xffffffff


	//   ....[9]....
        /*0050*/ 	.word	0xffffffff


	//----- nvinfo : EIATTR_COOP_GROUP_INSTR_OFFSETS
	.align		4
.L_1635:
        /*0054*/ 	.byte	0x04, 0x28
        /*0056*/ 	.short	(.L_1637 - .L_1636)


	//   ....[0]....
.L_1636:
        /*0058*/ 	.word	0x00003a40


	//   ....[1]....
        /*005c*/ 	.word	0x00003a50


	//   ....[2]....
        /*0060*/ 	.word	0x00003a90


	//   ....[3]....
        /*0064*/ 	.word	0x00003aa0


	//   ....[4]....
        /*0068*/ 	.word	0x00003ae0


	//   ....[5]....
        /*006c*/ 	.word	0x00003af0


	//   ....[6]....
        /*0070*/ 	.word	0x00003b30


	//   ....[7]....
        /*0074*/ 	.word	0x00003b40


	//   ....[8]....
        /*0078*/ 	.word	0x00003b90


	//   ....[9]....
        /*007c*/ 	.word	0x00003ba0


	//----- nvinfo : EIATTR_EXIT_INSTR_OFFSETS
	.align		4
.L_1637:
        /*0080*/ 	.byte	0x04, 0x1c
        /*0082*/ 	.short	(.L_1639 - .L_1638)


	//   ....[0]....
.L_1638:
        /*0084*/ 	.word	0x00000060


	//   ....[1]....
        /*0088*/ 	.word	0x00009320


	//----- nvinfo : EIATTR_MAX_THREADS
	.align		4
.L_1639:
        /*008c*/ 	.byte	0x04, 0x05
        /*008e*/ 	.short	(.L_1641 - .L_1640)
.L_1640:
        /*0090*/ 	.word	0x000001e0
        /*0094*/ 	.word	0x00000001
        /*0098*/ 	.word	0x00000001


	//----- nvinfo : EIATTR_CRS_STACK_SIZE
	.align		4
.L_1641:
        /*009c*/ 	.byte	0x04, 0x1e
        /*009e*/ 	.short	(.L_1643 - .L_1642)
.L_1642:
        /*00a0*/ 	.word	0x00000000


	//----- nvinfo : EIATTR_CBANK_PARAM_SIZE
	.align		4
.L_1643:
        /*00a4*/ 	.byte	0x03, 0x19
        /*00a6*/ 	.short	0x00a0


	//----- nvinfo : EIATTR_PARAM_CBANK
	.align		4
        /*00a8*/ 	.byte	0x04, 0x0a
        /*00aa*/ 	.short	(.L_1645 - .L_1644)
	.align		4
.L_1644:
        /*00ac*/ 	.word	index@(.nv.constant0._Z35group_norm_nhwc_fwd_one_pass_kernelI11Fp16IOFp16WLi512ELi60ELi480EEv26Group_norm_nhwc_fwd_params)
        /*00b0*/ 	.short	0x0210
        /*00b2*/ 	.short	0x00a0


	//----- nvinfo : EIATTR_SW_WAR
	.align		4
.L_1645:
        /*00b4*/ 	.byte	0x04, 0x36
        /*00b6*/ 	.short	(.L_1647 - .L_1646)
.L_1646:
        /*00b8*/ 	.word	0x00000008
.L_1647:


//--------------------- .nv.info._Z35group_norm_nhwc_fwd_one_pass_kernelI11Fp32IOFp32WLi64ELi60ELi480EEv26Group_norm_nhwc_fwd_params --------------------------
	.section	.nv.info._Z35group_norm_nhwc_fwd_one_pass_kernelI11Fp32IOFp32WLi64ELi60ELi480EEv26Group_norm_nhwc_fwd_params,"",@"SHT_CUDA_INFO"
	.sectionflags	@""
	.align	4


	//----- nvinfo : EIATTR_CUDA_API_VERSION
	.align		4
        /*0000*/ 	.byte	0x04, 0x37
        /*0002*/ 	.short	(.L_1649 - .L_1648)
.L_1648:
        /*0004*/ 	.word	0x00000082


	//----- nvinfo : EIATTR_KPARAM_INFO
	.align		4
.L_1649:
        /*0008*/ 	.byte	0x04, 0x17
        /*000a*/ 	.short	(.L_1651 - .L_1650)
.L_1650:
        /*000c*/ 	.word	0x00000000
        /*0010*/ 	.short	0x0000
        /*0012*/ 	.short	0x0000
        /*0014*/ 	.byte	0x00, 0xf0, 0x81, 0x02


	//----- nvinfo : EIATTR_SPARSE_MMA_MASK
	.align		4
.L_1651:
        /*0018*/ 	.byte	0x03, 0x50
        /*001a*/ 	.short	0x0000


	//----- nvinfo : EIATTR_MAXREG_COUNT
	.align		4
        /*001c*/ 	.byte	0x03, 0x1b
        /*001e*/ 	.short	0x0080


	//----- nvinfo : EIATTR_NUM_BARRIERS
	.align		4
        /*0020*/ 	.byte	0x02, 0x4c
        /*0022*/ 	.byte	0x01
	.zero		1


	//----- nvinfo : EIATTR_MERCURY_ISA_VERSION
	.align		4
        /*0024*/ 	.byte	0x03, 0x5f
        /*0026*/ 	.short	0x0101


	//----- nvinfo : EIATTR_COOP_GROUP_MASK_REGIDS
	.align		4
        /*0028*/ 	.byte	0x04, 0x29
        /*002a*/ 	.short	(.L_1653 - .L_1652)


	//   ....[0]....
.L_1652:
        /*002c*/ 	.word	0xffffffff


	//   ....[1]....
        /*0030*/ 	.word	0xffffffff


	//   ....[2]....
        /*0034*/ 	.word	0xffffffff


	//   ....[3]....
        /*0038*/ 	.word	0xffffffff


	//   ....[4]....
        /*003c*/ 	.word	0xffffffff


	//   ....[5]....
        /*0040*/ 	.word	0xffffffff


	//   ....[6]....
        /*0044*/ 	.word	0xffffffff


	//   ....[7]....
        /*0048*/ 	.word	0xffffffff


	//   ....[8]....
        /*004c*/ 	.word	0xffffffff


	//   ....[9]....
        /*0050*/ 	.word	0xffffffff


	//----- nvinfo : EIATTR_COOP_GROUP_INSTR_OFFSETS
	.align		4
.L_1653:
        /*0054*/ 	.byte	0x04, 0x28
        /*0056*/ 	.short	(.L_1655 - .L_1654)


	//   ....[0]....
.L_1654:
        /*0058*/ 	.word	0x000009b0


	//   ....[1]....
        /*005c*/ 	.word	0x000009d0


	//   ....[2]....
        /*0060*/ 	.word	0x00000a10


	//   ....[3]....
        /*0064*/ 	.word	0x00000a30


	//   ....[4]....
        /*0068*/ 	.word	0x00000a60


	//   ....[5]....
        /*006c*/ 	.word	0x00000a80


	//   ....[6]....
        /*0070*/ 	.word	0x00000ab0


	//   ....[7]....
        /*0074*/ 	.word	0x00000ad0


	//   ....[8]....
        /*0078*/ 	.word	0x00000b00


	//   ....[9]....
        /*007c*/ 	.word	0x00000b20


	//----- nvinfo : EIATTR_EXIT_INSTR_OFFSETS
	.align		4
.L_1655:
        /*0080*/ 	.byte	0x04, 0x1c
        /*0082*/ 	.short	(.L_1657 - .L_1656)


	//   ....[0]....
.L_1656:
        /*0084*/ 	.word	0x00000060


	//   ....[1]....
        /*0088*/ 	.word	0x00002340


	//----- nvinfo : EIATTR_MAX_THREADS
	.align		4
.L_1657:
        /*008c*/ 	.byte	0x04, 0x05
        /*008e*/ 	.short	(.L_1659 - .L_1658)
.L_1658:
        /*0090*/ 	.word	0x000001e0
        /*0094*/ 	.word	0x00000001
        /*0098*/ 	.word	0x00000001


	//----- nvinfo : EIATTR_CRS_STACK_SIZE
	.align		4
.L_1659:
        /*009c*/ 	.byte	0x04, 0x1e
        /*009e*/ 	.short	(.L_1661 - .L_1660)
.L_1660:
        /*00a0*/ 	.word	0x00000000


	//----- nvinfo : EIATTR_CBANK_PARAM_SIZE
	.align		4
.L_1661:
        /*00a4*/ 	.byte	0x03, 0x19
        /*00a6*/ 	.short	0x00a0


	//----- nvinfo : EIATTR_PARAM_CBANK
	.align		4
        /*00a8*/ 	.byte	0x04, 0x0a
        /*00aa*/ 	.short	(.L_1663 - .L_1662)
	.align		4
.L_1662:
        /*00ac*/ 	.word	index@(.nv.constant0._Z35group_norm_nhwc_fwd_one_pass_kernelI11Fp32IOFp32WLi64ELi60ELi480EEv26Group_norm_nhwc_fwd_params)
        /*00b0*/ 	.short	0x0210
        /*00b2*/ 	.short	0x00a0


	//----- nvinfo : EIATTR_SW_WAR
	.align		4
.L_1663:
        /*00b4*/ 	.byte	0x04, 0x36
        /*00b6*/ 	.short	(.L_1665 - .L_1664)
.L_1664:
        /*00b8*/ 	.word	0x00000008
.L_1665:


//--------------------- .nv.info._Z35group_norm_nhwc_fwd_one_pass_kernelI11Fp32IOFp32WLi128ELi60ELi480EEv26Group_norm_nhwc_fwd_params --------------------------
	.section	.nv.info._Z35group_norm_nhwc_fwd_one_pass_kernelI11Fp32IOFp32WLi128ELi60ELi480EEv26Group_norm_nhwc_fwd_params,"",@"SHT_CUDA_INFO"
	.sectionflags	@""
	.align	4


	//----- nvinfo : EIATTR_CUDA_API_VERSION
	.align		4
        /*0000*/ 	.byte	0x04, 0x37
        /*0002*/ 	.short	(.L_1667 - .L_1666)
.L_1666:
        /*0004*/ 	.word	0x00000082


	//----- nvinfo : EIATTR_KPARAM_INFO
	.align		4
.L_1667:
        /*0008*/ 	.byte	0x04, 0x17
        /*000a*/ 	.short	(.L_1669 - .L_1668)
.L_1668:
        /*000c*/ 	.word	0x00000000
        /*0010*/ 	.short	0x0000
        /*0012*/ 	.short	0x0000
        /*0014*/ 	.byte	0x00, 0xf0, 0x81, 0x02


	//----- nvinfo : EIATTR_SPARSE_MMA_MASK
	.align		4
.L_1669:
        /*0018*/ 	.byte	0x03, 0x50
        /*001a*/ 	.short	0x0000


	//----- nvinfo : EIATTR_MAXREG_COUNT
	.align		4
        /*001c*/ 	.byte	0x03, 0x1b
        /*001e*/ 	.short	0x0080


	//----- nvinfo : EIATTR_NUM_BARRIERS
	.align		4
        /*0020*/ 	.byte	0x02, 0x4c
        /*0022*/ 	.byte	0x01
	.zero		1


	//----- nvinfo : EIATTR_MERCURY_ISA_VERSION
	.align		4
        /*0024*/ 	.byte	0x03, 0x5f
        /*0026*/ 	.short	0x0101


	//----- nvinfo : EIATTR_COOP_GROUP_MASK_REGIDS
	.align		4
        /*0028*/ 	.byte	0x04, 0x29
        /*002a*/ 	.short	(.L_1671 - .L_1670)


	//   ....[0]....
.L_1670:
        /*002c*/ 	.word	0xffffffff


	//   ....[1]....
        /*0030*/ 	.word	0xffffffff


	//   ....[2]....
        /*0034*/ 	.word	0xffffffff


	//   ....[3]....
        /*0038*/ 	.word	0xffffffff


	//   ....[4]....
        /*003c*/ 	.word	0xffffffff


	//   ....[5]....
        /*0040*/ 	.word	0xffffffff


	//   ....[6]....
        /*0044*/ 	.word	0xffffffff


	//   ....[7]....
        /*0048*/ 	.word	0xffffffff


	//   ....[8]....
        /*004c*/ 	.word	0xffffffff


	//   ....[9]....
        /*0050*/ 	.word	0xffffffff


	//----- nvinfo : EIATTR_COOP_GROUP_INSTR_OFFSETS
	.align		4
.L_1671:
        /*0054*/ 	.byte	0x04, 0x28
        /*0056*/ 	.short	(.L_1673 - .L_1672)


	//   ....[0]....
.L_1672:
        /*0058*/ 	.word	0x00000f60


	//   ....[1]....
        /*005c*/ 	.word	0x00000f70


	//   ....[2]....
        /*0060*/ 	.word	0x00000fa0


	//   ....[3]....
        /*0064*/ 	.word	0x00000fb0


	//   ....[4]....
        /*0068*/ 	.word	0x00000ff0


	//   ....[5]....
        /*006c*/ 	.word	0x00001000


	//   ....[6]....
        /*0070*/ 	.word	0x00001040


	//   ....[7]....
        /*0074*/ 	.word	0x00001050


	//   ....[8]....
        /*0078*/ 	.word	0x00001090


	//   ....[9]....
        /*007c*/ 	.word	0x000010a0


	//----- nvinfo : EIATTR_EXIT_INSTR_OFFSETS
	.align		4
.L_1673:
        /*0080*/ 	.byte	0x04, 0x1c
        /*0082*/ 	.short	(.L_1675 - .L_1674)


	//   ....[0]....
.L_1674:
        /*0084*/ 	.word	0x00000060


	//   ....[1]....
        /*0088*/ 	.word	0x000038a0


	//----- nvinfo : EIATTR_MAX_THREADS
	.align		4
.L_1675:
        /*008c*/ 	.byte	0x04, 0x05
        /*008e*/ 	.short	(.L_1677 - .L_1676)
.L_1676:
        /*0090*/ 	.word	0x000001e0
        /*0094*/ 	.word	0x00000001
        /*0098*/ 	.word	0x00000001


	//----- nvinfo : EIATTR_CRS_STACK_SIZE
	.align		4
.L_1677:
        /*009c*/ 	.byte	0x04, 0x1e
        /*009e*/ 	.short	(.L_1679 - .L_1678)
.L_1678:
        /*00a0*/ 	.word	0x00000000


	//----- nvinfo : EIATTR_CBANK_PARAM_SIZE
	.align		4
.L_1679:
        /*00a4*/ 	.byte	0x03, 0x19
        /*00a6*/ 	.short	0x00a0


	//----- nvinfo : EIATTR_PARAM_CBANK
	.align		4
        /*00a8*/ 	.byte	0x04, 0x0a
        /*00aa*/ 	.short	(.L_1681 - .L_1680)
	.align		4
.L_1680:
        /*00ac*/ 	.word	index@(.nv.constant0._Z35group_norm_nhwc_fwd_one_pass_kernelI11Fp32IOFp32WLi128ELi60ELi480EEv26Group_norm_nhwc_fwd_params)
        /*00b0*/ 	.short	0x0210
        /*00b2*/ 	.short	0x00a0


	//----- nvinfo : EIATTR_SW_WAR
	.align		4
.L_1681:
        /*00b4*/ 	.byte	0x04, 0x36
        /*00b6*/ 	.short	(.L_1683 - .L_1682)
.L_1682:
        /*00b8*/ 	.word	0x00000008
.L_1683:


//--------------------- .nv.info._Z35group_norm_nhwc_fwd_one_pass_kernelI11Fp32IOFp32WLi256ELi60ELi480EEv26Group_norm_nhwc_fwd_params --------------------------
	.section	.nv.info._Z35group_norm_nhwc_fwd_one_pass_kernelI11Fp32IOFp32WLi256ELi60ELi480EEv26Group_norm_nhwc_fwd_params,"",@"SHT_CUDA_INFO"
	.sectionflags	@""
	.align	4


	//----- nvinfo : EIATTR_CUDA_API_VERSION
	.align		4
        /*0000*/ 	.byte	0x04, 0x37
        /*0002*/ 	.short	(.L_1685 - .L_1684)
.L_1684:
        /*0004*/ 	.word	0x00000082


	//----- nvinfo : EIATTR_KPARAM_INFO
	.align		4
.L_1685:
        /*0008*/ 	.byte	0x04, 0x17
        /*000a*/ 	.short	(.L_1687 - .L_1686)
.L_1686:
        /*000c*/ 	.word	0x00000000
        /*0010*/ 	.short	0x0000
        /*0012*/ 	.short	0x0000
        /*0014*/ 	.byte	0x00, 0xf0, 0x81, 0x02


	//----- nvinfo : EIATTR_SPARSE_MMA_MASK
	.align		4
.L_1687:
        /*0018*/ 	.byte	0x03, 0x50
        /*001a*/ 	.short	0x0000


	//----- nvinfo : EIATTR_MAXREG_COUNT
	.align		4
        /*001c*/ 	.byte	0x03, 0x1b
        /*001e*/ 	.short	0x0080


	//----- nvinfo : EIATTR_NUM_BARRIERS
	.align		4
        /*0020*/ 	.byte	0x02, 0x4c
        /*0022*/ 	.byte	0x01
	.zero		1


	//----- nvinfo : EIATTR_MERCURY_ISA_VERSION
	.align		4
        /*0024*/ 	.byte	0x03, 0x5f
        /*0026*/ 	.short	0x0101


	//----- nvinfo : EIATTR_COOP_GROUP_MASK_REGIDS
	.align		4
        /*0028*/ 	.byte	0x04, 0x29
        /*002a*/ 	.short	(.L_1689 - .L_1688)


	//   ....[0]....
.L_1688:
        /*002c*/ 	.word	0xffffffff


	//   ....[1]....
        /*0030*/ 	.word	0xffffffff


	//   ....[2]....
        /*0034*/ 	.word	0xffffffff


	//   ....[3]....
        /*0038*/ 	.word	0xffffffff


	//   ....[4]....
        /*003c*/ 	.word	0xffffffff


	//   ....[5]....
        /*0040*/ 	.word	0xffffffff


	//   ....[6]....
        /*0044*/ 	.word	0xffffffff


	//   ....[7]....
        /*0048*/ 	.word	0xffffffff


	//   ....[8]....
        /*004c*/ 	.word	0xffffffff


	//   ....[9]....
        /*0050*/ 	.word	0xffffffff


	//----- nvinfo : EIATTR_COOP_GROUP_INSTR_OFFSETS
	.align		4
.L_1689:
        /*0054*/ 	.byte	0x04, 0x28
        /*0056*/ 	.short	(.L_1691 - .L_1690)


	//   ....[0]....
.L_1690:
        /*0058*/ 	.word	0x000019f0


	//   ....[1]....
        /*005c*/ 	.word	0x00001a00


	//   ....[2]....
        /*0060*/ 	.word	0x00001a30


	//   ....[3]....
        /*0064*/ 	.word	0x00001a40


	//   ....[4]....
        /*0068*/ 	.word	0x00001a80


	//   ....[5]....
        /*006c*/ 	.word	0x00001a90


	//   ....[6]....
        /*0070*/ 	.word	0x00001ad0


	//   ....[7]....
        /*0074*/ 	.word	0x00001ae0


	//   ....[8]....
        /*0078*/ 	.word	0x00001b20


	//   ....[9]....
        /*007c*/ 	.word	0x00001b30


	//----- nvinfo : EIATTR_EXIT_INSTR_OFFSETS
	.align		4
.L_1691:
        /*0080*/ 	.byte	0x04, 0x1c
        /*0082*/ 	.short	(.L_1693 - .L_1692)


	//   ....[0]....
.L_1692:
        /*0084*/ 	.word	0x00000060


	//   ....[1]....
        /*0088*/ 	.word	0x00004c70


	//----- nvinfo : EIATTR_MAX_THREADS
	.align		4
.L_1693:
        /*008c*/ 	.byte	0x04, 0x05
        /*008e*/ 	.short	(.L_1695 - .L_1694)
.L_1694:
        /*0090*/ 	.word	0x000001e0
        /*0094*/ 	.word	0x00000001
        /*0098*/ 	.word	0x00000001


	//----- nvinfo : EIATTR_CRS_STACK_SIZE
	.align		4
.L_1695:
        /*009c*/ 	.byte	0x04, 0x1e
        /*009e*/ 	.short	(.L_1697 - .L_1696)
.L_1696:
        /*00a0*/ 	.word	0x00000000


	//----- nvinfo : EIATTR_CBANK_PARAM_SIZE
	.align		4
.L_1697:
        /*00a4*/ 	.byte	0x03, 0x19
        /*00a6*/ 	.short	0x00a0


	//----- nvinfo : EIATTR_PARAM_CBANK
	.align		4
        /*00a8*/ 	.byte	0x04, 0x0a
        /*00aa*/ 	.short	(.L_1699 - .L_1698)
	.align		4
.L_1698:
        /*00ac*/ 	.word	index@(.nv.constant0._Z35group_norm_nhwc_fwd_one_pass_kernelI11Fp32IOFp32WLi256ELi60ELi480EEv26Group_norm_nhwc_fwd_params)
        /*00b0*/ 	.short	0x0210
        /*00b2*/ 	.short	0x00a0


	//----- nvinfo : EIATTR_SW_WAR
	.align		4
.L_1699:
        /*00b4*/ 	.byte	0x04, 0x36
        /*00b6*/ 	.short	(.L_1701 - .L_1700)
.L_1700:
        /*00b8*/ 	.word	0x00000008
.L_1701:


//--------------------- .nv.info._Z35group_norm_nhwc_fwd_one_pass_kernelI11Fp32IOFp32WLi512ELi60ELi480EEv26Group_norm_nhwc_fwd_params --------------------------
	.section	.nv.info._Z35group_norm_nhwc_fwd_one_pass_kernelI11Fp32IOFp32WLi512ELi60ELi480EEv26Group_norm_nhwc_fwd_params,"",@"SHT_CUDA_INFO"
	.sectionflags	@""
	.align	4


	//----- nvinfo : EIATTR_CUDA_API_VERSION
	.align		4
        /*0000*/ 	.byte	0x04, 0x37
        /*0002*/ 	.short	(.L_1703 - .L_1702)
.L_1702:
        /*0004*/ 	.word	0x00000082


	//----- nvinfo : EIATTR_KPARAM_INFO
	.align		4
.L_1703:
        /*0008*/ 	.byte	0x04, 0x17
        /*000a*/ 	.short	(.L_1705 - .L_1704)
.L_1704:
        /*000c*/ 	.word	0x00000000
        /*0010*/ 	.short	0x0000
        /*0012*/ 	.short	0x0000
        /*0014*/ 	.byte	0x00, 0xf0, 0x81, 0x02


	//----- nvinfo : EIATTR_SPARSE_MMA_MASK
	.align		4
.L_1705:
        /*0018*/ 	.byte	0x03, 0x50
        /*001a*/ 	.short	0x0000


	//----- nvinfo : EIATTR_MAXREG_COUNT
	.align		4
        /*001c*/ 	.byte	0x03, 0x1b
        /*001e*/ 	.short	0x0080


	//----- nvinfo : EIATTR_NUM_BARRIERS
	.align		4
        /*0020*/ 	.byte	0x02, 0x4c
        /*0022*/ 	.byte	0x01
	.zero		1


	//----- nvinfo : EIATTR_MERCURY_ISA_VERSION
	.align		4
        /*0024*/ 	.byte	0x03, 0x5f
        /*0026*/ 	.short	0x0101


	//----- nvinfo : EIATTR_COOP_GROUP_MASK_REGIDS
	.align		4
        /*0028*/ 	.byte	0x04, 0x29
        /*002a*/ 	.short	(.L_1707 - .L_1706)


	//   ....[0]....
.L_1706:
        /*002c*/ 	.word	0xffffffff


	//   ....[1]....
        /*0030*/ 	.word	0xffffffff


	//   ....[2]....
        /*0034*/ 	.word	0xffffffff


	//   ....[3]....
        /*0038*/ 	.word	0xffffffff


	//   ....[4]....
        /*003c*/ 	.word	0xffffffff


	//   ....[5]....
        /*0040*/ 	.word	0xffffffff


	//   ....[6]....
        /*0044*/ 	.word	0xffffffff


	//   ....[7]....
        /*0048*/ 	.word	0xffffffff


	//   ....[8]....
        /*004c*/ 	.word	0xffffffff


	//   ....[9]....
        /*0050*/ 	.word	0xffffffff


	//----- nvinfo : EIATTR_COOP_GROUP_INSTR_OFFSETS
	.align		4
.L_1707:
        /*0054*/ 	.byte	0x04, 0x28
        /*0056*/ 	.short	(.L_1709 - .L_1708)


	//   ....[0]....
.L_1708:
        /*0058*/ 	.word	0x00003650


	//   ....[1]....
        /*005c*/ 	.word	0x00003660


	//   ....[2]....
        /*0060*/ 	.word	0x000036a0


	//   ....[3]....
        /*0064*/ 	.word	0x000036b0


	//   ....[4]....
        /*0068*/ 	.word	0x000036f0


	//   ....[5]....
        /*006c*/ 	.word	0x00003700


	//   ....[6]....
        /*0070*/ 	.word	0x00003740


	//   ....[7]....
        /*0074*/ 	.word	0x00003750


	//   ....[8]....
        /*0078*/ 	.word	0x000037a0


	//   ....[9]....
        /*007c*/ 	.word	0x000037b0


	//----- nvinfo : EIATTR_EXIT_INSTR_OFFSETS
	.align		4
.L_1709:
        /*0080*/ 	.byte	0x04, 0x1c
        /*0082*/ 	.short	(.L_1711 - .L_1710)


	//   ....[0]....
.L_1710:
        /*0084*/ 	.word	0x00000060


	//   ....[1]....
        /*0088*/ 	.word	0x000089e0


	//----- nvinfo : EIATTR_MAX_THREADS
	.align		4
.L_1711:
        /*008c*/ 	.byte	0x04, 0x05
        /*008e*/ 	.short	(.L_1713 - .L_1712)
.L_1712:
        /*0090*/ 	.word	0x000001e0
        /*0094*/ 	.word	0x00000001
        /*0098*/ 	.word	0x00000001


	//----- nvinfo : EIATTR_CRS_STACK_SIZE
	.align		4
.L_1713:
        /*009c*/ 	.byte	0x04, 0x1e
        /*009e*/ 	.short	(.L_1715 - .L_1714)
.L_1714:
        /*00a0*/ 	.word	0x00000000


	//----- nvinfo : EIATTR_CBANK_PARAM_SIZE
	.align		4
.L_1715:
        /*00a4*/ 	.byte	0x03, 0x19
        /*00a6*/ 	.short	0x00a0


	//----- nvinfo : EIATTR_PARAM_CBANK
	.align		4
        /*00a8*/ 	.byte	0x04, 0x0a
        /*00aa*/ 	.short	(.L_1717 - .L_1716)
	.align		4
.L_1716:
        /*00ac*/ 	.word	index@(.nv.constant0._Z35group_norm_nhwc_fwd_one_pass_kernelI11Fp32IOFp32WLi512ELi60ELi480EEv26Group_norm_nhwc_fwd_params)
        /*00b0*/ 	.short	0x0210
        /*00b2*/ 	.short	0x00a0


	//----- nvinfo : EIATTR_SW_WAR
	.align		4
.L_1717:
        /*00b4*/ 	.byte	0x04, 0x36
        /*00b6*/ 	.short	(.L_1719 - .L_1718)
.L_1718:
        /*00b8*/ 	.word	0x00000008
.L_1719:


//--------------------- .nv.info._Z35group_norm_nhwc_fwd_one_pass_kernelI11Fp32IOBf16WLi64ELi60ELi480EEv26Group_norm_nhwc_fwd_params --------------------------
	.section	.nv.info._Z35group_norm_nhwc_fwd_one_pass_kernelI11Fp32IOBf16WLi64ELi60ELi480EEv26Group_norm_nhwc_fwd_params,"",@"SHT_CUDA_INFO"
	.sectionflags	@""
	.align	4


	//----- nvinfo : EIATTR_CUDA_API_VERSION
	.align		4
        /*0000*/ 	.byte	0x04, 0x37
        /*0002*/ 	.short	(.L_1721 - .L_1720)
.L_1720:
        /*0004*/ 	.word	0x00000082


	//----- nvinfo : EIATTR_KPARAM_INFO
	.align		4
.L_1721:
        /*0008*/ 	.byte	0x04, 0x17
        /*000a*/ 	.short	(.L_1723 - .L_1722)
.L_1722:
        /*000c*/ 	.word	0x00000000
        /*0010*/ 	.short	0x0000
        /*0012*/ 	.short	0x0000
        /*0014*/ 	.byte	0x00, 0xf0, 0x81, 0x02


	//----- nvinfo : EIATTR_SPARSE_MMA_MASK
	.align		4
.L_1723:
        /*0018*/ 	.byte	0x03, 0x50
        /*001a*/ 	.short	0x0000


	//----- nvinfo : EIATTR_MAXREG_COUNT
	.align		4
        /*001c*/ 	.byte	0x03, 0x1b
        /*001e*/ 	.short	0x0080


	//----- nvinfo : EIATTR_NUM_BARRIERS
	.align		4
        /*0020*/ 	.byte	0x02, 0x4c
        /*0022*/ 	.byte	0x01
	.zero		1


	//----- nvinfo : EIATTR_MERCURY_ISA_VERSION
	.align		4
        /*0024*/ 	.byte	0x03, 0x5f
        /*0026*/ 	.short	0x0101


	//----- nvinfo : EIATTR_COOP_GROUP_MASK_REGIDS
	.align		4
        /*0028*/ 	.byte	0x04, 0x29
        /*002a*/ 	.short	(.L_1725 - .L_1724)


	//   ....[0]....
.L_1724:
        /*002c*/ 	.word	0xffffffff


	//   ....[1]....
        /*0030*/ 	.word	0xffffffff


	//   ....[2]....
        /*0034*/ 	.word	0xffffffff


	//   ....[3]....
        /*0038*/ 	.word	0xffffffff


	//   ....[4]....
        /*003c*/ 	.word	0xffffffff


	//   ....[5]....
        /*0040*/ 	.word	0xffffffff


	//   ....[6]....
        /*0044*/ 	.word	0xffffffff


	//   ....[7]....
        /*0048*/ 	.word	0xffffffff


	//   ....[8]....
        /*004c*/ 	.word	0xffffffff


	//   ....[9]....
        /*0050*/ 	.word	0xffffffff


	//----- nvinfo : EIATTR_COOP_GROUP_INSTR_OFFSETS
	.align		4
.L_1725:
        /*0054*/ 	.byte	0x04, 0x28
        /*0056*/ 	.short	(.L_1727 - .L_1726)


	//   ....[0]....
.L_1726:
        /*0058*/ 	.word	0x000009c0


	//   ....[1]....
        /*005c*/ 	.word	0x000009e0


	//   ....[2]....
        /*0060*/ 	.word	0x00000a20


	//   ....[3]....
        /*0064*/ 	.word	0x00000a40


	//   ....[4]....
        /*0068*/ 	.word	0x00000a70


	//   ....[5]....
        /*006c*/ 	.word	0x00000a90


	//   ....[6]....
        /*0070*/ 	.word	0x00000ac0


	//   ....[7]....
        /*0074*/ 	.word	0x00000ae0


	//   ....[8]....
        /*0078*/ 	.word	0x00000b10


	//   ....[9]....
        /*007c*/ 	.word	0x00000b30


	//----- nvinfo : EIATTR_EXIT_INSTR_OFFSETS
	.align		4
.L_1727:
        /*0080*/ 	.byte	0x04, 0x1c
        /*0082*/ 	.short	(.L_1729 - .L_1728)


	//   ....[0]....
.L_1728:
        /*0084*/ 	.word	0x00000060


	//   ....[1]....
        /*0088*/ 	.word	0x00002380


	//----- nvinfo : EIATTR_MAX_THREADS
	.align		4
.L_1729:
        /*008c*/ 	.byte	0x04, 0x05
        /*008e*/ 	.short	(.L_1731 - .L_1730)
.L_1730:
        /*0090*/ 	.word	0x000001e0
        /*0094*/ 	.word	0x00000001
        /*0098*/ 	.word	0x00000001


	//----- nvinfo : EIATTR_CRS_STACK_SIZE
	.align		4
.L_1731:
        /*009c*/ 	.byte	0x04, 0x1e
        /*009e*/ 	.short	(.L_1733 - .L_1732)
.L_1732:
        /*00a0*/ 	.word	0x00000000


	//----- nvinfo : EIATTR_CBANK_PARAM_SIZE
	.align		4
.L_1733:
        /*00a4*/ 	.byte	0x03, 0x19
        /*00a6*/ 	.short	0x00a0


	//----- nvinfo : EIATTR_PARAM_CBANK
	.align		4
        /*00a8*/ 	.byte	0x04, 0x0a
        /*00aa*/ 	.short	(.L_1735 - .L_1734)
	.align		4
.L_1734:
        /*00ac*/ 	.word	index@(.nv.constant0._Z35group_norm_nhwc_fwd_one_pass_kernelI11Fp32IOBf16WLi64ELi60ELi480EEv26Group_norm_nhwc_fwd_params)
        /*00b0*/ 	.short	0x0210
        /*00b2*/ 	.short	0x00a0


	//----- nvinfo : EIATTR_SW_WAR
	.align		4
.L_1735:
        /*00b4*/ 	.byte	0x04, 0x36
        /*00b6*/ 	.short	(.L_1737 - .L_1736)
.L_1736:
        /*00b8*/ 	.word	0x00000008
.L_1737:


//--------------------- .nv.info._Z35group_norm_nhwc_fwd_one_pass_kernelI11Fp32IOBf16WLi128ELi60ELi480EEv26Group_norm_nhwc_fwd_params --------------------------
	.section	.nv.info._Z35group_norm_nhwc_fwd_one_pass_kernelI11Fp32IOBf16WLi128ELi60ELi480EEv26Group_norm_nhwc_fwd_params,"",@"SHT_CUDA_INFO"
	.sectionflags	@""
	.align	4


	//----- nvinfo : EIATTR_CUDA_API_VERSION
	.align		4
        /*0000*/ 	.byte	0x04, 0x37
        /*0002*/ 	.short	(.L_1739 - .L_1738)
.L_1738:
        /*0004*/ 	.word	0x00000082


	//----- nvinfo : EIATTR_KPARAM_INFO
	.align		4
.L_1739:
        /*0008*/ 	.byte	0x04, 0x17
        /*000a*/ 	.short	(.L_1741 - .L_1740)
.L_1740:
        /*000c*/ 	.word	0x00000000
        /*0010*/ 	.short	0x0000
        /*0012*/ 	.short	0x0000
        /*0014*/ 	.byte	0x00, 0xf0, 0x81, 0x02


	//----- nvinfo : EIATTR_SPARSE_MMA_MASK
	.align		4
.L_1741:
        /*0018*/ 	.byte	0x03, 0x50
        /*001a*/ 	.short	0x0000


	//----- nvinfo : EIATTR_MAXREG_COUNT
	.align		4
        /*001c*/ 	.byte	0x03, 0x1b
        /*001e*/ 	.short	0x0080


	//----- nvinfo : EIATTR_NUM_BARRIERS
	.align		4
        /*0020*/ 	.byte	0x02, 0x4c
        /*0022*/ 	.byte	0x01
	.zero		1


	//----- nvinfo : EIATTR_MERCURY_ISA_VERSION
	.align		4
        /*0024*/ 	.byte	0x03, 0x5f
        /*0026*/ 	.short	0x0101


	//----- nvinfo : EIATTR_COOP_GROUP_MASK_REGIDS
	.align		4
        /*0028*/ 	.byte	0x04, 0x29
        /*002a*/ 	.short	(.L_1743 - .L_1742)


	//   ....[0]....
.L_1742:
        /*002c*/ 	.word	0xffffffff


	//   ....[1]....
        /*0030*/ 	.word	0xffffffff


	//   ....[2]....
        /*0034*/ 	.word	0xffffffff


	//   ....[3]....
        /*0038*/ 	.word	0xffffffff


	//   ....[4]....
        /*003c*/ 	.word	0xffffffff


	//   ....[5]....
        /*0040*/ 	.word	0xffffffff


	//   ....[6]....
        /*0044*/ 	.word	0xffffffff


	//   ....[7]....
        /*0048*/ 	.word	0xffffffff


	//   ....[8]....
        /*004c*/ 	.word	0xffffffff


	//   ....[9]....
        /*0050*/ 	.word	0xffffffff


	//----- nvinfo : EIATTR_COOP_GROUP_INSTR_OFFSETS
	.align		4
.L_1743:
        /*0054*/ 	.byte	0x04, 0x28
        /*0056*/ 	.short	(.L_1745 - .L_1744)


	//   ....[0]....
.L_1744:
        /*0058*/ 	.word	0x00000f60


	//   ....[1]....
        /*005c*/ 	.word	0x00000f70


	//   ....[2]....
        /*0060*/ 	.word	0x00000fa0


	//   ....[3]....
        /*0064*/ 	.word	0x00000fb0


	//   ....[4]....
        /*0068*/ 	.word	0x00000ff0


	//   ....[5]....
        /*006c*/ 	.word	0x00001000


	//   ....[6]....
        /*0070*/ 	.word	0x00001040


	//   ....[7]....
        /*0074*/ 	.word	0x00001050


	//   ....[8]....
        /*0078*/ 	.word	0x00001090


	//   ....[9]....
        /*007c*/ 	.word	0x000010a0


	//----- nvinfo : EIATTR_EXIT_INSTR_OFFSETS
	.align		4
.L_1745:
        /*0080*/ 	.byte	0x04, 0x1c
        /*0082*/ 	.short	(.L_1747 - .L_1746)


	//   ....[0]....
.L_1746:
        /*0084*/ 	.word	0x00000060


	//   ....[1]....
        /*0088*/ 	.word	0x00003920


	//----- nvinfo : EIATTR_MAX_THREADS
	.align		4
.L_1747:
        /*008c*/ 	.byte	0x04, 0x05
        /*008e*/ 	.short	(.L_1749 - .L_1748)
.L_1748:
        /*0090*/ 	.word	0x000001e0
        /*0094*/ 	.word	0x00000001
        /*0098*/ 	.word	0x00000001


	//----- nvinfo : EIATTR_CRS_STACK_SIZE
	.align		4
.L_1749:
        /*009c*/ 	.byte	0x04, 0x1e
        /*009e*/ 	.short	(.L_1751 - .L_1750)
.L_1750:
        /*00a0*/ 	.word	0x00000000


	//----- nvinfo : EIATTR_CBANK_PARAM_SIZE
	.align		4
.L_1751:
        /*00a4*/ 	.byte	0x03, 0x19
        /*00a6*/ 	.short	0x00a0


	//----- nvinfo : EIATTR_PARAM_CBANK
	.align		4
        /*00a8*/ 	.byte	0x04, 0x0a
        /*00aa*/ 	.short	(.L_1753 - .L_1752)
	.align		4
.L_1752:
        /*00ac*/ 	.word	index@(.nv.constant0._Z35group_norm_nhwc_fwd_one_pass_kernelI11Fp32IOBf16WLi128ELi60ELi480EEv26Group_norm_nhwc_fwd_params)
        /*00b0*/ 	.short	0x0210
        /*00b2*/ 	.short	0x00a0


	//----- nvinfo : EIATTR_SW_WAR
	.align		4
.L_1753:
        /*00b4*/ 	.byte	0x04, 0x36
        /*00b6*/ 	.short	(.L_1755 - .L_1754)
.L_1754:
        /*00b8*/ 	.word	0x00000008
.L_1755:


//--------------------- .nv.info._Z35group_norm_nhwc_fwd_one_pass_kernelI11Fp32IOBf16WLi256ELi60ELi480EEv26Group_norm_nhwc_fwd_params --------------------------
	.section	.nv.info._Z35group_norm_nhwc_fwd_one_pass_kernelI11Fp32IOBf16WLi256ELi60ELi480EEv26Group_norm_nhwc_fwd_params,"",@"SHT_CUDA_INFO"
	.sectionflags	@""
	.align	4


	//----- nvinfo : EIATTR_CUDA_API_VERSION
	.align		4
        /*0000*/ 	.byte	0x04, 0x37
        /*0002*/ 	.short	(.L_1757 - .L_1756)
.L_1756:
        /*0004*/ 	.word	0x00000082


	//----- nvinfo : EIATTR_KPARAM_INFO
	.align		4
.L_1757:
        /*0008*/ 	.byte	0x04, 0x17
        /*000a*/ 	.short	(.L_1759 - .L_1758)
.L_1758:
        /*000c*/ 	.word	0x00000000
        /*0010*/ 	.short	0x0000
        /*0012*/ 	.short	0x0000
        /*0014*/ 	.byte	0x00, 0xf0, 0x81, 0x02


	//----- nvinfo : EIATTR_SPARSE_MMA_MASK
	.align		4
.L_1759:
        /*0018*/ 	.byte	0x03, 0x50
        /*001a*/ 	.short	0x0000


	//----- nvinfo : EIATTR_MAXREG_COUNT
	.align		4
        /*001c*/ 	.byte	0x03, 0x1b
        /*001e*/ 	.short	0x0080


	//----- nvinfo : EIATTR_NUM_BARRIERS
	.align		4
        /*0020*/ 	.byte	0x02, 0x4c
        /*0022*/ 	.byte	0x01
	.zero		1


	//----- nvinfo : EIATTR_MERCURY_ISA_VERSION
	.align		4
        /*0024*/ 	.byte	0x03, 0x5f
        /*0026*/ 	.short	0x0101


	//----- nvinfo : EIATTR_COOP_GROUP_MASK_REGIDS
	.align		4
        /*0028*/ 	.byte	0x04, 0x29
        /*002a*/ 	.short	(.L_1761 - .L_1760)


	//   ....[0]....
.L_1760:
        /*002c*/ 	.word	0xffffffff


	//   ....[1]....
        /*0030*/ 	.word	0xffffffff


	//   ....[2]....
        /*0034*/ 	.word	0xffffffff


	//   ....[3]....
        /*0038*/ 	.word	0xffffffff


	//   ....[4]....
        /*003c*/ 	.word	0xffffffff


	//   ....[5]....
        /*0040*/ 	.word	0xffffffff


	//   ....[6]....
        /*0044*/ 	.word	0xffffffff


	//   ....[7]....
        /*0048*/ 	.word	0xffffffff


	//   ....[8]....
        /*004c*/ 	.word	0xffffffff


	//   ....[9]....
        /*0050*/ 	.word	0xffffffff


	//----- nvinfo : EIATTR_COOP_GROUP_INSTR_OFFSETS
	.align		4
.L_1761:
        /*0054*/ 	.byte	0x04, 0x28
        /*0056*/ 	.short	(.L_1763 - .L_1762)


	//   ....[0]....
.L_1762:
        /*0058*/ 	.word	0x000019f0


	//   ....[1]....
        /*005c*/ 	.word	0x00001a00


	//   ....[2]....
        /*0060*/ 	.word	0x00001a30


	//   ....[3]....
        /*0064*/ 	.word	0x00001a40


	//   ....[4]....
        /*0068*/ 	.word	0x00001a80


	//   ....[5]....
        /*006c*/ 	.word	0x00001a90


	//   ....[6]....
        /*0070*/ 	.word	0x00001ad0


	//   ....[7]....
        /*0074*/ 	.word	0x00001ae0


	//   ....[8]....
        /*0078*/ 	.word	0x00001b20


	//   ....[9]....
        /*007c*/ 	.word	0x00001b30


	//----- nvinfo : EIATTR_EXIT_INSTR_OFFSETS
	.align		4
.L_1763:
        /*0080*/ 	.byte	0x04, 0x1c
        /*0082*/ 	.short	(.L_1765 - .L_1764)


	//   ....[0]....
.L_1764:
        /*0084*/ 	.word	0x00000060


	//   ....[1]....
        /*0088*/ 	.word	0x00004cd0


	//----- nvinfo : EIATTR_MAX_THREADS
	.align		4
.L_1765:
        /*008c*/ 	.byte	0x04, 0x05
        /*008e*/ 	.short	(.L_1767 - .L_1766)
.L_1766:
        /*0090*/ 	.word	0x000001e0
        /*0094*/ 	.word	0x00000001
        /*0098*/ 	.word	0x00000001


	//----- nvinfo : EIATTR_CRS_STACK_SIZE
	.align		4
.L_1767:
        /*009c*/ 	.byte	0x04, 0x1e
        /*009e*/ 	.short	(.L_1769 - .L_1768)
.L_1768:
        /*00a0*/ 	.word	0x00000000


	//----- nvinfo : EIATTR_CBANK_PARAM_SIZE
	.align		4
.L_1769:
        /*00a4*/ 	.byte	0x03, 0x19
        /*00a6*/ 	.short	0x00a0


	//----- nvinfo : EIATTR_PARAM_CBANK
	.align		4
        /*00a8*/ 	.byte	0x04, 0x0a
        /*00aa*/ 	.short	(.L_1771 - .L_1770)
	.align		4
.L_1770:
        /*00ac*/ 	.word	index@(.nv.constant0._Z35group_norm_nhwc_fwd_one_pass_kernelI11Fp32IOBf16WLi256ELi60ELi480EEv26Group_norm_nhwc_fwd_params)
        /*00b0*/ 	.short	0x0210
        /*00b2*/ 	.short	0x00a0


	//----- nvinfo : EIATTR_SW_WAR
	.align		4
.L_1771:
        /*00b4*/ 	.byte	0x04, 0x36
        /*00b6*/ 	.short	(.L_1773 - .L_1772)
.L_1772:
        /*00b8*/ 	.word	0x00000008
.L_1773:


//--------------------- .nv.info._Z35group_norm_nhwc_fwd_one_pass_kernelI11Fp32IOBf16WLi512ELi60ELi480EEv26Group_norm_nhwc_fwd_params --------------------------
	.section	.nv.info._Z35group_norm_nhwc_fwd_one_pass_kernelI11Fp32IOBf16WLi512ELi60ELi480EEv26Group_norm_nhwc_fwd_params,"",@"SHT_CUDA_INFO"
	.sectionflags	@""
	.align	4


	//----- nvinfo : EIATTR_CUDA_API_VERSION
	.align		4
        /*0000*/ 	.byte	0x04, 0x37
        /*0002*/ 	.short	(.L_1775 - .L_1774)
.L_1774:
        /*0004*/ 	.word	0x00000082


	//----- nvinfo : EIATTR_KPARAM_INFO
	.align		4
.L_1775:
        /*0008*/ 	.byte	0x04, 0x17
        /*000a*/ 	.short	(.L_1777 - .L_1776)
.L_1776:
        /*000c*/ 	.word	0x00000000
        /*0010*/ 	.short	0x0000
        /*0012*/ 	.short	0x0000
        /*0014*/ 	.byte	0x00, 0xf0, 0x81, 0x02


	//----- nvinfo : EIATTR_SPARSE_MMA_MASK
	.align		4
.L_1777:
        /*0018*/ 	.byte	0x03, 0x50
        /*001a*/ 	.short	0x0000


	//----- nvinfo : EIATTR_MAXREG_COUNT
	.align		4
        /*001c*/ 	.byte	0x03, 0x1b
        /*001e*/ 	.short	0x0080


	//----- nvinfo : EIATTR_NUM_BARRIERS
	.align		4
        /*0020*/ 	.byte	0x02, 0x4c
        /*0022*/ 	.byte	0x01
	.zero		1


	//----- nvinfo : EIATTR_MERCURY_ISA_VERSION
	.align		4
        /*0024*/ 	.byte	0x03, 0x5f
        /*0026*/ 	.short	0x0101


	//----- nvinfo : EIATTR_COOP_GROUP_MASK_REGIDS
	.align		4
        /*0028*/ 	.byte	0x04, 0x29
        /*002a*/ 	.short	(.L_1779 - .L_1778)


	//   ....[0]....
.L_1778:
        /*002c*/ 	.word	0xffffffff


	//   ....[1]....
        /*0030*/ 	.word	0xffffffff


	//   ....[2]....
        /*0034*/ 	.word	0xffffffff


	//   ....[3]....
        /*0038*/ 	.word	0xffffffff


	//   ....[4]....
        /*003c*/ 	.word	0xffffffff


	//   ....[5]....
        /*0040*/ 	.word	0xffffffff


	//   ....[6]....
        /*0044*/ 	.word	0xffffffff


	//   ....[7]....
        /*0048*/ 	.word	0xffffffff


	//   ....[8]....
        /*004c*/ 	.word	0xffffffff


	//   ....[9]....
        /*0050*/ 	.word	0xffffffff


	//----- nvinfo : EIATTR_COOP_GROUP_INSTR_OFFSETS
	.align		4
.L_1779:
        /*0054*/ 	.byte	0x04, 0x28
        /*0056*/ 	.short	(.L_1781 - .L_1780)


	//   ....[0]....
.L_1780:
        /*0058*/ 	.word	0x00003650


	//   ....[1]....
        /*005c*/ 	.word	0x00003660


	//   ....[2]....
        /*0060*/ 	.word	0x000036a0


	//   ....[3]....
        /*0064*/ 	.word	0x000036b0


	//   ....[4]....
        /*0068*/ 	.word	0x000036f0


	//   ....[5]....
        /*006c*/ 	.word	0x00003700


	//   ....[6]....
        /*0070*/ 	.word	0x00003740


	//   ....[7]....
        /*0074*/ 	.word	0x00003750


	//   ....[8]....
        /*0078*/ 	.word	0x000037a0


	//   ....[9]....
        /*007c*/ 	.word	0x000037b0


	//----- nvinfo : EIATTR_EXIT_INSTR_OFFSETS
	.align		4
.L_1781:
        /*0080*/ 	.byte	0x04, 0x1c
        /*0082*/ 	.short	(.L_1783 - .L_1782)


	//   ....[0]....
.L_1782:
        /*0084*/ 	.word	0x00000060


	//   ....[1]....
        /*0088*/ 	.word	0x00008a40


	//----- nvinfo : EIATTR_MAX_THREADS
	.align		4
.L_1783:
        /*008c*/ 	.byte	0x04, 0x05
        /*008e*/ 	.short	(.L_1785 - .L_1784)
.L_1784:
        /*0090*/ 	.word	0x000001e0
        /*0094*/ 	.word	0x00000001
        /*0098*/ 	.word	0x00000001


	//----- nvinfo : EIATTR_CRS_STACK_SIZE
	.align		4
.L_1785:
        /*009c*/ 	.byte	0x04, 0x1e
        /*009e*/ 	.short	(.L_1787 - .L_1786)
.L_1786:
        /*00a0*/ 	.word	0x00000000


	//----- nvinfo : EIATTR_CBANK_PARAM_SIZE
	.align		4
.L_1787:
        /*00a4*/ 	.byte	0x03, 0x19
        /*00a6*/ 	.short	0x00a0


	//----- nvinfo : EIATTR_PARAM_CBANK
	.align		4
        /*00a8*/ 	.byte	0x04, 0x0a
        /*00aa*/ 	.short	(.L_1789 - .L_1788)
	.align		4
.L_1788:
        /*00ac*/ 	.word	index@(.nv.constant0._Z35group_norm_nhwc_fwd_one_pass_kernelI11Fp32IOBf16WLi512ELi60ELi480EEv26Group_norm_nhwc_fwd_params)
        /*00b0*/ 	.short	0x0210
        /*00b2*/ 	.short	0x00a0


	//----- nvinfo : EIATTR_SW_WAR
	.align		4
.L_1789:
        /*00b4*/ 	.byte	0x04, 0x36
        /*00b6*/ 	.short	(.L_1791 - .L_1790)
.L_1790:
        /*00b8*/ 	.word	0x00000008
.L_1791:


//--------------------- .nv.info._Z35group_norm_nhwc_fwd_one_pass_kernelI11Fp32IOFp16WLi64ELi60ELi480EEv26Group_norm_nhwc_fwd_params --------------------------
	.section	.nv.info._Z35group_norm_nhwc_fwd_one_pass_kernelI11Fp32IOFp16WLi64ELi60ELi480EEv26Group_norm_nhwc_fwd_params,"",@"SHT_CUDA_INFO"
	.sectionflags	@""
	.align	4


	//----- nvinfo : EIATTR_CUDA_API_VERSION
	.align		4
        /*0000*/ 	.byte	0x04, 0x37
        /*0002*/ 	.short	(.L_1793 - .L_1792)
.L_1792:
        /*0004*/ 	.word	0x00000082


	//----- nvinfo : EIATTR_KPARAM_INFO
	.align		4
.L_1793:
        /*0008*/ 	.byte	0x04, 0x17
        /*000a*/ 	.short	(.L_1795 - .L_1794)
.L_1794:
        /*000c*/ 	.word	0x00000000
        /*0010*/ 	.short	0x0000
        /*0012*/ 	.short	0x0000
        /*0014*/ 	.byte	0x00, 0xf0, 0x81, 0x02


	//----- nvinfo : EIATTR_SPARSE_MMA_MASK
	.align		4
.L_1795:
        /*0018*/ 	.byte	0x03, 0x50
        /*001a*/ 	.short	0x0000


	//----- nvinfo : EIATTR_MAXREG_COUNT
	.align		4
        /*001c*/ 	.byte	0x03, 0x1b
        /*001e*/ 	.short	0x0080


	//----- nvinfo : EIATTR_NUM_BARRIERS
	.align		4
        /*0020*/ 	.byte	0x02, 0x4c
        /*0022*/ 	.byte	0x01
	.zero		1


	//----- nvinfo : EIATTR_MERCURY_ISA_VERSION
	.align		4
        /*0024*/ 	.byte	0x03, 0x5f
        /*0026*/ 	.short	0x0101


	//----- nvinfo : EIATTR_COOP_GROUP_MASK_REGIDS
	.align		4
        /*0028*/ 	.byte	0x04, 0x29
        /*002a*/ 	.short	(.L_1797 - .L_1796)


	//   ....[0]....
.L_1796:
        /*002c*/ 	.word	0xffffffff


	//   ....[1]....
        /*0030*/ 	.word	0xffffffff


	//   ....[2]....
        /*0034*/ 	.word	0xffffffff


	//   ....[3]....
        /*0038*/ 	.word	0xffffffff


	//   ....[4]....
        /*003c*/ 	.word	0xffffffff


	//   ....[5]....
        /*0040*/ 	.word	0xffffffff


	//   ....[6]....
        /*0044*/ 	.word	0xffffffff


	//   ....[7]....
        /*0048*/ 	.word	0xffffffff


	//   ....[8]....
        /*004c*/ 	.word	0xffffffff


	//   ....[9]....
        /*0050*/ 	.word	0xffffffff


	//----- nvinfo : EIATTR_COOP_GROUP_INSTR_OFFSETS
	.align		4
.L_1797:
        /*0054*/ 	.byte	0x04, 0x28
        /*0056*/ 	.short	(.L_1799 - .L_1798)


	//   ....[0]....
.L_1798:
        /*0058*/ 	.word	0x000009c0


	//   ....[1]....
        /*005c*/ 	.word	0x000009e0


	//   ....[2]....
        /*0060*/ 	.word	0x00000a20


	//   ....[3]....
        /*0064*/ 	.word	0x00000a40


	//   ....[4]....
        /*0068*/ 	.word	0x00000a70


	//   ....[5]....
        /*006c*/ 	.word	0x00000a90


	//   ....[6]....
        /*0070*/ 	.word	0x00000ac0


	//   ....[7]....
        /*0074*/ 	.word	0x00000ae0


	//   ....[8]....
        /*0078*/ 	.word	0x00000b10


	//   ....[9]....
        /*007c*/ 	.word	0x00000b30


	//----- nvinfo : EIATTR_EXIT_INSTR_OFFSETS
	.align		4
.L_1799:
        /*0080*/ 	.byte	0x04, 0x1c
        /*0082*/ 	.short	(.L_1801 - .L_1800)


	//   ....[0]....
.L_1800:
        /*0084*/ 	.word	0x00000060


	//   ....[1]....
        /*0088*/ 	.word	0x00002380


	//----- nvinfo : EIATTR_MAX_THREADS
	.align		4
.L_1801:
        /*008c*/ 	.byte	0x04, 0x05
        /*008e*/ 	.short	(.L_1803 - .L_1802)
.L_1802:
        /*0090*/ 	.word	0x000001e0
        /*0094*/ 	.word	0x00000001
        /*0098*/ 	.word	0x00000001


	//----- nvinfo : EIATTR_CRS_STACK_SIZE
	.align		4
.L_1803:
        /*009c*/ 	.byte	0x04, 0x1e
        /*009e*/ 	.short	(.L_1805 - .L_1804)
.L_1804:
        /*00a0*/ 	.word	0x00000000


	//----- nvinfo : EIATTR_CBANK_PARAM_SIZE
	.align		4
.L_1805:
        /*00a4*/ 	.byte	0x03, 0x19
        /*00a6*/ 	.short	0x00a0


	//----- nvinfo : EIATTR_PARAM_CBANK
	.align		4
        /*00a8*/ 	.byte	0x04, 0x0a
        /*00aa*/ 	.short	(.L_1807 - .L_1806)
	.align		4
.L_1806:
        /*00ac*/ 	.word	index@(.nv.constant0._Z35group_norm_nhwc_fwd_one_pass_kernelI11Fp32IOFp16WLi64ELi60ELi480EEv26Group_norm_nhwc_fwd_params)
        /*00b0*/ 	.short	0x0210
        /*00b2*/ 	.short	0x00a0


	//----- nvinfo : EIATTR_SW_WAR
	.align		4
.L_1807:
        /*00b4*/ 	.byte	0x04, 0x36
        /*00b6*/ 	.short	(.L_1809 - .L_1808)
.L_1808:
        /*00b8*/ 	.word	0x00000008
.L_1809:


//--------------------- .nv.info._Z35group_norm_nhwc_fwd_one_pass_kernelI11Fp32IOFp16WLi128ELi60ELi480EEv26Group_norm_nhwc_fwd_params --------------------------
	.section	.nv.info._Z35group_norm_nhwc_fwd_one_pass_kernelI11Fp32IOFp16WLi128ELi60ELi480EEv26Group_norm_nhwc_fwd_params,"",@"SHT_CUDA_INFO"
	.sectionflags	@""
	.align	4


	//----- nvinfo : EIATTR_CUDA_API_VERSION
	.align		4
        /*0000*/ 	.byte	0x04, 0x37
        /*0002*/ 	.short	(.L_1811 - .L_1810)
.L_1810:
        /*0004*/ 	.word	0x00000082


	//----- nvinfo : EIATTR_KPARAM_INFO
	.align		4
.L_1811:
        /*0008*/ 	.byte	0x04, 0x17
        /*000a*/ 	.short	(.L_1813 - .L_1812)
.L_1812:
        /*000c*/ 	.word	0x00000000
        /*0010*/ 	.short	0x0000
        /*0012*/ 	.short	0x0000
        /*0014*/ 	.byte	0x00, 0xf0, 0x81, 0x02


	//----- nvinfo : EIATTR_SPARSE_MMA_MASK
	.align		4
.L_1813:
        /*0018*/ 	.byte	0x03, 0x50
        /*001a*/ 	.short	0x0000


	//----- nvinfo : EIATTR_MAXREG_COUNT
	.align		4
        /*001c*/ 	.byte	0x03, 0x1b
        /*001e*/ 	.short	0x0080


	//----- nvinfo : EIATTR_NUM_BARRIERS
	.align		4
        /*0020*/ 	.byte	0x02, 0x4c
        /*0022*/ 	.byte	0x01
	.zero		1


	//----- nvinfo : EIATTR_MERCURY_ISA_VERSION
	.align		4
        /*0024*/ 	.byte	0x03, 0x5f
        /*0026*/ 	.short	0x0101


	//----- nvinfo : EIATTR_COOP_GROUP_MASK_REGIDS
	.align		4
        /*0028*/ 	.byte	0x04, 0x29
        /*002a*/ 	.short	(.L_1815 - .L_1814)


	//   ....[0]....
.L_1814:
        /*002c*/ 	.word	0xffffffff


	//   ....[1]....
        /*0030*/ 	.word	0xffffffff


	//   ....[2]....
        /*0034*/ 	.word	0xffffffff


	//   ....[3]....
        /*0038*/ 	.word	0xffffffff


	//   ....[4]....
        /*003c*/ 	.word	0xffffffff


	//   ....[5]....
        /*0040*/ 	.word	0xffffffff


	//   ....[6]....
        /*0044*/ 	.word	0xffffffff


	//   ....[7]....
        /*0048*/ 	.word	0xffffffff


	//   ....[8]....
        /*004c*/ 	.word	0xffffffff


	//   ....[9]....
        /*0050*/ 	.word	0xffffffff


	//----- nvinfo : EIATTR_COOP_GROUP_INSTR_OFFSETS
	.align		4
.L_1815:
        /*0054*/ 	.byte	0x04, 0x28
        /*0056*/ 	.short	(.L_1817 - .L_1816)


	//   ....[0]....
.L_1816:
        /*0058*/ 	.word	0x00000f60


	//   ....[1]....
        /*005c*/ 	.word	0x00000f70


	//   ....[2]....
        /*0060*/ 	.word	0x00000fa0


	//   ....[3]....
        /*0064*/ 	.word	0x00000fb0


	//   ....[4]....
        /*0068*/ 	.word	0x00000ff0


	//   ....[5]....
        /*006c*/ 	.word	0x00001000


	//   ....[6]....
        /*0070*/ 	.word	0x00001040


	//   ....[7]....
        /*0074*/ 	.word	0x00001050


	//   ....[8]....
        /*0078*/ 	.word	0x00001090


	//   ....[9]....
        /*007c*/ 	.word	0x000010a0


	//----- nvinfo : EIATTR_EXIT_INSTR_OFFSETS
	.align		4
.L_1817:
        /*0080*/ 	.byte	0x04, 0x1c
        /*0082*/ 	.short	(.L_1819 - .L_1818)


	//   ....[0]....
.L_1818:
        /*0084*/ 	.word	0x00000060


	//   ....[1]....
        /*0088*/ 	.word	0x00003920


	//----- nvinfo : EIATTR_MAX_THREADS
	.align		4
.L_1819:
        /*008c*/ 	.byte	0x04, 0x05
        /*008e*/ 	.short	(.L_1821 - .L_1820)
.L_1820:
        /*0090*/ 	.word	0x000001e0
        /*0094*/ 	.word	0x00000001
        /*0098*/ 	.word	0x00000001


	//----- nvinfo : EIATTR_CRS_STACK_SIZE
	.align		4
.L_1821:
        /*009c*/ 	.byte	0x04, 0x1e
        /*009e*/ 	.short	(.L_1823 - .L_1822)
.L_1822:
        /*00a0*/ 	.word	0x00000000


	//----- nvinfo : EIATTR_CBANK_PARAM_SIZE
	.align		4
.L_1823:
        /*00a4*/ 	.byte	0x03, 0x19
        /*00a6*/ 	.short	0x00a0


	//----- nvinfo : EIATTR_PARAM_CBANK
	.align		4
        /*00a8*/ 	.byte	0x04, 0x0a
        /*00aa*/ 	.short	(.L_1825 - .L_1824)
	.align		4
.L_1824:
        /*00ac*/ 	.word	index@(.nv.constant0._Z35group_norm_nhwc_fwd_one_pass_kernelI11Fp32IOFp16WLi128ELi60ELi480EEv26Group_norm_nhwc_fwd_params)
        /*00b0*/ 	.short	0x0210
        /*00b2*/ 	.short	0x00a0


	//----- nvinfo : EIATTR_SW_WAR
	.align		4
.L_1825:
        /*00b4*/ 	.byte	0x04, 0x36
        /*00b6*/ 	.short	(.L_1827 - .L_1826)
.L_1826:
        /*00b8*/ 	.word	0x00000008
.L_1827:


//--------------------- .nv.info._Z35group_norm_nhwc_fwd_one_pass_kernelI11Fp32IOFp16WLi256ELi60ELi480EEv26Group_norm_nhwc_fwd_params --------------------------
	.section	.nv.info._Z35group_norm_nhwc_fwd_one_pass_kernelI11Fp32IOFp16WLi256ELi60ELi480EEv26Group_norm_nhwc_fwd_params,"",@"SHT_CUDA_INFO"
	.sectionflags	@""
	.align	4


	//----- nvinfo : EIATTR_CUDA_API_VERSION
	.align		4
        /*0000*/ 	.byte	0x04, 0x37
        /*0002*/ 	.short	(.L_1829 - .L_1828)
.L_1828:
        /*0004*/ 	.word	0x00000082


	//----- nvinfo : EIATTR_KPARAM_INFO
	.align		4
.L_1829:
        /*0008*/ 	.byte	0x04, 0x17
        /*000a*/ 	.short	(.L_1831 - .L_1830)
.L_1830:
        /*000c*/ 	.word	0x00000000
        /*0010*/ 	.short	0x0000
        /*0012*/ 	.short	0x0000
        /*0014*/ 	.byte	0x00, 0xf0, 0x81, 0x02


	//----- nvinfo : EIATTR_SPARSE_MMA_MASK
	.align		4
.L_1831:
        /*0018*/ 	.byte	0x03, 0x50
        /*001a*/ 	.short	0x0000


	//----- nvinfo : EIATTR_MAXREG_COUNT
	.align		4
        /*001c*/ 	.byte	0x03, 0x1b
        /*001e*/ 	.short	0x0080


	//----- nvinfo : EIATTR_NUM_BARRIERS
	.align		4
        /*0020*/ 	.byte	0x02, 0x4c
        /*0022*/ 	.byte	0x01
	.zero		1


	//----- nvinfo : EIATTR_MERCURY_ISA_VERSION
	.align		4
        /*0024*/ 	.byte	0x03, 0x5f
        /*0026*/ 	.short	0x0101


	//----- nvinfo : EIATTR_COOP_GROUP_MASK_REGIDS
	.align		4
        /*0028*/ 	.byte	0x04, 0x29
        /*002a*/ 	.short	(.L_1833 - .L_1832)


	//   ....[0]....
.L_1832:
        /*002c*/ 	.word	0xffffffff


	//   ....[1]....
        /*0030*/ 	.word	0xffffffff


	//   ....[2]....
        /*0034*/ 	.word	0xffffffff


	//   ....[3]....
        /*0038*/ 	.word	0xffffffff


	//   ....[4]....
        /*003c*/ 	.word	0xffffffff


	//   ....[5]....
        /*0040*/ 	.word	0xffffffff


	//   ....[6]....
        /*0044*/ 	.word	0xffffffff


	//   ....[7]....
        /*0048*/ 	.word	0xffffffff


	//   ....[8]....
        /*004c*/ 	.word	0xffffffff


	//   ....[9]....
        /*0050*/ 	.word	0xffffffff


	//----- nvinfo : EIATTR_COOP_GROUP_INSTR_OFFSETS
	.align		4
.L_1833:
        /*0054*/ 	.byte	0x04, 0x28
        /*0056*/ 	.short	(.L_1835 - .L_1834)


	//   ....[0]....
.L_1834:
        /*0058*/ 	.word	0x000019f0


	//   ....[1]....
        /*005c*/ 	.word	0x00001a00


	//   ....[2]....
        /*0060*/ 	.word	0x00001a30


	//   ....[3]....
        /*0064*/ 	.word	0x00001a40


	//   ....[4]....
        /*0068*/ 	.word	0x00001a80


	//   ....[5]....
        /*006c*/ 	.word	0x00001a90


	//   ....[6]....
        /*0070*/ 	.word	0x00001ad0


	//   ....[7]....
        /*0074*/ 	.word	0x00001ae0


	//   ....[8]....
        /*0078*/ 	.word	0x00001b20


	//   ....[9]....
        /*007c*/ 	.word	0x00001b30


	//----- nvinfo : EIATTR_EXIT_INSTR_OFFSETS
	.align		4
.L_1835:
        /*0080*/ 	.byte	0x04, 0x1c
        /*0082*/ 	.short	(.L_1837 - .L_1836)


	//   ....[0]....
.L_1836:
        /*0084*/ 	.word	0x00000060


	//   ....[1]....
        /*0088*/ 	.word	0x00004cd0


	//----- nvinfo : EIATTR_MAX_THREADS
	.align		4
.L_1837:
        /*008c*/ 	.byte	0x04, 0x05
        /*008e*/ 	.short	(.L_1839 - .L_1838)
.L_1838:
        /*0090*/ 	.word	0x000001e0
        /*0094*/ 	.word	0x00000001
        /*0098*/ 	.word	0x00000001


	//----- nvinfo : EIATTR_CRS_STACK_SIZE
	.align		4
.L_1839:
        /*009c*/ 	.byte	0x04, 0x1e
        /*009e*/ 	.short	(.L_1841 - .L_1840)
.L_1840:
        /*00a0*/ 	.word	0x00000000


	//----- nvinfo : EIATTR_CBANK_PARAM_SIZE
	.align		4
.L_1841:
        /*00a4*/ 	.byte	0x03, 0x19
        /*00a6*/ 	.short	0x00a0


	//----- nvinfo : EIATTR_PARAM_CBANK
	.align		4
        /*00a8*/ 	.byte	0x04, 0x0a
        /*00aa*/ 	.short	(.L_1843 - .L_1842)
	.align		4
.L_1842:
        /*00ac*/ 	.word	index@(.nv.constant0._Z35group_norm_nhwc_fwd_one_pass_kernelI11Fp32IOFp16WLi256ELi60ELi480EEv26Group_norm_nhwc_fwd_params)
        /*00b0*/ 	.short	0x0210
        /*00b2*/ 	.short	0x00a0


	//----- nvinfo : EIATTR_SW_WAR
	.align		4
.L_1843:
        /*00b4*/ 	.byte	0x04, 0x36
        /*00b6*/ 	.short	(.L_1845 - .L_1844)
.L_1844:
        /*00b8*/ 	.word	0x00000008
.L_1845:


//--------------------- .nv.info._Z35group_norm_nhwc_fwd_one_pass_kernelI11Fp32IOFp16WLi512ELi60ELi480EEv26Group_norm_nhwc_fwd_params --------------------------
	.section	.nv.info._Z35group_norm_nhwc_fwd_one_pass_kernelI11Fp32IOFp16WLi512ELi60ELi480EEv26Group_norm_nhwc_fwd_params,"",@"SHT_CUDA_INFO"
	.sectionflags	@""
	.align	4


	//----- nvinfo : EIATTR_CUDA_API_VERSION
	.align		4
        /*0000*/ 	.byte	0x04, 0x37
        /*0002*/ 	.short	(.L_1847 - .L_1846)
.L_1846:
        /*0004*/ 	.word	0x00000082


	//----- nvinfo : EIATTR_KPARAM_INFO
	.align		4
.L_1847:
        /*0008*/ 	.byte	0x04, 0x17
        /*000a*/ 	.short	(.L_1849 - .L_1848)
.L_1848:
        /*000c*/ 	.word	0x00000000
        /*0010*/ 	.short	0x0000
        /*0012*/ 	.short	0x0000
        /*0014*/ 	.byte	0x00, 0xf0, 0x81, 0x02


	//----- nvinfo : EIATTR_SPARSE_MMA_MASK
	.align		4
.L_1849:
        /*0018*/ 	.byte	0x03, 0x50
        /*001a*/ 	.short	0x0000


	//----- nvinfo : EIATTR_MAXREG_COUNT
	.align		4
        /*001c*/ 	.byte	0x03, 0x1b
        /*001e*/ 	.short	0x0080


	//----- nvinfo : EIATTR_NUM_BARRIERS
	.align		4
        /*0020*/ 	.byte	0x02, 0x4c
        /*0022*/ 	.byte	0x01
	.zero		1


	//----- nvinfo : EIATTR_MERCURY_ISA_VERSION
	.align		4
        /*0024*/ 	.byte	0x03, 0x5f
        /*0026*/ 	.short	0x0101


	//----- nvinfo : EIATTR_COOP_GROUP_MASK_REGIDS
	.align		4
        /*0028*/ 	.byte	0x04, 0x29
        /*002a*/ 	.short	(.L_1851 - .L_1850)


	//   ....[0]....
.L_1850:
        /*002c*/ 	.word	0xffffffff


	//   ....[1]....
        /*0030*/ 	.word	0xffffffff


	//   ....[2]....
        /*0034*/ 	.word	0xffffffff


	//   ....[3]....
        /*0038*/ 	.word	0xffffffff


	//   ....[4]....
        /*003c*/ 	.word	0xffffffff


	//   ....[5]....
        /*0040*/ 	.word	0xffffffff


	//   ....[6]....
        /*0044*/ 	.word	0xffffffff


	//   ....[7]....
        /*0048*/ 	.word	0xffffffff


	//   ....[8]....
        /*004c*/ 	.word	0xffffffff


	//   ....[9]....
        /*0050*/ 	.word	0xffffffff


	//----- nvinfo : EIATTR_COOP_GROUP_INSTR_OFFSETS
	.align		4
.L_1851:
        /*0054*/ 	.byte	0x04, 0x28
        /*0056*/ 	.short	(.L_1853 - .L_1852)


	//   ....[0]....
.L_1852:
        /*0058*/ 	.word	0x00003650


	//   ....[1]....
        /*005c*/ 	.word	0x00003660


	//   ....[2]....
        /*0060*/ 	.word	0x000036a0


	//   ....[3]....
        /*0064*/ 	.word	0x000036b0


	//   ....[4]....
        /*0068*/ 	.word	0x000036f0


	//   ....[5]....
        /*006c*/ 	.word	0x00003700


	//   ....[6]....
        /*0070*/ 	.word	0x00003740


	//   ....[7]....
        /*0074*/ 	.word	0x00003750


	//   ....[8]....
        /*0078*/ 	.word	0x000037a0


	//   ....[9]....
        /*007c*/ 	.word	0x000037b0


	//----- nvinfo : EIATTR_EXIT_INSTR_OFFSETS
	.align		4
.L_1853:
        /*0080*/ 	.byte	0x04, 0x1c
        /*0082*/ 	.short	(.L_1855 - .L_1854)


	//   ....[0]....
.L_1854:
        /*0084*/ 	.word	0x00000060


	//   ....[1]....
        /*0088*/ 	.word	0x00008a40


	//----- nvinfo : EIATTR_MAX_THREADS
	.align		4
.L_1855:
        /*008c*/ 	.byte	0x04, 0x05
        /*008e*/ 	.short	(.L_1857 - .L_1856)
.L_1856:
        /*0090*/ 	.word	0x000001e0
        /*0094*/ 	.word	0x00000001
        /*0098*/ 	.word	0x00000001


	//----- nvinfo : EIATTR_CRS_STACK_SIZE
	.align		4
.L_1857:
        /*009c*/ 	.byte	0x04, 0x1e
        /*009e*/ 	.short	(.L_1859 - .L_1858)
.L_1858:
        /*00a0*/ 	.word	0x00000000


	//----- nvinfo : EIATTR_CBANK_PARAM_SIZE
	.align		4
.L_1859:
        /*00a4*/ 	.byte	0x03, 0x19
        /*00a6*/ 	.short	0x00a0


	//----- nvinfo : EIATTR_PARAM_CBANK
	.align		4
        /*00a8*/ 	.byte	0x04, 0x0a
        /*00aa*/ 	.short	(.L_1861 - .L_1860)
	.align		4
.L_1860:
        /*00ac*/ 	.word	index@(.nv.constant0._Z35group_norm_nhwc_fwd_one_pass_kernelI11Fp32IOFp16WLi512ELi60ELi480EEv26Group_norm_nhwc_fwd_params)
        /*00b0*/ 	.short	0x0210
        /*00b2*/ 	.short	0x00a0


	//----- nvinfo : EIATTR_SW_WAR
	.align		4
.L_1861:
        /*00b4*/ 	.byte	0x04, 0x36
        /*00b6*/ 	.short	(.L_1863 - .L_1862)
.L_1862:
        /*00b8*/ 	.word	0x00000008
.L_1863:


//--------------------- .nv.callgraph             --------------------------
	.section	.nv.callgraph,"",@"SHT_CUDA_CALLGRAPH"
	.align	4
	.sectionentsize	8
	.align		4
        /*0000*/ 	.word	0x00000000
	.align		4
        /*0004*/ 	.word	0xffffffff
	.align		4
        /*0008*/ 	.word	0x00000000
	.align		4
        /*000c*/ 	.word	0xfffffffe
	.align		4
        /*0010*/ 	.word	0x00000000
	.align		4
        /*0014*/ 	.word	0xfffffffd
	.align		4
        /*0018*/ 	.word	0x00000000
	.align		4
        /*001c*/ 	.word	0xfffffffc


//--------------------- .nv.constant4             --------------------------
	.section	.nv.constant4,"a",@progbits
	.align	8
	.align		8
.nv.constant4:
        /*0000*/ 	.dword	_ZN61_INTERNAL_7312f764_30_group_norm_nhwc_one_pass_60_cu_f74407114cuda3std3__45__cpo5beginE
	.align		8
        /*0008*/ 	.dword	_ZN61_INTERNAL_7312f764_30_group_norm_nhwc_one_pass_60_cu_f74407114cuda3std3__45__cpo3endE
	.align		8
        /*0010*/ 	.dword	_ZN61_INTERNAL_7312f764_30_group_norm_nhwc_one_pass_60_cu_f74407114cuda3std3__45__cpo6cbeginE
	.align		8
        /*0018*/ 	.dword	_ZN61_INTERNAL_7312f764_30_group_norm_nhwc_one_pass_60_cu_f74407114cuda3std3__45__cpo4cendE
	.align		8
        /*0020*/ 	.dword	_ZN61_INTERNAL_7312f764_30_group_norm_nhwc_one_pass_60_cu_f74407114cuda3std3__45__cpo6rbeginE
	.align		8
        /*0028*/ 	.dword	_ZN61_INTERNAL_7312f764_30_group_norm_nhwc_one_pass_60_cu_f74407114cuda3std3__45__cpo4rendE
	.align		8
        /*0030*/ 	.dword	_ZN61_INTERNAL_7312f764_30_group_norm_nhwc_one_pass_60_cu_f74407114cuda3std3__45__cpo7crbeginE
	.align		8
        /*0038*/ 	.dword	_ZN61_INTERNAL_7312f764_30_group_norm_nhwc_one_pass_60_cu_f74407114cuda3std3__45__cpo5crendE
	.align		8
        /*0040*/ 	.dword	_ZN61_INTERNAL_7312f764_30_group_norm_nhwc_one_pass_60_cu_f74407114cuda3std3__463_GLOBAL__N__7312f764_30_group_norm_nhwc_one_pass_60_cu_f74407116ignoreE
	.align		8
        /*0048*/ 	.dword	_ZN61_INTERNAL_7312f764_30_group_norm_nhwc_one_pass_60_cu_f74407114cuda3std3__419piecewise_constructE
	.align		8
        /*0050*/ 	.dword	_ZN61_INTERNAL_7312f764_30_group_norm_nhwc_one_pass_60_cu_f74407114cuda3std3__48in_placeE
	.align		8
        /*0058*/ 	.dword	_ZN61_INTERNAL_7312f764_30_group_norm_nhwc_one_pass_60_cu_f74407114cuda3std3__420unreachable_sentinelE
	.align		8
        /*0060*/ 	.dword	_ZN61_INTERNAL_7312f764_30_group_norm_nhwc_one_pass_60_cu_f74407114cuda3std3__47nulloptE
	.align		8
        /*0068*/ 	.dword	_ZN61_INTERNAL_7312f764_30_group_norm_nhwc_one_pass_60_cu_f74407114cuda3std3__48unexpectE
	.align		8
        /*0070*/ 	.dword	_ZN61_INTERNAL_7312f764_30_group_norm_nhwc_one_pass_60_cu_f74407114cuda3std6ranges3__45__cpo4swapE
	.align		8
        /*0078*/ 	.dword	_ZN61_INTERNAL_7312f764_30_group_norm_nhwc_one_pass_60_cu_f74407114cuda3std6ranges3__45__cpo9iter_moveE
	.align		8
        /*0080*/ 	.dword	_ZN61_INTERNAL_7312f764_30_group_norm_nhwc_one_pass_60_cu_f74407114cuda3std6ranges3__45__cpo5beginE
	.align		8
        /*0088*/ 	.dword	_ZN61_INTERNAL_7312f764_30_group_norm_nhwc_one_pass_60_cu_f74407114cuda3std6ranges3__45__cpo3endE
	.align		8
        /*0090*/ 	.dword	_ZN61_INTERNAL_7312f764_30_group_norm_nhwc_one_pass_60_cu_f74407114cuda3std6ranges3__45__cpo6cbeginE
	.align		8
        /*0098*/ 	.dword	_ZN61_INTERNAL_7312f764_30_group_norm_nhwc_one_pass_60_cu_f74407114cuda3std6ranges3__45__cpo4cendE
	.align		8
        /*00a0*/ 	.dword	_ZN61_INTERNAL_7312f764_30_group_norm_nhwc_one_pass_60_cu_f74407114cuda3std6ranges3__45__cpo7advanceE
	.align		8
        /*00a8*/ 	.dword	_ZN61_INTERNAL_7312f764_30_group_norm_nhwc_one_pass_60_cu_f74407114cuda3std6ranges3__45__cpo9iter_swapE
	.align		8
        /*00b0*/ 	.dword	_ZN61_INTERNAL_7312f764_30_group_norm_nhwc_one_pass_60_cu_f74407114cuda3std6ranges3__45__cpo4nextE
	.align		8
        /*00b8*/ 	.dword	_ZN61_INTERNAL_7312f764_30_group_norm_nhwc_one_pass_60_cu_f74407114cuda3std6ranges3__45__cpo4prevE
	.align		8
        /*00c0*/ 	.dword	_ZN61_INTERNAL_7312f764_30_group_norm_nhwc_one_pass_60_cu_f74407114cuda3std6ranges3__45__cpo4dataE
	.align		8
        /*00c8*/ 	.dword	_ZN61_INTERNAL_7312f764_30_group_norm_nhwc_one_pass_60_cu_f74407114cuda3std6ranges3__45__cpo5cdataE
	.align		8
        /*00d0*/ 	.dword	_ZN61_INTERNAL_7312f764_30_group_norm_nhwc_one_pass_60_cu_f74407114cuda3std6ranges3__45__cpo4sizeE
	.align		8
        /*00d8*/ 	.dword	_ZN61_INTERNAL_7312f764_30_group_norm_nhwc_one_pass_60_cu_f74407114cuda3std6ranges3__45__cpo5ssizeE
	.align		8
        /*00e0*/ 	.dword	_ZN61_INTERNAL_7312f764_30_group_norm_nhwc_one_pass_60_cu_f74407114cuda3std6ranges3__45__cpo8distanceE
	.align		8
        /*00e8*/ 	.dword	_ZN61_INTERNAL_7312f764_30_group_norm_nhwc_one_pass_60_cu_f74407116thrust23THRUST_300001_SM_900_NS6system6detail10sequential3seqE
	.align		8
        /*00f0*/ 	.dword	_ZN61_INTERNAL_7312f764_30_group_norm_nhwc_one_pass_60_cu_f74407116thrust23THRUST_300001_SM_900_NS12placeholders2_1E
	.align		8
        /*00f8*/ 	.dword	_ZN61_INTERNAL_7312f764_30_group_norm_nhwc_one_pass_60_cu_f74407116thrust23THRUST_300001_SM_900_NS12placeholders2_2E
	.align		8
        /*0100*/ 	.dword	_ZN61_INTERNAL_7312f764_30_group_norm_nhwc_one_pass_60_cu_f74407116thrust23THRUST_300001_SM_900_NS12placeholders2_3E
	.align		8
        /*0108*/ 	.dword	_ZN61_INTERNAL_7312f764_30_group_norm_nhwc_one_pass_60_cu_f74407116thrust23THRUST_300001_SM_900_NS12placeholders2_4E
	.align		8
        /*0110*/ 	.dword	_ZN61_INTERNAL_7312f764_30_group_norm_nhwc_one_pass_60_cu_f74407116thrust23THRUST_300001_SM_900_NS12placeholders2_5E
	.align		8
        /*0118*/ 	.dword	_ZN61_INTERNAL_7312f764_30_group_norm_nhwc_one_pass_60_cu_f74407116thrust23THRUST_300001_SM_900_NS12placeholders2_6E
	.align		8
        /*0120*/ 	.dword	_ZN61_INTERNAL_7312f764_30_group_norm_nhwc_one_pass_60_cu_f74407116thrust23THRUST_300001_SM_900_NS12placeholders2_7E
	.align		8
        /*0128*/ 	.dword	_ZN61_INTERNAL_7312f764_30_group_norm_nhwc_one_pass_60_cu_f74407116thrust23THRUST_300001_SM_900_NS12placeholders2_8E
	.align		8
        /*0130*/ 	.dword	_ZN61_INTERNAL_7312f764_30_group_norm_nhwc_one_pass_60_cu_f74407116thrust23THRUST_300001_SM_900_NS12placeholders2_9E
	.align		8
        /*0138*/ 	.dword	_ZN61_INTERNAL_7312f764_30_group_norm_nhwc_one_pass_60_cu_f74407116thrust23THRUST_300001_SM_900_NS12placeholders3_10E


//--------------------- .text._ZN3cub17CUB_300001_SM_9006detail11EmptyKernelIvEEvv --------------------------
	.section	.text._ZN3cub17CUB_300001_SM_9006detail11EmptyKernelIvEEvv,"ax",@progbits
	.align	128
        .global         _ZN3cub17CUB_300001_SM_9006detail11EmptyKernelIvEEvv
        .type           _ZN3cub17CUB_300001_SM_9006detail11EmptyKernelIvEEvv,@function
        .size           _ZN3cub17CUB_300001_SM_9006detail11EmptyKernelIvEEvv,(.L_x_5140 - _ZN3cub17CUB_300001_SM_9006detail11EmptyKernelIvEEvv)
        .other          _ZN3cub17CUB_300001_SM_9006detail11EmptyKernelIvEEvv,@"STO_CUDA_ENTRY STV_DEFAULT"
_ZN3cub17CUB_300001_SM_9006detail11EmptyKernelIvEEvv:
.text._ZN3cub17CUB_300001_SM_9006detail11EmptyKernelIvEEvv:
[----:B------:R-:W-:Y:S01]  /*0000*/  LDC R1, c[0x0][0x28] ;  /* 0x00000a00ff017b82 */ /* 0x000fe20000000800 */
[----:B------:R-:W-:Y:S05]  /*0010*/  EXIT ;  /* 0x000000000000794d */ /* 0x000fea0003800000 */
.L_x_0:
[----:B------:R-:W-:-:S00]  /*0020*/  BRA `(.L_x_0) ;  /* 0xfffffffc00fc7947 */ /* 0x000fc0000383ffff */
[----:B------:R-:W-:-:S00]  /*0030*/  NOP ;  /* 0x0000000000007918 */ /* 0x000fc00000000000 */
        /* <DEDUP_REMOVED lines=12> */
.L_x_5140:


//--------------------- .text._Z35group_norm_nhwc_bwd_one_pass_kernelI11Bf16IOFp32WLi64ELi60ELi480EEv26Group_norm_nhwc_bwd_params --------------------------
	.section	.text._Z35group_norm_nhwc_bwd_one_pass_kernelI11Bf16IOFp32WLi64ELi60ELi480EEv26Group_norm_nhwc_bwd_params,"ax",@progbits
	.align	128
        .global         _Z35group_norm_nhwc_bwd_one_pass_kernelI11Bf16IOFp32WLi64ELi60ELi480EEv26Group_norm_nhwc_bwd_params
        .type           _Z35group_norm_nhwc_bwd_one_pass_kernelI11Bf16IOFp32WLi64ELi60ELi480EEv26Group_norm_nhwc_bwd_params,@function
        .size           _Z35group_norm_nhwc_bwd_one_pass_kernelI11Bf16IOFp32WLi64ELi60ELi480EEv26Group_norm_nhwc_bwd_params,(.L_x_5141 - _Z35group_norm_nhwc_bwd_one_pass_kernelI11Bf16IOFp32WLi64ELi60ELi480EEv26Group_norm_nhwc_bwd_params)
        .other          _Z35group_norm_nhwc_bwd_one_pass_kernelI11Bf16IOFp32WLi64ELi60ELi480EEv26Group_norm_nhwc_bwd_params,@"STO_CUDA_ENTRY STV_DEFAULT"
_Z35group_norm_nhwc_bwd_one_pass_kernelI11Bf16IOFp32WLi64ELi60ELi480EEv26Group_norm_nhwc_bwd_params:
.text._Z35group_norm_nhwc_bwd_one_pass_kernelI11Bf16IOFp32WLi64ELi60ELi480EEv26Group_norm_nhwc_bwd_params:
[----:B------:R-:W-:Y:S01]  /*0000*/  LDC R1, c[0x0][0x28] ;  /* 0x00000a00ff017b82 */ /* 0x000fe20000000800 */
[----:B------:R-:W0:Y:S01]  /*0010*/  S2R R5, SR_CTAID.Y ;  /* 0x0000000000057919 */ /* 0x000e220000002600 */
[----:B------:R-:W-:Y:S01]  /*0020*/  ULDC UR4, c[0x0][0x2a0] ;  /* 0x0000a80000047ab9 */ /* 0x000fe20000000800 */
[----:B------:R-:W-:-:S05]  /*0030*/  ULDC UR5, c[0x0][0x270] ;  /* 0x00009c0000057ab9 */ /* 0x000fca0000000800 */
[----:B------:R-:W1:Y:S01]  /*0040*/  S2UR UR7, SR_CTAID.X ;  /* 0x00000000000779c3 */ /* 0x000e620000002500 */
[----:B------:R-:W-:Y:S01]  /*0050*/  UIMAD UR4, UR4, UR5, URZ ;  /* 0x00000005040472a4 */ /* 0x000fe2000f8e023f */
[----:B------:R-:W2:Y:S01]  /*0060*/  S2R R0, SR_TID.X ;  /* 0x0000000000007919 */ /* 0x000ea20000002100 */
[----:B------:R-:W-:-:S04]  /*0070*/  ULDC.64 UR8, c[0x0][0x208] ;  /* 0x0000820000087ab9 */ /* 0x000fc80000000a00 */
[----:B0-----:R-:W-:-:S13]  /*0080*/  ISETP.GE.AND P0, PT, R5, UR4, PT ;  /* 0x0000000405007c0c */ /* 0x001fda000bf06270 */
[----:B-12---:R-:W-:Y:S05]  /*0090*/  @P0 BRA `(.L_x_1) ;  /* 0x00000040005c0947 */ /* 0x006fea0003800000 */
[----:B------:R-:W0:Y:S01]  /*00a0*/  LDC.64 R8, c[0x0][0x288] ;  /* 0x0000a200ff087b82 */ /* 0x000e220000000a00 */
[C---:B------:R-:W-:Y:S01]  /*00b0*/  IMAD.WIDE.U32 R2, R0.reuse, -0x77777777, RZ ;  /* 0x8888888900027825 */ /* 0x040fe200078e00ff */
[----:B------:R-:W1:Y:S01]  /*00c0*/  S2R R59, SR_LANEID ;  /* 0x00000000003b7919 */ /* 0x000e620000000000 */
[----:B------:R-:W-:Y:S01]  /*00d0*/  ULDC.64 UR10, c[0x0][0x290] ;  /* 0x0000a400000a7ab9 */ /* 0x000fe20000000a00 */
[----:B------:R-:W-:Y:S01]  /*00e0*/  ISETP.GE.U32.AND P2, PT, R0, 0x1e0, PT ;  /* 0x000001e00000780c */ /* 0x000fe20003f46070 */
[----:B------:R-:W-:Y:S01]  /*00f0*/  UMOV UR5, 0x400 ;  /* 0x0000040000057882 */ /* 0x000fe20000000000 */
[----:B------:R-:W-:Y:S01]  /*0100*/  SHF.R.U32.HI R3, RZ, 0x4, R3 ;  /* 0x00000004ff037819 */ /* 0x000fe20000011603 */
[----:B------:R-:W-:Y:S01]  /*0110*/  HFMA2.MMA R47, -RZ, RZ, 0, 0 ;  /* 0x00000000ff2f7435 */ /* 0x000fe200000001ff */
[----:B------:R-:W2:Y:S01]  /*0120*/  LDC R36, c[0x0][0x2ac] ;  /* 0x0000ab00ff247b82 */ /* 0x000ea20000000800 */
[----:B------:R-:W-:Y:S02]  /*0130*/  MOV R37, R5 ;  /* 0x0000000500257202 */ /* 0x000fe40000000f00 */
[----:B------:R-:W-:-:S05]  /*0140*/  IMAD R49, R3, -0x1e, R0 ;  /* 0xffffffe203317824 */ /* 0x000fca00078e0200 */
[----:B------:R-:W3:Y:S01]  /*0150*/  S2UR UR6, SR_CgaCtaId ;  /* 0x00000000000679c3 */ /* 0x000ee20000008800 */
[----:B------:R-:W-:-:S07]  /*0160*/  SHF.L.U32 R49, R49, 0x1, RZ ;  /* 0x0000000131317819 */ /* 0x000fce00000006ff */
[----:B------:R-:W4:Y:S01]  /*0170*/  LDC R2, c[0x0][0x10] ;  /* 0x00000400ff027b82 */ /* 0x000f220000000800 */
[----:B0-----:R-:W-:Y:S01]  /*0180*/  IMAD.WIDE.U32 R6, R8, 0x3, RZ ;  /* 0x0000000308067825 */ /* 0x001fe200078e00ff */
[C---:B------:R-:W-:Y:S02]  /*0190*/  LEA R55, R9.reuse, R9, 0x1 ;  /* 0x0000000909377211 */ /* 0x040fe400078e08ff */
[----:B------:R-:W-:Y:S02]  /*01a0*/  LEA.HI R51, P3, R9, R8, RZ, 0x1 ;  /* 0x0000000809337211 */ /* 0x000fe400078708ff */
[----:B------:R-:W-:Y:S02]  /*01b0*/  IADD3 R55, R7, R55, RZ ;  /* 0x0000003707377210 */ /* 0x000fe40007ffe0ff */
[----:B------:R-:W0:Y:S01]  /*01c0*/  LDC R38, c[0x0][0xc] ;  /* 0x00000300ff267b82 */ /* 0x000e220000000800 */
[----:B--2---:R-:W-:Y:S01]  /*01d0*/  IMAD R36, R36, UR7, R3 ;  /* 0x0000000724247c24 */ /* 0x004fe2000f8e0203 */
[----:B------:R-:W-:-:S02]  /*01e0*/  LEA.HI R52, P4, R55, R6, RZ, 0x1 ;  /* 0x0000000637347211 */ /* 0x000fc400078908ff */
[----:B------:R-:W-:Y:S02]  /*01f0*/  IADD3.X R54, RZ, R9, RZ, P3, !PT ;  /* 0x00000009ff367210 */ /* 0x000fe40001ffe4ff */
[----:B------:R-:W-:Y:S02]  /*0200*/  ISETP.LT.U32.AND P1, PT, R36, UR10, PT ;  /* 0x0000000a24007c0c */ /* 0x000fe4000bf21070 */
[----:B------:R-:W-:Y:S01]  /*0210*/  SHF.R.S32.HI R3, RZ, 0x1f, R36 ;  /* 0x0000001fff037819 */ /* 0x000fe20000011424 */
[----:B---3--:R-:W-:Y:S01]  /*0220*/  ULEA UR5, UR6, UR5, 0x18 ;  /* 0x0000000506057291 */ /* 0x008fe2000f8ec03f */
[----:B------:R-:W-:Y:S02]  /*0230*/  IADD3.X R55, RZ, R55, RZ, P4, !PT ;  /* 0x00000037ff377210 */ /* 0x000fe400027fe4ff */
[----:B------:R-:W-:Y:S02]  /*0240*/  ISETP.LT.AND.EX P1, PT, R3, UR11, !P2, P1 ;  /* 0x0000000b03007c0c */ /* 0x000fe4000d721310 */
[----:B------:R-:W-:-:S02]  /*0250*/  SHF.R.S32.HI R3, RZ, 0x1f, R0 ;  /* 0x0000001fff037819 */ /* 0x000fc40000011400 */
[----:B------:R-:W-:Y:S02]  /*0260*/  IADD3 R56, R36, 0x10, RZ ;  /* 0x0000001024387810 */ /* 0x000fe40007ffe0ff */
[----:B------:R-:W-:Y:S02]  /*0270*/  LEA.HI R3, R3, R0, RZ, 0x5 ;  /* 0x0000000003037211 */ /* 0x000fe400078f28ff */
[----:B------:R-:W-:Y:S02]  /*0280*/  SHF.R.S64 R51, R51, 0x1, R54 ;  /* 0x0000000133337819 */ /* 0x000fe40000001036 */
[----:B------:R-:W-:Y:S02]  /*0290*/  SHF.R.S64 R52, R52, 0x1, R55 ;  /* 0x0000000134347819 */ /* 0x000fe40000001037 */
[----:B------:R-:W-:Y:S01]  /*02a0*/  ISETP.LT.U32.AND P0, PT, R56, UR10, PT ;  /* 0x0000000a38007c0c */ /* 0x000fe2000bf01070 */
[----:B------:R-:W-:Y:S01]  /*02b0*/  ULDC.U8 UR10, c[0x0][0x2a4] ;  /* 0x0000a900000a7ab9 */ /* 0x000fe20000000000 */
[----:B------:R-:W-:-:S02]  /*02c0*/  SHF.R.S32.HI R4, RZ, 0x1f, R56 ;  /* 0x0000001fff047819 */ /* 0x000fc40000011438 */
[----:B------:R-:W-:Y:S02]  /*02d0*/  SHF.R.S32.HI R3, RZ, 0x5, R3 ;  /* 0x00000005ff037819 */ /* 0x000fe40000011403 */
[----:B------:R-:W-:Y:S02]  /*02e0*/  SHF.R.S32.HI R54, RZ, 0x1, R54 ;  /* 0x00000001ff367819 */ /* 0x000fe40000011436 */
[C---:B------:R-:W-:Y:S02]  /*02f0*/  IADD3 R57, R36.reuse, 0x20, RZ ;  /* 0x0000002024397810 */ /* 0x040fe40007ffe0ff */
[----:B------:R-:W-:Y:S02]  /*0300*/  IADD3 R50, R36, 0x30, RZ ;  /* 0x0000003024327810 */ /* 0x000fe40007ffe0ff */
[----:B------:R-:W-:Y:S02]  /*0310*/  SHF.R.S32.HI R55, RZ, 0x1, R55 ;  /* 0x00000001ff377819 */ /* 0x000fe40000011437 */
[----:B------:R-:W-:-:S02]  /*0320*/  ISETP.LT.AND.EX P2, PT, R4, UR11, !P2, P0 ;  /* 0x0000000b04007c0c */ /* 0x000fc4000d741300 */
[----:B0-----:R-:W-:Y:S02]  /*0330*/  LOP3.LUT R58, R38, 0x3, RZ, 0xc0, !PT ;  /* 0x00000003263a7812 */ /* 0x001fe400078ec0ff */
[----:B------:R-:W-:Y:S02]  /*0340*/  LEA R53, R3, UR5, 0x3 ;  /* 0x0000000503357c11 */ /* 0x000fe4000f8e18ff */
[----:B------:R-:W-:Y:S02]  /*0350*/  SHF.L.U64.HI R54, R51, 0x2, R54 ;  /* 0x0000000233367819 */ /* 0x000fe40000010236 */
[----:B------:R-:W-:Y:S02]  /*0360*/  SHF.R.S32.HI R61, RZ, 0x1f, R57 ;  /* 0x0000001fff3d7819 */ /* 0x000fe40000011439 */
[----:B------:R-:W-:Y:S02]  /*0370*/  SHF.R.S32.HI R60, RZ, 0x1f, R50 ;  /* 0x0000001fff3c7819 */ /* 0x000fe40000011432 */
[----:B-1--4-:R-:W-:-:S07]  /*0380*/  SHF.L.U64.HI R55, R52, 0x2, R55 ;  /* 0x0000000234377819 */ /* 0x012fce0000010237 */
.L_x_36:
[----:B0-----:R-:W0:Y:S01]  /*0390*/  LDC R10, c[0x0][0x2a0] ;  /* 0x0000a800ff0a7b82 */ /* 0x001e220000000800 */
[----:B------:R-:W-:Y:S01]  /*03a0*/  IABS R4, R37 ;  /* 0x0000002500047213 */ /* 0x000fe20000000000 */
[----:B------:R-:W-:Y:S01]  /*03b0*/  ULDC.64 UR12, c[0x0][0x298] ;  /* 0x0000a600000c7ab9 */ /* 0x000fe20000000a00 */
[----:B------:R-:W-:Y:S01]  /*03c0*/  ISETP.GE.AND P0, PT, R37, RZ, PT ;  /* 0x000000ff2500720c */ /* 0x000fe20003f06270 */
[----:B------:R-:W-:Y:S01]  /*03d0*/  ULDC.64 UR14, c[0x0][0x290] ;  /* 0x0000a400000e7ab9 */ /* 0x000fe20000000a00 */
[----:B------:R-:W-:Y:S02]  /*03e0*/  SHF.R.S32.HI R13, RZ, 0x1f, R49 ;  /* 0x0000001fff0d7819 */ /* 0x000fe40000011431 */
[----:B------:R-:W-:Y:S02]  /*03f0*/  CS2R R40, SRZ ;  /* 0x0000000000287805 */ /* 0x000fe4000001ff00 */
[----:B------:R-:W-:Y:S01]  /*0400*/  SHF.R.S32.HI R15, RZ, 0x1f, R36 ;  /* 0x0000001fff0f7819 */ /* 0x000fe20000011424 */
[----:B-1----:R-:W1:Y:S08]  /*0410*/  LDC R12, c[0x0][0x2ac] ;  /* 0x0000ab00ff0c7b82 */ /* 0x002e700000000800 */
[----:B------:R-:W2:Y:S01]  /*0420*/  @P1 LDC.64 R16, c[0x0][0x230] ;  /* 0x00008c00ff101b82 */ /* 0x000ea20000000a00 */
[----:B0-----:R-:W-:-:S07]  /*0430*/  IABS R8, R10 ;  /* 0x0000000a00087213 */ /* 0x001fce0000000000 */
[----:B------:R-:W0:Y:S01]  /*0440*/  @P2 LDC.64 R22, c[0x0][0x230] ;  /* 0x00008c00ff162b82 */ /* 0x000e220000000a00 */
[----:B------:R-:W3:Y:S07]  /*0450*/  I2F.RP R3, R8 ;  /* 0x0000000800037306 */ /* 0x000eee0000209400 */
[----:B------:R-:W4:Y:S01]  /*0460*/  @P2 LDC.64 R24, c[0x0][0x228] ;  /* 0x00008a00ff182b82 */ /* 0x000f220000000a00 */
[----:B---3--:R-:W3:Y:S02]  /*0470*/  MUFU.RCP R3, R3 ;  /* 0x0000000300037308 */ /* 0x008ee40000001000 */
[----:B---3--:R-:W-:-:S06]  /*0480*/  IADD3 R6, R3, 0xffffffe, RZ ;  /* 0x0ffffffe03067810 */ /* 0x008fcc0007ffe0ff */
[----:B------:R3:W1:Y:S02]  /*0490*/  F2I.FTZ.U32.TRUNC.NTZ R7, R6 ;  /* 0x0000000600077305 */ /* 0x000664000021f000 */
[----:B---3--:R-:W-:Y:S02]  /*04a0*/  MOV R6, RZ ;  /* 0x000000ff00067202 */ /* 0x008fe40000000f00 */
[----:B-1----:R-:W-:-:S05]  /*04b0*/  IADD3 R9, RZ, -R7, RZ ;  /* 0x80000007ff097210 */ /* 0x002fca0007ffe0ff */
[----:B------:R-:W-:-:S04]  /*04c0*/  IMAD R9, R9, R8, RZ ;  /* 0x0000000809097224 */ /* 0x000fc800078e02ff */
[----:B------:R-:W-:Y:S01]  /*04d0*/  IMAD.HI.U32 R7, R7, R9, R6 ;  /* 0x0000000907077227 */ /* 0x000fe200078e0006 */
[----:B------:R-:W-:Y:S02]  /*04e0*/  MOV R9, R4 ;  /* 0x0000000400097202 */ /* 0x000fe40000000f00 */
[----:B------:R-:W-:-:S03]  /*04f0*/  LOP3.LUT R6, R37, R10, RZ, 0x3c, !PT ;  /* 0x0000000a25067212 */ /* 0x000fc600078e3cff */
[----:B------:R-:W-:Y:S01]  /*0500*/  IMAD.HI.U32 R4, R7, R9, RZ ;  /* 0x0000000907047227 */ /* 0x000fe200078e00ff */
[----:B------:R-:W-:-:S04]  /*0510*/  ISETP.GE.AND P3, PT, R6, RZ, PT ;  /* 0x000000ff0600720c */ /* 0x000fc80003f66270 */
[----:B------:R-:W-:-:S05]  /*0520*/  IADD3 R3, -R4, RZ, RZ ;  /* 0x000000ff04037210 */ /* 0x000fca0007ffe1ff */
[----:B------:R-:W-:-:S05]  /*0530*/  IMAD R3, R8, R3, R9 ;  /* 0x0000000308037224 */ /* 0x000fca00078e0209 */
[----:B------:R-:W-:-:S13]  /*0540*/  ISETP.GT.U32.AND P5, PT, R8, R3, PT ;  /* 0x000000030800720c */ /* 0x000fda0003fa4070 */
[-C--:B------:R-:W-:Y:S02]  /*0550*/  @!P5 IADD3 R3, R3, -R8.reuse, RZ ;  /* 0x800000080303d210 */ /* 0x080fe40007ffe0ff */
[----:B------:R-:W-:Y:S02]  /*0560*/  @!P5 IADD3 R4, R4, 0x1, RZ ;  /* 0x000000010404d810 */ /* 0x000fe40007ffe0ff */
[CC--:B------:R-:W-:Y:S02]  /*0570*/  ISETP.GE.U32.AND P4, PT, R3.reuse, R8.reuse, PT ;  /* 0x000000080300720c */ /* 0x0c0fe40003f86070 */
[----:B------:R-:W-:Y:S02]  /*0580*/  ISETP.GT.U32.AND P6, PT, R8, R3, PT ;  /* 0x000000030800720c */ /* 0x000fe40003fc4070 */
[----:B------:R-:W-:-:S04]  /*0590*/  IADD3 R6, R3, -R8, RZ ;  /* 0x8000000803067210 */ /* 0x000fc80007ffe0ff */
[----:B------:R-:W-:Y:S01]  /*05a0*/  SEL R3, R6, R3, !P6 ;  /* 0x0000000306037207 */ /* 0x000fe20007000000 */
[----:B------:R-:W-:Y:S01]  /*05b0*/  IMAD.WIDE.U32 R6, R0, -0x77777777, RZ ;  /* 0x8888888900067825 */ /* 0x000fe200078e00ff */
[----:B------:R-:W-:Y:S02]  /*05c0*/  LOP3.LUT R6, RZ, R10, RZ, 0x33, !PT ;  /* 0x0000000aff067212 */ /* 0x000fe400078e33ff */
[----:B------:R-:W-:Y:S02]  /*05d0*/  @!P0 IADD3 R3, -R3, RZ, RZ ;  /* 0x000000ff03038210 */ /* 0x000fe40007ffe1ff */
[----:B------:R-:W-:Y:S02]  /*05e0*/  @P4 IADD3 R4, R4, 0x1, RZ ;  /* 0x0000000104044810 */ /* 0x000fe40007ffe0ff */
[----:B------:R-:W-:Y:S02]  /*05f0*/  ISETP.NE.AND P4, PT, R10, RZ, PT ;  /* 0x000000ff0a00720c */ /* 0x000fe40003f85270 */
[----:B------:R-:W-:Y:S01]  /*0600*/  @!P3 IADD3 R4, -R4, RZ, RZ ;  /* 0x000000ff0404b210 */ /* 0x000fe20007ffe1ff */
[----:B------:R-:W1:Y:S01]  /*0610*/  @P1 LDC.64 R10, c[0x0][0x288] ;  /* 0x0000a200ff0a1b82 */ /* 0x000e620000000a00 */
[----:B------:R-:W-:-:S02]  /*0620*/  SEL R48, R6, R3, !P4 ;  /* 0x0000000306307207 */ /* 0x000fc40006000000 */
[----:B------:R-:W-:Y:S02]  /*0630*/  SHF.R.U32.HI R7, RZ, 0x4, R7 ;  /* 0x00000004ff077819 */ /* 0x000fe40000011607 */
[----:B------:R-:W-:Y:S01]  /*0640*/  SEL R3, R6, R4, !P4 ;  /* 0x0000000406037207 */ /* 0x000fe20006000000 */
[----:B------:R-:W-:Y:S01]  /*0650*/  IMAD R4, R48, 0x3c, RZ ;  /* 0x0000003c30047824 */ /* 0x000fe200078e02ff */
[----:B------:R-:W-:Y:S01]  /*0660*/  CS2R R44, SRZ ;  /* 0x00000000002c7805 */ /* 0x000fe2000001ff00 */
[----:B------:R-:W-:Y:S01]  /*0670*/  IMAD R7, R12, UR7, R7 ;  /* 0x000000070c077c24 */ /* 0x000fe2000f8e0207 */
[----:B------:R-:W-:Y:S02]  /*0680*/  SHF.R.S32.HI R9, RZ, 0x1f, R3 ;  /* 0x0000001fff097819 */ /* 0x000fe40000011403 */
[----:B------:R-:W-:Y:S02]  /*0690*/  IADD3 R6, P0, R49, R4, RZ ;  /* 0x0000000431067210 */ /* 0x000fe40007f1e0ff */
[----:B------:R-:W-:Y:S01]  /*06a0*/  IADD3 R8, R7, 0x20, RZ ;  /* 0x0000002007087810 */ /* 0x000fe20007ffe0ff */
[----:B------:R-:W-:Y:S01]  /*06b0*/  IMAD R12, R9, UR12, RZ ;  /* 0x0000000c090c7c24 */ /* 0x000fe2000f8e02ff */
[----:B------:R-:W-:-:S02]  /*06c0*/  LEA.HI.X.SX32 R7, R4, R13, 0x1, P0 ;  /* 0x0000000d04077211 */ /* 0x000fc400000f0eff */
[----:B------:R-:W-:Y:S01]  /*06d0*/  ISETP.GE.U32.AND P0, PT, R8, UR14, PT ;  /* 0x0000000e08007c0c */ /* 0x000fe2000bf06070 */
[C---:B------:R-:W-:Y:S01]  /*06e0*/  IMAD R9, R3.reuse, UR13, R12 ;  /* 0x0000000d03097c24 */ /* 0x040fe2000f8e020c */
[----:B------:R-:W-:Y:S01]  /*06f0*/  SHF.R.S32.HI R8, RZ, 0x1f, R8 ;  /* 0x0000001fff087819 */ /* 0x000fe20000011408 */
[----:B------:R-:W-:Y:S01]  /*0700*/  IMAD.WIDE.U32 R6, R3, UR12, R6 ;  /* 0x0000000c03067c25 */ /* 0x000fe2000f8e0006 */
[----:B------:R-:W3:Y:S01]  /*0710*/  @P1 LDC.64 R12, c[0x0][0x228] ;  /* 0x00008a00ff0c1b82 */ /* 0x000ee20000000a00 */
[----:B------:R-:W-:Y:S02]  /*0720*/  ISETP.GE.U32.AND P3, PT, R50, UR14, PT ;  /* 0x0000000e32007c0c */ /* 0x000fe4000bf66070 */
[----:B------:R-:W-:Y:S01]  /*0730*/  ISETP.GE.AND.EX P0, PT, R8, UR15, PT, P0 ;  /* 0x0000000f08007c0c */ /* 0x000fe2000bf06300 */
[----:B-1----:R-:W-:Y:S01]  /*0740*/  @P1 IMAD R3, R15, R10, RZ ;  /* 0x0000000a0f031224 */ /* 0x002fe200078e02ff */
[----:B------:R-:W-:Y:S02]  /*0750*/  IADD3 R9, R7, R9, RZ ;  /* 0x0000000907097210 */ /* 0x000fe40007ffe0ff */
[----:B------:R-:W-:Y:S01]  /*0760*/  @P1 MOV R8, R6 ;  /* 0x0000000600081202 */ /* 0x000fe20000000f00 */
[----:B------:R-:W-:Y:S01]  /*0770*/  @P1 IMAD R3, R36, R11, R3 ;  /* 0x0000000b24031224 */ /* 0x000fe200078e0203 */
[----:B------:R-:W1:Y:S01]  /*0780*/  @P2 LDC.64 R14, c[0x0][0x288] ;  /* 0x0000a200ff0e2b82 */ /* 0x000e620000000a00 */
[----:B------:R-:W-:-:S02]  /*0790*/  ISETP.LT.U32.AND P0, PT, R0, 0x1e0, !P0 ;  /* 0x000001e00000780c */ /* 0x000fc40004701070 */
[----:B------:R-:W-:Y:S01]  /*07a0*/  @P1 IMAD.WIDE.U32 R18, R36, R10, R8 ;  /* 0x0000000a24121225 */ /* 0x000fe200078e0008 */
[----:B------:R-:W-:Y:S02]  /*07b0*/  MOV R46, RZ ;  /* 0x000000ff002e7202 */ /* 0x000fe40000000f00 */
[----:B------:R-:W-:Y:S02]  /*07c0*/  ISETP.GE.AND.EX P3, PT, R60, UR15, PT, P3 ;  /* 0x0000000f3c007c0c */ /* 0x000fe4000bf66330 */
[----:B------:R-:W0:Y:S01]  /*07d0*/  LDC.64 R10, c[0x0][0x248] ;  /* 0x00009200ff0a7b82 */ /* 0x000e220000000a00 */
[----:B------:R-:W-:Y:S02]  /*07e0*/  @P1 IADD3 R19, R19, R3, RZ ;  /* 0x0000000313131210 */ /* 0x000fe40007ffe0ff */
[C---:B------:R-:W-:Y:S02]  /*07f0*/  @P1 SHF.L.U32 R3, R18.reuse, 0x1, RZ ;  /* 0x0000000112031819 */ /* 0x040fe400000006ff */
[----:B------:R-:W-:-:S02]  /*0800*/  @P1 SHF.L.U64.HI R18, R18, 0x1, R19 ;  /* 0x0000000112121819 */ /* 0x000fc40000010213 */
[C---:B--2---:R-:W-:Y:S01]  /*0810*/  @P1 IADD3 R16, P4, R3.reuse, R16, RZ ;  /* 0x0000001003101210 */ /* 0x044fe20007f9e0ff */
[----:B------:R-:W2:Y:S01]  /*0820*/  @P0 LDC.64 R26, c[0x0][0x288] ;  /* 0x0000a200ff1a0b82 */ /* 0x000ea20000000a00 */
[----:B------:R-:W-:Y:S02]  /*0830*/  SHF.R.S32.HI R19, RZ, 0x1f, R56 ;  /* 0x0000001fff137819 */ /* 0x000fe40000011438 */
[----:B------:R-:W-:Y:S02]  /*0840*/  @P1 IADD3.X R17, R18, R17, RZ, P4, !PT ;  /* 0x0000001112111210 */ /* 0x000fe400027fe4ff */
[----:B---3--:R-:W-:Y:S02]  /*0850*/  @P1 IADD3 R12, P4, R3, R12, RZ ;  /* 0x0000000c030c1210 */ /* 0x008fe40007f9e0ff */
[----:B------:R-:W-:Y:S01]  /*0860*/  ISETP.LT.U32.AND P3, PT, R0, 0x1e0, !P3 ;  /* 0x000001e00000780c */ /* 0x000fe20005f61070 */
[----:B------:R3:W5:Y:S01]  /*0870*/  @P1 LDG.E R40, desc[UR8][R16.64] ;  /* 0x0000000810281981 */ /* 0x000762000c1e1900 */
[----:B-1----:R-:W-:Y:S01]  /*0880*/  @P2 IMAD R3, R19, R14, RZ ;  /* 0x0000000e13032224 */ /* 0x002fe200078e02ff */
[----:B------:R-:W-:-:S02]  /*0890*/  @P1 IADD3.X R13, R18, R13, RZ, P4, !PT ;  /* 0x0000000d120d1210 */ /* 0x000fc400027fe4ff */
[----:B------:R-:W1:Y:S01]  /*08a0*/  @P0 LDC.64 R18, c[0x0][0x230] ;  /* 0x00008c00ff120b82 */ /* 0x000e620000000a00 */
[C---:B------:R-:W-:Y:S02]  /*08b0*/  @P2 IMAD R3, R56.reuse, R15, R3 ;  /* 0x0000000f38032224 */ /* 0x040fe400078e0203 */
[----:B------:R4:W5:Y:S01]  /*08c0*/  @P1 LDG.E R46, desc[UR8][R12.64] ;  /* 0x000000080c2e1981 */ /* 0x000962000c1e1900 */
[----:B0-----:R-:W-:Y:S01]  /*08d0*/  IMAD.WIDE R10, R37, 0x8, R10 ;  /* 0x00000008250a7825 */ /* 0x001fe200078e020a */
[----:B---3--:R-:W-:Y:S02]  /*08e0*/  @P2 MOV R16, R6 ;  /* 0x0000000600102202 */ /* 0x008fe40000000f00 */
[----:B------:R-:W-:Y:S01]  /*08f0*/  @P2 MOV R17, R9 ;  /* 0x0000000900112202 */ /* 0x000fe20000000f00 */
[----:B------:R-:W0:Y:S02]  /*0900*/  @P3 LDC.64 R20, c[0x0][0x288] ;  /* 0x0000a200ff143b82 */ /* 0x000e240000000a00 */
[----:B------:R-:W3:Y:S01]  /*0910*/  LDG.E.64 R10, desc[UR8][R10.64] ;  /* 0x000000080a0a7981 */ /* 0x000ee2000c1e1b00 */
[----:B------:R-:W-:-:S05]  /*0920*/  @P2 IMAD.WIDE.U32 R14, R56, R14, R16 ;  /* 0x0000000e380e2225 */ /* 0x000fca00078e0010 */
[----:B------:R-:W-:Y:S02]  /*0930*/  @P2 IADD3 R15, R15, R3, RZ ;  /* 0x000000030f0f2210 */ /* 0x000fe40007ffe0ff */
[C---:B------:R-:W-:Y:S02]  /*0940*/  @P2 SHF.L.U32 R3, R14.reuse, 0x1, RZ ;  /* 0x000000010e032819 */ /* 0x040fe400000006ff */
[----:B------:R-:W-:Y:S02]  /*0950*/  @P2 SHF.L.U64.HI R28, R14, 0x1, R15 ;  /* 0x000000010e1c2819 */ /* 0x000fe4000001020f */
[----:B------:R-:W-:Y:S01]  /*0960*/  @P2 IADD3 R22, P4, R3, R22, RZ ;  /* 0x0000001603162210 */ /* 0x000fe20007f9e0ff */
[----:B--2---:R-:W-:Y:S01]  /*0970*/  @P0 IMAD R16, R61, R26, RZ ;  /* 0x0000001a3d100224 */ /* 0x004fe200078e02ff */
[----:B----4-:R-:W-:Y:S01]  /*0980*/  @P2 IADD3 R24, P5, R3, R24, RZ ;  /* 0x0000001803182210 */ /* 0x010fe20007fbe0ff */
[----:B------:R-:W2:Y:S01]  /*0990*/  @P3 LDC.64 R14, c[0x0][0x230] ;  /* 0x00008c00ff0e3b82 */ /* 0x000ea20000000a00 */
[----:B------:R-:W-:-:S02]  /*09a0*/  @P2 IADD3.X R23, R28, R23, RZ, P4, !PT ;  /* 0x000000171c172210 */ /* 0x000fc400027fe4ff */
[----:B------:R-:W-:-:S03]  /*09b0*/  @P2 IADD3.X R25, R28, R25, RZ, P5, !PT ;  /* 0x000000191c192210 */ /* 0x000fc60002ffe4ff */
[----:B------:R-:W5:Y:S04]  /*09c0*/  @P2 LDG.E R41, desc[UR8][R22.64] ;  /* 0x0000000816292981 */ /* 0x000f68000c1e1900 */
[----:B------:R-:W5:Y:S01]  /*09d0*/  @P2 LDG.E R45, desc[UR8][R24.64] ;  /* 0x00000008182d2981 */ /* 0x000f62000c1e1900 */
[----:B------:R-:W-:Y:S02]  /*09e0*/  @P0 MOV R12, R6 ;  /* 0x00000006000c0202 */ /* 0x000fe40000000f00 */
[----:B------:R-:W-:Y:S01]  /*09f0*/  @P0 MOV R13, R9 ;  /* 0x00000009000d0202 */ /* 0x000fe20000000f00 */
[C---:B------:R-:W-:Y:S02]  /*0a00*/  @P0 IMAD R29, R57.reuse, R27, R16 ;  /* 0x0000001b391d0224 */ /* 0x040fe400078e0210 */
[----:B------:R-:W4:Y:S01]  /*0a10*/  @P3 LDC.64 R16, c[0x0][0x228] ;  /* 0x00008a00ff103b82 */ /* 0x000f220000000a00 */
[----:B------:R-:W-:-:S07]  /*0a20*/  @P0 IMAD.WIDE.U32 R26, R57, R26, R12 ;  /* 0x0000001a391a0225 */ /* 0x000fce00078e000c */
[----:B------:R-:W2:Y:S01]  /*0a30*/  @P0 LDC.64 R12, c[0x0][0x228] ;  /* 0x00008a00ff0c0b82 */ /* 0x000ea20000000a00 */
[----:B------:R-:W-:Y:S02]  /*0a40*/  @P0 IADD3 R27, R27, R29, RZ ;  /* 0x0000001d1b1b0210 */ /* 0x000fe40007ffe0ff */
[C---:B------:R-:W-:Y:S02]  /*0a50*/  @P0 SHF.L.U32 R3, R26.reuse, 0x1, RZ ;  /* 0x000000011a030819 */ /* 0x040fe400000006ff */
[----:B------:R-:W-:Y:S02]  /*0a60*/  @P0 SHF.L.U64.HI R28, R26, 0x1, R27 ;  /* 0x000000011a1c0819 */ /* 0x000fe4000001021b */
[----:B-1----:R-:W-:-:S04]  /*0a70*/  @P0 IADD3 R18, P4, R3, R18, RZ ;  /* 0x0000001203120210 */ /* 0x002fc80007f9e0ff */
[----:B------:R-:W-:Y:S02]  /*0a80*/  @P0 IADD3.X R19, R28, R19, RZ, P4, !PT ;  /* 0x000000131c130210 */ /* 0x000fe400027fe4ff */
[----:B------:R-:W-:Y:S01]  /*0a90*/  CS2R R42, SRZ ;  /* 0x00000000002a7805 */ /* 0x000fe2000001ff00 */
[----:B0-----:R-:W-:Y:S02]  /*0aa0*/  @P3 IMAD R29, R60, R20, RZ ;  /* 0x000000143c1d3224 */ /* 0x001fe400078e02ff */
[----:B------:R-:W5:Y:S01]  /*0ab0*/  @P0 LDG.E R44, desc[UR8][R18.64] ;  /* 0x00000008122c0981 */ /* 0x000f62000c1e1900 */
[----:B------:R-:W-:Y:S02]  /*0ac0*/  @P3 MOV R26, R6 ;  /* 0x00000006001a3202 */ /* 0x000fe40000000f00 */
[----:B--2---:R-:W-:-:S04]  /*0ad0*/  @P0 IADD3 R12, P4, R3, R12, RZ ;  /* 0x0000000c030c0210 */ /* 0x004fc80007f9e0ff */
[----:B------:R-:W-:Y:S02]  /*0ae0*/  @P0 IADD3.X R13, R28, R13, RZ, P4, !PT ;  /* 0x0000000d1c0d0210 */ /* 0x000fe400027fe4ff */
[----:B------:R-:W-:Y:S01]  /*0af0*/  @P3 MOV R27, R9 ;  /* 0x00000009001b3202 */ /* 0x000fe20000000f00 */
[C---:B------:R-:W-:Y:S02]  /*0b00*/  @P3 IMAD R29, R50.reuse, R21, R29 ;  /* 0x00000015321d3224 */ /* 0x040fe400078e021d */
[----:B------:R0:W5:Y:S01]  /*0b10*/  @P0 LDG.E R43, desc[UR8][R12.64] ;  /* 0x000000080c2b0981 */ /* 0x000162000c1e1900 */
[----:B------:R-:W-:-:S05]  /*0b20*/  @P3 IMAD.WIDE.U32 R20, R50, R20, R26 ;  /* 0x0000001432143225 */ /* 0x000fca00078e001a */
[----:B------:R-:W-:Y:S02]  /*0b30*/  @P3 IADD3 R27, R21, R29, RZ ;  /* 0x0000001d151b3210 */ /* 0x000fe40007ffe0ff */
[C---:B------:R-:W-:Y:S02]  /*0b40*/  @P3 SHF.L.U32 R21, R20.reuse, 0x1, RZ ;  /* 0x0000000114153819 */ /* 0x040fe400000006ff */
[----:B------:R-:W-:Y:S02]  /*0b50*/  @P3 SHF.L.U64.HI R20, R20, 0x1, R27 ;  /* 0x0000000114143819 */ /* 0x000fe4000001021b */
[C---:B------:R-:W-:Y:S02]  /*0b60*/  @P3 IADD3 R14, P5, R21.reuse, R14, RZ ;  /* 0x0000000e150e3210 */ /* 0x040fe40007fbe0ff */
[----:B----4-:R-:W-:Y:S02]  /*0b70*/  @P3 IADD3 R16, P6, R21, R16, RZ ;  /* 0x0000001015103210 */ /* 0x010fe40007fde0ff */
[----:B------:R-:W-:-:S02]  /*0b80*/  MOV R39, RZ ;  /* 0x000000ff00277202 */ /* 0x000fc40000000f00 */
[C---:B------:R-:W-:Y:S02]  /*0b90*/  @P3 IADD3.X R15, R20.reuse, R15, RZ, P5, !PT ;  /* 0x0000000f140f3210 */ /* 0x040fe40002ffe4ff */
[----:B------:R-:W-:-:S03]  /*0ba0*/  @P3 IADD3.X R17, R20, R17, RZ, P6, !PT ;  /* 0x0000001114113210 */ /* 0x000fc600037fe4ff */
[----:B------:R1:W5:Y:S04]  /*0bb0*/  @P3 LDG.E R39, desc[UR8][R14.64] ;  /* 0x000000080e273981 */ /* 0x000368000c1e1900 */
[----:B------:R2:W5:Y:S01]  /*0bc0*/  @P3 LDG.E R42, desc[UR8][R16.64] ;  /* 0x00000008102a3981 */ /* 0x000562000c1e1900 */
[----:B------:R-:W-:Y:S01]  /*0bd0*/  ISETP.GT.U32.AND P3, PT, R0, 0x1df, PT ;  /* 0x000001df0000780c */ /* 0x000fe20003f64070 */
[----:B------:R-:W-:Y:S01]  /*0be0*/  BSSY B0, `(.L_x_2) ;  /* 0x0000013000007945 */ /* 0x000fe20003800000 */
[----:B------:R-:W-:Y:S02]  /*0bf0*/  MOV R3, 0x3f800000 ;  /* 0x3f80000000037802 */ /* 0x000fe40000000f00 */
[----:B0-----:R-:W-:Y:S02]  /*0c00*/  CS2R R12, SRZ ;  /* 0x00000000000c7805 */ /* 0x001fe4000001ff00 */
[----:B-1----:R-:W-:Y:S01]  /*0c10*/  CS2R R14, SRZ ;  /* 0x00000000000e7805 */ /* 0x002fe2000001ff00 */
[----:B---3--:R-:W-:-:S05]  /*0c20*/  FFMA.FTZ R18, -R10, R10, R11 ;  /* 0x0000000a0a127223 */ /* 0x008fca000001010b */
[----:B------:R-:W-:-:S13]  /*0c30*/  FSETP.GTU.FTZ.AND P0, PT, R18, RZ, PT ;  /* 0x000000ff1200720b */ /* 0x000fda0003f1c000 */
[----:B------:R-:W0:Y:S02]  /*0c40*/  @P0 LDC R11, c[0x0][0x250] ;  /* 0x00009400ff0b0b82 */ /* 0x000e240000000800 */
[----:B0-----:R-:W-:Y:S01]  /*0c50*/  @P0 FADD.FTZ R11, R18, R11 ;  /* 0x0000000b120b0221 */ /* 0x001fe20000010000 */
[----:B--2---:R-:W-:Y:S06]  /*0c60*/  @P3 BRA `(.L_x_3) ;  /* 0x0000000000283947 */ /* 0x004fec0003800000 */
[----:B------:R-:W-:Y:S01]  /*0c70*/  ISETP.NE.AND P3, PT, RZ, UR10, PT ;  /* 0x0000000aff007c0c */ /* 0x000fe2000bf65270 */
[----:B------:R-:W0:Y:S01]  /*0c80*/  LDC.64 R12, c[0x0][0x238] ;  /* 0x00008e00ff0c7b82 */ /* 0x000e220000000a00 */
[----:B------:R-:W-:-:S04]  /*0c90*/  IADD3 R19, R49, R4, RZ ;  /* 0x0000000431137210 */ /* 0x000fc80007ffe0ff */
[----:B------:R-:W-:-:S07]  /*0ca0*/  SHF.R.S32.HI R4, RZ, 0x1f, R19 ;  /* 0x0000001fff047819 */ /* 0x000fce0000011413 */
[----:B------:R-:W1:Y:S01]  /*0cb0*/  @P3 LDC.64 R16, c[0x0][0x240] ;  /* 0x00009000ff103b82 */ /* 0x000e620000000a00 */
[----:B0-----:R-:W-:-:S06]  /*0cc0*/  IMAD.WIDE R12, R19, 0x4, R12 ;  /* 0x00000004130c7825 */ /* 0x001fcc00078e020c */
[----:B------:R-:W5:Y:S01]  /*0cd0*/  LDG.E.64 R12, desc[UR8][R12.64] ;  /* 0x000000080c0c7981 */ /* 0x000f62000c1e1b00 */
[----:B-1----:R-:W-:-:S04]  /*0ce0*/  @P3 LEA R16, P4, R19, R16, 0x2 ;  /* 0x0000001013103211 */ /* 0x002fc800078810ff */
[----:B------:R-:W-:-:S05]  /*0cf0*/  @P3 LEA.HI.X R17, R19, R17, R4, 0x2, P4 ;  /* 0x0000001113113211 */ /* 0x000fca00020f1404 */
[----:B------:R0:W5:Y:S04]  /*0d00*/  @P3 LDG.E.64 R14, desc[UR8][R16.64] ;  /* 0x00000008100e3981 */ /* 0x000168000c1e1b00 */
.L_x_3:
[----:B------:R-:W-:Y:S05]  /*0d10*/  BSYNC B0 ;  /* 0x0000000000007941 */ /* 0x000fea0003800000 */
.L_x_2:
[----:B------:R-:W1:Y:S01]  /*0d20*/  @P0 MUFU.RSQ R3, R11 ;  /* 0x0000000b00030308 */ /* 0x000e620000001400 */
[----:B------:R-:W-:Y:S02]  /*0d30*/  ISETP.NE.AND P3, PT, RZ, UR10, PT ;  /* 0x0000000aff007c0c */ /* 0x000fe4000bf65270 */
[C---:B-----5:R-:W-:Y:S02]  /*0d40*/  PRMT R4, R40.reuse, 0x7632, R4 ;  /* 0x0000763228047816 */ /* 0x060fe40000000004 */
[----:B------:R-:W-:Y:S02]  /*0d50*/  SHF.L.U32 R23, R40, 0x10, RZ ;  /* 0x0000001028177819 */ /* 0x000fe400000006ff */
[----:B------:R-:W-:Y:S02]  /*0d60*/  SHF.L.U32 R25, R4, 0x10, RZ ;  /* 0x0000001004197819 */ /* 0x000fe400000006ff */
[C---:B------:R-:W-:Y:S01]  /*0d70*/  SHF.L.U32 R27, R41.reuse, 0x10, RZ ;  /* 0x00000010291b7819 */ /* 0x040fe200000006ff */
[----:B------:R-:W-:Y:S01]  /*0d80*/  FADD.FTZ R4, -R10, R23 ;  /* 0x000000170a047221 */ /* 0x000fe20000010100 */
[----:B------:R-:W-:Y:S01]  /*0d90*/  PRMT R21, R46, 0x7632, R21 ;  /* 0x000076322e157816 */ /* 0x000fe20000000015 */
[C---:B------:R-:W-:Y:S01]  /*0da0*/  FADD.FTZ R24, -R10.reuse, R25 ;  /* 0x000000190a187221 */ /* 0x040fe20000010100 */
[----:B0-----:R-:W-:Y:S01]  /*0db0*/  PRMT R17, R41, 0x7632, R17 ;  /* 0x0000763229117816 */ /* 0x001fe20000000011 */
[----:B------:R-:W-:Y:S01]  /*0dc0*/  FADD.FTZ R22, -R10, R27 ;  /* 0x0000001b0a167221 */ /* 0x000fe20000010100 */
[C---:B------:R-:W-:Y:S01]  /*0dd0*/  PRMT R18, R45.reuse, 0x7632, R18 ;  /* 0x000076322d127816 */ /* 0x040fe20000000012 */
[-C--:B-1----:R-:W-:Y:S01]  /*0de0*/  FMUL.FTZ R11, R4, R3.reuse ;  /* 0x00000003040b7220 */ /* 0x082fe20000410000 */
[----:B------:R-:W-:Y:S01]  /*0df0*/  SHF.L.U32 R20, R46, 0x10, RZ ;  /* 0x000000102e147819 */ /* 0x000fe200000006ff */
[----:B------:R-:W-:Y:S01]  /*0e00*/  FMUL.FTZ R4, R24, R3 ;  /* 0x0000000318047220 */ /* 0x000fe20000410000 */
[----:B------:R-:W-:-:S02]  /*0e10*/  SHF.L.U32 R19, R45, 0x10, RZ ;  /* 0x000000102d137819 */ /* 0x000fc400000006ff */
[----:B------:R-:W-:Y:S02]  /*0e20*/  PRMT R16, R44, 0x7632, R16 ;  /* 0x000076322c107816 */ /* 0x000fe40000000010 */
[----:B------:R-:W-:Y:S02]  /*0e30*/  SHF.L.U32 R21, R21, 0x10, RZ ;  /* 0x0000001015157819 */ /* 0x000fe400000006ff */
[----:B------:R-:W-:Y:S02]  /*0e40*/  SHF.L.U32 R17, R17, 0x10, RZ ;  /* 0x0000001011117819 */ /* 0x000fe400000006ff */
[----:B------:R-:W-:Y:S01]  /*0e50*/  SHF.L.U32 R18, R18, 0x10, RZ ;  /* 0x0000001012127819 */ /* 0x000fe200000006ff */
[----:B------:R-:W-:Y:S06]  /*0e60*/  @!P3 BRA `(.L_x_4) ;  /* 0x000000000048b947 */ /* 0x000fec0003800000 */
[----:B------:R-:W-:Y:S01]  /*0e70*/  FFMA.FTZ R24, R11, R12, R14 ;  /* 0x0000000c0b187223 */ /* 0x000fe2000001000e */
[----:B------:R-:W-:-:S03]  /*0e80*/  FFMA.FTZ R23, R4, R13, R15 ;  /* 0x0000000d04177223 */ /* 0x000fc6000001000f */
[----:B------:R-:W-:Y:S01]  /*0e90*/  FMUL.FTZ R25, R24, -1.4426950216293334961 ;  /* 0xbfb8aa3b18197820 */ /* 0x000fe20000410000 */
[----:B------:R-:W-:-:S05]  /*0ea0*/  FMUL.FTZ R28, R23, -1.4426950216293334961 ;  /* 0xbfb8aa3b171c7820 */ /* 0x000fca0000410000 */
[----:B------:R-:W0:Y:S08]  /*0eb0*/  MUFU.EX2 R25, R25 ;  /* 0x0000001900197308 */ /* 0x000e300000000800 */
[----:B------:R-:W1:Y:S01]  /*0ec0*/  MUFU.EX2 R28, R28 ;  /* 0x0000001c001c7308 */ /* 0x000e620000000800 */
[----:B0-----:R-:W-:-:S07]  /*0ed0*/  FADD.FTZ R26, R25, 1 ;  /* 0x3f800000191a7421 */ /* 0x001fce0000010000 */
[----:B------:R-:W0:Y:S01]  /*0ee0*/  MUFU.RCP R27, R26 ;  /* 0x0000001a001b7308 */ /* 0x000e220000001000 */
[----:B-1----:R-:W-:-:S07]  /*0ef0*/  FADD.FTZ R29, R28, 1 ;  /* 0x3f8000001c1d7421 */ /* 0x002fce0000010000 */
[----:B------:R-:W1:Y:S01]  /*0f00*/  MUFU.RCP R30, R29 ;  /* 0x0000001d001e7308 */ /* 0x000e620000001000 */
[----:B0-----:R-:W-:Y:S01]  /*0f10*/  FADD.FTZ R31, -R27, 1 ;  /* 0x3f8000001b1f7421 */ /* 0x001fe20000010100 */
[----:B------:R-:W-:-:S03]  /*0f20*/  FMUL.FTZ R20, R20, R27 ;  /* 0x0000001b14147220 */ /* 0x000fc60000410000 */
[----:B------:R-:W-:Y:S01]  /*0f30*/  FFMA.FTZ R31, R24, R31, 1 ;  /* 0x3f800000181f7423 */ /* 0x000fe2000001001f */
[----:B-1----:R-:W-:Y:S01]  /*0f40*/  FADD.FTZ R32, -R30, 1 ;  /* 0x3f8000001e207421 */ /* 0x002fe20000010100 */
[----:B------:R-:W-:Y:S02]  /*0f50*/  FMUL.FTZ R21, R21, R30 ;  /* 0x0000001e15157220 */ /* 0x000fe40000410000 */
[----:B------:R-:W-:Y:S01]  /*0f60*/  FMUL.FTZ R20, R20, R31 ;  /* 0x0000001f14147220 */ /* 0x000fe20000410000 */
[----:B------:R-:W-:-:S04]  /*0f70*/  FFMA.FTZ R32, R23, R32, 1 ;  /* 0x3f80000017207423 */ /* 0x000fc80000010020 */
[----:B------:R-:W-:-:S07]  /*0f80*/  FMUL.FTZ R21, R21, R32 ;  /* 0x0000002015157220 */ /* 0x000fce0000410000 */
.L_x_4:
[----:B------:R-:W-:Y:S01]  /*0f90*/  FMUL.FTZ R24, R20, R12 ;  /* 0x0000000c14187220 */ /* 0x000fe20000410000 */
[----:B------:R-:W-:Y:S01]  /*0fa0*/  FADD.FTZ R26, -R10, R17 ;  /* 0x000000110a1a7221 */ /* 0x000fe20000010100 */
[----:B------:R-:W-:Y:S01]  /*0fb0*/  FMUL.FTZ R23, R22, R3 ;  /* 0x0000000316177220 */ /* 0x000fe20000410000 */
[----:B------:R-:W-:Y:S01]  /*0fc0*/  FMUL.FTZ R17, R21, R13 ;  /* 0x0000000d15117220 */ /* 0x000fe20000410000 */
[----:B------:R-:W-:Y:S01]  /*0fd0*/  FFMA.FTZ R25, R11, R24, RZ ;  /* 0x000000180b197223 */ /* 0x000fe200000100ff */
[----:B------:R-:W-:Y:S01]  /*0fe0*/  FADD.FTZ R24, RZ, R24 ;  /* 0x00000018ff187221 */ /* 0x000fe20000010000 */
[----:B------:R-:W-:Y:S01]  /*0ff0*/  FMUL.FTZ R22, R26, R3 ;  /* 0x000000031a167220 */ /* 0x000fe20000410000 */
        /* <DEDUP_REMOVED lines=11> */
[----:B0-----:R-:W-:Y:S01]  /*10b0*/  FMUL.FTZ R19, R19, R30 ;  /* 0x0000001e13137220 */ /* 0x001fe20000410000 */
[----:B------:R-:W-:-:S04]  /*10c0*/  FADD.FTZ R30, -R30, 1 ;  /* 0x3f8000001e1e7421 */ /* 0x000fc80000010100 */
[----:B------:R-:W-:Y:S01]  /*10d0*/  FFMA.FTZ R30, R27, R30, 1 ;  /* 0x3f8000001b1e7423 */ /* 0x000fe2000001001e */
[----:B-1----:R-:W-:Y:S01]  /*10e0*/  FADD.FTZ R35, -R33, 1 ;  /* 0x3f80000021237421 */ /* 0x002fe20000010100 */
[----:B------:R-:W-:Y:S02]  /*10f0*/  FMUL.FTZ R18, R18, R33 ;  /* 0x0000002112127220 */ /* 0x000fe40000410000 */
[----:B------:R-:W-:Y:S01]  /*1100*/  FMUL.FTZ R19, R19, R30 ;  /* 0x0000001e13137220 */ /* 0x000fe20000410000 */
[----:B------:R-:W-:-:S04]  /*1110*/  FFMA.FTZ R35, R26, R35, 1 ;  /* 0x3f8000001a237423 */ /* 0x000fc80000010023 */
[----:B------:R-:W-:-:S07]  /*1120*/  FMUL.FTZ R18, R18, R35 ;  /* 0x0000002312127220 */ /* 0x000fce0000410000 */
.L_x_5:
[----:B------:R-:W-:Y:S01]  /*1130*/  FFMA.FTZ R28, R4, R17, R25 ;  /* 0x00000011041c7223 */ /* 0x000fe20000010019 */
[----:B------:R-:W-:Y:S01]  /*1140*/  FMUL.FTZ R26, R19, R12 ;  /* 0x0000000c131a7220 */ /* 0x000fe20000410000 */
[----:B------:R-:W-:Y:S01]  /*1150*/  SHF.L.U32 R25, R44, 0x10, RZ ;  /* 0x000000102c197819 */ /* 0x000fe200000006ff */
[----:B------:R-:W-:Y:S01]  /*1160*/  FADD.FTZ R29, R17, R24 ;  /* 0x00000018111d7221 */ /* 0x000fe20000010000 */
[----:B------:R-:W-:Y:S01]  /*1170*/  SHF.L.U32 R27, R16, 0x10, RZ ;  /* 0x00000010101b7819 */ /* 0x000fe200000006ff */
[----:B------:R-:W-:Y:S01]  /*1180*/  FFMA.FTZ R17, R23, R26, R28 ;  /* 0x0000001a17117223 */ /* 0x000fe2000001001c */
[----:B------:R-:W-:Y:S01]  /*1190*/  PRMT R24, R43, 0x7632, R24 ;  /* 0x000076322b187816 */ /* 0x000fe20000000018 */
[C---:B------:R-:W-:Y:S01]  /*11a0*/  FADD.FTZ R28, -R10.reuse, R25 ;  /* 0x000000190a1c7221 */ /* 0x040fe20000010100 */
[----:B------:R-:W-:Y:S01]  /*11b0*/  FADD.FTZ R16, R29, R26 ;  /* 0x0000001a1d107221 */ /* 0x000fe20000010000 */
[----:B------:R-:W-:Y:S01]  /*11c0*/  FADD.FTZ R30, -R10, R27 ;  /* 0x0000001b0a1e7221 */ /* 0x000fe20000010100 */
[----:B------:R-:W-:Y:S01]  /*11d0*/  SHF.L.U32 R26, R43, 0x10, RZ ;  /* 0x000000102b1a7819 */ /* 0x000fe200000006ff */
[----:B------:R-:W-:Y:S01]  /*11e0*/  FMUL.FTZ R25, R28, R3 ;  /* 0x000000031c197220 */ /* 0x000fe20000410000 */
[----:B------:R-:W-:Y:S01]  /*11f0*/  SHF.L.U32 R24, R24, 0x10, RZ ;  /* 0x0000001018187819 */ /* 0x000fe200000006ff */
[----:B------:R-:W-:Y:S01]  /*1200*/  FMUL.FTZ R27, R18, R13 ;  /* 0x0000000d121b7220 */ /* 0x000fe20000410000 */
        /* <DEDUP_REMOVED lines=15> */
[----:B-1----:R-:W-:Y:S01]  /*1300*/  FMUL.FTZ R26, R26, R33 ;  /* 0x000000211a1a7220 */ /* 0x002fe20000410000 */
[----:B------:R-:W-:Y:S02]  /*1310*/  FADD.FTZ R33, -R33, 1 ;  /* 0x3f80000021217421 */ /* 0x000fe40000010100 */
[----:B------:R-:W-:Y:S02]  /*1320*/  FMUL.FTZ R24, R24, R31 ;  /* 0x0000001f18187220 */ /* 0x000fe40000410000 */
[----:B------:R-:W-:-:S04]  /*1330*/  FFMA.FTZ R33, R28, R33, 1 ;  /* 0x3f8000001c217423 */ /* 0x000fc80000010021 */
[----:B------:R-:W-:-:S07]  /*1340*/  FMUL.FTZ R26, R26, R33 ;  /* 0x000000211a1a7220 */ /* 0x000fce0000410000 */
.L_x_6:
[----:B------:R-:W-:Y:S01]  /*1350*/  FFMA.FTZ R32, R22, R27, R17 ;  /* 0x0000001b16207223 */ /* 0x000fe20000010011 */
[----:B------:R-:W-:Y:S01]  /*1360*/  FMUL.FTZ R28, R26, R12 ;  /* 0x0000000c1a1c7220 */ /* 0x000fe20000410000 */
[--C-:B------:R-:W-:Y:S01]  /*1370*/  FADD.FTZ R27, R27, R16.reuse ;  /* 0x000000101b1b7221 */ /* 0x100fe20000010000 */
[----:B------:R-:W-:Y:S02]  /*1380*/  PRMT R16, R39, 0x7632, R16 ;  /* 0x0000763227107816 */ /* 0x000fe40000000010 */
[----:B------:R-:W-:Y:S01]  /*1390*/  FFMA.FTZ R17, R25, R28, R32 ;  /* 0x0000001c19117223 */ /* 0x000fe20000010020 */
[----:B------:R-:W-:Y:S01]  /*13a0*/  FADD.FTZ R28, R27, R28 ;  /* 0x0000001c1b1c7221 */ /* 0x000fe20000010000 */
[----:B------:R-:W-:Y:S01]  /*13b0*/  FMUL.FTZ R27, R24, R13 ;  /* 0x0000000d181b7220 */ /* 0x000fe20000410000 */
[----:B------:R-:W-:Y:S02]  /*13c0*/  SHF.L.U32 R29, R39, 0x10, RZ ;  /* 0x00000010271d7819 */ /* 0x000fe400000006ff */
[----:B------:R-:W-:Y:S01]  /*13d0*/  SHF.L.U32 R31, R16, 0x10, RZ ;  /* 0x00000010101f7819 */ /* 0x000fe200000006ff */
[----:B------:R-:W-:Y:S01]  /*13e0*/  FFMA.FTZ R16, R30, R27, R17 ;  /* 0x0000001b1e107223 */ /* 0x000fe20000010011 */
[--C-:B------:R-:W-:Y:S01]  /*13f0*/  FADD.FTZ R17, R27, R28.reuse ;  /* 0x0000001c1b117221 */ /* 0x100fe20000010000 */
[----:B------:R-:W-:Y:S01]  /*1400*/  FADD.FTZ R32, -R10, R29 ;  /* 0x0000001d0a207221 */ /* 0x000fe20000010100 */
[----:B------:R-:W-:Y:S01]  /*1410*/  PRMT R28, R42, 0x7632, R28 ;  /* 0x000076322a1c7816 */ /* 0x000fe2000000001c */
[----:B------:R-:W-:Y:S01]  /*1420*/  FADD.FTZ R34, -R10, R31 ;  /* 0x0000001f0a227221 */ /* 0x000fe20000010100 */
[----:B------:R-:W-:Y:S01]  /*1430*/  SHF.L.U32 R27, R42, 0x10, RZ ;  /* 0x000000102a1b7819 */ /* 0x000fe200000006ff */
[-C--:B------:R-:W-:Y:S01]  /*1440*/  FMUL.FTZ R29, R32, R3.reuse ;  /* 0x00000003201d7220 */ /* 0x080fe20000410000 */
[----:B------:R-:W-:Y:S01]  /*1450*/  SHF.L.U32 R28, R28, 0x10, RZ ;  /* 0x000000101c1c7819 */ /* 0x000fe200000006ff */
[----:B------:R-:W-:Y:S01]  /*1460*/  FMUL.FTZ R32, R34, R3 ;  /* 0x0000000322207220 */ /* 0x000fe20000410000 */
[----:B------:R-:W-:Y:S06]  /*1470*/  @!P3 BRA `(.L_x_7) ;  /* 0x000000000048b947 */ /* 0x000fec0003800000 */
[----:B------:R-:W-:-:S04]  /*1480*/  FFMA.FTZ R31, R29, R12, R14 ;  /* 0x0000000c1d1f7223 */ /* 0x000fc8000001000e */
[----:B------:R-:W-:-:S06]  /*1490*/  FMUL.FTZ R33, R31, -1.4426950216293334961 ;  /* 0xbfb8aa3b1f217820 */ /* 0x000fcc0000410000 */
[----:B------:R-:W0:Y:S02]  /*14a0*/  MUFU.EX2 R33, R33 ;  /* 0x0000002100217308 */ /* 0x000e240000000800 */
[----:B0-----:R-:W-:-:S06]  /*14b0*/  FADD.FTZ R34, R33, 1 ;  /* 0x3f80000021227421 */ /* 0x001fcc0000010000 */
[----:B------:R-:W0:Y:S02]  /*14c0*/  MUFU.RCP R34, R34 ;  /* 0x0000002200227308 */ /* 0x000e240000001000 */
[----:B0-----:R-:W-:Y:S01]  /*14d0*/  FADD.FTZ R35, -R34, 1 ;  /* 0x3f80000022237421 */ /* 0x001fe20000010100 */
[----:B------:R-:W-:-:S03]  /*14e0*/  FMUL.FTZ R27, R27, R34 ;  /* 0x000000221b1b7220 */ /* 0x000fc60000410000 */
[----:B------:R-:W-:Y:S01]  /*14f0*/  FFMA.FTZ R35, R31, R35, 1 ;  /* 0x3f8000001f237423 */ /* 0x000fe20000010023 */
[----:B------:R-:W-:-:S03]  /*1500*/  FFMA.FTZ R31, R32, R13, R15 ;  /* 0x0000000d201f7223 */ /* 0x000fc6000001000f */
[----:B------:R-:W-:Y:S01]  /*1510*/  FMUL.FTZ R27, R27, R35 ;  /* 0x000000231b1b7220 */ /* 0x000fe20000410000 */
[----:B------:R-:W-:-:S06]  /*1520*/  FMUL.FTZ R35, R31, -1.4426950216293334961 ;  /* 0xbfb8aa3b1f237820 */ /* 0x000fcc0000410000 */
[----:B------:R-:W0:Y:S02]  /*1530*/  MUFU.EX2 R35, R35 ;  /* 0x0000002300237308 */ /* 0x000e240000000800 */
[----:B0-----:R-:W-:-:S06]  /*1540*/  FADD.FTZ R35, R35, 1 ;  /* 0x3f80000023237421 */ /* 0x001fcc0000010000 */
[----:B------:R-:W0:Y:S02]  /*1550*/  MUFU.RCP R33, R35 ;  /* 0x0000002300217308 */ /* 0x000e240000001000 */
[----:B0-----:R-:W-:Y:S01]  /*1560*/  FADD.FTZ R34, -R33, 1 ;  /* 0x3f80000021227421 */ /* 0x001fe20000010100 */
[----:B------:R-:W-:-:S03]  /*1570*/  FMUL.FTZ R28, R28, R33 ;  /* 0x000000211c1c7220 */ /* 0x000fc60000410000 */
[----:B------:R-:W-:-:S04]  /*1580*/  FFMA.FTZ R31, R31, R34, 1 ;  /* 0x3f8000001f1f7423 */ /* 0x000fc80000010022 */
[----:B------:R-:W-:-:S07]  /*1590*/  FMUL.FTZ R28, R28, R31 ;  /* 0x0000001f1c1c7220 */ /* 0x000fce0000410000 */
.L_x_7:
[----:B------:R-:W-:Y:S01]  /*15a0*/  FMUL.FTZ R34, R27, R12 ;  /* 0x0000000c1b227220 */ /* 0x000fe20000410000 */
[----:B------:R-:W-:Y:S01]  /*15b0*/  ISETP.GT.AND P0, PT, R59, 0x1e, PT ;  /* 0x0000001e3b00780c */ /* 0x000fe20003f04270 */
[----:B------:R-:W0:Y:S01]  /*15c0*/  S2UR UR11, SR_CgaCtaId ;  /* 0x00000000000b79c3 */ /* 0x000e220000008800 */
[----:B------:R-:W-:Y:S01]  /*15d0*/  FFMA.FTZ R33, R11, R20, RZ ;  /* 0x000000140b217223 */ /* 0x000fe200000100ff */
[----:B------:R-:W-:Y:S01]  /*15e0*/  FFMA.FTZ R31, R29, R34, R16 ;  /* 0x000000221d1f7223 */ /* 0x000fe20000010010 */
[----:B------:R-:W-:Y:S01]  /*15f0*/  FADD.FTZ R34, R17, R34 ;  /* 0x0000002211227221 */ /* 0x000fe20000010000 */
[----:B------:R-:W-:Y:S01]  /*1600*/  FMUL.FTZ R17, R28, R13 ;  /* 0x0000000d1c117220 */ /* 0x000fe20000410000 */
[----:B------:R-:W-:Y:S01]  /*1610*/  FADD.FTZ R11, RZ, R20 ;  /* 0x00000014ff0b7221 */ /* 0x000fe20000010000 */
[----:B------:R-:W-:Y:S01]  /*1620*/  FFMA.FTZ R20, R23, R19, R33 ;  /* 0x0000001317147223 */ /* 0x000fe20000010021 */
[----:B------:R-:W-:Y:S01]  /*1630*/  UMOV UR6, 0x400 ;  /* 0x0000040000067882 */ /* 0x000fe20000000000 */
[----:B------:R-:W-:Y:S01]  /*1640*/  FFMA.FTZ R16, R32, R17, R31 ;  /* 0x0000001120107223 */ /* 0x000fe2000001001f */
[----:B------:R-:W-:Y:S01]  /*1650*/  FADD.FTZ R17, R17, R34 ;  /* 0x0000002211117221 */ /* 0x000fe20000010000 */
[----:B------:R-:W-:Y:S01]  /*1660*/  FADD.FTZ R19, R11, R19 ;  /* 0x000000130b137221 */ /* 0x000fe20000010000 */
[----:B------:R-:W-:Y:S01]  /*1670*/  FFMA.FTZ R11, R4, R21, RZ ;  /* 0x00000015040b7223 */ /* 0x000fe200000100ff */
[----:B------:R-:W-:Y:S01]  /*1680*/  FADD.FTZ R21, RZ, R21 ;  /* 0x00000015ff157221 */ /* 0x000fe20000010000 */
[----:B------:R-:W1:Y:S01]  /*1690*/  SHFL.DOWN PT, R31, R16, 0x1, 0x1f ;  /* 0x08201f00101f7f89 */ /* 0x000e6200000e0000 */
[----:B------:R-:W-:Y:S01]  /*16a0*/  UIADD3 UR5, UR6, 0xa0, URZ ;  /* 0x000000a006057890 */ /* 0x000fe2000fffe03f */
[----:B------:R-:W-:Y:S01]  /*16b0*/  FFMA.FTZ R11, R22, R18, R11 ;  /* 0x00000012160b7223 */ /* 0x000fe2000001000b */
[----:B------:R-:W-:Y:S01]  /*16c0*/  FADD.FTZ R21, R21, R18 ;  /* 0x0000001215157221 */ /* 0x000fe20000010000 */
[----:B------:R-:W2:Y:S01]  /*16d0*/  SHFL.DOWN PT, R34, R17, 0x1, 0x1f ;  /* 0x08201f0011227f89 */ /* 0x000ea200000e0000 */
[----:B------:R-:W-:Y:S01]  /*16e0*/  FFMA.FTZ R20, R25, R26, R20 ;  /* 0x0000001a19147223 */ /* 0x000fe20000010014 */
[----:B------:R-:W-:Y:S01]  /*16f0*/  FADD.FTZ R26, R19, R26 ;  /* 0x0000001a131a7221 */ /* 0x000fe20000010000 */
[----:B------:R-:W-:Y:S01]  /*1700*/  ISETP.NE.AND P4, PT, R0, RZ, PT ;  /* 0x000000ff0000720c */ /* 0x000fe20003f85270 */
[----:B------:R-:W-:Y:S01]  /*1710*/  FFMA.FTZ R11, R30, R24, R11 ;  /* 0x000000181e0b7223 */ /* 0x000fe2000001000b */
[----:B------:R-:W-:Y:S01]  /*1720*/  FADD.FTZ R21, R21, R24 ;  /* 0x0000001815157221 */ /* 0x000fe20000010000 */
[----:B------:R-:W-:Y:S01]  /*1730*/  FFMA.FTZ R24, R29, R27, R20 ;  /* 0x0000001b1d187223 */ /* 0x000fe20000010014 */
[----:B0-----:R-:W-:Y:S01]  /*1740*/  ULEA UR5, UR11, UR5, 0x18 ;  /* 0x000000050b057291 */ /* 0x001fe2000f8ec03f */
[----:B------:R-:W-:Y:S01]  /*1750*/  FADD.FTZ R26, R26, R27 ;  /* 0x0000001b1a1a7221 */ /* 0x000fe20000010000 */
[----:B------:R-:W-:Y:S01]  /*1760*/  FFMA.FTZ R25, R32, R28, R11 ;  /* 0x0000001c20197223 */ /* 0x000fe2000001000b */
[----:B------:R-:W-:Y:S01]  /*1770*/  FADD.FTZ R27, R21, R28 ;  /* 0x0000001c151b7221 */ /* 0x000fe20000010000 */
[----:B------:R-:W-:Y:S01]  /*1780*/  BSSY B0, `(.L_x_8) ;  /* 0x0000043000007945 */ /* 0x000fe20003800000 */
[----:B------:R-:W-:-:S02]  /*1790*/  ISETP.GT.U32.AND P5, PT, R0, 0x1d, PT ;  /* 0x0000001d0000780c */ /* 0x000fc40003fa4070 */
[----:B------:R-:W-:-:S05]  /*17a0*/  LEA R4, R0, UR5, 0x4 ;  /* 0x0000000500047c11 */ /* 0x000fca000f8e20ff */
[----:B------:R-:W-:Y:S01]  /*17b0*/  STS.128 [R4], R24 ;  /* 0x0000001804007388 */ /* 0x000fe20000000c00 */
[----:B-1----:R-:W-:Y:S01]  /*17c0*/  @!P0 FADD.FTZ R16, R16, R31 ;  /* 0x0000001f10108221 */ /* 0x002fe20000010000 */
[----:B--2---:R-:W-:-:S04]  /*17d0*/  @!P0 FADD.FTZ R17, R17, R34 ;  /* 0x0000002211118221 */ /* 0x004fc80000010000 */
[----:B------:R-:W0:Y:S01]  /*17e0*/  SHFL.DOWN PT, R31, R16, 0x2, 0x1f ;  /* 0x08401f00101f7f89 */ /* 0x000e2200000e0000 */
[----:B------:R-:W-:-:S03]  /*17f0*/  ISETP.GT.AND P0, PT, R59, 0x1d, PT ;  /* 0x0000001d3b00780c */ /* 0x000fc60003f04270 */
[----:B------:R-:W1:Y:S10]  /*1800*/  SHFL.DOWN PT, R34, R17, 0x2, 0x1f ;  /* 0x08401f0011227f89 */ /* 0x000e7400000e0000 */
[----:B0-----:R-:W-:Y:S01]  /*1810*/  @!P0 FADD.FTZ R16, R16, R31 ;  /* 0x0000001f10108221 */ /* 0x001fe20000010000 */
[----:B-1----:R-:W-:-:S04]  /*1820*/  @!P0 FADD.FTZ R17, R17, R34 ;  /* 0x0000002211118221 */ /* 0x002fc80000010000 */
        /* <DEDUP_REMOVED lines=14> */
[----:B-1----:R-:W-:Y:S01]  /*1910*/  @!P0 FADD.FTZ R17, R17, R34 ;  /* 0x0000002211118221 */ /* 0x002fe20000010000 */
[----:B------:R-:W-:-:S13]  /*1920*/  ISETP.NE.AND P0, PT, R59, RZ, PT ;  /* 0x000000ff3b00720c */ /* 0x000fda0003f05270 */
[----:B------:R0:W-:Y:S01]  /*1930*/  @!P0 STS.64 [R53+0x10], R16 ;  /* 0x0000101035008388 */ /* 0x0001e20000000a00 */
[----:B------:R-:W-:Y:S06]  /*1940*/  BAR.SYNC.DEFER_BLOCKING 0x0 ;  /* 0x0000000000007b1d */ /* 0x000fec0000010000 */
[----:B------:R-:W-:Y:S05]  /*1950*/  @P4 BRA `(.L_x_9) ;  /* 0x0000000000944947 */ /* 0x000fea0003800000 */
[----:B------:R-:W-:-:S09]  /*1960*/  ULEA UR5, UR11, UR6, 0x18 ;  /* 0x000000060b057291 */ /* 0x000fd2000f8ec03f */
[----:B------:R-:W1:Y:S04]  /*1970*/  LDS.64 R18, [UR5+0x18] ;  /* 0x00001805ff127984 */ /* 0x000e680008000a00 */
[----:B------:R-:W2:Y:S04]  /*1980*/  LDS.128 R20, [UR5+0x20] ;  /* 0x00002005ff147984 */ /* 0x000ea80008000c00 */
[----:B------:R-:W3:Y:S04]  /*1990*/  LDS.128 R32, [UR5+0x30] ;  /* 0x00003005ff207984 */ /* 0x000ee80008000c00 */
[----:B------:R-:W4:Y:S01]  /*19a0*/  LDS.128 R28, [UR5+0x40] ;  /* 0x00004005ff1c7984 */ /* 0x000f220008000c00 */
[----:B-1----:R-:W-:Y:S01]  /*19b0*/  FADD.FTZ R11, R16, R18 ;  /* 0x00000012100b7221 */ /* 0x002fe20000010000 */
[----:B0-----:R-:W-:-:S03]  /*19c0*/  FADD.FTZ R16, R17, R19 ;  /* 0x0000001311107221 */ /* 0x001fc60000010000 */
[----:B--2---:R-:W-:Y:S01]  /*19d0*/  FADD.FTZ R11, R11, R20 ;  /* 0x000000140b0b7221 */ /* 0x004fe20000010000 */
[----:B------:R-:W-:Y:S02]  /*19e0*/  FADD.FTZ R20, R16, R21 ;  /* 0x0000001510147221 */ /* 0x000fe40000010000 */
[----:B------:R-:W0:Y:S01]  /*19f0*/  LDS.128 R16, [UR5+0x50] ;  /* 0x00005005ff107984 */ /* 0x000e220008000c00 */
[----:B------:R-:W-:Y:S01]  /*1a00*/  FADD.FTZ R11, R11, R22 ;  /* 0x000000160b0b7221 */ /* 0x000fe20000010000 */
[----:B------:R-:W-:-:S03]  /*1a10*/  FADD.FTZ R20, R20, R23 ;  /* 0x0000001714147221 */ /* 0x000fc60000010000 */
[----:B---3--:R-:W-:Y:S01]  /*1a20*/  FADD.FTZ R11, R11, R32 ;  /* 0x000000200b0b7221 */ /* 0x008fe20000010000 */
[----:B------:R-:W-:Y:S02]  /*1a30*/  FADD.FTZ R20, R20, R33 ;  /* 0x0000002114147221 */ /* 0x000fe40000010000 */
[----:B------:R-:W-:Y:S01]  /*1a40*/  LDS.64 R32, [UR5+0x80] ;  /* 0x00008005ff207984 */ /* 0x000fe20008000a00 */
[----:B------:R-:W-:Y:S01]  /*1a50*/  FADD.FTZ R11, R11, R34 ;  /* 0x000000220b0b7221 */ /* 0x000fe20000010000 */
[----:B------:R-:W-:-:S03]  /*1a60*/  FADD.FTZ R20, R20, R35 ;  /* 0x0000002314147221 */ /* 0x000fc60000010000 */
[----:B----4-:R-:W-:Y:S01]  /*1a70*/  FADD.FTZ R11, R11, R28 ;  /* 0x0000001c0b0b7221 */ /* 0x010fe20000010000 */
[----:B------:R-:W-:Y:S02]  /*1a80*/  FADD.FTZ R28, R20, R29 ;  /* 0x0000001d141c7221 */ /* 0x000fe40000010000 */
[----:B------:R-:W1:Y:S01]  /*1a90*/  LDS.128 R20, [UR5+0x60] ;  /* 0x00006005ff147984 */ /* 0x000e620008000c00 */
[----:B------:R-:W-:Y:S01]  /*1aa0*/  FADD.FTZ R11, R11, R30 ;  /* 0x0000001e0b0b7221 */ /* 0x000fe20000010000 */
[----:B------:R-:W-:Y:S02]  /*1ab0*/  FADD.FTZ R34, R28, R31 ;  /* 0x0000001f1c227221 */ /* 0x000fe40000010000 */
[----:B------:R-:W2:Y:S01]  /*1ac0*/  LDS.128 R28, [UR5+0x70] ;  /* 0x00007005ff1c7984 */ /* 0x000ea20008000c00 */
[----:B0-----:R-:W-:Y:S01]  /*1ad0*/  FADD.FTZ R11, R11, R16 ;  /* 0x000000100b0b7221 */ /* 0x001fe20000010000 */
[----:B------:R-:W-:-:S03]  /*1ae0*/  FADD.FTZ R34, R34, R17 ;  /* 0x0000001122227221 */ /* 0x000fc60000010000 */
[----:B------:R-:W-:Y:S01]  /*1af0*/  FADD.FTZ R11, R11, R18 ;  /* 0x000000120b0b7221 */ /* 0x000fe20000010000 */
[----:B------:R-:W-:-:S03]  /*1b00*/  FADD.FTZ R34, R34, R19 ;  /* 0x0000001322227221 */ /* 0x000fc60000010000 */
[----:B-1----:R-:W-:Y:S01]  /*1b10*/  FADD.FTZ R11, R11, R20 ;  /* 0x000000140b0b7221 */ /* 0x002fe20000010000 */
[----:B------:R-:W-:-:S03]  /*1b20*/  FADD.FTZ R34, R34, R21 ;  /* 0x0000001522227221 */ /* 0x000fc60000010000 */
[----:B------:R-:W-:Y:S01]  /*1b30*/  FADD.FTZ R11, R11, R22 ;  /* 0x000000160b0b7221 */ /* 0x000fe20000010000 */
[----:B------:R-:W-:-:S03]  /*1b40*/  FADD.FTZ R34, R34, R23 ;  /* 0x0000001722227221 */ /* 0x000fc60000010000 */
[----:B--2---:R-:W-:Y:S01]  /*1b50*/  FADD.FTZ R11, R11, R28 ;  /* 0x0000001c0b0b7221 */ /* 0x004fe20000010000 */
[----:B------:R-:W-:-:S03]  /*1b60*/  FADD.FTZ R34, R34, R29 ;  /* 0x0000001d22227221 */ /* 0x000fc60000010000 */
[----:B------:R-:W-:Y:S01]  /*1b70*/  FADD.FTZ R11, R11, R30 ;  /* 0x0000001e0b0b7221 */ /* 0x000fe20000010000 */
[----:B------:R-:W-:-:S03]  /*1b80*/  FADD.FTZ R34, R34, R31 ;  /* 0x0000001f22227221 */ /* 0x000fc60000010000 */
[----:B------:R-:W-:Y:S01]  /*1b90*/  FADD.FTZ R16, R11, R32 ;  /* 0x000000200b107221 */ /* 0x000fe20000010000 */
[----:B------:R-:W-:-:S07]  /*1ba0*/  FADD.FTZ R17, R34, R33 ;  /* 0x0000002122117221 */ /* 0x000fce0000010000 */
.L_x_9:
[----:B------:R-:W-:Y:S05]  /*1bb0*/  BSYNC B0 ;  /* 0x0000000000007941 */ /* 0x000fea0003800000 */
.L_x_8:
[----:B------:R-:W-:Y:S06]  /*1bc0*/  BAR.SYNC.DEFER_BLOCKING 0x0 ;  /* 0x0000000000007b1d */ /* 0x000fec0000010000 */
[----:B------:R-:W-:Y:S04]  /*1bd0*/  BSSY B0, `(.L_x_10) ;  /* 0x000004d000007945 */ /* 0x000fe80003800000 */
[----:B------:R-:W-:Y:S05]  /*1be0*/  @P5 BRA `(.L_x_11) ;  /* 0x00000004002c5947 */ /* 0x000fea0003800000 */
[----:B------:R-:W1:Y:S04]  /*1bf0*/  LDS.128 R32, [R4+0x1e0] ;  /* 0x0001e00004207984 */ /* 0x000e680000000c00 */
[----:B------:R-:W2:Y:S04]  /*1c00*/  LDS.128 R28, [R4+0x3c0] ;  /* 0x0003c000041c7984 */ /* 0x000ea80000000c00 */
[----:B------:R-:W3:Y:S01]  /*1c10*/  LDS.128 R20, [R4+0x5a0] ;  /* 0x0005a00004147984 */ /* 0x000ee20000000c00 */
[----:B-1----:R-:W-:Y:S01]  /*1c20*/  FADD.FTZ R11, R24, R32 ;  /* 0x00000020180b7221 */ /* 0x002fe20000010000 */
[----:B------:R-:W-:Y:S01]  /*1c30*/  FADD.FTZ R18, R25, R33 ;  /* 0x0000002119127221 */ /* 0x000fe20000010000 */
[----:B------:R-:W-:Y:S01]  /*1c40*/  FADD.FTZ R19, R26, R34 ;  /* 0x000000221a137221 */ /* 0x000fe20000010000 */
[----:B------:R-:W-:Y:S01]  /*1c50*/  FADD.FTZ R32, R27, R35 ;  /* 0x000000231b207221 */ /* 0x000fe20000010000 */
[----:B--2---:R-:W-:Y:S01]  /*1c60*/  FADD.FTZ R11, R11, R28 ;  /* 0x0000001c0b0b7221 */ /* 0x004fe20000010000 */
[----:B------:R-:W-:Y:S01]  /*1c70*/  FADD.FTZ R28, R18, R29 ;  /* 0x0000001d121c7221 */ /* 0x000fe20000010000 */
[----:B------:R-:W1:Y:S01]  /*1c80*/  LDS.128 R24, [R4+0x780] ;  /* 0x0007800004187984 */ /* 0x000e620000000c00 */
[----:B------:R-:W-:Y:S01]  /*1c90*/  FADD.FTZ R19, R19, R30 ;  /* 0x0000001e13137221 */ /* 0x000fe20000010000 */
[----:B---3--:R-:W-:Y:S01]  /*1ca0*/  FADD.FTZ R11, R11, R20 ;  /* 0x000000140b0b7221 */ /* 0x008fe20000010000 */
[----:B------:R-:W-:Y:S01]  /*1cb0*/  FADD.FTZ R18, R32, R31 ;  /* 0x0000001f20127221 */ /* 0x000fe20000010000 */
[----:B------:R-:W-:Y:S01]  /*1cc0*/  FADD.FTZ R20, R28, R21 ;  /* 0x000000151c147221 */ /* 0x000fe20000010000 */
[----:B------:R-:W-:Y:S01]  /*1cd0*/  LDS.128 R32, [R4+0xb40] ;  /* 0x000b400004207984 */ /* 0x000fe20000000c00 */
[----:B------:R-:W-:Y:S01]  /*1ce0*/  FADD.FTZ R19, R19, R22 ;  /* 0x0000001613137221 */ /* 0x000fe20000010000 */
[----:B------:R-:W-:-:S02]  /*1cf0*/  FADD.FTZ R18, R18, R23 ;  /* 0x0000001712127221 */ /* 0x000fc40000010000 */
[----:B------:R-:W2:Y:S01]  /*1d00*/  LDS.128 R28, [R4+0x960] ;  /* 0x00096000041c7984 */ /* 0x000ea20000000c00 */
[----:B-1----:R-:W-:Y:S01]  /*1d10*/  FADD.FTZ R11, R11, R24 ;  /* 0x000000180b0b7221 */ /* 0x002fe20000010000 */
[----:B------:R-:W-:Y:S01]  /*1d20*/  FADD.FTZ R20, R20, R25 ;  /* 0x0000001914147221 */ /* 0x000fe20000010000 */
[----:B------:R-:W-:Y:S01]  /*1d30*/  FADD.FTZ R19, R19, R26 ;  /* 0x0000001a13137221 */ /* 0x000fe20000010000 */
[----:B------:R-:W-:Y:S01]  /*1d40*/  FADD.FTZ R18, R18, R27 ;  /* 0x0000001b12127221 */ /* 0x000fe20000010000 */
[----:B--2---:R-:W-:Y:S01]  /*1d50*/  FADD.FTZ R11, R11, R28 ;  /* 0x0000001c0b0b7221 */ /* 0x004fe20000010000 */
[----:B------:R-:W-:Y:S01]  /*1d60*/  FADD.FTZ R24, R20, R29 ;  /* 0x0000001d14187221 */ /* 0x000fe20000010000 */
[----:B------:R-:W-:Y:S01]  /*1d70*/  FADD.FTZ R19, R19, R30 ;  /* 0x0000001e13137221 */ /* 0x000fe20000010000 */
[----:B------:R-:W1:Y:S01]  /*1d80*/  LDS.128 R20, [R4+0xd20] ;  /* 0x000d200004147984 */ /* 0x000e620000000c00 */
[----:B------:R-:W-:Y:S01]  /*1d90*/  FADD.FTZ R11, R11, R32 ;  /* 0x000000200b0b7221 */ /* 0x000fe20000010000 */
[----:B------:R-:W-:Y:S01]  /*1da0*/  FADD.FTZ R32, R24, R33 ;  /* 0x0000002118207221 */ /* 0x000fe20000010000 */
[----:B------:R-:W-:Y:S01]  /*1db0*/  FADD.FTZ R18, R18, R31 ;  /* 0x0000001f12127221 */ /* 0x000fe20000010000 */
[----:B------:R-:W2:Y:S01]  /*1dc0*/  LDS.128 R24, [R4+0xf00] ;  /* 0x000f000004187984 */ /* 0x000ea20000000c00 */
[----:B------:R-:W-:-:S02]  /*1dd0*/  FADD.FTZ R19, R19, R34 ;  /* 0x0000002213137221 */ /* 0x000fc40000010000 */
[----:B------:R-:W-:Y:S01]  /*1de0*/  FADD.FTZ R18, R18, R35 ;  /* 0x0000002312127221 */ /* 0x000fe20000010000 */
[----:B------:R-:W3:Y:S01]  /*1df0*/  LDS.128 R28, [R4+0x10e0] ;  /* 0x0010e000041c7984 */ /* 0x000ee20000000c00 */
[----:B-1----:R-:W-:Y:S01]  /*1e00*/  FADD.FTZ R11, R11, R20 ;  /* 0x000000140b0b7221 */ /* 0x002fe20000010000 */
[----:B------:R-:W-:Y:S01]  /*1e10*/  FADD.FTZ R32, R32, R21 ;  /* 0x0000001520207221 */ /* 0x000fe20000010000 */
[----:B------:R-:W-:Y:S01]  /*1e20*/  FADD.FTZ R19, R19, R22 ;  /* 0x0000001613137221 */ /* 0x000fe20000010000 */
[----:B------:R-:W-:Y:S01]  /*1e30*/  FADD.FTZ R18, R18, R23 ;  /* 0x0000001712127221 */ /* 0x000fe20000010000 */
[----:B--2---:R-:W-:Y:S01]  /*1e40*/  FADD.FTZ R11, R11, R24 ;  /* 0x000000180b0b7221 */ /* 0x004fe20000010000 */
[----:B------:R-:W1:Y:S01]  /*1e50*/  LDS.128 R20, [R4+0x12c0] ;  /* 0x0012c00004147984 */ /* 0x000e620000000c00 */
[----:B------:R-:W-:Y:S01]  /*1e60*/  FADD.FTZ R32, R32, R25 ;  /* 0x0000001920207221 */ /* 0x000fe20000010000 */
[----:B------:R-:W-:Y:S01]  /*1e70*/  FADD.FTZ R19, R19, R26 ;  /* 0x0000001a13137221 */ /* 0x000fe20000010000 */
[----:B------:R-:W-:Y:S01]  /*1e80*/  FADD.FTZ R18, R18, R27 ;  /* 0x0000001b12127221 */ /* 0x000fe20000010000 */
[----:B---3--:R-:W-:Y:S01]  /*1e90*/  FADD.FTZ R11, R11, R28 ;  /* 0x0000001c0b0b7221 */ /* 0x008fe20000010000 */
[----:B------:R-:W2:Y:S01]  /*1ea0*/  LDS.128 R24, [R4+0x14a0] ;  /* 0x0014a00004187984 */ /* 0x000ea20000000c00 */
[----:B------:R-:W-:Y:S01]  /*1eb0*/  FADD.FTZ R28, R32, R29 ;  /* 0x0000001d201c7221 */ /* 0x000fe20000010000 */
[----:B------:R-:W-:Y:S01]  /*1ec0*/  FADD.FTZ R19, R19, R30 ;  /* 0x0000001e13137221 */ /* 0x000fe20000010000 */
[----:B------:R-:W-:Y:S01]  /*1ed0*/  FADD.FTZ R18, R18, R31 ;  /* 0x0000001f12127221 */ /* 0x000fe20000010000 */
[----:B------:R-:W3:Y:S01]  /*1ee0*/  LDS.128 R32, [R4+0x1680] ;  /* 0x0016800004207984 */ /* 0x000ee20000000c00 */
[----:B-1----:R-:W-:Y:S01]  /*1ef0*/  FADD.FTZ R11, R11, R20 ;  /* 0x000000140b0b7221 */ /* 0x002fe20000010000 */
[----:B------:R-:W-:Y:S01]  /*1f00*/  FADD.FTZ R28, R28, R21 ;  /* 0x000000151c1c7221 */ /* 0x000fe20000010000 */
[----:B------:R-:W-:Y:S01]  /*1f10*/  FADD.FTZ R19, R19, R22 ;  /* 0x0000001613137221 */ /* 0x000fe20000010000 */
[----:B------:R-:W-:-:S02]  /*1f20*/  FADD.FTZ R18, R18, R23 ;  /* 0x0000001712127221 */ /* 0x000fc40000010000 */
[----:B------:R-:W1:Y:S01]  /*1f30*/  LDS.128 R20, [R4+0x1860] ;  /* 0x0018600004147984 */ /* 0x000e620000000c00 */
[----:B--2---:R-:W-:Y:S01]  /*1f40*/  FADD.FTZ R29, R11, R24 ;  /* 0x000000180b1d7221 */ /* 0x004fe20000010000 */
        /* <DEDUP_REMOVED lines=12> */
[----:B------:R-:W-:Y:S01]  /*2010*/  FADD.FTZ R18, R18, R23 ;  /* 0x0000001712127221 */ /* 0x000fe20000010000 */
[----:B--2---:R-:W-:Y:S01]  /*2020*/  FADD.FTZ R19, R19, R24 ;  /* 0x0000001813137221 */ /* 0x004fe20000010000 */
[----:B------:R-:W-:Y:S01]  /*2030*/  FADD.FTZ R32, R32, R25 ;  /* 0x0000001920207221 */ /* 0x000fe20000010000 */
[----:B------:R-:W-:Y:S01]  /*2040*/  FADD.FTZ R11, R11, R26 ;  /* 0x0000001a0b0b7221 */ /* 0x000fe20000010000 */
[----:B------:R-:W-:Y:S01]  /*2050*/  FADD.FTZ R18, R18, R27 ;  /* 0x0000001b12127221 */ /* 0x000fe20000010000 */
[----:B---3--:R-:W-:Y:S01]  /*2060*/  FADD.FTZ R24, R19, R28 ;  /* 0x0000001c13187221 */ /* 0x008fe20000010000 */
[----:B------:R-:W-:Y:S01]  /*2070*/  FADD.FTZ R25, R32, R29 ;  /* 0x0000001d20197221 */ /* 0x000fe20000010000 */
[----:B------:R-:W-:Y:S01]  /*2080*/  FADD.FTZ R26, R11, R30 ;  /* 0x0000001e0b1a7221 */ /* 0x000fe20000010000 */
[----:B------:R-:W-:-:S07]  /*2090*/  FADD.FTZ R27, R18, R31 ;  /* 0x0000001f121b7221 */ /* 0x000fce0000010000 */
.L_x_11:
[----:B------:R-:W-:Y:S05]  /*20a0*/  BSYNC B0 ;  /* 0x0000000000007941 */ /* 0x000fea0003800000 */
.L_x_10:
[----:B------:R-:W1:Y:S01]  /*20b0*/  LDC.64 R18, c[0x0][0x268] ;  /* 0x00009a00ff127b82 */ /* 0x000e620000000a00 */
[----:B------:R-:W-:Y:S01]  /*20c0*/  IMAD R11, R48, 0x1e, R0 ;  /* 0x0000001e300b7824 */ /* 0x000fe200078e0200 */
[----:B------:R-:W-:Y:S01]  /*20d0*/  BSSY B0, `(.L_x_12) ;  /* 0x0000010000007945 */ /* 0x000fe20003800000 */
[----:B------:R-:W-:Y:S02]  /*20e0*/  ISETP.GE.U32.AND P0, PT, R38, 0x2, PT ;  /* 0x000000022600780c */ /* 0x000fe40003f06070 */
[----:B------:R-:W-:Y:S01]  /*20f0*/  PRMT R32, R44, 0x7632, R32 ;  /* 0x000076322c207816 */ /* 0x000fe20000000020 */
[----:B-1----:R-:W-:Y:S01]  /*2100*/  IMAD.WIDE R18, R11, 0x4, R18 ;  /* 0x000000040b127825 */ /* 0x002fe200078e0212 */
[----:B------:R-:W-:Y:S09]  /*2110*/  @P5 BRA `(.L_x_13) ;  /* 0x00000000002c5947 */ /* 0x000ff20003800000 */
[----:B------:R-:W1:Y:S01]  /*2120*/  LDC.64 R20, c[0x0][0x288] ;  /* 0x0000a200ff147b82 */ /* 0x000e620000000a00 */
[-C--:B------:R-:W-:Y:S01]  /*2130*/  LEA R22, P6, R51, R18.reuse, 0x2 ;  /* 0x0000001233167211 */ /* 0x080fe200078c10ff */
[----:B------:R2:W-:Y:S01]  /*2140*/  REDG.E.ADD.F32.FTZ.RN.STRONG.GPU desc[UR8][R18.64], R24 ;  /* 0x00000018120079a6 */ /* 0x0005e2000c10f388 */
[----:B------:R-:W-:Y:S02]  /*2150*/  LEA R28, P5, R52, R18, 0x2 ;  /* 0x00000012341c7211 */ /* 0x000fe400078a10ff */
[C---:B------:R-:W-:Y:S02]  /*2160*/  IADD3.X R23, R19.reuse, R54, RZ, P6, !PT ;  /* 0x0000003613177210 */ /* 0x040fe400037fe4ff */
[----:B------:R-:W-:-:S03]  /*2170*/  IADD3.X R29, R19, R55, RZ, P5, !PT ;  /* 0x00000037131d7210 */ /* 0x000fc60002ffe4ff */
[----:B------:R2:W-:Y:S01]  /*2180*/  REDG.E.ADD.F32.FTZ.RN.STRONG.GPU desc[UR8][R22.64], R25 ;  /* 0x00000019160079a6 */ /* 0x0005e2000c10f388 */
[----:B-1----:R-:W-:-:S04]  /*2190*/  LEA R30, P6, R20, R18, 0x2 ;  /* 0x00000012141e7211 */ /* 0x002fc800078c10ff */
[----:B------:R-:W-:-:S05]  /*21a0*/  LEA.HI.X R31, R20, R19, R21, 0x2, P6 ;  /* 0x00000013141f7211 */ /* 0x000fca00030f1415 */
[----:B------:R2:W-:Y:S04]  /*21b0*/  REDG.E.ADD.F32.FTZ.RN.STRONG.GPU desc[UR8][R30.64], R26 ;  /* 0x0000001a1e0079a6 */ /* 0x0005e8000c10f388 */
[----:B------:R2:W-:Y:S02]  /*21c0*/  REDG.E.ADD.F32.FTZ.RN.STRONG.GPU desc[UR8][R28.64], R27 ;  /* 0x0000001b1c0079a6 */ /* 0x0005e4000c10f388 */
.L_x_13:
[----:B------:R-:W-:Y:S05]  /*21d0*/  BSYNC B0 ;  /* 0x0000000000007941 */ /* 0x000fea0003800000 */
.L_x_12:
[----:B------:R-:W-:Y:S02]  /*21e0*/  PRMT R4, R43, 0x7632, R4 ;  /* 0x000076322b047816 */ /* 0x000fe40000000004 */
[----:B------:R-:W-:Y:S02]  /*21f0*/  PRMT R11, R39, 0x7632, R11 ;  /* 0x00007632270b7816 */ /* 0x000fe4000000000b */
[----:B--2---:R-:W-:Y:S01]  /*2200*/  PRMT R18, R42, 0x7632, R18 ;  /* 0x000076322a127816 */ /* 0x004fe20000000012 */
[----:B------:R-:W-:Y:S06]  /*2210*/  @!P0 BRA `(.L_x_14) ;  /* 0x0000001000808947 */ /* 0x000fec0003800000 */
[----:B------:R-:W1:Y:S01]  /*2220*/  LDC.64 R22, c[0x0][0x258] ;  /* 0x00009600ff167b82 */ /* 0x000e620000000a00 */
[----:B------:R-:W-:-:S05]  /*2230*/  LOP3.LUT R19, R47, 0x1, RZ, 0xc0, !PT ;  /* 0x000000012f137812 */ /* 0x000fca00078ec0ff */
[----:B------:R-:W-:Y:S02]  /*2240*/  IMAD R19, R19, R2, RZ ;  /* 0x0000000213137224 */ /* 0x000fe400078e02ff */
[----:B------:R-:W2:Y:S02]  /*2250*/  LDC.64 R20, c[0x0][0x260] ;  /* 0x00009800ff147b82 */ /* 0x000ea40000000a00 */
[C---:B------:R-:W-:Y:S01]  /*2260*/  IMAD R24, R19.reuse, R38, RZ ;  /* 0x0000002613187224 */ /* 0x040fe200078e02ff */
[----:B------:R-:W-:-:S04]  /*2270*/  IADD3 R19, R19, R5, RZ ;  /* 0x0000000513137210 */ /* 0x000fc80007ffe0ff */
[----:B------:R-:W-:Y:S01]  /*2280*/  SHF.L.U32 R25, R24, 0x1, RZ ;  /* 0x0000000118197819 */ /* 0x000fe200000006ff */
[----:B-1----:R-:W-:-:S04]  /*2290*/  IMAD.WIDE.U32 R22, R19, 0x4, R22 ;  /* 0x0000000413167825 */ /* 0x002fc800078e0016 */
[----:B--2---:R-:W-:Y:S01]  /*22a0*/  IMAD.WIDE R20, R25, 0x4, R20 ;  /* 0x0000000419147825 */ /* 0x004fe200078e0214 */
[----:B------:R-:W-:Y:S06]  /*22b0*/  @P4 BRA `(.L_x_15) ;  /* 0x0000000000644947 */ /* 0x000fec0003800000 */
[----:B------:R-:W1:Y:S01]  /*22c0*/  S2R R59, SR_LANEID ;  /* 0x00000000003b7919 */ /* 0x000e620000000000 */
[----:B------:R-:W-:Y:S01]  /*22d0*/  HFMA2.MMA R19, -RZ, RZ, 0, 5.9604644775390625e-08 ;  /* 0x00000001ff137435 */ /* 0x000fe200000001ff */
[----:B------:R-:W-:Y:S01]  /*22e0*/  VOTEU.ANY UR5, UPT, PT ;  /* 0x0000000000057886 */ /* 0x000fe200038e0100 */
[----:B------:R-:W-:Y:S01]  /*22f0*/  LOP3.LUT P0, RZ, R47, 0x2, RZ, 0xc0, !PT ;  /* 0x000000022fff7812 */ /* 0x000fe2000780c0ff */
[----:B------:R-:W-:Y:S01]  /*2300*/  UFLO.U32 UR6, UR5 ;  /* 0x00000005000672bd */ /* 0x000fe200080e0000 */
[----:B------:R-:W-:Y:S01]  /*2310*/  IMAD R25, R2, UR7, R5 ;  /* 0x0000000702197c24 */ /* 0x000fe2000f8e0205 */
[----:B------:R-:W-:Y:S01]  /*2320*/  UPOPC UR5, UR5 ;  /* 0x00000005000572bf */ /* 0x000fe20008000000 */
[----:B------:R-:W-:-:S03]  /*2330*/  SEL R26, R38, RZ, !P0 ;  /* 0x000000ff261a7207 */ /* 0x000fc60004000000 */
[----:B------:R-:W-:Y:S02]  /*2340*/  LEA R24, P6, R25, R20, 0x3 ;  /* 0x0000001419187211 */ /* 0x000fe400078c18ff */
[----:B------:R-:W-:Y:S02]  /*2350*/  SEL R19, R19, 0xffffffff, !P0 ;  /* 0xffffffff13137807 */ /* 0x000fe40004000000 */
[----:B------:R-:W-:Y:S02]  /*2360*/  ISETP.NE.AND P0, PT, R26, -0x1, PT ;  /* 0xffffffff1a00780c */ /* 0x000fe40003f05270 */
[----:B------:R-:W-:Y:S01]  /*2370*/  LEA.HI.X R25, R25, R21, RZ, 0x3, P6 ;  /* 0x0000001519197211 */ /* 0x000fe200030f1cff */
[----:B------:R-:W-:-:S04]  /*2380*/  IMAD R19, R19, UR5, RZ ;  /* 0x0000000513137c24 */ /* 0x000fc8000f8e02ff */
[----:B------:R2:W-:Y:S01]  /*2390*/  STG.E.64 desc[UR8][R24.64], R16 ;  /* 0x0000001018007986 */ /* 0x0005e2000c101b08 */
[----:B-1----:R-:W-:-:S13]  /*23a0*/  ISETP.EQ.U32.AND P5, PT, R59, UR6, PT ;  /* 0x000000063b007c0c */ /* 0x002fda000bfa2070 */
[----:B------:R-:W-:Y:S06]  /*23b0*/  @P5 MEMBAR.ALL.GPU ;  /* 0x0000000000005992 */ /* 0x000fec000000a000 */
[----:B------:R-:W-:-:S00]  /*23c0*/  @P5 ERRBAR ;  /* 0x00000000000059ab */ /* 0x000fc00000000000 */
[----:B------:R-:W-:Y:S06]  /*23d0*/  @P5 CGAERRBAR ;  /* 0x00000000000055ab */ /* 0x000fec0000000000 */
[----:B------:R2:W-:Y:S01]  /*23e0*/  @P5 REDG.E.ADD.S32.STRONG.GPU desc[UR8][R22.64], R19 ;  /* 0x000000131600598e */ /* 0x0005e2000c10e388 */
[----:B------:R-:W-:Y:S05]  /*23f0*/  @!P0 BRA `(.L_x_15) ;  /* 0x0000000000148947 */ /* 0x000fea0003800000 */
.L_x_16:
[----:B--2---:R-:W2:Y:S04]  /*2400*/  LDG.E.STRONG.GPU R19, desc[UR8][R22.64] ;  /* 0x0000000816137981 */ /* 0x004ea8000c1ef900 */
[----:B--2---:R-:W-:Y:S01]  /*2410*/  CCTL.IVALL ;  /* 0x00000000ff00798f */ /* 0x004fe20002000000 */
[----:B------:R-:W-:Y:S05]  /*2420*/  YIELD ;  /* 0x0000000000007946 */ /* 0x000fea0003800000 */
[----:B------:R-:W-:-:S13]  /*2430*/  ISETP.NE.AND P0, PT, R19, R26, PT ;  /* 0x0000001a1300720c */ /* 0x000fda0003f05270 */
[----:B------:R-:W-:Y:S05]  /*2440*/  @P0 BRA `(.L_x_16) ;  /* 0xfffffffc00ec0947 */ /* 0x000fea000383ffff */
.L_x_15:
[----:B------:R-:W-:Y:S01]  /*2450*/  ISETP.NE.AND P0, PT, R38, RZ, PT ;  /* 0x000000ff2600720c */ /* 0x000fe20003f05270 */
[----:B------:R-:W-:Y:S05]  /*2460*/  WARPSYNC.ALL ;  /* 0x0000000000007948 */ /* 0x000fea0003800000 */
[----:B------:R-:W-:Y:S07]  /*2470*/  BAR.SYNC.DEFER_BLOCKING 0x0 ;  /* 0x0000000000007b1d */ /* 0x000fee0000010000 */
[----:B------:R-:W-:Y:S05]  /*2480*/  @!P0 BRA `(.L_x_14) ;  /* 0x0000000c00e48947 */ /* 0x000fea0003800000 */
[----:B--2---:R-:W-:Y:S02]  /*2490*/  IADD3 R19, R38, -0x1, RZ ;  /* 0xffffffff26137810 */ /* 0x004fe40007ffe0ff */
[----:B------:R-:W-:Y:S02]  /*24a0*/  MOV R28, RZ ;  /* 0x000000ff001c7202 */ /* 0x000fe40000000f00 */
[----:B------:R-:W-:-:S13]  /*24b0*/  ISETP.GE.U32.AND P0, PT, R19, 0x3, PT ;  /* 0x000000031300780c */ /* 0x000fda0003f06070 */
[----:B------:R-:W-:Y:S05]  /*24c0*/  @!P0 BRA `(.L_x_17) ;  /* 0x0000000c00648947 */ /* 0x000fea0003800000 */
[----:B------:R-:W-:Y:S01]  /*24d0*/  IADD3 R19, -R58, R38, RZ ;  /* 0x000000263a137210 */ /* 0x000fe20007ffe1ff */
[----:B------:R-:W-:-:S03]  /*24e0*/  HFMA2.MMA R28, -RZ, RZ, 0, 0 ;  /* 0x00000000ff1c7435 */ /* 0x000fc600000001ff */
[----:B------:R-:W-:-:S13]  /*24f0*/  ISETP.GT.AND P0, PT, R19, RZ, PT ;  /* 0x000000ff1300720c */ /* 0x000fda0003f04270 */
[----:B------:R-:W-:Y:S05]  /*2500*/  @!P0 BRA `(.L_x_18) ;  /* 0x0000000800d88947 */ /* 0x000fea0003800000 */
[----:B------:R-:W-:Y:S02]  /*2510*/  ISETP.GT.AND P5, PT, R19, 0xc, PT ;  /* 0x0000000c1300780c */ /* 0x000fe40003fa4270 */
[----:B------:R-:W-:-:S11]  /*2520*/  PLOP3.LUT P0, PT, PT, PT, PT, 0x80, 0x0 ;  /* 0x000000000000781c */ /* 0x000fd60003f0f070 */
[----:B------:R-:W-:Y:S05]  /*2530*/  @!P5 BRA `(.L_x_19) ;  /* 0x0000000400d0d947 */ /* 0x000fea0003800000 */
[----:B------:R-:W-:-:S13]  /*2540*/  PLOP3.LUT P0, PT, PT, PT, PT, 0x8, 0x0 ;  /* 0x000000000000781c */ /* 0x000fda0003f0e170 */
.L_x_20:
[C---:B------:R-:W-:Y:S02]  /*2550*/  ISETP.EQ.OR P5, PT, R28.reuse, UR7, P4 ;  /* 0x000000071c007c0c */ /* 0x040fe4000a7a2670 */
[----:B------:R-:W-:-:S04]  /*2560*/  IADD3 R25, R28, 0x1, RZ ;  /* 0x000000011c197810 */ /* 0x000fc80007ffe0ff */
[----:B------:R-:W-:-:S07]  /*2570*/  ISETP.EQ.OR P6, PT, R25, UR7, P4 ;  /* 0x0000000719007c0c */ /* 0x000fce000a7c2670 */
[----:B------:R-:W-:-:S04]  /*2580*/  @!P5 IMAD R23, R2, R28, R5 ;  /* 0x0000001c0217d224 */ /* 0x000fc800078e0205 */
[----:B------:R-:W-:-:S04]  /*2590*/  @!P5 IMAD.WIDE.U32 R22, R23, 0x8, R20 ;  /* 0x000000081716d825 */ /* 0x000fc800078e0014 */
[----:B------:R-:W-:Y:S02]  /*25a0*/  @!P6 IMAD R25, R2, R25, R5 ;  /* 0x000000190219e224 */ /* 0x000fe400078e0205 */
[----:B------:R-:W0:Y:S02]  /*25b0*/  @!P5 LDG.E.64 R22, desc[UR8][R22.64] ;  /* 0x000000081616d981 */ /* 0x000e24000c1e1b00 */
[----:B------:R-:W-:-:S06]  /*25c0*/  @!P6 IMAD.WIDE.U32 R24, R25, 0x8, R20 ;  /* 0x000000081918e825 */ /* 0x000fcc00078e0014 */
[----:B------:R-:W2:Y:S01]  /*25d0*/  @!P6 LDG.E.64 R24, desc[UR8][R24.64] ;  /* 0x000000081818e981 */ /* 0x000ea2000c1e1b00 */
[C---:B------:R-:W-:Y:S02]  /*25e0*/  IADD3 R26, R28.reuse, 0x2, RZ ;  /* 0x000000021c1a7810 */ /* 0x040fe40007ffe0ff */
[----:B------:R-:W-:Y:S01]  /*25f0*/  IADD3 R27, R28, 0x3, RZ ;  /* 0x000000031c1b7810 */ /* 0x000fe20007ffe0ff */
[----:B0-----:R-:W-:Y:S01]  /*2600*/  @!P5 FADD.FTZ R16, R16, R22 ;  /* 0x000000161010d221 */ /* 0x001fe20000010000 */
[----:B------:R-:W-:Y:S01]  /*2610*/  @!P5 FADD.FTZ R17, R17, R23 ;  /* 0x000000171111d221 */ /* 0x000fe20000010000 */
[----:B------:R-:W-:Y:S02]  /*2620*/  ISETP.EQ.OR P5, PT, R26, UR7, P4 ;  /* 0x000000071a007c0c */ /* 0x000fe4000a7a2670 */
[----:B--2---:R-:W-:Y:S01]  /*2630*/  @!P6 FADD.FTZ R16, R16, R24 ;  /* 0x000000181010e221 */ /* 0x004fe20000010000 */
[----:B------:R-:W-:Y:S01]  /*2640*/  @!P6 FADD.FTZ R17, R17, R25 ;  /* 0x000000191111e221 */ /* 0x000fe20000010000 */
[----:B------:R-:W-:-:S09]  /*2650*/  ISETP.EQ.OR P6, PT, R27, UR7, P4 ;  /* 0x000000071b007c0c */ /* 0x000fd2000a7c2670 */
[----:B------:R-:W-:-:S04]  /*2660*/  @!P5 IMAD R23, R2, R26, R5 ;  /* 0x0000001a0217d224 */ /* 0x000fc800078e0205 */
[----:B------:R-:W-:-:S04]  /*2670*/  @!P5 IMAD.WIDE.U32 R22, R23, 0x8, R20 ;  /* 0x000000081716d825 */ /* 0x000fc800078e0014 */
[----:B------:R-:W-:Y:S02]  /*2680*/  @!P6 IMAD R25, R2, R27, R5 ;  /* 0x0000001b0219e224 */ /* 0x000fe400078e0205 */
[----:B------:R-:W2:Y:S02]  /*2690*/  @!P5 LDG.E.64 R22, desc[UR8][R22.64] ;  /* 0x000000081616d981 */ /* 0x000ea4000c1e1b00 */
[----:B------:R-:W-:-:S06]  /*26a0*/  @!P6 IMAD.WIDE.U32 R24, R25, 0x8, R20 ;  /* 0x000000081918e825 */ /* 0x000fcc00078e0014 */
[----:B------:R-:W3:Y:S01]  /*26b0*/  @!P6 LDG.E.64 R24, desc[UR8][R24.64] ;  /* 0x000000081818e981 */ /* 0x000ee2000c1e1b00 */
[C---:B------:R-:W-:Y:S02]  /*26c0*/  IADD3 R26, R28.reuse, 0x4, RZ ;  /* 0x000000041c1a7810 */ /* 0x040fe40007ffe0ff */
[----:B------:R-:W-:Y:S01]  /*26d0*/  IADD3 R27, R28, 0x5, RZ ;  /* 0x000000051c1b7810 */ /* 0x000fe20007ffe0ff */
[----:B--2---:R-:W-:Y:S01]  /*26e0*/  @!P5 FADD.FTZ R16, R16, R22 ;  /* 0x000000161010d221 */ /* 0x004fe20000010000 */
[----:B------:R-:W-:Y:S01]  /*26f0*/  @!P5 FADD.FTZ R17, R17, R23 ;  /* 0x000000171111d221 */ /* 0x000fe20000010000 */
[----:B------:R-:W-:Y:S02]  /*2700*/  ISETP.EQ.OR P5, PT, R26, UR7, P4 ;  /* 0x000000071a007c0c */ /* 0x000fe4000a7a2670 */
[----:B---3--:R-:W-:Y:S01]  /*2710*/  @!P6 FADD.FTZ R16, R16, R24 ;  /* 0x000000181010e221 */ /* 0x008fe20000010000 */
        /* <DEDUP_REMOVED lines=78> */
[----:B------:R-:W-:Y:S02]  /*2c00*/  IADD3 R19, R19, -0x10, RZ ;  /* 0xfffffff013137810 */ /* 0x000fe40007ffe0ff */
[----:B------:R-:W-:Y:S01]  /*2c10*/  IADD3 R28, R28, 0x10, RZ ;  /* 0x000000101c1c7810 */ /* 0x000fe20007ffe0ff */
[----:B--2---:R-:W-:Y:S01]  /*2c20*/  @!P5 FADD.FTZ R16, R16, R22 ;  /* 0x000000161010d221 */ /* 0x004fe20000010000 */
[----:B------:R-:W-:Y:S01]  /*2c30*/  @!P5 FADD.FTZ R17, R17, R23 ;  /* 0x000000171111d221 */ /* 0x000fe20000010000 */
[----:B------:R-:W-:Y:S02]  /*2c40*/  ISETP.GT.AND P5, PT, R19, 0xc, PT ;  /* 0x0000000c1300780c */ /* 0x000fe40003fa4270 */
[----:B---3--:R-:W-:Y:S01]  /*2c50*/  @!P6 FADD.FTZ R16, R16, R24 ;  /* 0x000000181010e221 */ /* 0x008fe20000010000 */
[----:B------:R-:W-:-:S10]  /*2c60*/  @!P6 FADD.FTZ R17, R17, R25 ;  /* 0x000000191111e221 */ /* 0x000fd40000010000 */
[----:B------:R-:W-:Y:S05]  /*2c70*/  @P5 BRA `(.L_x_20) ;  /* 0xfffffff800345947 */ /* 0x000fea000383ffff */
.L_x_19:
[----:B------:R-:W-:-:S13]  /*2c80*/  ISETP.GT.AND P5, PT, R19, 0x4, PT ;  /* 0x000000041300780c */ /* 0x000fda0003fa4270 */
[----:B------:R-:W-:Y:S05]  /*2c90*/  @!P5 BRA `(.L_x_21) ;  /* 0x0000000000ecd947 */ /* 0x000fea0003800000 */
        /* <DEDUP_REMOVED lines=10> */
[----:B------:R-:W-:Y:S02]  /*2d40*/  IADD3 R27, R28, 0x3, RZ ;  /* 0x000000031c1b7810 */ /* 0x000fe40007ffe0ff */
[----:B------:R-:W-:Y:S02]  /*2d50*/  ISETP.EQ.OR P0, PT, R26, UR7, P4 ;  /* 0x000000071a007c0c */ /* 0x000fe4000a702670 */
[----:B------:R-:W-:Y:S01]  /*2d60*/  IADD3 R28, R28, 0x4, RZ ;  /* 0x000000041c1c7810 */ /* 0x000fe20007ffe0ff */
[----:B0-----:R-:W-:Y:S01]  /*2d70*/  @!P6 FADD.FTZ R16, R16, R22 ;  /* 0x000000161010e221 */ /* 0x001fe20000010000 */
[----:B------:R-:W-:Y:S01]  /*2d80*/  @!P6 FADD.FTZ R17, R17, R23 ;  /* 0x000000171111e221 */ /* 0x000fe20000010000 */
[----:B------:R-:W-:-:S02]  /*2d90*/  ISETP.EQ.OR P6, PT, R27, UR7, P4 ;  /* 0x000000071b007c0c */ /* 0x000fc4000a7c2670 */
[----:B--2---:R-:W-:Y:S01]  /*2da0*/  @!P5 FADD.FTZ R16, R16, R24 ;  /* 0x000000181010d221 */ /* 0x004fe20000010000 */
[----:B------:R-:W-:Y:S01]  /*2db0*/  @!P5 FADD.FTZ R17, R17, R25 ;  /* 0x000000191111d221 */ /* 0x000fe20000010000 */
[----:B------:R-:W-:-:S04]  /*2dc0*/  ISETP.EQ.OR P5, PT, R28, UR7, P4 ;  /* 0x000000071c007c0c */ /* 0x000fc8000a7a2670 */
[----:B------:R-:W-:-:S05]  /*2dd0*/  @!P0 IMAD R25, R2, R26, R5 ;  /* 0x0000001a02198224 */ /* 0x000fca00078e0205 */
[----:B------:R-:W-:Y:S02]  /*2de0*/  @!P6 IMAD R23, R2, R27, R5 ;  /* 0x0000001b0217e224 */ /* 0x000fe400078e0205 */
[----:B------:R-:W-:-:S04]  /*2df0*/  @!P0 IMAD.WIDE.U32 R24, R25, 0x8, R20 ;  /* 0x0000000819188825 */ /* 0x000fc800078e0014 */
[----:B------:R-:W-:Y:S02]  /*2e00*/  @!P6 IMAD.WIDE.U32 R22, R23, 0x8, R20 ;  /* 0x000000081716e825 */ /* 0x000fe400078e0014 */
[----:B------:R-:W2:Y:S02]  /*2e10*/  @!P0 LDG.E.64 R24, desc[UR8][R24.64] ;  /* 0x0000000818188981 */ /* 0x000ea4000c1e1b00 */
[----:B------:R-:W-:Y:S02]  /*2e20*/  @!P5 IMAD R27, R2, R28, R5 ;  /* 0x0000001c021bd224 */ /* 0x000fe400078e0205 */
[----:B------:R-:W3:Y:S02]  /*2e30*/  @!P6 LDG.E.64 R22, desc[UR8][R22.64] ;  /* 0x000000081616e981 */ /* 0x000ee4000c1e1b00 */
[----:B------:R-:W-:-:S06]  /*2e40*/  @!P5 IMAD.WIDE.U32 R26, R27, 0x8, R20 ;  /* 0x000000081b1ad825 */ /* 0x000fcc00078e0014 */
[----:B------:R-:W4:Y:S01]  /*2e50*/  @!P5 LDG.E.64 R26, desc[UR8][R26.64] ;  /* 0x000000081a1ad981 */ /* 0x000f22000c1e1b00 */
[C---:B------:R-:W-:Y:S02]  /*2e60*/  IADD3 R29, R28.reuse, 0x1, RZ ;  /* 0x000000011c1d7810 */ /* 0x040fe40007ffe0ff */
[----:B------:R-:W-:Y:S01]  /*2e70*/  IADD3 R30, R28, 0x2, RZ ;  /* 0x000000021c1e7810 */ /* 0x000fe20007ffe0ff */
[----:B--2---:R-:W-:Y:S01]  /*2e80*/  @!P0 FADD.FTZ R16, R16, R24 ;  /* 0x0000001810108221 */ /* 0x004fe20000010000 */
[----:B------:R-:W-:Y:S01]  /*2e90*/  @!P0 FADD.FTZ R17, R17, R25 ;  /* 0x0000001911118221 */ /* 0x000fe20000010000 */
[----:B------:R-:W-:Y:S02]  /*2ea0*/  ISETP.EQ.OR P0, PT, R29, UR7, P4 ;  /* 0x000000071d007c0c */ /* 0x000fe4000a702670 */
[----:B---3--:R-:W-:Y:S01]  /*2eb0*/  @!P6 FADD.FTZ R16, R16, R22 ;  /* 0x000000161010e221 */ /* 0x008fe20000010000 */
[----:B------:R-:W-:Y:S01]  /*2ec0*/  @!P6 FADD.FTZ R17, R17, R23 ;  /* 0x000000171111e221 */ /* 0x000fe20000010000 */
[----:B------:R-:W-:-:S02]  /*2ed0*/  IADD3 R25, R28, 0x3, RZ ;  /* 0x000000031c197810 */ /* 0x000fc40007ffe0ff */
[----:B------:R-:W-:Y:S01]  /*2ee0*/  ISETP.EQ.OR P6, PT, R30, UR7, P4 ;  /* 0x000000071e007c0c */ /* 0x000fe2000a7c2670 */
[----:B----4-:R-:W-:Y:S01]  /*2ef0*/  @!P5 FADD.FTZ R16, R16, R26 ;  /* 0x0000001a1010d221 */ /* 0x010fe20000010000 */
[----:B------:R-:W-:Y:S01]  /*2f00*/  @!P5 FADD.FTZ R17, R17, R27 ;  /* 0x0000001b1111d221 */ /* 0x000fe20000010000 */
[----:B------:R-:W-:-:S04]  /*2f10*/  ISETP.EQ.OR P5, PT, R25, UR7, P4 ;  /* 0x0000000719007c0c */ /* 0x000fc8000a7a2670 */
[----:B------:R-:W-:-:S04]  /*2f20*/  @!P0 IMAD R23, R2, R29, R5 ;  /* 0x0000001d02178224 */ /* 0x000fc800078e0205 */
[----:B------:R-:W-:-:S04]  /*2f30*/  @!P0 IMAD.WIDE.U32 R22, R23, 0x8, R20 ;  /* 0x0000000817168825 */ /* 0x000fc800078e0014 */
[C-C-:B------:R-:W-:Y:S02]  /*2f40*/  @!P6 IMAD R27, R2.reuse, R30, R5.reuse ;  /* 0x0000001e021be224 */ /* 0x140fe400078e0205 */
[----:B------:R-:W2:Y:S01]  /*2f50*/  @!P0 LDG.E.64 R22, desc[UR8][R22.64] ;  /* 0x0000000816168981 */ /* 0x000ea2000c1e1b00 */
[----:B------:R-:W-:Y:S02]  /*2f60*/  @!P5 IMAD R25, R2, R25, R5 ;  /* 0x000000190219d224 */ /* 0x000fe400078e0205 */
[----:B------:R-:W-:-:S04]  /*2f70*/  @!P6 IMAD.WIDE.U32 R26, R27, 0x8, R20 ;  /* 0x000000081b1ae825 */ /* 0x000fc800078e0014 */
[----:B------:R-:W-:Y:S02]  /*2f80*/  @!P5 IMAD.WIDE.U32 R24, R25, 0x8, R20 ;  /* 0x000000081918d825 */ /* 0x000fe400078e0014 */
[----:B------:R-:W3:Y:S04]  /*2f90*/  @!P6 LDG.E.64 R26, desc[UR8][R26.64] ;  /* 0x000000081a1ae981 */ /* 0x000ee8000c1e1b00 */
[----:B------:R-:W4:Y:S01]  /*2fa0*/  @!P5 LDG.E.64 R24, desc[UR8][R24.64] ;  /* 0x000000081818d981 */ /* 0x000f22000c1e1b00 */
[----:B------:R-:W-:Y:S02]  /*2fb0*/  IADD3 R19, R19, -0x4, RZ ;  /* 0xfffffffc13137810 */ /* 0x000fe40007ffe0ff */
[----:B------:R-:W-:Y:S02]  /*2fc0*/  IADD3 R28, R28, 0x4, RZ ;  /* 0x000000041c1c7810 */ /* 0x000fe40007ffe0ff */
[----:B------:R-:W-:Y:S01]  /*2fd0*/  IADD3 R19, R19, -0x4, RZ ;  /* 0xfffffffc13137810 */ /* 0x000fe20007ffe0ff */
[----:B--2---:R-:W-:Y:S01]  /*2fe0*/  @!P0 FADD.FTZ R16, R16, R22 ;  /* 0x0000001610108221 */ /* 0x004fe20000010000 */
[----:B------:R-:W-:Y:S01]  /*2ff0*/  @!P0 FADD.FTZ R17, R17, R23 ;  /* 0x0000001711118221 */ /* 0x000fe20000010000 */
[----:B------:R-:W-:-:S02]  /*3000*/  PLOP3.LUT P0, PT, PT, PT, PT, 0x8, 0x0 ;  /* 0x000000000000781c */ /* 0x000fc40003f0e170 */
[----:B---3--:R-:W-:Y:S01]  /*3010*/  @!P6 FADD.FTZ R16, R16, R26 ;  /* 0x0000001a1010e221 */ /* 0x008fe20000010000 */
[----:B------:R-:W-:-:S03]  /*3020*/  @!P6 FADD.FTZ R17, R17, R27 ;  /* 0x0000001b1111e221 */ /* 0x000fc60000010000 */
[----:B----4-:R-:W-:Y:S01]  /*3030*/  @!P5 FADD.FTZ R16, R16, R24 ;  /* 0x000000181010d221 */ /* 0x010fe20000010000 */
[----:B------:R-:W-:-:S07]  /*3040*/  @!P5 FADD.FTZ R17, R17, R25 ;  /* 0x000000191111d221 */ /* 0x000fce0000010000 */
.L_x_21:
[----:B------:R-:W-:-:S13]  /*3050*/  ISETP.NE.OR P0, PT, R19, RZ, P0 ;  /* 0x000000ff1300720c */ /* 0x000fda0000705670 */
[----:B------:R-:W-:Y:S05]  /*3060*/  @!P0 BRA `(.L_x_17) ;  /* 0x00000000007c8947 */ /* 0x000fea0003800000 */
.L_x_18:
[----:B------:R-:W-:-:S13]  /*3070*/  ISETP.EQ.OR P6, PT, R28, UR7, P4 ;  /* 0x000000071c007c0c */ /* 0x000fda000a7c2670 */
[----:B------:R-:W-:-:S04]  /*3080*/  @!P6 IMAD R23, R2, R28, R5 ;  /* 0x0000001c0217e224 */ /* 0x000fc800078e0205 */
[----:B------:R-:W-:-:S06]  /*3090*/  @!P6 IMAD.WIDE.U32 R22, R23, 0x8, R20 ;  /* 0x000000081716e825 */ /* 0x000fcc00078e0014 */
[----:B------:R-:W0:Y:S01]  /*30a0*/  @!P6 LDG.E.64 R22, desc[UR8][R22.64] ;  /* 0x000000081616e981 */ /* 0x000e22000c1e1b00 */
[C---:B------:R-:W-:Y:S02]  /*30b0*/  IADD3 R25, R28.reuse, 0x1, RZ ;  /* 0x000000011c197810 */ /* 0x040fe40007ffe0ff */
[C---:B------:R-:W-:Y:S02]  /*30c0*/  IADD3 R27, R28.reuse, 0x2, RZ ;  /* 0x000000021c1b7810 */ /* 0x040fe40007ffe0ff */
[----:B------:R-:W-:Y:S02]  /*30d0*/  ISETP.EQ.OR P0, PT, R25, UR7, P4 ;  /* 0x0000000719007c0c */ /* 0x000fe4000a702670 */
[----:B------:R-:W-:Y:S02]  /*30e0*/  IADD3 R24, R28, 0x3, RZ ;  /* 0x000000031c187810 */ /* 0x000fe40007ffe0ff */
[----:B------:R-:W-:-:S09]  /*30f0*/  ISETP.EQ.OR P5, PT, R27, UR7, P4 ;  /* 0x000000071b007c0c */ /* 0x000fd2000a7a2670 */
[----:B------:R-:W-:-:S04]  /*3100*/  @!P0 IMAD R25, R2, R25, R5 ;  /* 0x0000001902198224 */ /* 0x000fc800078e0205 */
[----:B------:R-:W-:-:S04]  /*3110*/  @!P5 IMAD R27, R2, R27, R5 ;  /* 0x0000001b021bd224 */ /* 0x000fc800078e0205 */
[----:B------:R-:W-:-:S06]  /*3120*/  @!P5 IMAD.WIDE.U32 R26, R27, 0x8, R20 ;  /* 0x000000081b1ad825 */ /* 0x000fcc00078e0014 */
[----:B------:R-:W2:Y:S01]  /*3130*/  @!P5 LDG.E.64 R26, desc[UR8][R26.64] ;  /* 0x000000081a1ad981 */ /* 0x000ea2000c1e1b00 */
[----:B0-----:R-:W-:Y:S01]  /*3140*/  @!P6 FADD.FTZ R16, R16, R22 ;  /* 0x000000161010e221 */ /* 0x001fe20000010000 */
[----:B------:R-:W-:Y:S01]  /*3150*/  @!P6 FADD.FTZ R17, R17, R23 ;  /* 0x000000171111e221 */ /* 0x000fe20000010000 */
[----:B------:R-:W-:Y:S01]  /*3160*/  ISETP.EQ.OR P6, PT, R24, UR7, P4 ;  /* 0x0000000718007c0c */ /* 0x000fe2000a7c2670 */
[----:B------:R-:W-:-:S06]  /*3170*/  @!P0 IMAD.WIDE.U32 R22, R25, 0x8, R20 ;  /* 0x0000000819168825 */ /* 0x000fcc00078e0014 */
[----:B------:R-:W3:Y:S06]  /*3180*/  @!P0 LDG.E.64 R22, desc[UR8][R22.64] ;  /* 0x0000000816168981 */ /* 0x000eec000c1e1b00 */
[----:B------:R-:W-:-:S04]  /*3190*/  @!P6 IMAD R25, R2, R24, R5 ;  /* 0x000000180219e224 */ /* 0x000fc800078e0205 */
[----:B------:R-:W-:-:S06]  /*31a0*/  @!P6 IMAD.WIDE.U32 R24, R25, 0x8, R20 ;  /* 0x000000081918e825 */ /* 0x000fcc00078e0014 */
[----:B------:R-:W4:Y:S01]  /*31b0*/  @!P6 LDG.E.64 R24, desc[UR8][R24.64] ;  /* 0x000000081818e981 */ /* 0x000f22000c1e1b00 */
[----:B------:R-:W-:Y:S02]  /*31c0*/  IADD3 R19, R19, -0x4, RZ ;  /* 0xfffffffc13137810 */ /* 0x000fe40007ffe0ff */
[----:B------:R-:W-:Y:S01]  /*31d0*/  IADD3 R28, R28, 0x4, RZ ;  /* 0x000000041c1c7810 */ /* 0x000fe20007ffe0ff */
[----:B---3--:R-:W-:Y:S01]  /*31e0*/  @!P0 FADD.FTZ R16, R16, R22 ;  /* 0x0000001610108221 */ /* 0x008fe20000010000 */
[----:B------:R-:W-:Y:S01]  /*31f0*/  @!P0 FADD.FTZ R17, R17, R23 ;  /* 0x0000001711118221 */ /* 0x000fe20000010000 */
[----:B------:R-:W-:Y:S02]  /*3200*/  ISETP.NE.AND P0, PT, R19, RZ, PT ;  /* 0x000000ff1300720c */ /* 0x000fe40003f05270 */
[----:B--2---:R-:W-:Y:S01]  /*3210*/  @!P5 FADD.FTZ R16, R16, R26 ;  /* 0x0000001a1010d221 */ /* 0x004fe20000010000 */
[----:B------:R-:W-:-:S03]  /*3220*/  @!P5 FADD.FTZ R17, R17, R27 ;  /* 0x0000001b1111d221 */ /* 0x000fc60000010000 */
[----:B----4-:R-:W-:Y:S01]  /*3230*/  @!P6 FADD.FTZ R16, R16, R24 ;  /* 0x000000181010e221 */ /* 0x010fe20000010000 */
[----:B------:R-:W-:-:S06]  /*3240*/  @!P6 FADD.FTZ R17, R17, R25 ;  /* 0x000000191111e221 */ /* 0x000fcc0000010000 */
[----:B------:R-:W-:Y:S05]  /*3250*/  @P0 BRA `(.L_x_18) ;  /* 0xfffffffc00840947 */ /* 0x000fea000383ffff */
.L_x_17:
[----:B------:R-:W-:-:S13]  /*3260*/  ISETP.NE.AND P0, PT, R58, RZ, PT ;  /* 0x000000ff3a00720c */ /* 0x000fda0003f05270 */
[----:B------:R-:W-:Y:S05]  /*3270*/  @!P0 BRA `(.L_x_14) ;  /* 0x0000000000688947 */ /* 0x000fea0003800000 */
[----:B------:R-:W-:Y:S01]  /*3280*/  ISETP.EQ.OR P0, PT, R28, UR7, P4 ;  /* 0x000000071c007c0c */ /* 0x000fe2000a702670 */
[----:B------:R-:W-:Y:S01]  /*3290*/  BSSY B0, `(.L_x_22) ;  /* 0x0000008000007945 */ /* 0x000fe20003800000 */
[----:B------:R-:W-:-:S11]  /*32a0*/  ISETP.NE.AND P5, PT, R58, 0x1, PT ;  /* 0x000000013a00780c */ /* 0x000fd60003fa5270 */
[----:B------:R-:W-:Y:S05]  /*32b0*/  @P0 BRA `(.L_x_23) ;  /* 0x0000000000140947 */ /* 0x000fea0003800000 */
[----:B------:R-:W-:-:S04]  /*32c0*/  IMAD R23, R2, R28, R5 ;  /* 0x0000001c02177224 */ /* 0x000fc800078e0205 */
[----:B------:R-:W-:-:S06]  /*32d0*/  IMAD.WIDE.U32 R22, R23, 0x8, R20 ;  /* 0x0000000817167825 */ /* 0x000fcc00078e0014 */
[----:B------:R-:W0:Y:S02]  /*32e0*/  LDG.E.64 R22, desc[UR8][R22.64] ;  /* 0x0000000816167981 */ /* 0x000e24000c1e1b00 */
[----:B0-----:R-:W-:Y:S01]  /*32f0*/  FADD.FTZ R16, R16, R22 ;  /* 0x0000001610107221 */ /* 0x001fe20000010000 */
[----:B------:R-:W-:-:S07]  /*3300*/  FADD.FTZ R17, R17, R23 ;  /* 0x0000001711117221 */ /* 0x000fce0000010000 */
.L_x_23:
[----:B------:R-:W-:Y:S05]  /*3310*/  BSYNC B0 ;  /* 0x0000000000007941 */ /* 0x000fea0003800000 */
.L_x_22:
[----:B------:R-:W-:Y:S05]  /*3320*/  @!P5 BRA `(.L_x_14) ;  /* 0x00000000003cd947 */ /* 0x000fea0003800000 */
[C---:B------:R-:W-:Y:S02]  /*3330*/  IADD3 R19, R28.reuse, 0x2, RZ ;  /* 0x000000021c137810 */ /* 0x040fe40007ffe0ff */
[----:B------:R-:W-:Y:S02]  /*3340*/  IADD3 R23, R28, 0x1, RZ ;  /* 0x000000011c177810 */ /* 0x000fe40007ffe0ff */
[----:B------:R-:W-:Y:S02]  /*3350*/  ISETP.EQ.OR P0, PT, R19, UR7, P4 ;  /* 0x0000000713007c0c */ /* 0x000fe4000a702670 */
[----:B------:R-:W-:Y:S02]  /*3360*/  ISETP.EQ.OR P5, PT, R23, UR7, P4 ;  /* 0x0000000717007c0c */ /* 0x000fe4000a7a2670 */
[----:B------:R-:W-:-:S11]  /*3370*/  ISETP.EQ.OR P0, PT, R58, 0x2, P0 ;  /* 0x000000023a00780c */ /* 0x000fd60000702670 */
[-CC-:B------:R-:W-:Y:S02]  /*3380*/  @!P5 IMAD R23, R23, R2.reuse, R5.reuse ;  /* 0x000000021717d224 */ /* 0x180fe400078e0205 */
[----:B------:R-:W-:Y:S02]  /*3390*/  @!P0 IMAD R19, R19, R2, R5 ;  /* 0x0000000213138224 */ /* 0x000fe400078e0205 */
[----:B------:R-:W-:-:S04]  /*33a0*/  @!P5 IMAD.WIDE.U32 R22, R23, 0x8, R20 ;  /* 0x000000081716d825 */ /* 0x000fc800078e0014 */
[----:B------:R-:W-:Y:S02]  /*33b0*/  @!P0 IMAD.WIDE.U32 R20, R19, 0x8, R20 ;  /* 0x0000000813148825 */ /* 0x000fe400078e0014 */
[----:B------:R-:W0:Y:S04]  /*33c0*/  @!P5 LDG.E.64 R22, desc[UR8][R22.64] ;  /* 0x000000081616d981 */ /* 0x000e28000c1e1b00 */
[----:B------:R-:W2:Y:S01]  /*33d0*/  @!P0 LDG.E.64 R20, desc[UR8][R20.64] ;  /* 0x0000000814148981 */ /* 0x000ea2000c1e1b00 */
[----:B0-----:R-:W-:Y:S01]  /*33e0*/  @!P5 FADD.FTZ R16, R16, R22 ;  /* 0x000000161010d221 */ /* 0x001fe20000010000 */
[----:B------:R-:W-:-:S03]  /*33f0*/  @!P5 FADD.FTZ R17, R17, R23 ;  /* 0x000000171111d221 */ /* 0x000fc60000010000 */
[----:B--2---:R-:W-:Y:S01]  /*3400*/  @!P0 FADD.FTZ R16, R16, R20 ;  /* 0x0000001410108221 */ /* 0x004fe20000010000 */
[----:B------:R-:W-:-:S07]  /*3410*/  @!P0 FADD.FTZ R17, R17, R21 ;  /* 0x0000001511118221 */ /* 0x000fce0000010000 */
.L_x_14:
[----:B------:R-:W1:Y:S01]  /*3420*/  S2UR UR6, SR_CgaCtaId ;  /* 0x00000000000679c3 */ /* 0x000e620000008800 */
[----:B------:R-:W-:Y:S01]  /*3430*/  UMOV UR5, 0x400 ;  /* 0x0000040000057882 */ /* 0x000fe20000000000 */
[----:B------:R-:W-:Y:S01]  /*3440*/  IMAD.WIDE.U32 R20, R0, -0x77777777, RZ ;  /* 0x8888888900147825 */ /* 0x000fe200078e00ff */
[----:B--2---:R-:W-:Y:S01]  /*3450*/  PRMT R22, R40, 0x7632, R22 ;  /* 0x0000763228167816 */ /* 0x004fe20000000016 */
[----:B------:R-:W-:Y:S01]  /*3460*/  ULDC.64 UR12, c[0x0][0x290] ;  /* 0x0000a400000c7ab9 */ /* 0x000fe20000000a00 */
[----:B------:R-:W-:Y:S02]  /*3470*/  PRMT R24, R41, 0x7632, R24 ;  /* 0x0000763229187816 */ /* 0x000fe40000000018 */
[----:B------:R-:W-:Y:S01]  /*3480*/  SHF.R.U32.HI R20, RZ, 0x4, R21 ;  /* 0x00000004ff147819 */ /* 0x000fe20000011615 */
[----:B------:R-:W2:Y:S01]  /*3490*/  LDC R19, c[0x0][0x2ac] ;  /* 0x0000ab00ff137b82 */ /* 0x000ea20000000800 */
[----:B------:R-:W-:Y:S02]  /*34a0*/  SHF.L.U32 R21, R32, 0x10, RZ ;  /* 0x0000001020157819 */ /* 0x000fe400000006ff */
[----:B------:R-:W-:-:S02]  /*34b0*/  SHF.L.U32 R23, R11, 0x10, RZ ;  /* 0x000000100b177819 */ /* 0x000fc400000006ff */
[----:B------:R-:W-:Y:S01]  /*34c0*/  SHF.L.U32 R11, R22, 0x10, RZ ;  /* 0x00000010160b7819 */ /* 0x000fe200000006ff */
[C---:B------:R-:W-:Y:S01]  /*34d0*/  FADD.FTZ R28, -R10.reuse, R21 ;  /* 0x000000150a1c7221 */ /* 0x040fe20000010100 */
[----:B------:R-:W-:Y:S01]  /*34e0*/  SHF.L.U32 R41, R41, 0x10, RZ ;  /* 0x0000001029297819 */ /* 0x000fe200000006ff */
[----:B------:R-:W-:Y:S01]  /*34f0*/  FADD.FTZ R22, -R10, R23 ;  /* 0x000000170a167221 */ /* 0x000fe20000010100 */
[----:B------:R-:W-:Y:S01]  /*3500*/  SHF.L.U32 R25, R44, 0x10, RZ ;  /* 0x000000102c197819 */ /* 0x000fe200000006ff */
[C---:B------:R-:W-:Y:S01]  /*3510*/  FADD.FTZ R44, -R10.reuse, R11 ;  /* 0x0000000b0a2c7221 */ /* 0x040fe20000010100 */
[----:B------:R-:W-:Y:S01]  /*3520*/  SHF.L.U32 R39, R39, 0x10, RZ ;  /* 0x0000001027277819 */ /* 0x000fe200000006ff */
[----:B------:R-:W-:Y:S01]  /*3530*/  FADD.FTZ R30, -R10, R41 ;  /* 0x000000290a1e7221 */ /* 0x000fe20000010100 */
[----:B------:R-:W-:Y:S01]  /*3540*/  PRMT R34, R46, 0x7632, R34 ;  /* 0x000076322e227816 */ /* 0x000fe20000000022 */
[----:B------:R-:W-:Y:S01]  /*3550*/  FADD.FTZ R26, -R10, R25 ;  /* 0x000000190a1a7221 */ /* 0x000fe20000010100 */
[----:B-1----:R-:W-:-:S02]  /*3560*/  ULEA UR5, UR6, UR5, 0x18 ;  /* 0x0000000506057291 */ /* 0x002fc4000f8ec03f */
[----:B------:R-:W-:Y:S01]  /*3570*/  SHF.L.U32 R34, R34, 0x10, RZ ;  /* 0x0000001022227819 */ /* 0x000fe200000006ff */
[----:B--2---:R-:W-:-:S06]  /*3580*/  IMAD R20, R19, UR7, R20 ;  /* 0x0000000713147c24 */ /* 0x004fcc000f8e0214 */
[----:B------:R-:W-:Y:S01]  /*3590*/  @!P4 STS.64 [UR5+0x90], R16 ;  /* 0x00009010ff00c988 */ /* 0x000fe20008000a05 */
[----:B------:R-:W-:Y:S01]  /*35a0*/  SHF.L.U32 R19, R40, 0x10, RZ ;  /* 0x0000001028137819 */ /* 0x000fe200000006ff */
[----:B------:R-:W-:Y:S01]  /*35b0*/  BAR.SYNC.DEFER_BLOCKING 0x0 ;  /* 0x0000000000007b1d */ /* 0x000fe20000010000 */
[----:B------:R-:W-:-:S03]  /*35c0*/  IADD3 R21, R20, 0x20, RZ ;  /* 0x0000002014157810 */ /* 0x000fc60007ffe0ff */
[----:B------:R-:W-:Y:S01]  /*35d0*/  FADD.FTZ R40, -R10, R19 ;  /* 0x000000130a287221 */ /* 0x000fe20000010100 */
[----:B------:R-:W-:Y:S01]  /*35e0*/  SHF.L.U32 R19, R24, 0x10, RZ ;  /* 0x0000001018137819 */ /* 0x000fe200000006ff */
[----:B------:R-:W-:Y:S01]  /*35f0*/  FADD.FTZ R20, -R10, R39 ;  /* 0x000000270a147221 */ /* 0x000fe20000010100 */
[----:B------:R-:W-:Y:S01]  /*3600*/  ISETP.GE.U32.AND P4, PT, R50, UR12, PT ;  /* 0x0000000c32007c0c */ /* 0x000fe2000bf86070 */
[-C--:B------:R-:W-:Y:S01]  /*3610*/  FMUL.FTZ R11, R40, R3.reuse ;  /* 0x00000003280b7220 */ /* 0x080fe20000410000 */
[----:B------:R-:W-:Y:S01]  /*3620*/  ISETP.GE.U32.AND P0, PT, R21, UR12, PT ;  /* 0x0000000c15007c0c */ /* 0x000fe2000bf06070 */
[----:B------:R-:W-:Y:S01]  /*3630*/  FADD.FTZ R32, -R10, R19 ;  /* 0x000000130a207221 */ /* 0x000fe20000010100 */
[----:B------:R-:W-:Y:S01]  /*3640*/  SHF.R.S32.HI R21, RZ, 0x1f, R21 ;  /* 0x0000001fff157819 */ /* 0x000fe20000011415 */
[----:B------:R-:W-:Y:S01]  /*3650*/  FMUL.FTZ R10, R44, R3 ;  /* 0x000000032c0a7220 */ /* 0x000fe20000410000 */
[----:B------:R-:W-:Y:S02]  /*3660*/  ISETP.GE.AND.EX P5, PT, R60, UR13, PT, P4 ;  /* 0x0000000d3c007c0c */ /* 0x000fe4000bfa6340 */
[----:B------:R-:W-:-:S02]  /*3670*/  ISETP.GE.AND.EX P4, PT, R21, UR13, PT, P0 ;  /* 0x0000000d15007c0c */ /* 0x000fc4000bf86300 */
[C---:B------:R-:W-:Y:S02]  /*3680*/  ISETP.LT.U32.AND P0, PT, R0.reuse, 0x1e0, !P5 ;  /* 0x000001e00000780c */ /* 0x040fe40006f01070 */
[----:B------:R-:W-:Y:S02]  /*3690*/  ISETP.LT.U32.AND P4, PT, R0, 0x1e0, !P4 ;  /* 0x000001e00000780c */ /* 0x000fe40006781070 */
[----:B------:R-:W-:Y:S01]  /*36a0*/  PRMT R21, R45, 0x7632, R21 ;  /* 0x000076322d157816 */ /* 0x000fe20000000015 */
[----:B0-----:R-:W0:Y:S01]  /*36b0*/  LDS.64 R16, [UR5+0x90] ;  /* 0x00009005ff107984 */ /* 0x001e220008000a00 */
[----:B------:R-:W-:Y:S02]  /*36c0*/  ULDC UR5, c[0x0][0x2bc] ;  /* 0x0000af0000057ab9 */ /* 0x000fe40000000800 */
[----:B0-----:R-:W-:Y:S01]  /*36d0*/  FMUL.FTZ R19, R16, UR5 ;  /* 0x0000000510137c20 */ /* 0x001fe20008410000 */
[----:B------:R-:W-:Y:S01]  /*36e0*/  FMUL.FTZ R24, R17, UR5 ;  /* 0x0000000511187c20 */ /* 0x000fe20008410000 */
        /* <DEDUP_REMOVED lines=20> */
.L_x_24:
[----:B------:R-:W-:Y:S04]  /*3830*/  BSSY B0, `(.L_x_25) ;  /* 0x0000015000007945 */ /* 0x000fe80003800000 */
[----:B------:R-:W-:Y:S05]  /*3840*/  @!P1 BRA `(.L_x_26) ;  /* 0x00000000004c9947 */ /* 0x000fea0003800000 */
[C-C-:B------:R-:W-:Y:S01]  /*3850*/  FFMA.FTZ R16, R19.reuse, R11, R24.reuse ;  /* 0x0000000b13107223 */ /* 0x140fe20000010018 */
[----:B------:R-:W-:Y:S01]  /*3860*/  FFMA.FTZ R11, R19, R10, R24 ;  /* 0x0000000a130b7223 */ /* 0x000fe20000010018 */
[----:B------:R-:W-:Y:S01]  /*3870*/  SHF.R.S32.HI R23, RZ, 0x1f, R36 ;  /* 0x0000001fff177819 */ /* 0x000fe20000011424 */
[----:B------:R-:W-:Y:S01]  /*3880*/  ULDC.64 UR12, c[0x0][0x288] ;  /* 0x0000a200000c7ab9 */ /* 0x000fe20000000a00 */
[----:B------:R-:W-:Y:S01]  /*3890*/  FFMA.FTZ R16, R17, R12, -R16 ;  /* 0x0000000c11107223 */ /* 0x000fe20000010810 */
[----:B------:R-:W-:Y:S01]  /*38a0*/  FFMA.FTZ R40, R34, R13, -R11 ;  /* 0x0000000d22287223 */ /* 0x000fe2000001080b */
[----:B------:R-:W-:Y:S01]  /*38b0*/  MOV R10, R6 ;  /* 0x00000006000a7202 */ /* 0x000fe20000000f00 */
[----:B------:R-:W-:Y:S01]  /*38c0*/  IMAD R17, R23, UR12, RZ ;  /* 0x0000000c17117c24 */ /* 0x000fe2000f8e02ff */
[----:B------:R-:W-:Y:S01]  /*38d0*/  MOV R11, R9 ;  /* 0x00000009000b7202 */ /* 0x000fe20000000f00 */
[-C--:B------:R-:W-:Y:S01]  /*38e0*/  FMUL.FTZ R34, R16, R3.reuse ;  /* 0x0000000310227220 */ /* 0x080fe20000410000 */
[----:B------:R-:W-:Y:S01]  /*38f0*/  FMUL.FTZ R23, R40, R3 ;  /* 0x0000000328177220 */ /* 0x000fe20000410000 */
[----:B------:R-:W-:-:S02]  /*3900*/  IMAD R17, R36, UR13, R17 ;  /* 0x0000000d24117c24 */ /* 0x000fc4000f8e0211 */
[----:B------:R-:W-:Y:S01]  /*3910*/  IMAD.WIDE.U32 R10, R36, UR12, R10 ;  /* 0x0000000c240a7c25 */ /* 0x000fe2000f8e000a */
[----:B------:R-:W-:Y:S01]  /*3920*/  ULDC.64 UR12, c[0x0][0x210] ;  /* 0x00008400000c7ab9 */ /* 0x000fe20000000a00 */
[----:B------:R-:W-:Y:S02]  /*3930*/  F2FP.BF16.F32.PACK_AB R23, R23, R34 ;  /* 0x000000221717723e */ /* 0x000fe400000010ff */
[----:B------:R-:W-:Y:S02]  /*3940*/  LEA R16, P5, R10, UR12, 0x1 ;  /* 0x0000000c0a107c11 */ /* 0x000fe4000f8a08ff */
[----:B------:R-:W-:-:S04]  /*3950*/  IADD3 R17, R11, R17, RZ ;  /* 0x000000110b117210 */ /* 0x000fc80007ffe0ff */
[----:B------:R-:W-:-:S05]  /*3960*/  LEA.HI.X R17, R10, UR13, R17, 0x1, P5 ;  /* 0x0000000d0a117c11 */ /* 0x000fca000a8f0c11 */
[----:B------:R0:W-:Y:S02]  /*3970*/  STG.E desc[UR8][R16.64], R23 ;  /* 0x0000001710007986 */ /* 0x0001e4000c101908 */
.L_x_26:
[----:B------:R-:W-:Y:S05]  /*3980*/  BSYNC B0 ;  /* 0x0000000000007941 */ /* 0x000fea0003800000 */
.L_x_25:
[----:B------:R-:W-:Y:S01]  /*3990*/  SHF.L.U32 R45, R45, 0x10, RZ ;  /* 0x000000102d2d7819 */ /* 0x000fe200000006ff */
[-C--:B------:R-:W-:Y:S01]  /*39a0*/  FMUL.FTZ R29, R30, R3.reuse ;  /* 0x000000031e1d7220 */ /* 0x080fe20000410000 */
[----:B------:R-:W-:Y:S01]  /*39b0*/  SHF.L.U32 R10, R21, 0x10, RZ ;  /* 0x00000010150a7819 */ /* 0x000fe200000006ff */
[----:B------:R-:W-:Y:S01]  /*39c0*/  FMUL.FTZ R34, R32, R3 ;  /* 0x0000000320227220 */ /* 0x000fe20000410000 */
[----:B------:R-:W-:Y:S06]  /*39d0*/  @!P3 BRA `(.L_x_27) ;  /* 0x000000000048b947 */ /* 0x000fec0003800000 */
[----:B0-----:R-:W-:Y:S01]  /*39e0*/  FFMA.FTZ R16, R34, R13, R15 ;  /* 0x0000000d22107223 */ /* 0x001fe2000001000f */
        /* <DEDUP_REMOVED lines=17> */
.L_x_27:
[----:B------:R-:W-:Y:S04]  /*3b00*/  BSSY B0, `(.L_x_28) ;  /* 0x0000015000007945 */ /* 0x000fe80003800000 */
[----:B------:R-:W-:Y:S05]  /*3b10*/  @!P2 BRA `(.L_x_29) ;  /* 0x00000000004ca947 */ /* 0x000fea0003800000 */
[C---:B------:R-:W-:Y:S01]  /*3b20*/  FFMA.FTZ R11, R19.reuse, R34, R24 ;  /* 0x00000022130b7223 */ /* 0x040fe20000010018 */
[----:B0-----:R-:W-:Y:S01]  /*3b30*/  SHF.R.S32.HI R17, RZ, 0x1f, R56 ;  /* 0x0000001fff117819 */ /* 0x001fe20000011438 */
[----:B------:R-:W-:Y:S01]  /*3b40*/  ULDC.64 UR12, c[0x0][0x288] ;  /* 0x0000a200000c7ab9 */ /* 0x000fe20000000a00 */
[----:B------:R-:W-:Y:S01]  /*3b50*/  FFMA.FTZ R16, R19, R29, R24 ;  /* 0x0000001d13107223 */ /* 0x000fe20000010018 */
[----:B------:R-:W-:Y:S01]  /*3b60*/  FFMA.FTZ R32, R10, R13, -R11 ;  /* 0x0000000d0a207223 */ /* 0x000fe2000001080b */
[----:B------:R-:W-:Y:S01]  /*3b70*/  MOV R10, R6 ;  /* 0x00000006000a7202 */ /* 0x000fe20000000f00 */
[----:B------:R-:W-:Y:S01]  /*3b80*/  IMAD R17, R17, UR12, RZ ;  /* 0x0000000c11117c24 */ /* 0x000fe2000f8e02ff */
[----:B------:R-:W-:Y:S01]  /*3b90*/  MOV R11, R9 ;  /* 0x00000009000b7202 */ /* 0x000fe20000000f00 */
[----:B------:R-:W-:Y:S01]  /*3ba0*/  FFMA.FTZ R16, R45, R12, -R16 ;  /* 0x0000000c2d107223 */ /* 0x000fe20000010810 */
[----:B------:R-:W-:Y:S01]  /*3bb0*/  FMUL.FTZ R21, R32, R3 ;  /* 0x0000000320157220 */ /* 0x000fe20000410000 */
[----:B------:R-:W-:-:S02]  /*3bc0*/  IMAD R17, R56, UR13, R17 ;  /* 0x0000000d38117c24 */ /* 0x000fc4000f8e0211 */
[----:B------:R-:W-:Y:S01]  /*3bd0*/  IMAD.WIDE.U32 R10, R56, UR12, R10 ;  /* 0x0000000c380a7c25 */ /* 0x000fe2000f8e000a */
[----:B------:R-:W-:-:S03]  /*3be0*/  ULDC.64 UR12, c[0x0][0x210] ;  /* 0x00008400000c7ab9 */ /* 0x000fc60000000a00 */
[----:B------:R-:W-:Y:S01]  /*3bf0*/  FMUL.FTZ R30, R16, R3 ;  /* 0x00000003101e7220 */ /* 0x000fe20000410000 */
[C---:B------:R-:W-:Y:S02]  /*3c00*/  LEA R16, P5, R10.reuse, UR12, 0x1 ;  /* 0x0000000c0a107c11 */ /* 0x040fe4000f8a08ff */
[----:B------:R-:W-:Y:S02]  /*3c10*/  IADD3 R17, R11, R17, RZ ;  /* 0x000000110b117210 */ /* 0x000fe40007ffe0ff */
[----:B------:R-:W-:Y:S02]  /*3c20*/  F2FP.BF16.F32.PACK_AB R21, R21, R30 ;  /* 0x0000001e1515723e */ /* 0x000fe400000010ff */
[----:B------:R-:W-:-:S05]  /*3c30*/  LEA.HI.X R17, R10, UR13, R17, 0x1, P5 ;  /* 0x0000000d0a117c11 */ /* 0x000fca000a8f0c11 */
[----:B------:R1:W-:Y:S02]  /*3c40*/  STG.E desc[UR8][R16.64], R21 ;  /* 0x0000001510007986 */ /* 0x0003e4000c101908 */
.L_x_29:
[----:B------:R-:W-:Y:S05]  /*3c50*/  BSYNC B0 ;  /* 0x0000000000007941 */ /* 0x000fea0003800000 */
.L_x_28:
[----:B------:R-:W-:Y:S01]  /*3c60*/  SHF.L.U32 R43, R43, 0x10, RZ ;  /* 0x000000102b2b7819 */ /* 0x000fe200000006ff */
[-C--:B------:R-:W-:Y:S01]  /*3c70*/  FMUL.FTZ R27, R26, R3.reuse ;  /* 0x000000031a1b7220 */ /* 0x080fe20000410000 */
[----:B------:R-:W-:Y:S01]  /*3c80*/  SHF.L.U32 R4, R4, 0x10, RZ ;  /* 0x0000001004047819 */ /* 0x000fe200000006ff */
[----:B------:R-:W-:Y:S01]  /*3c90*/  FMUL.FTZ R30, R28, R3 ;  /* 0x000000031c1e7220 */ /* 0x000fe20000410000 */
[----:B------:R-:W-:Y:S06]  /*3ca0*/  @!P3 BRA `(.L_x_30) ;  /* 0x000000000048b947 */ /* 0x000fec0003800000 */
[----:B------:R-:W-:Y:S01]  /*3cb0*/  FFMA.FTZ R11, R30, R13, R15 ;  /* 0x0000000d1e0b7223 */ /* 0x000fe2000001000f */
[----:B------:R-:W-:-:S03]  /*3cc0*/  FFMA.FTZ R10, R27, R12, R14 ;  /* 0x0000000c1b0a7223 */ /* 0x000fc6000001000e */
[----:B-1----:R-:W-:Y:S01]  /*3cd0*/  FMUL.FTZ R21, R11, -1.4426950216293334961 ;  /* 0xbfb8aa3b0b157820 */ /* 0x002fe20000410000 */
[----:B0-----:R-:W-:-:S05]  /*3ce0*/  FMUL.FTZ R16, R10, -1.4426950216293334961 ;  /* 0xbfb8aa3b0a107820 */ /* 0x001fca0000410000 */
        /* <DEDUP_REMOVED lines=14> */
.L_x_30:
[----:B------:R-:W-:Y:S04]  /*3dd0*/  BSSY B0, `(.L_x_31) ;  /* 0x0000014000007945 */ /* 0x000fe80003800000 */
[----:B------:R-:W-:Y:S05]  /*3de0*/  @!P4 BRA `(.L_x_32) ;  /* 0x000000000048c947 */ /* 0x000fea0003800000 */
[C-C-:B------:R-:W-:Y:S01]  /*3df0*/  FFMA.FTZ R10, R19.reuse, R27, R24.reuse ;  /* 0x0000001b130a7223 */ /* 0x140fe20000010018 */
[----:B------:R-:W-:Y:S01]  /*3e00*/  FFMA.FTZ R11, R19, R30, R24 ;  /* 0x0000001e130b7223 */ /* 0x000fe20000010018 */
[----:B------:R-:W-:Y:S02]  /*3e10*/  ULDC.64 UR12, c[0x0][0x288] ;  /* 0x0000a200000c7ab9 */ /* 0x000fe40000000a00 */
[----:B01----:R-:W-:Y:S01]  /*3e20*/  FFMA.FTZ R16, R43, R12, -R10 ;  /* 0x0000000c2b107223 */ /* 0x003fe2000001080a */
        /* <DEDUP_REMOVED lines=8> */
[----:B------:R-:W-:Y:S02]  /*3eb0*/  ULDC.64 UR12, c[0x0][0x210] ;  /* 0x00008400000c7ab9 */ /* 0x000fe40000000a00 */
[----:B------:R-:W-:Y:S02]  /*3ec0*/  LEA R16, P4, R10, UR12, 0x1 ;  /* 0x0000000c0a107c11 */ /* 0x000fe4000f8808ff */
[----:B------:R-:W-:Y:S02]  /*3ed0*/  IADD3 R17, R11, R17, RZ ;  /* 0x000000110b117210 */ /* 0x000fe40007ffe0ff */
[----:B------:R-:W-:Y:S02]  /*3ee0*/  F2FP.BF16.F32.PACK_AB R11, R4, R21 ;  /* 0x00000015040b723e */ /* 0x000fe400000010ff */
[----:B------:R-:W-:-:S05]  /*3ef0*/  LEA.HI.X R17, R10, UR13, R17, 0x1, P4 ;  /* 0x0000000d0a117c11 */ /* 0x000fca000a0f0c11 */
[----:B------:R2:W-:Y:S02]  /*3f00*/  STG.E desc[UR8][R16.64], R11 ;  /* 0x0000000b10007986 */ /* 0x0005e4000c101908 */
.L_x_32:
[----:B------:R-:W-:Y:S05]  /*3f10*/  BSYNC B0 ;  /* 0x0000000000007941 */ /* 0x000fea0003800000 */
.L_x_31:
[----:B--2---:R-:W-:Y:S01]  /*3f20*/  SHF.L.U32 R11, R42, 0x10, RZ ;  /* 0x000000102a0b7819 */ /* 0x004fe200000006ff */
[-C--:B0-----:R-:W-:Y:S01]  /*3f30*/  FMUL.FTZ R23, R20, R3.reuse ;  /* 0x0000000314177220 */ /* 0x081fe20000410000 */
[----:B------:R-:W-:Y:S01]  /*3f40*/  SHF.L.U32 R18, R18, 0x10, RZ ;  /* 0x0000001012127819 */ /* 0x000fe200000006ff */
[----:B------:R-:W-:Y:S01]  /*3f50*/  FMUL.FTZ R22, R22, R3 ;  /* 0x0000000316167220 */ /* 0x000fe20000410000 */
[----:B------:R-:W-:Y:S06]  /*3f60*/  @!P3 BRA `(.L_x_33) ;  /* 0x000000000048b947 */ /* 0x000fec0003800000 */
[----:B------:R-:W-:Y:S01]  /*3f70*/  FFMA.FTZ R14, R23, R12, R14 ;  /* 0x0000000c170e7223 */ /* 0x000fe2000001000e */
[----:B------:R-:W-:-:S03]  /*3f80*/  FFMA.FTZ R15, R22, R13, R15 ;  /* 0x0000000d160f7223 */ /* 0x000fc6000001000f */
[----:B------:R-:W-:Y:S01]  /*3f90*/  FMUL.FTZ R4, R14, -1.4426950216293334961 ;  /* 0xbfb8aa3b0e047820 */ /* 0x000fe20000410000 */
[----:B-1----:R-:W-:-:S05]  /*3fa0*/  FMUL.FTZ R16, R15, -1.4426950216293334961 ;  /* 0xbfb8aa3b0f107820 */ /* 0x002fca0000410000 */
        /* <DEDUP_REMOVED lines=14> */
.L_x_33:
[----:B------:R-:W-:Y:S04]  /*4090*/  BSSY B0, `(.L_x_34) ;  /* 0x0000013000007945 */ /* 0x000fe80003800000 */
[----:B------:R-:W-:Y:S05]  /*40a0*/  @!P0 BRA `(.L_x_35) ;  /* 0x0000000000448947 */ /* 0x000fea0003800000 */
[----:B------:R-:W-:Y:S01]  /*40b0*/  ULDC.64 UR12, c[0x0][0x288] ;  /* 0x0000a200000c7ab9 */ /* 0x000fe20000000a00 */
[C-C-:B------:R-:W-:Y:S01]  /*40c0*/  FFMA.FTZ R4, R19.reuse, R23, R24.reuse ;  /* 0x0000001713047223 */ /* 0x140fe20000010018 */
[----:B------:R-:W-:Y:S01]  /*40d0*/  MOV R7, R9 ;  /* 0x0000000900077202 */ /* 0x000fe20000000f00 */
[----:B------:R-:W-:Y:S01]  /*40e0*/  FFMA.FTZ R19, R19, R22, R24 ;  /* 0x0000001613137223 */ /* 0x000fe20000010018 */
[----:B------:R-:W-:Y:S02]  /*40f0*/  IMAD R15, R60, UR12, RZ ;  /* 0x0000000c3c0f7c24 */ /* 0x000fe4000f8e02ff */
[----:B------:R-:W-:Y:S01]  /*4100*/  FFMA.FTZ R4, R11, R12, -R4 ;  /* 0x0000000c0b047223 */ /* 0x000fe20000010804 */
[----:B------:R-:W-:Y:S01]  /*4110*/  FFMA.FTZ R18, R18, R13, -R19 ;  /* 0x0000000d12127223 */ /* 0x000fe20000010813 */
[----:B------:R-:W-:-:S04]  /*4120*/  IMAD.WIDE.U32 R8, R50, UR12, R6 ;  /* 0x0000000c32087c25 */ /* 0x000fc8000f8e0006 */
[-C--:B------:R-:W-:Y:S01]  /*4130*/  FMUL.FTZ R4, R4, R3.reuse ;  /* 0x0000000304047220 */ /* 0x080fe20000410000 */
[----:B------:R-:W-:Y:S01]  /*4140*/  FMUL.FTZ R3, R18, R3 ;  /* 0x0000000312037220 */ /* 0x000fe20000410000 */
[----:B------:R-:W-:Y:S01]  /*4150*/  IMAD R15, R50, UR13, R15 ;  /* 0x0000000d320f7c24 */ /* 0x000fe2000f8e020f */
[----:B------:R-:W-:Y:S02]  /*4160*/  ULDC.64 UR12, c[0x0][0x210] ;  /* 0x00008400000c7ab9 */ /* 0x000fe40000000a00 */
[C---:B------:R-:W-:Y:S02]  /*4170*/  LEA R6, P0, R8.reuse, UR12, 0x1 ;  /* 0x0000000c08067c11 */ /* 0x040fe4000f8008ff */
[----:B------:R-:W-:Y:S02]  /*4180*/  IADD3 R15, R9, R15, RZ ;  /* 0x0000000f090f7210 */ /* 0x000fe40007ffe0ff */
[----:B------:R-:W-:Y:S02]  /*4190*/  F2FP.BF16.F32.PACK_AB R3, R3, R4 ;  /* 0x000000040303723e */ /* 0x000fe400000010ff */
[----:B------:R-:W-:-:S05]  /*41a0*/  LEA.HI.X R7, R8, UR13, R15, 0x1, P0 ;  /* 0x0000000d08077c11 */ /* 0x000fca00080f0c0f */
[----:B------:R0:W-:Y:S02]  /*41b0*/  STG.E desc[UR8][R6.64], R3 ;  /* 0x0000000306007986 */ /* 0x0001e4000c101908 */
.L_x_35:
[----:B------:R-:W-:Y:S05]  /*41c0*/  BSYNC B0 ;  /* 0x0000000000007941 */ /* 0x000fea0003800000 */
.L_x_34:
[----:B------:R-:W-:Y:S02]  /*41d0*/  IADD3 R37, R2, R37, RZ ;  /* 0x0000002502257210 */ /* 0x000fe40007ffe0ff */
[----:B------:R-:W-:Y:S02]  /*41e0*/  IADD3 R47, R47, 0x1, RZ ;  /* 0x000000012f2f7810 */ /* 0x000fe40007ffe0ff */
[----:B------:R-:W-:-:S13]  /*41f0*/  ISETP.GE.AND P0, PT, R37, UR4, PT ;  /* 0x0000000425007c0c */ /* 0x000fda000bf06270 */
[----:B------:R-:W-:Y:S05]  /*4200*/  @!P0 BRA `(.L_x_36) ;  /* 0xffffffc000608947 */ /* 0x000fea000383ffff */
.L_x_1:
[----:B0-----:R-:W0:Y:S01]  /*4210*/  LDC R7, c[0x0][0xc] ;  /* 0x00000300ff077b82 */ /* 0x001e220000000800 */
[----:B------:R-:W-:Y:S01]  /*4220*/  ISETP.NE.AND P2, PT, R0, RZ, PT ;  /* 0x000000ff0000720c */ /* 0x000fe20003f45270 */
[----:B------:R-:W-:Y:S06]  /*4230*/  BSSY B0, `(.L_x_37) ;  /* 0x0000015000007945 */ /* 0x000fec0003800000 */
[----:B------:R-:W2:Y:S08]  /*4240*/  LDC R8, c[0x0][0x10] ;  /* 0x00000400ff087b82 */ /* 0x000eb00000000800 */
[----:B------:R-:W3:Y:S01]  /*4250*/  LDC.64 R2, c[0x0][0x258] ;  /* 0x00009600ff027b82 */ /* 0x000ee20000000a00 */
[----:B0-----:R-:W-:-:S02]  /*4260*/  IADD3 R4, R7, -0x1, RZ ;  /* 0xffffffff07047810 */ /* 0x001fc40007ffe0ff */
[----:B------:R-:W-:Y:S02]  /*4270*/  ISETP.NE.AND P1, PT, R7, 0x1, PT ;  /* 0x000000010700780c */ /* 0x000fe40003f25270 */
[----:B------:R-:W-:Y:S02]  /*4280*/  ISETP.NE.AND P0, PT, R4, UR7, PT ;  /* 0x0000000704007c0c */ /* 0x000fe4000bf05270 */
[C---:B--2---:R-:W-:Y:S02]  /*4290*/  IADD3 R6, R8.reuse, -0x1, RZ ;  /* 0xffffffff08067810 */ /* 0x044fe40007ffe0ff */
[----:B------:R-:W-:Y:S02]  /*42a0*/  SHF.L.U32 R4, R8, 0x1, RZ ;  /* 0x0000000108047819 */ /* 0x000fe400000006ff */
[----:B------:R-:W-:Y:S02]  /*42b0*/  ISETP.NE.OR P0, PT, R5, R6, P0 ;  /* 0x000000060500720c */ /* 0x000fe40000705670 */
[----:B------:R-:W-:-:S05]  /*42c0*/  SEL R5, R4, RZ, P1 ;  /* 0x000000ff04057207 */ /* 0x000fca0000800000 */
[----:B---3--:R-:W-:Y:S01]  /*42d0*/  IMAD.WIDE.U32 R2, R5, 0x4, R2 ;  /* 0x0000000405027825 */ /* 0x008fe200078e0002 */
[----:B------:R-:W-:Y:S06]  /*42e0*/  @P2 BRA `(.L_x_38) ;  /* 0x0000000000242947 */ /* 0x000fec0003800000 */
[----:B------:R-:W0:Y:S01]  /*42f0*/  S2R R4, SR_LANEID ;  /* 0x0000000000047919 */ /* 0x000e220000000000 */
[----:B------:R-:W-:Y:S02]  /*4300*/  VOTEU.ANY UR4, UPT, PT ;  /* 0x0000000000047886 */ /* 0x000fe400038e0100 */
[----:B------:R-:W-:Y:S02]  /*4310*/  UFLO.U32 UR5, UR4 ;  /* 0x00000004000572bd */ /* 0x000fe400080e0000 */
[----:B------:R-:W2:Y:S04]  /*4320*/  POPC R5, UR4 ;  /* 0x0000000400057d09 */ /* 0x000ea80008000000 */
[----:B0-----:R-:W-:-:S13]  /*4330*/  ISETP.EQ.U32.AND P1, PT, R4, UR5, PT ;  /* 0x0000000504007c0c */ /* 0x001fda000bf22070 */
[----:B------:R-:W-:Y:S06]  /*4340*/  @P1 MEMBAR.ALL.GPU ;  /* 0x0000000000001992 */ /* 0x000fec000000a000 */
[----:B------:R-:W-:-:S00]  /*4350*/  @P1 ERRBAR ;  /* 0x00000000000019ab */ /* 0x000fc00000000000 */
[----:B------:R-:W-:Y:S06]  /*4360*/  @P1 CGAERRBAR ;  /* 0x00000000000015ab */ /* 0x000fec0000000000 */
[----:B--2---:R0:W-:Y:S02]  /*4370*/  @P1 REDG.E.ADD.S32.STRONG.GPU desc[UR8][R2.64], R5 ;  /* 0x000000050200198e */ /* 0x0041e4000c10e388 */
.L_x_38:
[----:B------:R-:W-:Y:S05]  /*4380*/  BSYNC B0 ;  /* 0x0000000000007941 */ /* 0x000fea0003800000 */
.L_x_37:
[----:B------:R-:W-:Y:S05]  /*4390*/  @P0 EXIT ;  /* 0x000000000000094d */ /* 0x000fea0003800000 */
[----:B------:R-:W-:Y:S05]  /*43a0*/  @P2 BRA `(.L_x_39) ;  /* 0x0000000000202947 */ /* 0x000fea0003800000 */
[----:B------:R-:W-:-:S05]  /*43b0*/  IMAD R4, R7, R8, RZ ;  /* 0x0000000807047224 */ /* 0x000fca00078e02ff */
[----:B------:R-:W-:-:S13]  /*43c0*/  ISETP.NE.AND P0, PT, R4, -0x1, PT ;  /* 0xffffffff0400780c */ /* 0x000fda0003f05270 */
[----:B------:R-:W-:Y:S05]  /*43d0*/  @!P0 BRA `(.L_x_39) ;  /* 0x0000000000148947 */ /* 0x000fea0003800000 */
.L_x_40:
[----:B0-----:R-:W2:Y:S04]  /*43e0*/  LDG.E.STRONG.GPU R5, desc[UR8][R2.64] ;  /* 0x0000000802057981 */ /* 0x001ea8000c1ef900 */
[----:B--2---:R-:W-:Y:S01]  /*43f0*/  CCTL.IVALL ;  /* 0x00000000ff00798f */ /* 0x004fe20002000000 */
[----:B------:R-:W-:Y:S05]  /*4400*/  YIELD ;  /* 0x0000000000007946 */ /* 0x000fea0003800000 */
[----:B------:R-:W-:-:S13]  /*4410*/  ISETP.NE.AND P0, PT, R5, R4, PT ;  /* 0x000000040500720c */ /* 0x000fda0003f05270 */
[----:B------:R-:W-:Y:S05]  /*4420*/  @P0 BRA `(.L_x_40) ;  /* 0xfffffffc00ec0947 */ /* 0x000fea000383ffff */
.L_x_39:
[----:B------:R-:W-:Y:S05]  /*4430*/  WARPSYNC.ALL ;  /* 0x0000000000007948 */ /* 0x000fea0003800000 */
[----:B------:R-:W0:Y:S01]  /*4440*/  LDC.64 R22, c[0x0][0x288] ;  /* 0x0000a200ff167b82 */ /* 0x000e220000000a00 */
[----:B------:R-:W-:-:S07]  /*4450*/  SHF.R.S32.HI R4, RZ, 0x1f, R0 ;  /* 0x0000001fff047819 */ /* 0x000fce0000011400 */
[----:B------:R-:W-:Y:S01]  /*4460*/  BAR.SYNC.DEFER_BLOCKING 0x0 ;  /* 0x0000000000007b1d */ /* 0x000fe20000010000 */
[----:B0-----:R-:W-:-:S04]  /*4470*/  LEA.HI R2, P0, R23, R22, RZ, 0x1 ;  /* 0x0000001617027211 */ /* 0x001fc800078108ff */
[----:B------:R-:W-:-:S04]  /*4480*/  IADD3.X R3, RZ, R23, RZ, P0, !PT ;  /* 0x00000017ff037210 */ /* 0x000fc800007fe4ff */
[--C-:B------:R-:W-:Y:S02]  /*4490*/  SHF.R.S64 R25, R2, 0x1, R3.reuse ;  /* 0x0000000102197819 */ /* 0x100fe40000001003 */
[----:B------:R-:W-:Y:S02]  /*44a0*/  SHF.R.S32.HI R24, RZ, 0x1, R3 ;  /* 0x00000001ff187819 */ /* 0x000fe40000011403 */
[----:B------:R-:W-:-:S04]  /*44b0*/  ISETP.GT.U32.AND P0, PT, R25, R0, PT ;  /* 0x000000001900720c */ /* 0x000fc80003f04070 */
[----:B------:R-:W-:-:S13]  /*44c0*/  ISETP.GT.AND.EX P0, PT, R24, R4, PT, P0 ;  /* 0x000000041800720c */ /* 0x000fda0003f04300 */
[----:B------:R-:W-:Y:S05]  /*44d0*/  @!P0 EXIT ;  /* 0x000000000000894d */ /* 0x000fea0003800000 */
[C---:B------:R-:W-:Y:S01]  /*44e0*/  IMAD.WIDE.U32 R2, R22.reuse, 0x3, RZ ;  /* 0x0000000316027825 */ /* 0x040fe200078e00ff */
[----:B------:R-:W-:Y:S01]  /*44f0*/  LEA R5, R23, R23, 0x1 ;  /* 0x0000001717057211 */ /* 0x000fe200078e08ff */
[----:B------:R-:W0:Y:S01]  /*4500*/  LDC.64 R14, c[0x0][0x218] ;  /* 0x00008600ff0e7b82 */ /* 0x000e220000000a00 */
[----:B------:R-:W-:Y:S01]  /*4510*/  MOV R7, R4 ;  /* 0x0000000400077202 */ /* 0x000fe20000000f00 */
[----:B------:R-:W-:Y:S01]  /*4520*/  ULDC.64 UR4, c[0x0][0x268] ;  /* 0x00009a0000047ab9 */ /* 0x000fe20000000a00 */
[----:B------:R-:W-:Y:S02]  /*4530*/  IADD3 R5, R3, R5, RZ ;  /* 0x0000000503057210 */ /* 0x000fe40007ffe0ff */
[----:B------:R-:W-:Y:S02]  /*4540*/  SHF.L.U64.HI R23, R22, 0x2, R23 ;  /* 0x0000000216177819 */ /* 0x000fe40000010217 */
[----:B------:R-:W-:Y:S01]  /*4550*/  LEA.HI R2, P0, R5, R2, RZ, 0x1 ;  /* 0x0000000205027211 */ /* 0x000fe200078108ff */
[----:B-1----:R-:W1:Y:S01]  /*4560*/  LDC.64 R16, c[0x0][0x220] ;  /* 0x00008800ff107b82 */ /* 0x002e620000000a00 */
[----:B------:R-:W-:-:S02]  /*4570*/  SHF.L.U64.HI R31, R25, 0x2, R24 ;  /* 0x00000002191f7819 */ /* 0x000fc40000010218 */
[----:B------:R-:W-:-:S04]  /*4580*/  IADD3.X R5, RZ, R5, RZ, P0, !PT ;  /* 0x00000005ff057210 */ /* 0x000fc800007fe4ff */
[--C-:B------:R-:W-:Y:S02]  /*4590*/  SHF.R.S64 R27, R2, 0x1, R5.reuse ;  /* 0x00000001021b7819 */ /* 0x100fe40000001005 */
[----:B------:R-:W-:-:S04]  /*45a0*/  SHF.R.S32.HI R2, RZ, 0x1, R5 ;  /* 0x00000001ff027819 */ /* 0x000fc80000011405 */
[----:B------:R-:W-:-:S07]  /*45b0*/  SHF.L.U64.HI R29, R27, 0x2, R2 ;  /* 0x000000021b1d7819 */ /* 0x000fce0000010202 */
.L_x_41:
[----:B------:R-:W-:-:S04]  /*45c0*/  LEA R6, P0, R0, UR4, 0x2 ;  /* 0x0000000400067c11 */ /* 0x000fc8000f8010ff */
[----:B------:R-:W-:Y:S02]  /*45d0*/  LEA.HI.X R7, R0, UR5, R7, 0x2, P0 ;  /* 0x0000000500077c11 */ /* 0x000fe400080f1407 */
[-C--:B------:R-:W-:Y:S02]  /*45e0*/  LEA R8, P0, R25, R6.reuse, 0x2 ;  /* 0x0000000619087211 */ /* 0x080fe400078010ff */
[-C--:B------:R-:W-:Y:S01]  /*45f0*/  LEA R12, P1, R22, R6.reuse, 0x2 ;  /* 0x00000006160c7211 */ /* 0x080fe200078210ff */
[----:B--2---:R2:W3:Y:S01]  /*4600*/  LDG.E R18, desc[UR8][R6.64] ;  /* 0x0000000806127981 */ /* 0x0044e2000c1e1900 */
[----:B------:R-:W-:Y:S02]  /*4610*/  LEA R10, P2, R27, R6, 0x2 ;  /* 0x000000061b0a7211 */ /* 0x000fe400078410ff */
[----:B------:R-:W-:Y:S02]  /*4620*/  IADD3.X R9, R7, R31, RZ, P0, !PT ;  /* 0x0000001f07097210 */ /* 0x000fe400007fe4ff */
[----:B------:R-:W-:-:S02]  /*4630*/  IADD3.X R13, R23, R7, RZ, P1, !PT ;  /* 0x00000007170d7210 */ /* 0x000fc40000ffe4ff */
[----:B------:R-:W-:Y:S01]  /*4640*/  IADD3.X R11, R7, R29, RZ, P2, !PT ;  /* 0x0000001d070b7210 */ /* 0x000fe200017fe4ff */
[----:B------:R-:W3:Y:S04]  /*4650*/  LDG.E R19, desc[UR8][R8.64] ;  /* 0x0000000808137981 */ /* 0x000ee8000c1e1900 */
[----:B------:R-:W4:Y:S04]  /*4660*/  LDG.E R20, desc[UR8][R12.64] ;  /* 0x000000080c147981 */ /* 0x000f28000c1e1900 */
[----:B------:R-:W4:Y:S01]  /*4670*/  LDG.E R21, desc[UR8][R10.64] ;  /* 0x000000080a157981 */ /* 0x000f22000c1e1900 */
[----:B------:R-:W-:-:S02]  /*4680*/  SHF.L.U32 R5, R0, 0x1, RZ ;  /* 0x0000000100057819 */ /* 0x000fc400000006ff */
[----:B------:R-:W-:-:S03]  /*4690*/  IADD3 R0, R0, 0x1e0, RZ ;  /* 0x000001e000007810 */ /* 0x000fc60007ffe0ff */
[----:B0-----:R-:W-:-:S04]  /*46a0*/  IMAD.WIDE R2, R5, 0x4, R14 ;  /* 0x0000000405027825 */ /* 0x001fc800078e020e */
[----:B-1----:R-:W-:Y:S01]  /*46b0*/  IMAD.WIDE R4, R5, 0x4, R16 ;  /* 0x0000000405047825 */ /* 0x002fe200078e0210 */
[----:B------:R-:W-:Y:S02]  /*46c0*/  ISETP.GT.U32.AND P0, PT, R25, R0, PT ;  /* 0x000000001900720c */ /* 0x000fe40003f04070 */
[----:B--2---:R-:W-:-:S04]  /*46d0*/  SHF.R.S32.HI R7, RZ, 0x1f, R0 ;  /* 0x0000001fff077819 */ /* 0x004fc80000011400 */
[----:B------:R-:W-:Y:S01]  /*46e0*/  ISETP.GT.AND.EX P0, PT, R24, R7, PT, P0 ;  /* 0x000000071800720c */ /* 0x000fe20003f04300 */
[----:B---3--:R2:W-:Y:S04]  /*46f0*/  STG.E.64 desc[UR8][R2.64], R18 ;  /* 0x0000001202007986 */ /* 0x0085e8000c101b08 */
[----:B----4-:R2:W-:Y:S08]  /*4700*/  STG.E.64 desc[UR8][R4.64], R20 ;  /* 0x0000001404007986 */ /* 0x0105f0000c101b08 */
[----:B------:R-:W-:Y:S05]  /*4710*/  @P0 BRA `(.L_x_41) ;  /* 0xfffffffc00a80947 */ /* 0x000fea000383ffff */
[----:B------:R-:W-:Y:S05]  /*4720*/  EXIT ;  /* 0x000000000000794d */ /* 0x000fea0003800000 */
.L_x_42:
        /* <DEDUP_REMOVED lines=13> */
.L_x_5141:


//--------------------- .text._Z35group_norm_nhwc_bwd_one_pass_kernelI11Bf16IOFp32WLi128ELi60ELi480EEv26Group_norm_nhwc_bwd_params --------------------------
	.section	.text._Z35group_norm_nhwc_bwd_one_pass_kernelI11Bf16IOFp32WLi128ELi60ELi480EEv26Group_norm_nhwc_bwd_params,"ax",@progbits
	.align	128
        .global         _Z35group_norm_nhwc_bwd_one_pass_kernelI11Bf16IOFp32WLi128ELi60ELi480EEv26Group_norm_nhwc_bwd_params
        .type           _Z35group_norm_nhwc_bwd_one_pass_kernelI11Bf16IOFp32WLi128ELi60ELi480EEv26Group_norm_nhwc_bwd_params,@function
        .size           _Z35group_norm_nhwc_bwd_one_pass_kernelI11Bf16IOFp32WLi128ELi60ELi480EEv26Group_norm_nhwc_bwd_params,(.L_x_5142 - _Z35group_norm_nhwc_bwd_one_pass_kernelI11Bf16IOFp32WLi128ELi60ELi480EEv26Group_norm_nhwc_bwd_params)
        .other          _Z35group_norm_nhwc_bwd_one_pass_kernelI11Bf16IOFp32WLi128ELi60ELi480EEv26Group_norm_nhwc_bwd_params,@"STO_CUDA_ENTRY STV_DEFAULT"
_Z35group_norm_nhwc_bwd_one_pass_kernelI11Bf16IOFp32WLi128ELi60ELi480EEv26Group_norm_nhwc_bwd_params:
.text._Z35group_norm_nhwc_bwd_one_pass_kernelI11Bf16IOFp32WLi128ELi60ELi480EEv26Group_norm_nhwc_bwd_params:
[----:B------:R-:W-:Y:S01]  /*0000*/  LDC R1, c[0x0][0x28] ;  /* 0x00000a00ff017b82 */ /* 0x000fe20000000800 */
[----:B------:R-:W0:Y:S01]  /*0010*/  S2R R76, SR_CTAID.Y ;  /* 0x00000000004c7919 */ /* 0x000e220000002600 */
[----:B------:R-:W-:Y:S01]  /*0020*/  ULDC UR4, c[0x0][0x2a0] ;  /* 0x0000a80000047ab9 */ /* 0x000fe20000000800 */
[----:B------:R-:W-:Y:S01]  /*0030*/  ULDC UR5, c[0x0][0x270] ;  /* 0x00009c0000057ab9 */ /* 0x000fe20000000800 */
[----:B------:R-:W-:Y:S01]  /*0040*/  ULDC.64 UR8, c[0x0][0x208] ;  /* 0x0000820000087ab9 */ /* 0x000fe20000000a00 */
[----:B------:R-:W-:Y:S01]  /*0050*/  UIMAD UR4, UR4, UR5, URZ ;  /* 0x00000005040472a4 */ /* 0x000fe2000f8e023f */
[----:B------:R-:W1:Y:S05]  /*0060*/  S2R R77, SR_TID.X ;  /* 0x00000000004d7919 */ /* 0x000e6a0000002100 */
[----:B0-----:R-:W-:-:S13]  /*0070*/  ISETP.GE.AND P0, PT, R76, UR4, PT ;  /* 0x000000044c007c0c */ /* 0x001fda000bf06270 */
[----:B-1----:R-:W-:Y:S05]  /*0080*/  @P0 BRA `(.L_x_43) ;  /* 0x0000005c00a80947 */ /* 0x002fea0003800000 */
[----:B------:R-:W0:Y:S01]  /*0090*/  LDC.64 R10, c[0x0][0x288] ;  /* 0x0000a200ff0a7b82 */ /* 0x000e220000000a00 */
[C---:B------:R-:W-:Y:S01]  /*00a0*/  IMAD.WIDE.U32 R2, R77.reuse, -0x77777777, RZ ;  /* 0x888888894d027825 */ /* 0x040fe200078e00ff */
[----:B------:R-:W-:Y:S01]  /*00b0*/  ULDC.64 UR10, c[0x0][0x290] ;  /* 0x0000a400000a7ab9 */ /* 0x000fe20000000a00 */
[----:B------:R-:W-:Y:S01]  /*00c0*/  ISETP.GE.U32.AND P1, PT, R77, 0x1e0, PT ;  /* 0x000001e04d00780c */ /* 0x000fe20003f26070 */
[----:B------:R-:W1:Y:S01]  /*00d0*/  S2R R12, SR_LANEID ;  /* 0x00000000000c7919 */ /* 0x000e620000000000 */
[----:B------:R-:W-:Y:S01]  /*00e0*/  SHF.R.S32.HI R0, RZ, 0x1f, R77 ;  /* 0x0000001fff007819 */ /* 0x000fe2000001144d */
[----:B------:R-:W-:Y:S01]  /*00f0*/  UMOV UR5, 0x400 ;  /* 0x0000040000057882 */ /* 0x000fe20000000000 */
[----:B------:R-:W-:Y:S01]  /*0100*/  SHF.R.U32.HI R2, RZ, 0x4, R3 ;  /* 0x00000004ff027819 */ /* 0x000fe20000011603 */
[----:B------:R-:W2:Y:S01]  /*0110*/  S2UR UR7, SR_CTAID.X ;  /* 0x00000000000779c3 */ /* 0x000ea20000002500 */
[----:B------:R-:W-:Y:S01]  /*0120*/  LOP3.LUT R79, R79, 0xfffffffd, RZ, 0xc0, !PT ;  /* 0xfffffffd4f4f7812 */ /* 0x000fe200078ec0ff */
[----:B------:R-:W-:Y:S01]  /*0130*/  HFMA2.MMA R67, -RZ, RZ, 0, 0 ;  /* 0x00000000ff437435 */ /* 0x000fe200000001ff */
[----:B------:R-:W-:Y:S01]  /*0140*/  LEA.HI R0, R0, R77, RZ, 0x5 ;  /* 0x0000004d00007211 */ /* 0x000fe200078f28ff */
[----:B------:R-:W-:-:S03]  /*0150*/  IMAD R78, R2, -0x1e, R77 ;  /* 0xffffffe2024e7824 */ /* 0x000fc600078e024d */
[----:B------:R-:W-:Y:S01]  /*0160*/  SHF.R.S32.HI R0, RZ, 0x5, R0 ;  /* 0x00000005ff007819 */ /* 0x000fe20000011400 */
[----:B------:R-:W2:Y:S01]  /*0170*/  LDC R75, c[0x0][0x2ac] ;  /* 0x0000ab00ff4b7b82 */ /* 0x000ea20000000800 */
[----:B------:R-:W-:-:S07]  /*0180*/  SHF.L.U32 R78, R78, 0x1, RZ ;  /* 0x000000014e4e7819 */ /* 0x000fce00000006ff */
[----:B------:R-:W3:Y:S01]  /*0190*/  S2UR UR6, SR_CgaCtaId ;  /* 0x00000000000679c3 */ /* 0x000ee20000008800 */
[----:B0-----:R-:W-:Y:S01]  /*01a0*/  IMAD.WIDE.U32 R4, R10, 0x3, RZ ;  /* 0x000000030a047825 */ /* 0x001fe200078e00ff */
[C---:B------:R-:W-:Y:S02]  /*01b0*/  LEA R7, R11.reuse, R11, 0x1 ;  /* 0x0000000b0b077211 */ /* 0x040fe400078e08ff */
[----:B------:R-:W-:Y:S02]  /*01c0*/  LEA.HI R10, P0, R11, R10, RZ, 0x1 ;  /* 0x0000000a0b0a7211 */ /* 0x000fe400078108ff */
[----:B------:R-:W-:Y:S02]  /*01d0*/  IADD3 R3, R5, R7, RZ ;  /* 0x0000000705037210 */ /* 0x000fe40007ffe0ff */
[----:B------:R-:W-:Y:S02]  /*01e0*/  IADD3.X R5, RZ, R11, RZ, P0, !PT ;  /* 0x0000000bff057210 */ /* 0x000fe400007fe4ff */
[----:B------:R-:W-:-:S02]  /*01f0*/  LEA.HI R9, P2, R3, R4, RZ, 0x1 ;  /* 0x0000000403097211 */ /* 0x000fc400078508ff */
[--C-:B------:R-:W-:Y:S02]  /*0200*/  SHF.R.S64 R10, R10, 0x1, R5.reuse ;  /* 0x000000010a0a7819 */ /* 0x100fe40000001005 */
[----:B------:R-:W-:Y:S01]  /*0210*/  IADD3.X R6, RZ, R3, RZ, P2, !PT ;  /* 0x00000003ff067210 */ /* 0x000fe200017fe4ff */
[----:B--2---:R-:W-:Y:S01]  /*0220*/  IMAD R75, R75, UR7, R2 ;  /* 0x000000074b4b7c24 */ /* 0x004fe2000f8e0202 */
[----:B------:R-:W-:Y:S02]  /*0230*/  SHF.R.S32.HI R3, RZ, 0x1, R5 ;  /* 0x00000001ff037819 */ /* 0x000fe40000011405 */
[----:B------:R-:W-:Y:S02]  /*0240*/  SHF.R.S64 R9, R9, 0x1, R6 ;  /* 0x0000000109097819 */ /* 0x000fe40000001006 */
[C---:B------:R-:W-:Y:S02]  /*0250*/  ISETP.LT.U32.AND P0, PT, R75.reuse, UR10, PT ;  /* 0x0000000a4b007c0c */ /* 0x040fe4000bf01070 */
[----:B------:R-:W-:Y:S01]  /*0260*/  SHF.R.S32.HI R23, RZ, 0x1f, R75 ;  /* 0x0000001fff177819 */ /* 0x000fe2000001144b */
[----:B---3--:R-:W-:Y:S01]  /*0270*/  ULEA UR5, UR6, UR5, 0x18 ;  /* 0x0000000506057291 */ /* 0x008fe2000f8ec03f */
[----:B------:R-:W-:-:S02]  /*0280*/  IADD3 R74, R75, 0x10, RZ ;  /* 0x000000104b4a7810 */ /* 0x000fc40007ffe0ff */
[----:B------:R-:W-:Y:S02]  /*0290*/  ISETP.LT.AND.EX P0, PT, R23, UR11, !P1, P0 ;  /* 0x0000000b17007c0c */ /* 0x000fe4000cf01300 */
[C---:B------:R-:W-:Y:S02]  /*02a0*/  IADD3 R73, R75.reuse, 0x20, RZ ;  /* 0x000000204b497810 */ /* 0x040fe40007ffe0ff */
[C---:B------:R-:W-:Y:S02]  /*02b0*/  IADD3 R72, R75.reuse, 0x30, RZ ;  /* 0x000000304b487810 */ /* 0x040fe40007ffe0ff */
[C---:B------:R-:W-:Y:S02]  /*02c0*/  IADD3 R71, R75.reuse, 0x40, RZ ;  /* 0x000000404b477810 */ /* 0x040fe40007ffe0ff */
[----:B------:R-:W-:Y:S02]  /*02d0*/  IADD3 R70, R75, 0x50, RZ ;  /* 0x000000504b467810 */ /* 0x000fe40007ffe0ff */
[----:B------:R-:W-:-:S02]  /*02e0*/  ISETP.LT.U32.AND P5, PT, R74, UR10, PT ;  /* 0x0000000a4a007c0c */ /* 0x000fc4000bfa1070 */
[----:B------:R-:W-:Y:S02]  /*02f0*/  ISETP.LT.U32.AND P4, PT, R73, UR10, PT ;  /* 0x0000000a49007c0c */ /* 0x000fe4000bf81070 */
[----:B------:R-:W-:Y:S02]  /*0300*/  @P0 LOP3.LUT R79, R79, 0x2, RZ, 0xfc, !PT ;  /* 0x000000024f4f0812 */ /* 0x000fe400078efcff */
[----:B------:R-:W-:Y:S02]  /*0310*/  ISETP.LT.U32.AND P3, PT, R72, UR10, PT ;  /* 0x0000000a48007c0c */ /* 0x000fe4000bf61070 */
[----:B------:R-:W-:Y:S02]  /*0320*/  ISETP.LT.U32.AND P2, PT, R71, UR10, PT ;  /* 0x0000000a47007c0c */ /* 0x000fe4000bf41070 */
[----:B------:R-:W-:Y:S02]  /*0330*/  SHF.R.S32.HI R21, RZ, 0x1f, R74 ;  /* 0x0000001fff157819 */ /* 0x000fe4000001144a */
[----:B------:R-:W-:-:S02]  /*0340*/  SHF.R.S32.HI R19, RZ, 0x1f, R73 ;  /* 0x0000001fff137819 */ /* 0x000fc40000011449 */
[----:B------:R-:W-:Y:S02]  /*0350*/  SHF.R.S32.HI R17, RZ, 0x1f, R72 ;  /* 0x0000001fff117819 */ /* 0x000fe40000011448 */
[----:B------:R-:W-:Y:S02]  /*0360*/  SHF.R.S32.HI R15, RZ, 0x1f, R71 ;  /* 0x0000001fff0f7819 */ /* 0x000fe40000011447 */
[----:B------:R-:W-:Y:S01]  /*0370*/  ISETP.LT.U32.AND P0, PT, R70, UR10, PT ;  /* 0x0000000a46007c0c */ /* 0x000fe2000bf01070 */
[----:B------:R-:W-:Y:S01]  /*0380*/  ULDC.U8 UR10, c[0x0][0x2a4] ;  /* 0x0000a900000a7ab9 */ /* 0x000fe20000000000 */
[----:B------:R-:W-:Y:S02]  /*0390*/  SHF.R.S32.HI R13, RZ, 0x1f, R70 ;  /* 0x0000001fff0d7819 */ /* 0x000fe40000011446 */
[----:B------:R-:W-:Y:S02]  /*03a0*/  IADD3 R69, R75, 0x60, RZ ;  /* 0x000000604b457810 */ /* 0x000fe40007ffe0ff */
[----:B------:R-:W-:-:S02]  /*03b0*/  SHF.R.S32.HI R6, RZ, 0x1, R6 ;  /* 0x00000001ff067819 */ /* 0x000fc40000011406 */
[----:B------:R-:W-:Y:S02]  /*03c0*/  ISETP.LT.AND.EX P5, PT, R21, UR11, !P1, P5 ;  /* 0x0000000b15007c0c */ /* 0x000fe4000cfa1350 */
[----:B------:R-:W-:Y:S02]  /*03d0*/  ISETP.LT.AND.EX P4, PT, R19, UR11, !P1, P4 ;  /* 0x0000000b13007c0c */ /* 0x000fe4000cf81340 */
[----:B------:R-:W-:Y:S02]  /*03e0*/  ISETP.LT.AND.EX P3, PT, R17, UR11, !P1, P3 ;  /* 0x0000000b11007c0c */ /* 0x000fe4000cf61330 */
[----:B------:R-:W-:Y:S02]  /*03f0*/  ISETP.LT.AND.EX P2, PT, R15, UR11, !P1, P2 ;  /* 0x0000000b0f007c0c */ /* 0x000fe4000cf41320 */
[----:B------:R-:W-:Y:S02]  /*0400*/  ISETP.LT.AND.EX P1, PT, R13, UR11, !P1, P0 ;  /* 0x0000000b0d007c0c */ /* 0x000fe4000cf21300 */
[----:B------:R-:W-:-:S02]  /*0410*/  LEA R11, R0, UR5, 0x3 ;  /* 0x00000005000b7c11 */ /* 0x000fc4000f8e18ff */
[----:B------:R-:W-:Y:S02]  /*0420*/  IADD3 R68, R75, 0x70, RZ ;  /* 0x000000704b447810 */ /* 0x000fe40007ffe0ff */
[----:B------:R-:W-:Y:S02]  /*0430*/  SHF.L.U64.HI R8, R10, 0x2, R3 ;  /* 0x000000020a087819 */ /* 0x000fe40000010203 */
[----:B------:R-:W-:Y:S02]  /*0440*/  SHF.R.S32.HI R7, RZ, 0x1f, R69 ;  /* 0x0000001fff077819 */ /* 0x000fe40000011445 */
[----:B-1----:R-:W-:-:S07]  /*0450*/  SHF.L.U64.HI R6, R9, 0x2, R6 ;  /* 0x0000000209067819 */ /* 0x002fce0000010206 */
.L_x_94:
[----:B------:R-:W0:Y:S01]  /*0460*/  LDC R27, c[0x0][0x2a0] ;  /* 0x0000a800ff1b7b82 */ /* 0x000e220000000800 */
[----:B------:R-:W-:Y:S01]  /*0470*/  LOP3.LUT P6, RZ, R79, 0x2, RZ, 0xc0, !PT ;  /* 0x000000024fff7812 */ /* 0x000fe200078cc0ff */
[----:B------:R-:W-:-:S06]  /*0480*/  ULDC.64 UR12, c[0x0][0x298] ;  /* 0x0000a600000c7ab9 */ /* 0x000fcc0000000a00 */
[----:B------:R-:W1:Y:S08]  /*0490*/  @P4 LDC.64 R28, c[0x0][0x288] ;  /* 0x0000a200ff1c4b82 */ /* 0x000e700000000a00 */
[----:B------:R-:W2:Y:S01]  /*04a0*/  @P6 LDC.64 R46, c[0x0][0x230] ;  /* 0x00008c00ff2e6b82 */ /* 0x000ea20000000a00 */
[----:B0-----:R-:W-:-:S07]  /*04b0*/  IABS R25, R27 ;  /* 0x0000001b00197213 */ /* 0x001fce0000000000 */
[----:B------:R-:W0:Y:S01]  /*04c0*/  @P5 LDC.64 R40, c[0x0][0x230] ;  /* 0x00008c00ff285b82 */ /* 0x000e220000000a00 */
[----:B------:R-:W3:Y:S07]  /*04d0*/  I2F.RP R0, R25 ;  /* 0x0000001900007306 */ /* 0x000eee0000209400 */
[----:B------:R-:W4:Y:S08]  /*04e0*/  @P5 LDC.64 R38, c[0x0][0x228] ;  /* 0x00008a00ff265b82 */ /* 0x000f300000000a00 */
[----:B------:R-:W4:Y:S01]  /*04f0*/  @P4 LDC.64 R36, c[0x0][0x230] ;  /* 0x00008c00ff244b82 */ /* 0x000f220000000a00 */
[----:B---3--:R-:W3:Y:S07]  /*0500*/  MUFU.RCP R0, R0 ;  /* 0x0000000000007308 */ /* 0x008eee0000001000 */
[----:B------:R-:W4:Y:S08]  /*0510*/  @P4 LDC.64 R32, c[0x0][0x228] ;  /* 0x00008a00ff204b82 */ /* 0x000f300000000a00 */
[----:B------:R-:W4:Y:S01]  /*0520*/  @P3 LDC.64 R30, c[0x0][0x228] ;  /* 0x00008a00ff1e3b82 */ /* 0x000f220000000a00 */
[----:B---3--:R-:W-:-:S04]  /*0530*/  IADD3 R2, R0, 0xffffffe, RZ ;  /* 0x0ffffffe00027810 */ /* 0x008fc80007ffe0ff */
[----:B------:R3:W1:Y:S03]  /*0540*/  F2I.FTZ.U32.TRUNC.NTZ R3, R2 ;  /* 0x0000000200037305 */ /* 0x000666000021f000 */
[----:B------:R-:W4:Y:S01]  /*0550*/  @P2 LDC.64 R34, c[0x0][0x230] ;  /* 0x00008c00ff222b82 */ /* 0x000f220000000a00 */
[----:B---3--:R-:W-:-:S07]  /*0560*/  MOV R2, RZ ;  /* 0x000000ff00027202 */ /* 0x008fce0000000f00 */
[----:B------:R-:W3:Y:S01]  /*0570*/  @P2 LDC.64 R48, c[0x0][0x228] ;  /* 0x00008a00ff302b82 */ /* 0x000ee20000000a00 */
[----:B-1----:R-:W-:-:S07]  /*0580*/  IADD3 R4, RZ, -R3, RZ ;  /* 0x80000003ff047210 */ /* 0x002fce0007ffe0ff */
[----:B------:R-:W1:Y:S01]  /*0590*/  @P1 LDC.64 R50, c[0x0][0x230] ;  /* 0x00008c00ff321b82 */ /* 0x000e620000000a00 */
[----:B------:R-:W-:Y:S01]  /*05a0*/  IMAD R5, R4, R25, RZ ;  /* 0x0000001904057224 */ /* 0x000fe200078e02ff */
[----:B------:R-:W-:-:S03]  /*05b0*/  IABS R4, R76 ;  /* 0x0000004c00047213 */ /* 0x000fc60000000000 */
[----:B------:R-:W-:Y:S01]  /*05c0*/  IMAD.HI.U32 R3, R3, R5, R2 ;  /* 0x0000000503037227 */ /* 0x000fe200078e0002 */
[----:B------:R-:W-:Y:S02]  /*05d0*/  SHF.R.S32.HI R2, RZ, 0x1f, R78 ;  /* 0x0000001fff027819 */ /* 0x000fe4000001144e */
[----:B------:R-:W1:Y:S03]  /*05e0*/  LDC R57, c[0x0][0x2ac] ;  /* 0x0000ab00ff397b82 */ /* 0x000e660000000800 */
[----:B------:R-:W-:-:S05]  /*05f0*/  IMAD.HI.U32 R3, R3, R4, RZ ;  /* 0x0000000403037227 */ /* 0x000fca00078e00ff */
[----:B------:R-:W-:-:S05]  /*0600*/  IADD3 R0, -R3, RZ, RZ ;  /* 0x000000ff03007210 */ /* 0x000fca0007ffe1ff */
[----:B------:R-:W-:-:S05]  /*0610*/  IMAD R0, R25, R0, R4 ;  /* 0x0000000019007224 */ /* 0x000fca00078e0204 */
[----:B------:R-:W-:-:S13]  /*0620*/  ISETP.GT.U32.AND P0, PT, R25, R0, PT ;  /* 0x000000001900720c */ /* 0x000fda0003f04070 */
[-C--:B------:R-:W-:Y:S02]  /*0630*/  @!P0 IADD3 R0, R0, -R25.reuse, RZ ;  /* 0x8000001900008210 */ /* 0x080fe40007ffe0ff */
[----:B------:R-:W-:Y:S02]  /*0640*/  @!P0 IADD3 R3, R3, 0x1, RZ ;  /* 0x0000000103038810 */ /* 0x000fe40007ffe0ff */
[----:B------:R-:W-:Y:S02]  /*0650*/  ISETP.GT.U32.AND P0, PT, R25, R0, PT ;  /* 0x000000001900720c */ /* 0x000fe40003f04070 */
[----:B------:R-:W-:-:S04]  /*0660*/  IADD3 R5, R0, -R25, RZ ;  /* 0x8000001900057210 */ /* 0x000fc80007ffe0ff */
[----:B------:R-:W-:Y:S02]  /*0670*/  SEL R5, R5, R0, !P0 ;  /* 0x0000000005057207 */ /* 0x000fe40004000000 */
[----:B------:R-:W-:Y:S02]  /*0680*/  ISETP.GE.U32.AND P0, PT, R0, R25, PT ;  /* 0x000000190000720c */ /* 0x000fe40003f06070 */
[----:B------:R-:W-:Y:S01]  /*0690*/  LOP3.LUT R0, R76, R27, RZ, 0x3c, !PT ;  /* 0x0000001b4c007212 */ /* 0x000fe200078e3cff */
[----:B------:R-:W2:Y:S10]  /*06a0*/  @P5 LDC.64 R24, c[0x0][0x288] ;  /* 0x0000a200ff185b82 */ /* 0x000eb40000000a00 */
[----:B------:R-:W-:-:S02]  /*06b0*/  @P0 IADD3 R3, R3, 0x1, RZ ;  /* 0x0000000103030810 */ /* 0x000fc40007ffe0ff */
[----:B------:R-:W-:-:S13]  /*06c0*/  ISETP.GE.AND P0, PT, R76, RZ, PT ;  /* 0x000000ff4c00720c */ /* 0x000fda0003f06270 */
[----:B------:R-:W-:Y:S02]  /*06d0*/  @!P0 IADD3 R5, -R5, RZ, RZ ;  /* 0x000000ff05058210 */ /* 0x000fe40007ffe1ff */
[----:B------:R-:W-:Y:S02]  /*06e0*/  ISETP.GE.AND P0, PT, R0, RZ, PT ;  /* 0x000000ff0000720c */ /* 0x000fe40003f06270 */
[----:B------:R-:W-:-:S11]  /*06f0*/  LOP3.LUT R0, RZ, R27, RZ, 0x33, !PT ;  /* 0x0000001bff007212 */ /* 0x000fd600078e33ff */
[----:B------:R-:W-:Y:S02]  /*0700*/  @!P0 IADD3 R3, -R3, RZ, RZ ;  /* 0x000000ff03038210 */ /* 0x000fe40007ffe1ff */
[----:B------:R-:W-:Y:S02]  /*0710*/  ISETP.NE.AND P0, PT, R27, RZ, PT ;  /* 0x000000ff1b00720c */ /* 0x000fe40003f05270 */
[----:B------:R-:W0:Y:S02]  /*0720*/  @P6 LDC.64 R26, c[0x0][0x228] ;  /* 0x00008a00ff1a6b82 */ /* 0x000e240000000a00 */
[C---:B------:R-:W-:Y:S02]  /*0730*/  SEL R80, R0.reuse, R5, !P0 ;  /* 0x0000000500507207 */ /* 0x040fe40004000000 */
[----:B------:R-:W-:-:S03]  /*0740*/  SEL R3, R0, R3, !P0 ;  /* 0x0000000300037207 */ /* 0x000fc60004000000 */
[----:B------:R-:W-:Y:S01]  /*0750*/  IMAD R55, R80, 0x3c, RZ ;  /* 0x0000003c50377824 */ /* 0x000fe200078e02ff */
[----:B------:R-:W4:Y:S01]  /*0760*/  @P6 LDC.64 R4, c[0x0][0x288] ;  /* 0x0000a200ff046b82 */ /* 0x000f220000000a00 */
[----:B------:R-:W-:-:S03]  /*0770*/  SHF.R.S32.HI R0, RZ, 0x1f, R3 ;  /* 0x0000001fff007819 */ /* 0x000fc60000011403 */
[----:B------:R-:W-:Y:S02]  /*0780*/  IADD3 R84, P0, R78, R55, RZ ;  /* 0x000000374e547210 */ /* 0x000fe40007f1e0ff */
[----:B------:R-:W-:Y:S02]  /*0790*/  IMAD R0, R0, UR12, RZ ;  /* 0x0000000c00007c24 */ /* 0x000fe4000f8e02ff */
[----:B------:R-:W-:Y:S02]  /*07a0*/  LEA.HI.X.SX32 R85, R55, R2, 0x1, P0 ;  /* 0x0000000237557211 */ /* 0x000fe400000f0eff */
[C---:B------:R-:W-:Y:S02]  /*07b0*/  IMAD R87, R3.reuse, UR13, R0 ;  /* 0x0000000d03577c24 */ /* 0x040fe4000f8e0200 */
[----:B------:R-:W-:Y:S01]  /*07c0*/  IMAD.WIDE.U32 R84, R3, UR12, R84 ;  /* 0x0000000c03547c25 */ /* 0x000fe2000f8e0054 */
[----:B------:R-:W-:-:S04]  /*07d0*/  ULDC.64 UR12, c[0x0][0x290] ;  /* 0x0000a400000c7ab9 */ /* 0x000fc80000000a00 */
[----:B------:R-:W-:Y:S02]  /*07e0*/  IADD3 R87, R85, R87, RZ ;  /* 0x0000005755577210 */ /* 0x000fe40007ffe0ff */
[----:B------:R-:W-:Y:S01]  /*07f0*/  @P6 MOV R86, R84 ;  /* 0x0000005400566202 */ /* 0x000fe20000000f00 */
[----:B----4-:R-:W-:-:S04]  /*0800*/  @P6 IMAD R0, R23, R4, RZ ;  /* 0x0000000417006224 */ /* 0x010fc800078e02ff */
[----:B------:R-:W-:-:S04]  /*0810*/  @P6 IMAD.WIDE.U32 R2, R75, R4, R86 ;  /* 0x000000044b026225 */ /* 0x000fc800078e0056 */
[----:B------:R-:W-:Y:S01]  /*0820*/  @P6 IMAD R5, R75, R5, R0 ;  /* 0x000000054b056224 */ /* 0x000fe200078e0200 */
[----:B------:R-:W-:Y:S01]  /*0830*/  @P6 SHF.L.U32 R43, R2, 0x1, RZ ;  /* 0x00000001022b6819 */ /* 0x000fe200000006ff */
[----:B--2---:R-:W-:-:S03]  /*0840*/  @P5 IMAD R4, R21, R24, RZ ;  /* 0x0000001815045224 */ /* 0x004fc600078e02ff */
[----:B------:R-:W-:Y:S01]  /*0850*/  @P6 IADD3 R3, R3, R5, RZ ;  /* 0x0000000503036210 */ /* 0x000fe20007ffe0ff */
[----:B------:R-:W-:Y:S01]  /*0860*/  @P5 IMAD R5, R74, R25, R4 ;  /* 0x000000194a055224 */ /* 0x000fe200078e0204 */
[----:B------:R-:W-:Y:S01]  /*0870*/  @P6 IADD3 R46, P0, R43, R46, RZ ;  /* 0x0000002e2b2e6210 */ /* 0x000fe20007f1e0ff */
[----:B------:R-:W-:Y:S01]  /*0880*/  @P4 IMAD R4, R19, R28, RZ ;  /* 0x0000001c13044224 */ /* 0x000fe200078e02ff */
[----:B------:R-:W-:Y:S02]  /*0890*/  @P6 SHF.L.U64.HI R0, R2, 0x1, R3 ;  /* 0x0000000102006819 */ /* 0x000fe40000010203 */
[----:B------:R-:W-:Y:S01]  /*08a0*/  @P5 MOV R2, R84 ;  /* 0x0000005400025202 */ /* 0x000fe20000000f00 */
[----:B------:R-:W-:Y:S01]  /*08b0*/  @P4 IMAD R29, R73, R29, R4 ;  /* 0x0000001d491d4224 */ /* 0x000fe200078e0204 */
[----:B------:R-:W-:Y:S02]  /*08c0*/  @P5 MOV R3, R87 ;  /* 0x0000005700035202 */ /* 0x000fe40000000f00 */
[----:B------:R-:W-:-:S02]  /*08d0*/  @P6 IADD3.X R47, R0, R47, RZ, P0, !PT ;  /* 0x0000002f002f6210 */ /* 0x000fc400007fe4ff */
[----:B0-----:R-:W-:Y:S01]  /*08e0*/  @P6 IADD3 R42, P0, R43, R26, RZ ;  /* 0x0000001a2b2a6210 */ /* 0x001fe20007f1e0ff */
[----:B------:R-:W-:Y:S02]  /*08f0*/  @P5 IMAD.WIDE.U32 R2, R74, R24, R2 ;  /* 0x000000184a025225 */ /* 0x000fe400078e0002 */
[----:B------:R-:W0:Y:S01]  /*0900*/  @P3 LDC.64 R24, c[0x0][0x288] ;  /* 0x0000a200ff183b82 */ /* 0x000e220000000a00 */
[----:B------:R-:W-:Y:S02]  /*0910*/  @P6 IADD3.X R43, R0, R27, RZ, P0, !PT ;  /* 0x0000001b002b6210 */ /* 0x000fe400007fe4ff */
[----:B------:R-:W-:Y:S02]  /*0920*/  @P5 IADD3 R3, R3, R5, RZ ;  /* 0x0000000503035210 */ /* 0x000fe40007ffe0ff */
[C---:B------:R-:W-:Y:S02]  /*0930*/  @P5 SHF.L.U32 R27, R2.reuse, 0x1, RZ ;  /* 0x00000001021b5819 */ /* 0x040fe400000006ff */
[----:B------:R-:W-:Y:S01]  /*0940*/  @P5 SHF.L.U64.HI R0, R2, 0x1, R3 ;  /* 0x0000000102005819 */ /* 0x000fe20000010203 */
[----:B------:R-:W2:Y:S01]  /*0950*/  @P2 LDC.64 R4, c[0x0][0x288] ;  /* 0x0000a200ff042b82 */ /* 0x000ea20000000a00 */
[----:B------:R-:W-:-:S02]  /*0960*/  @P4 MOV R2, R84 ;  /* 0x0000005400024202 */ /* 0x000fc40000000f00 */
[----:B------:R-:W-:Y:S02]  /*0970*/  @P4 MOV R3, R87 ;  /* 0x0000005700034202 */ /* 0x000fe40000000f00 */
[----:B------:R-:W-:Y:S01]  /*0980*/  @P5 IADD3 R40, P0, R27, R40, RZ ;  /* 0x000000281b285210 */ /* 0x000fe20007f1e0ff */
[----:B------:R-:W-:-:S03]  /*0990*/  @P4 IMAD.WIDE.U32 R2, R73, R28, R2 ;  /* 0x0000001c49024225 */ /* 0x000fc600078e0002 */
[----:B------:R-:W-:Y:S02]  /*09a0*/  @P5 IADD3.X R41, R0, R41, RZ, P0, !PT ;  /* 0x0000002900295210 */ /* 0x000fe400007fe4ff */
[----:B------:R-:W-:Y:S02]  /*09b0*/  @P5 IADD3 R38, P0, R27, R38, RZ ;  /* 0x000000261b265210 */ /* 0x000fe40007f1e0ff */
[----:B------:R-:W-:Y:S01]  /*09c0*/  @P4 IADD3 R3, R3, R29, RZ ;  /* 0x0000001d03034210 */ /* 0x000fe20007ffe0ff */
[----:B------:R-:W4:Y:S01]  /*09d0*/  @P3 LDC.64 R26, c[0x0][0x230] ;  /* 0x00008c00ff1a3b82 */ /* 0x000f220000000a00 */
[----:B------:R-:W-:Y:S01]  /*09e0*/  @P4 SHF.L.U32 R29, R2, 0x1, RZ ;  /* 0x00000001021d4819 */ /* 0x000fe200000006ff */
[----:B0-----:R-:W-:Y:S01]  /*09f0*/  @P3 IMAD R14, R17, R24, RZ ;  /* 0x00000018110e3224 */ /* 0x001fe200078e02ff */
[----:B------:R-:W-:Y:S02]  /*0a00*/  @P5 IADD3.X R39, R0, R39, RZ, P0, !PT ;  /* 0x0000002700275210 */ /* 0x000fe400007fe4ff */
[----:B------:R-:W-:Y:S01]  /*0a10*/  @P4 SHF.L.U64.HI R0, R2, 0x1, R3 ;  /* 0x0000000102004819 */ /* 0x000fe20000010203 */
[----:B------:R-:W-:Y:S01]  /*0a20*/  @P3 IMAD R45, R72, R25, R14 ;  /* 0x00000019482d3224 */ /* 0x000fe200078e020e */
[----:B------:R-:W-:Y:S01]  /*0a30*/  @P4 IADD3 R36, P0, R29, R36, RZ ;  /* 0x000000241d244210 */ /* 0x000fe20007f1e0ff */
[----:B------:R-:W0:Y:S01]  /*0a40*/  @P1 LDC.64 R2, c[0x0][0x288] ;  /* 0x0000a200ff021b82 */ /* 0x000e220000000a00 */
[----:B------:R-:W-:Y:S01]  /*0a50*/  @P3 MOV R28, R84 ;  /* 0x00000054001c3202 */ /* 0x000fe20000000f00 */
[----:B--2---:R-:W-:Y:S01]  /*0a60*/  @P2 IMAD R14, R15, R4, RZ ;  /* 0x000000040f0e2224 */ /* 0x004fe200078e02ff */
[----:B------:R-:W-:-:S02]  /*0a70*/  @P4 IADD3.X R37, R0, R37, RZ, P0, !PT ;  /* 0x0000002500254210 */ /* 0x000fc400007fe4ff */
[----:B------:R-:W-:Y:S02]  /*0a80*/  @P4 IADD3 R32, P0, R29, R32, RZ ;  /* 0x000000201d204210 */ /* 0x000fe40007f1e0ff */
[----:B------:R-:W-:Y:S02]  /*0a90*/  @P3 MOV R29, R87 ;  /* 0x00000057001d3202 */ /* 0x000fe40000000f00 */
[----:B------:R-:W-:Y:S01]  /*0aa0*/  @P4 IADD3.X R33, R0, R33, RZ, P0, !PT ;  /* 0x0000002100214210 */ /* 0x000fe200007fe4ff */
[----:B------:R-:W-:-:S05]  /*0ab0*/  @P3 IMAD.WIDE.U32 R24, R72, R24, R28 ;  /* 0x0000001848183225 */ /* 0x000fca00078e001c */
[----:B------:R-:W-:Y:S01]  /*0ac0*/  @P3 IADD3 R25, R25, R45, RZ ;  /* 0x0000002d19193210 */ /* 0x000fe20007ffe0ff */
[----:B------:R-:W-:Y:S01]  /*0ad0*/  @P2 IMAD R45, R71, R5, R14 ;  /* 0x00000005472d2224 */ /* 0x000fe200078e020e */
[C---:B------:R-:W-:Y:S02]  /*0ae0*/  @P3 SHF.L.U32 R29, R24.reuse, 0x1, RZ ;  /* 0x00000001181d3819 */ /* 0x040fe400000006ff */
[----:B------:R-:W-:Y:S02]  /*0af0*/  @P3 SHF.L.U64.HI R0, R24, 0x1, R25 ;  /* 0x0000000118003819 */ /* 0x000fe40000010219 */
[----:B------:R-:W-:Y:S01]  /*0b00*/  @P2 MOV R24, R84 ;  /* 0x0000005400182202 */ /* 0x000fe20000000f00 */
[----:B0-----:R-:W-:Y:S01]  /*0b10*/  @P1 IMAD R16, R13, R2, RZ ;  /* 0x000000020d101224 */ /* 0x001fe200078e02ff */
[----:B------:R-:W-:Y:S02]  /*0b20*/  @P2 MOV R25, R87 ;  /* 0x0000005700192202 */ /* 0x000fe40000000f00 */
[----:B----4-:R-:W-:Y:S01]  /*0b30*/  @P3 IADD3 R26, P0, R29, R26, RZ ;  /* 0x0000001a1d1a3210 */ /* 0x010fe20007f1e0ff */
[----:B------:R-:W-:-:S02]  /*0b40*/  @P1 IMAD R53, R70, R3, R16 ;  /* 0x0000000346351224 */ /* 0x000fc400078e0210 */
[----:B------:R-:W-:Y:S01]  /*0b50*/  @P2 IMAD.WIDE.U32 R4, R71, R4, R24 ;  /* 0x0000000447042225 */ /* 0x000fe200078e0018 */
[----:B------:R-:W-:Y:S02]  /*0b60*/  @P3 IADD3.X R27, R0, R27, RZ, P0, !PT ;  /* 0x0000001b001b3210 */ /* 0x000fe400007fe4ff */
[----:B------:R-:W-:Y:S02]  /*0b70*/  @P3 IADD3 R30, P0, R29, R30, RZ ;  /* 0x0000001e1d1e3210 */ /* 0x000fe40007f1e0ff */
[----:B------:R-:W0:Y:S01]  /*0b80*/  @P1 LDC.64 R28, c[0x0][0x228] ;  /* 0x00008a00ff1c1b82 */ /* 0x000e220000000a00 */
[----:B------:R-:W-:Y:S02]  /*0b90*/  @P2 IADD3 R5, R5, R45, RZ ;  /* 0x0000002d05052210 */ /* 0x000fe40007ffe0ff */
[----:B------:R-:W-:Y:S02]  /*0ba0*/  @P1 MOV R24, R84 ;  /* 0x0000005400181202 */ /* 0x000fe40000000f00 */
[----:B------:R-:W-:-:S02]  /*0bb0*/  @P1 MOV R25, R87 ;  /* 0x0000005700191202 */ /* 0x000fc40000000f00 */
[C---:B------:R-:W-:Y:S02]  /*0bc0*/  @P2 SHF.L.U32 R45, R4.reuse, 0x1, RZ ;  /* 0x00000001042d2819 */ /* 0x040fe400000006ff */
[----:B------:R-:W-:Y:S01]  /*0bd0*/  @P2 SHF.L.U64.HI R14, R4, 0x1, R5 ;  /* 0x00000001040e2819 */ /* 0x000fe20000010205 */
[----:B------:R-:W-:Y:S01]  /*0be0*/  IMAD.WIDE.U32 R4, R77, -0x77777777, RZ ;  /* 0x888888894d047825 */ /* 0x000fe200078e00ff */
[----:B------:R-:W-:Y:S02]  /*0bf0*/  @P3 IADD3.X R31, R0, R31, RZ, P0, !PT ;  /* 0x0000001f001f3210 */ /* 0x000fe400007fe4ff */
[----:B------:R-:W-:Y:S01]  /*0c00*/  @P2 IADD3 R34, P0, R45, R34, RZ ;  /* 0x000000222d222210 */ /* 0x000fe20007f1e0ff */
[----:B------:R-:W-:Y:S01]  /*0c10*/  @P1 IMAD.WIDE.U32 R2, R70, R2, R24 ;  /* 0x0000000246021225 */ /* 0x000fe200078e0018 */
[----:B------:R-:W-:Y:S02]  /*0c20*/  SHF.R.U32.HI R0, RZ, 0x4, R5 ;  /* 0x00000004ff007819 */ /* 0x000fe40000011605 */
[----:B------:R-:W-:-:S02]  /*0c30*/  @P2 IADD3.X R35, R14, R35, RZ, P0, !PT ;  /* 0x000000230e232210 */ /* 0x000fc400007fe4ff */
[----:B---3--:R-:W-:Y:S01]  /*0c40*/  @P2 IADD3 R48, P0, R45, R48, RZ ;  /* 0x000000302d302210 */ /* 0x008fe20007f1e0ff */
[----:B-1----:R-:W-:Y:S01]  /*0c50*/  IMAD R0, R57, UR7, R0 ;  /* 0x0000000739007c24 */ /* 0x002fe2000f8e0200 */
[----:B------:R-:W-:Y:S02]  /*0c60*/  @P1 IADD3 R5, R3, R53, RZ ;  /* 0x0000003503051210 */ /* 0x000fe40007ffe0ff */
[----:B------:R-:W-:Y:S02]  /*0c70*/  @P1 SHF.L.U32 R3, R2, 0x1, RZ ;  /* 0x0000000102031819 */ /* 0x000fe400000006ff */
[----:B------:R-:W-:Y:S02]  /*0c80*/  @P2 IADD3.X R49, R14, R49, RZ, P0, !PT ;  /* 0x000000310e312210 */ /* 0x000fe400007fe4ff */
[----:B------:R-:W-:Y:S02]  /*0c90*/  @P1 SHF.L.U64.HI R2, R2, 0x1, R5 ;  /* 0x0000000102021819 */ /* 0x000fe40000010205 */
[----:B------:R-:W-:-:S02]  /*0ca0*/  @P1 IADD3 R50, P0, R3, R50, RZ ;  /* 0x0000003203321210 */ /* 0x000fc40007f1e0ff */
[----:B------:R-:W-:Y:S02]  /*0cb0*/  IADD3 R0, R0, 0x60, RZ ;  /* 0x0000006000007810 */ /* 0x000fe40007ffe0ff */
[----:B------:R-:W-:Y:S02]  /*0cc0*/  @P1 IADD3.X R51, R2, R51, RZ, P0, !PT ;  /* 0x0000003302331210 */ /* 0x000fe400007fe4ff */
[----:B0-----:R-:W-:-:S04]  /*0cd0*/  @P1 IADD3 R28, P0, R3, R28, RZ ;  /* 0x0000001c031c1210 */ /* 0x001fc80007f1e0ff */
[----:B------:R-:W-:Y:S02]  /*0ce0*/  @P1 IADD3.X R29, R2, R29, RZ, P0, !PT ;  /* 0x0000001d021d1210 */ /* 0x000fe400007fe4ff */
[----:B------:R-:W-:Y:S02]  /*0cf0*/  ISETP.GE.U32.AND P0, PT, R0, UR12, PT ;  /* 0x0000000c00007c0c */ /* 0x000fe4000bf06070 */
[----:B------:R-:W-:-:S04]  /*0d00*/  SHF.R.S32.HI R0, RZ, 0x1f, R0 ;  /* 0x0000001fff007819 */ /* 0x000fc80000011400 */
[----:B------:R-:W-:-:S04]  /*0d10*/  ISETP.GE.AND.EX P0, PT, R0, UR13, PT, P0 ;  /* 0x0000000d00007c0c */ /* 0x000fc8000bf06300 */
[----:B------:R-:W-:-:S13]  /*0d20*/  ISETP.LT.U32.AND P0, PT, R77, 0x1e0, !P0 ;  /* 0x000001e04d00780c */ /* 0x000fda0004701070 */
[----:B------:R-:W0:Y:S01]  /*0d30*/  @P0 LDC.64 R4, c[0x0][0x288] ;  /* 0x0000a200ff040b82 */ /* 0x000e220000000a00 */
[----:B------:R-:W-:Y:S02]  /*0d40*/  @P0 MOV R2, R84 ;  /* 0x0000005400020202 */ /* 0x000fe40000000f00 */
[----:B------:R-:W-:-:S05]  /*0d50*/  @P0 MOV R3, R87 ;  /* 0x0000005700030202 */ /* 0x000fca0000000f00 */
[----:B------:R-:W1:Y:S01]  /*0d60*/  @P0 LDC.64 R24, c[0x0][0x230] ;  /* 0x00008c00ff180b82 */ /* 0x000e620000000a00 */
[-C--:B0-----:R-:W-:Y:S02]  /*0d70*/  @P0 IMAD R0, R7, R4.reuse, RZ ;  /* 0x0000000407000224 */ /* 0x081fe400078e02ff */
[----:B------:R-:W-:-:S04]  /*0d80*/  @P0 IMAD.WIDE.U32 R2, R69, R4, R2 ;  /* 0x0000000445020225 */ /* 0x000fc800078e0002 */
[----:B------:R-:W-:Y:S01]  /*0d90*/  @P0 IMAD R5, R69, R5, R0 ;  /* 0x0000000545050224 */ /* 0x000fe200078e0200 */
[----:B------:R-:W-:-:S04]  /*0da0*/  @P0 SHF.L.U32 R45, R2, 0x1, RZ ;  /* 0x00000001022d0819 */ /* 0x000fc800000006ff */
[----:B------:R-:W-:Y:S02]  /*0db0*/  @P0 IADD3 R3, R3, R5, RZ ;  /* 0x0000000503030210 */ /* 0x000fe40007ffe0ff */
[----:B------:R-:W0:Y:S01]  /*0dc0*/  @P0 LDC.64 R4, c[0x0][0x228] ;  /* 0x00008a00ff040b82 */ /* 0x000e220000000a00 */
[----:B-1----:R-:W-:Y:S02]  /*0dd0*/  @P0 IADD3 R24, P6, R45, R24, RZ ;  /* 0x000000182d180210 */ /* 0x002fe40007fde0ff */
[----:B------:R-:W-:-:S04]  /*0de0*/  @P0 SHF.L.U64.HI R2, R2, 0x1, R3 ;  /* 0x0000000102020819 */ /* 0x000fc80000010203 */
[----:B------:R-:W-:Y:S02]  /*0df0*/  @P0 IADD3.X R25, R2, R25, RZ, P6, !PT ;  /* 0x0000001902190210 */ /* 0x000fe400037fe4ff */
[----:B------:R-:W-:Y:S02]  /*0e00*/  SHF.R.S32.HI R3, RZ, 0x1f, R68 ;  /* 0x0000001fff037819 */ /* 0x000fe40000011444 */
[----:B0-----:R-:W-:-:S04]  /*0e10*/  @P0 IADD3 R44, P6, R45, R4, RZ ;  /* 0x000000042d2c0210 */ /* 0x001fc80007fde0ff */
[----:B------:R-:W-:Y:S02]  /*0e20*/  @P0 IADD3.X R45, R2, R5, RZ, P6, !PT ;  /* 0x00000005022d0210 */ /* 0x000fe400037fe4ff */
[----:B------:R-:W-:-:S06]  /*0e30*/  CS2R R4, SRZ ;  /* 0x0000000000047805 */ /* 0x000fcc000001ff00 */
[----:B------:R0:W5:Y:S04]  /*0e40*/  @P0 LDG.E R5, desc[UR8][R24.64] ;  /* 0x0000000818050981 */ /* 0x000168000c1e1900 */
[----:B------:R1:W5:Y:S01]  /*0e50*/  @P0 LDG.E R4, desc[UR8][R44.64] ;  /* 0x000000082c040981 */ /* 0x000362000c1e1900 */
[----:B------:R-:W-:-:S04]  /*0e60*/  ISETP.GE.U32.AND P0, PT, R68, UR12, PT ;  /* 0x0000000c44007c0c */ /* 0x000fc8000bf06070 */
[----:B------:R-:W-:-:S04]  /*0e70*/  ISETP.GE.AND.EX P0, PT, R3, UR13, PT, P0 ;  /* 0x0000000d03007c0c */ /* 0x000fc8000bf06300 */
[----:B------:R-:W-:-:S13]  /*0e80*/  ISETP.GT.U32.OR P0, PT, R77, 0x1df, P0 ;  /* 0x000001df4d00780c */ /* 0x000fda0000704470 */
[----:B------:R-:W2:Y:S01]  /*0e90*/  @!P0 LDC.64 R52, c[0x0][0x288] ;  /* 0x0000a200ff348b82 */ /* 0x000ea20000000a00 */
[----:B0-----:R-:W-:Y:S02]  /*0ea0*/  @!P0 MOV R24, R84 ;  /* 0x0000005400188202 */ /* 0x001fe40000000f00 */
[----:B------:R-:W-:-:S05]  /*0eb0*/  @!P0 MOV R25, R87 ;  /* 0x0000005700198202 */ /* 0x000fca0000000f00 */
[----:B------:R-:W0:Y:S01]  /*0ec0*/  @!P0 LDC.64 R56, c[0x0][0x230] ;  /* 0x00008c00ff388b82 */ /* 0x000e220000000a00 */
[-C--:B--2---:R-:W-:Y:S02]  /*0ed0*/  @!P0 IMAD R0, R3, R52.reuse, RZ ;  /* 0x0000003403008224 */ /* 0x084fe400078e02ff */
[----:B------:R-:W-:-:S04]  /*0ee0*/  @!P0 IMAD.WIDE.U32 R24, R68, R52, R24 ;  /* 0x0000003444188225 */ /* 0x000fc800078e0018 */
[----:B------:R-:W-:Y:S01]  /*0ef0*/  @!P0 IMAD R53, R68, R53, R0 ;  /* 0x0000003544358224 */ /* 0x000fe200078e0200 */
[----:B-1----:R-:W-:-:S04]  /*0f00*/  @!P0 SHF.L.U32 R45, R24, 0x1, RZ ;  /* 0x00000001182d8819 */ /* 0x002fc800000006ff */
[----:B------:R-:W-:Y:S02]  /*0f10*/  @!P0 IADD3 R25, R25, R53, RZ ;  /* 0x0000003519198210 */ /* 0x000fe40007ffe0ff */
[----:B0-----:R-:W-:Y:S02]  /*0f20*/  @!P0 IADD3 R52, P6, R45, R56, RZ ;  /* 0x000000382d348210 */ /* 0x001fe40007fde0ff */
[----:B------:R-:W-:-:S04]  /*0f30*/  @!P0 SHF.L.U64.HI R24, R24, 0x1, R25 ;  /* 0x0000000118188819 */ /* 0x000fc80000010219 */
[----:B------:R-:W-:Y:S02]  /*0f40*/  @!P0 IADD3.X R53, R24, R57, RZ, P6, !PT ;  /* 0x0000003918358210 */ /* 0x000fe400037fe4ff */
[----:B------:R-:W0:Y:S02]  /*0f50*/  @!P0 LDC.64 R56, c[0x0][0x228] ;  /* 0x00008a00ff388b82 */ /* 0x000e240000000a00 */
[----:B0-----:R-:W-:-:S04]  /*0f60*/  @!P0 IADD3 R44, P6, R45, R56, RZ ;  /* 0x000000382d2c8210 */ /* 0x001fc80007fde0ff */
[----:B------:R-:W-:Y:S02]  /*0f70*/  @!P0 IADD3.X R45, R24, R57, RZ, P6, !PT ;  /* 0x00000039182d8210 */ /* 0x000fe400037fe4ff */
[----:B------:R-:W0:Y:S01]  /*0f80*/  LDC.64 R24, c[0x0][0x248] ;  /* 0x00009200ff187b82 */ /* 0x000e220000000a00 */
[----:B------:R-:W-:Y:S01]  /*0f90*/  LOP3.LUT P6, RZ, R79, 0x2, RZ, 0xc0, !PT ;  /* 0x000000024fff7812 */ /* 0x000fe200078cc0ff */
[----:B0-----:R-:W-:-:S06]  /*0fa0*/  IMAD.WIDE R24, R76, 0x8, R24 ;  /* 0x000000084c187825 */ /* 0x001fcc00078e0218 */
[----:B------:R-:W2:Y:S01]  /*0fb0*/  LDG.E.64 R24, desc[UR8][R24.64] ;  /* 0x0000000818187981 */ /* 0x000ea2000c1e1b00 */
[----:B------:R-:W-:Y:S02]  /*0fc0*/  MOV R2, RZ ;  /* 0x000000ff00027202 */ /* 0x000fe40000000f00 */
[----:B------:R-:W-:Y:S02]  /*0fd0*/  CS2R R60, SRZ ;  /* 0x00000000003c7805 */ /* 0x000fe4000001ff00 */
[----:B------:R-:W-:Y:S02]  /*0fe0*/  MOV R0, RZ ;  /* 0x000000ff00007202 */ /* 0x000fe40000000f00 */
[----:B------:R-:W-:Y:S02]  /*0ff0*/  CS2R R62, SRZ ;  /* 0x00000000003e7805 */ /* 0x000fe4000001ff00 */
[----:B------:R-:W-:Y:S02]  /*1000*/  MOV R66, RZ ;  /* 0x000000ff00427202 */ /* 0x000fe40000000f00 */
[----:B------:R-:W-:Y:S01]  /*1010*/  MOV R14, RZ ;  /* 0x000000ff000e7202 */ /* 0x000fe20000000f00 */
[----:B------:R-:W5:Y:S01]  /*1020*/  @P6 LDG.E R2, desc[UR8][R46.64] ;  /* 0x000000082e026981 */ /* 0x000f62000c1e1900 */
[----:B------:R-:W-:-:S02]  /*1030*/  MOV R16, RZ ;  /* 0x000000ff00107202 */ /* 0x000fc40000000f00 */
[----:B------:R-:W-:Y:S01]  /*1040*/  MOV R18, RZ ;  /* 0x000000ff00127202 */ /* 0x000fe20000000f00 */
[----:B------:R-:W5:Y:S01]  /*1050*/  @P6 LDG.E R0, desc[UR8][R42.64] ;  /* 0x000000082a006981 */ /* 0x000f62000c1e1900 */
[----:B------:R-:W-:-:S03]  /*1060*/  MOV R22, RZ ;  /* 0x000000ff00167202 */ /* 0x000fc60000000f00 */
[----:B------:R-:W5:Y:S04]  /*1070*/  @P5 LDG.E R66, desc[UR8][R40.64] ;  /* 0x0000000828425981 */ /* 0x000f68000c1e1900 */
[----:B------:R-:W5:Y:S04]  /*1080*/  @P5 LDG.E R14, desc[UR8][R38.64] ;  /* 0x00000008260e5981 */ /* 0x000f68000c1e1900 */
[----:B------:R-:W5:Y:S01]  /*1090*/  @P4 LDG.E R16, desc[UR8][R36.64] ;  /* 0x0000000824104981 */ /* 0x000f62000c1e1900 */
[----:B------:R-:W-:-:S03]  /*10a0*/  MOV R20, RZ ;  /* 0x000000ff00147202 */ /* 0x000fc60000000f00 */
[----:B------:R-:W5:Y:S04]  /*10b0*/  @P4 LDG.E R18, desc[UR8][R32.64] ;  /* 0x0000000820124981 */ /* 0x000f68000c1e1900 */
[----:B------:R-:W5:Y:S04]  /*10c0*/  @P3 LDG.E R22, desc[UR8][R30.64] ;  /* 0x000000081e163981 */ /* 0x000f68000c1e1900 */
[----:B------:R-:W5:Y:S04]  /*10d0*/  @P2 LDG.E R60, desc[UR8][R34.64] ;  /* 0x00000008223c2981 */ /* 0x000f68000c1e1900 */
[----:B------:R-:W5:Y:S04]  /*10e0*/  @P2 LDG.E R61, desc[UR8][R48.64] ;  /* 0x00000008303d2981 */ /* 0x000f68000c1e1900 */
[----:B------:R-:W5:Y:S01]  /*10f0*/  @P1 LDG.E R62, desc[UR8][R50.64] ;  /* 0x00000008323e1981 */ /* 0x000f62000c1e1900 */
[----:B------:R-:W-:-:S03]  /*1100*/  CS2R R64, SRZ ;  /* 0x0000000000407805 */ /* 0x000fc6000001ff00 */
[----:B------:R-:W5:Y:S04]  /*1110*/  @P3 LDG.E R20, desc[UR8][R26.64] ;  /* 0x000000081a143981 */ /* 0x000f68000c1e1900 */
[----:B------:R-:W5:Y:S04]  /*1120*/  @!P0 LDG.E R64, desc[UR8][R52.64] ;  /* 0x0000000834408981 */ /* 0x000f68000c1e1900 */
[----:B------:R-:W5:Y:S01]  /*1130*/  @!P0 LDG.E R65, desc[UR8][R44.64] ;  /* 0x000000082c418981 */ /* 0x000f62000c1e1900 */
[----:B------:R-:W-:Y:S01]  /*1140*/  MOV R81, 0x3f800000 ;  /* 0x3f80000000517802 */ /* 0x000fe20000000f00 */
[----:B------:R-:W-:Y:S02]  /*1150*/  BSSY B0, `(.L_x_44) ;  /* 0x0000015000007945 */ /* 0x000fe40003800000 */
[----:B------:R0:W5:Y:S02]  /*1160*/  @P1 LDG.E R63, desc[UR8][R28.64] ;  /* 0x000000081c3f1981 */ /* 0x000164000c1e1900 */
[----:B0-----:R-:W-:Y:S01]  /*1170*/  CS2R R28, SRZ ;  /* 0x00000000001c7805 */ /* 0x001fe2000001ff00 */
[----:B--2---:R-:W-:-:S05]  /*1180*/  FFMA.FTZ R26, -R24, R24, R25 ;  /* 0x00000018181a7223 */ /* 0x004fca0000010119 */
[----:B------:R-:W-:-:S13]  /*1190*/  FSETP.GTU.FTZ.AND P0, PT, R26, RZ, PT ;  /* 0x000000ff1a00720b */ /* 0x000fda0003f1c000 */
[----:B------:R-:W0:Y:S02]  /*11a0*/  @P0 LDC R25, c[0x0][0x250] ;  /* 0x00009400ff190b82 */ /* 0x000e240000000800 */
[----:B0-----:R-:W-:-:S04]  /*11b0*/  @P0 FADD.FTZ R25, R26, R25 ;  /* 0x000000191a190221 */ /* 0x001fc80000010000 */
[----:B------:R0:W1:Y:S01]  /*11c0*/  @P0 MUFU.RSQ R81, R25 ;  /* 0x0000001900510308 */ /* 0x0000620000001400 */
[----:B------:R-:W-:Y:S02]  /*11d0*/  ISETP.GT.U32.AND P0, PT, R77, 0x1df, PT ;  /* 0x000001df4d00780c */ /* 0x000fe40003f04070 */
[----:B------:R-:W-:-:S11]  /*11e0*/  CS2R R26, SRZ ;  /* 0x00000000001a7805 */ /* 0x000fd6000001ff00 */
[----:B0-----:R-:W-:Y:S05]  /*11f0*/  @P0 BRA `(.L_x_45) ;  /* 0x0000000000280947 */ /* 0x001fea0003800000 */
[----:B------:R-:W-:Y:S02]  /*1200*/  ISETP.NE.AND P0, PT, RZ, UR10, PT ;  /* 0x0000000aff007c0c */ /* 0x000fe4000bf05270 */
[----:B------:R-:W-:-:S04]  /*1210*/  IADD3 R55, R78, R55, RZ ;  /* 0x000000374e377210 */ /* 0x000fc80007ffe0ff */
[----:B------:R-:W-:-:S07]  /*1220*/  SHF.R.S32.HI R26, RZ, 0x1f, R55 ;  /* 0x0000001fff1a7819 */ /* 0x000fce0000011437 */
[----:B------:R-:W0:Y:S02]  /*1230*/  @P0 LDC.64 R30, c[0x0][0x240] ;  /* 0x00009000ff1e0b82 */ /* 0x000e240000000a00 */
[----:B0-----:R-:W-:-:S04]  /*1240*/  @P0 LEA R30, P6, R55, R30, 0x2 ;  /* 0x0000001e371e0211 */ /* 0x001fc800078c10ff */
[C---:B------:R-:W-:Y:S02]  /*1250*/  @P0 LEA.HI.X R31, R55.reuse, R31, R26, 0x2, P6 ;  /* 0x0000001f371f0211 */ /* 0x040fe400030f141a */
[----:B------:R-:W0:Y:S03]  /*1260*/  LDC.64 R26, c[0x0][0x238] ;  /* 0x00008e00ff1a7b82 */ /* 0x000e260000000a00 */
[----:B------:R2:W5:Y:S01]  /*1270*/  @P0 LDG.E.64 R28, desc[UR8][R30.64] ;  /* 0x000000081e1c0981 */ /* 0x000562000c1e1b00 */
[----:B0-----:R-:W-:-:S06]  /*1280*/  IMAD.WIDE R26, R55, 0x4, R26 ;  /* 0x00000004371a7825 */ /* 0x001fcc00078e021a */
[----:B--2---:R-:W5:Y:S02]  /*1290*/  LDG.E.64 R26, desc[UR8][R26.64] ;  /* 0x000000081a1a7981 */ /* 0x004f64000c1e1b00 */
.L_x_45:
[----:B------:R-:W-:Y:S05]  /*12a0*/  BSYNC B0 ;  /* 0x0000000000007941 */ /* 0x000fea0003800000 */
.L_x_44:
[----:B------:R-:W-:Y:S02]  /*12b0*/  ISETP.NE.AND P0, PT, RZ, UR10, PT ;  /* 0x0000000aff007c0c */ /* 0x000fe4000bf05270 */
[C---:B-----5:R-:W-:Y:S02]  /*12c0*/  PRMT R25, R2.reuse, 0x7632, R25 ;  /* 0x0000763202197816 */ /* 0x060fe40000000019 */
[----:B------:R-:W-:Y:S02]  /*12d0*/  SHF.L.U32 R35, R2, 0x10, RZ ;  /* 0x0000001002237819 */ /* 0x000fe400000006ff */
[----:B------:R-:W-:Y:S02]  /*12e0*/  PRMT R30, R66, 0x7632, R30 ;  /* 0x00007632421e7816 */ /* 0x000fe4000000001e */
[----:B------:R-:W-:Y:S02]  /*12f0*/  SHF.L.U32 R25, R25, 0x10, RZ ;  /* 0x0000001019197819 */ /* 0x000fe400000006ff */
[----:B------:R-:W-:Y:S01]  /*1300*/  SHF.L.U32 R45, R30, 0x10, RZ ;  /* 0x000000101e2d7819 */ /* 0x000fe200000006ff */
[----:B------:R-:W-:Y:S01]  /*1310*/  FADD.FTZ R30, -R24, R35 ;  /* 0x00000023181e7221 */ /* 0x000fe20000010100 */
[----:B------:R-:W-:Y:S01]  /*1320*/  SHF.L.U32 R37, R66, 0x10, RZ ;  /* 0x0000001042257819 */ /* 0x000fe200000006ff */
[----:B------:R-:W-:Y:S01]  /*1330*/  FADD.FTZ R36, -R24, R25 ;  /* 0x0000001918247221 */ /* 0x000fe20000010100 */
[----:B------:R-:W-:Y:S01]  /*1340*/  PRMT R33, R0, 0x7632, R33 ;  /* 0x0000763200217816 */ /* 0x000fe20000000021 */
[-C--:B-1----:R-:W-:Y:S01]  /*1350*/  FMUL.FTZ R25, R30, R81.reuse ;  /* 0x000000511e197220 */ /* 0x082fe20000410000 */
[----:B------:R-:W-:Y:S01]  /*1360*/  LOP3.LUT R79, R79, 0xfffffffb, RZ, 0xc0, !PT ;  /* 0xfffffffb4f4f7812 */ /* 0x000fe200078ec0ff */
[----:B------:R-:W-:Y:S01]  /*1370*/  FADD.FTZ R46, -R24, R37 ;  /* 0x00000025182e7221 */ /* 0x000fe20000010100 */
[----:B------:R-:W-:Y:S01]  /*1380*/  PRMT R34, R14, 0x7632, R34 ;  /* 0x000076320e227816 */ /* 0x000fe20000000022 */
[----:B------:R-:W-:Y:S01]  /*1390*/  FMUL.FTZ R30, R36, R81 ;  /* 0x00000051241e7220 */ /* 0x000fe20000410000 */
[----:B------:R-:W-:-:S02]  /*13a0*/  @P0 LOP3.LUT R79, R79, 0x4, RZ, 0xfc, !PT ;  /* 0x000000044f4f0812 */ /* 0x000fc400078efcff */
[----:B------:R-:W-:Y:S02]  /*13b0*/  SHF.L.U32 R32, R0, 0x10, RZ ;  /* 0x0000001000207819 */ /* 0x000fe400000006ff */
        /* <DEDUP_REMOVED lines=22> */
.L_x_46:
        /* <DEDUP_REMOVED lines=26> */
.L_x_47:
[--C-:B------:R-:W-:Y:S01]  /*16c0*/  FFMA.FTZ R42, R30, R38, R37.reuse ;  /* 0x000000261e2a7223 */ /* 0x100fe20000010025 */
[----:B------:R-:W-:Y:S01]  /*16d0*/  PRMT R37, R16, 0x7632, R37 ;  /* 0x0000763210257816 */ /* 0x000fe20000000025 */
[----:B------:R-:W-:Y:S01]  /*16e0*/  FADD.FTZ R43, R38, R39 ;  /* 0x00000027262b7221 */ /* 0x000fe20000010000 */
[----:B------:R-:W-:Y:S01]  /*16f0*/  SHF.L.U32 R39, R16, 0x10, RZ ;  /* 0x0000001010277819 */ /* 0x000fe200000006ff */
        /* <DEDUP_REMOVED lines=8> */
[----:B------:R-:W-:Y:S01]  /*1780*/  PRMT R54, R20, 0x7632, R54 ;  /* 0x0000763214367816 */ /* 0x000fe20000000036 */
        /* <DEDUP_REMOVED lines=23> */
.L_x_48:
[----:B------:R-:W-:Y:S01]  /*1900*/  FFMA.FTZ R46, R36, R42, R41 ;  /* 0x0000002a242e7223 */ /* 0x000fe20000010029 */
[----:B------:R-:W-:Y:S01]  /*1910*/  FADD.FTZ R47, R42, R43 ;  /* 0x0000002b2a2f7221 */ /* 0x000fe20000010000 */
[----:B------:R-:W-:Y:S01]  /*1920*/  SHF.L.U32 R41, R20, 0x10, RZ ;  /* 0x0000001014297819 */ /* 0x000fe200000006ff */
[----:B------:R-:W-:Y:S01]  /*1930*/  FMUL.FTZ R44, R37, R26 ;  /* 0x0000001a252c7220 */ /* 0x000fe20000410000 */
[----:B------:R-:W-:-:S03]  /*1940*/  SHF.L.U32 R43, R54, 0x10, RZ ;  /* 0x00000010362b7819 */ /* 0x000fc600000006ff */
[----:B------:R-:W-:Y:S01]  /*1950*/  FFMA.FTZ R45, R39, R44, R46 ;  /* 0x0000002c272d7223 */ /* 0x000fe2000001002e */
[--C-:B------:R-:W-:Y:S01]  /*1960*/  FADD.FTZ R47, R47, R44.reuse ;  /* 0x0000002c2f2f7221 */ /* 0x100fe20000010000 */
[----:B------:R-:W-:Y:S01]  /*1970*/  FADD.FTZ R42, -R24, R41 ;  /* 0x00000029182a7221 */ /* 0x000fe20000010100 */
[----:B------:R-:W-:Y:S01]  /*1980*/  PRMT R44, R22, 0x7632, R44 ;  /* 0x00007632162c7816 */ /* 0x000fe2000000002c */
        /* <DEDUP_REMOVED lines=25> */
.L_x_49:
        /* <DEDUP_REMOVED lines=9> */
[C---:B------:R-:W-:Y:S01]  /*1bb0*/  FADD.FTZ R46, -R24.reuse, R47 ;  /* 0x0000002f182e7221 */ /* 0x040fe20000010100 */
        /* <DEDUP_REMOVED lines=26> */
.L_x_50:
[----:B------:R-:W-:Y:S01]  /*1d60*/  FFMA.FTZ R54, R42, R50, R49 ;  /* 0x000000322a367223 */ /* 0x000fe20000010031 */
[----:B------:R-:W-:Y:S01]  /*1d70*/  FMUL.FTZ R52, R45, R26 ;  /* 0x0000001a2d347220 */ /* 0x000fe20000410000 */
[----:B------:R-:W-:Y:S01]  /*1d80*/  FADD.FTZ R55, R50, R51 ;  /* 0x0000003332377221 */ /* 0x000fe20000010000 */
[----:B------:R-:W-:Y:S02]  /*1d90*/  SHF.L.U32 R49, R62, 0x10, RZ ;  /* 0x000000103e317819 */ /* 0x000fe400000006ff */
[----:B------:R-:W-:Y:S01]  /*1da0*/  SHF.L.U32 R51, R88, 0x10, RZ ;  /* 0x0000001058337819 */ /* 0x000fe200000006ff */
[----:B------:R-:W-:Y:S01]  /*1db0*/  FFMA.FTZ R53, R47, R52, R54 ;  /* 0x000000342f357223 */ /* 0x000fe20000010036 */
[--C-:B------:R-:W-:Y:S01]  /*1dc0*/  FADD.FTZ R55, R55, R52.reuse ;  /* 0x0000003437377221 */ /* 0x100fe20000010000 */
[C---:B------:R-:W-:Y:S01]  /*1dd0*/  PRMT R52, R63.reuse, 0x7632, R52 ;  /* 0x000076323f347816 */ /* 0x040fe20000000034 */
[C---:B------:R-:W-:Y:S01]  /*1de0*/  FADD.FTZ R54, -R24.reuse, R49 ;  /* 0x0000003118367221 */ /* 0x040fe20000010100 */
[----:B------:R-:W-:Y:S01]  /*1df0*/  FADD.FTZ R56, -R24, R51 ;  /* 0x0000003318387221 */ /* 0x000fe20000010100 */
[----:B------:R-:W-:-:S02]  /*1e00*/  SHF.L.U32 R50, R63, 0x10, RZ ;  /* 0x000000103f327819 */ /* 0x000fc400000006ff */
[----:B------:R-:W-:Y:S01]  /*1e10*/  SHF.L.U32 R51, R52, 0x10, RZ ;  /* 0x0000001034337819 */ /* 0x000fe200000006ff */
[----:B------:R-:W-:Y:S01]  /*1e20*/  FMUL.FTZ R49, R54, R81 ;  /* 0x0000005136317220 */ /* 0x000fe20000410000 */
        /* <DEDUP_REMOVED lines=21> */
.L_x_51:
[----:B------:R-:W-:Y:S01]  /*1f80*/  FFMA.FTZ R58, R46, R54, R53 ;  /* 0x000000362e3a7223 */ /* 0x000fe20000010035 */
[----:B------:R-:W-:Y:S01]  /*1f90*/  FMUL.FTZ R56, R50, R26 ;  /* 0x0000001a32387220 */ /* 0x000fe20000410000 */
[----:B------:R-:W-:Y:S01]  /*1fa0*/  FADD.FTZ R55, R54, R55 ;  /* 0x0000003736377221 */ /* 0x000fe20000010000 */
[----:B------:R-:W-:Y:S01]  /*1fb0*/  PRMT R57, R5, 0x7632, R57 ;  /* 0x0000763205397816 */ /* 0x000fe20000000039 */
[----:B------:R-:W-:Y:S01]  /*1fc0*/  FMUL.FTZ R54, R51, R27 ;  /* 0x0000001b33367220 */ /* 0x000fe20000410000 */
[----:B------:R-:W-:Y:S01]  /*1fd0*/  FFMA.FTZ R53, R49, R56, R58 ;  /* 0x0000003831357223 */ /* 0x000fe2000001003a */
[--C-:B------:R-:W-:Y:S01]  /*1fe0*/  FADD.FTZ R55, R55, R56.reuse ;  /* 0x0000003837377221 */ /* 0x100fe20000010000 */
[----:B------:R-:W-:Y:S02]  /*1ff0*/  SHF.L.U32 R59, R5, 0x10, RZ ;  /* 0x00000010053b7819 */ /* 0x000fe400000006ff */
[----:B------:R-:W-:Y:S01]  /*2000*/  SHF.L.U32 R57, R57, 0x10, RZ ;  /* 0x0000001039397819 */ /* 0x000fe200000006ff */
[----:B------:R-:W-:Y:S01]  /*2010*/  FFMA.FTZ R92, R52, R54, R53 ;  /* 0x00000036345c7223 */ /* 0x000fe20000010035 */
[----:B------:R-:W-:Y:S01]  /*2020*/  FADD.FTZ R91, R54, R55 ;  /* 0x00000037365b7221 */ /* 0x000fe20000010000 */
        /* <DEDUP_REMOVED lines=26> */
.L_x_52:
[----:B------:R-:W-:-:S04]  /*21d0*/  FMUL.FTZ R58, R55, R26 ;  /* 0x0000001a373a7220 */ /* 0x000fc80000410000 */
[----:B------:R-:W-:Y:S01]  /*21e0*/  FFMA.FTZ R57, R53, R58, R92 ;  /* 0x0000003a35397223 */ /* 0x000fe2000001005c */
[----:B------:R-:W-:Y:S01]  /*21f0*/  FADD.FTZ R59, R91, R58 ;  /* 0x0000003a5b3b7221 */ /* 0x000fe20000010000 */
[----:B------:R-:W-:-:S04]  /*2200*/  FMUL.FTZ R58, R56, R27 ;  /* 0x0000001b383a7220 */ /* 0x000fc80000410000 */
[--C-:B------:R-:W-:Y:S01]  /*2210*/  FFMA.FTZ R96, R54, R58, R57.reuse ;  /* 0x0000003a36607223 */ /* 0x100fe20000010039 */
[----:B------:R-:W-:Y:S01]  /*2220*/  PRMT R57, R64, 0x7632, R57 ;  /* 0x0000763240397816 */ /* 0x000fe20000000039 */
[----:B------:R-:W-:Y:S01]  /*2230*/  FADD.FTZ R95, R58, R59 ;  /* 0x0000003b3a5f7221 */ /* 0x000fe20000010000 */
[----:B------:R-:W-:Y:S02]  /*2240*/  SHF.L.U32 R59, R64, 0x10, RZ ;  /* 0x00000010403b7819 */ /* 0x000fe400000006ff */
[----:B------:R-:W-:Y:S02]  /*2250*/  SHF.L.U32 R57, R57, 0x10, RZ ;  /* 0x0000001039397819 */ /* 0x000fe400000006ff */
[C---:B------:R-:W-:Y:S01]  /*2260*/  PRMT R58, R65.reuse, 0x7632, R58 ;  /* 0x00007632413a7816 */ /* 0x040fe2000000003a */
[C---:B------:R-:W-:Y:S01]  /*2270*/  FADD.FTZ R82, -R24.reuse, R59 ;  /* 0x0000003b18527221 */ /* 0x040fe20000010100 */
[----:B------:R-:W-:Y:S01]  /*2280*/  SHF.L.U32 R59, R65, 0x10, RZ ;  /* 0x00000010413b7819 */ /* 0x000fe200000006ff */
[----:B------:R-:W-:Y:S01]  /*2290*/  FADD.FTZ R88, -R24, R57 ;  /* 0x0000003918587221 */ /* 0x000fe20000010100 */
[----:B------:R-:W-:Y:S01]  /*22a0*/  SHF.L.U32 R58, R58, 0x10, RZ ;  /* 0x000000103a3a7819 */ /* 0x000fe200000006ff */
[----:B------:R-:W-:-:S02]  /*22b0*/  FMUL.FTZ R57, R82, R81 ;  /* 0x0000005152397220 */ /* 0x000fc40000410000 */
        /* <DEDUP_REMOVED lines=8> */
[----:B------:R-:W-:Y:S01]  /*2340*/  FMUL.FTZ R92, R59, R90 ;  /* 0x0000005a3b5c7220 */ /* 0x000fe20000410000 */
[----:B------:R-:W-:Y:S02]  /*2350*/  FFMA.FTZ R59, R82, R27, R29 ;  /* 0x0000001b523b7223 */ /* 0x000fe4000001001d */
[----:B------:R-:W-:Y:S02]  /*2360*/  FFMA.FTZ R93, R83, R94, 1 ;  /* 0x3f800000535d7423 */ /* 0x000fe4000001005e */
[----:B------:R-:W-:-:S06]  /*2370*/  FMUL.FTZ R83, R59, -1.4426950216293334961 ;  /* 0xbfb8aa3b3b537820 */ /* 0x000fcc0000410000 */
[----:B------:R-:W0:Y:S02]  /*2380*/  MUFU.EX2 R83, R83 ;  /* 0x0000005300537308 */ /* 0x000e240000000800 */
[----:B0-----:R-:W-:-:S06]  /*2390*/  FADD.FTZ R90, R83, 1 ;  /* 0x3f800000535a7421 */ /* 0x001fcc0000010000 */
[----:B------:R-:W0:Y:S02]  /*23a0*/  MUFU.RCP R91, R90 ;  /* 0x0000005a005b7308 */ /* 0x000e240000001000 */
[----:B0-----:R-:W-:Y:S01]  /*23b0*/  FADD.FTZ R88, -R91, 1 ;  /* 0x3f8000005b587421 */ /* 0x001fe20000010100 */
[----:B------:R-:W-:-:S03]  /*23c0*/  FMUL.FTZ R58, R58, R91 ;  /* 0x0000005b3a3a7220 */ /* 0x000fc60000410000 */
[----:B------:R-:W-:Y:S01]  /*23d0*/  FFMA.FTZ R89, R59, R88, 1 ;  /* 0x3f8000003b597423 */ /* 0x000fe20000010058 */
[----:B------:R-:W-:-:S03]  /*23e0*/  FMUL.FTZ R59, R92, R93 ;  /* 0x0000005d5c3b7220 */ /* 0x000fc60000410000 */
[----:B------:R-:W-:-:S07]  /*23f0*/  FMUL.FTZ R58, R58, R89 ;  /* 0x000000593a3a7220 */ /* 0x000fce0000410000 */
.L_x_53:
[----:B------:R-:W-:Y:S01]  /*2400*/  FMUL.FTZ R88, R59, R26 ;  /* 0x0000001a3b587220 */ /* 0x000fe20000410000 */
[----:B------:R-:W-:Y:S01]  /*2410*/  ISETP.GT.AND P0, PT, R12, 0x1e, PT ;  /* 0x0000001e0c00780c */ /* 0x000fe20003f04270 */
[----:B------:R-:W0:Y:S01]  /*2420*/  S2UR UR11, SR_CgaCtaId ;  /* 0x00000000000b79c3 */ /* 0x000e220000008800 */
[----:B------:R-:W-:Y:S01]  /*2430*/  UMOV UR6, 0x400 ;  /* 0x0000040000067882 */ /* 0x000fe20000000000 */
[----:B------:R-:W-:Y:S01]  /*2440*/  FFMA.FTZ R83, R57, R88, R96 ;  /* 0x0000005839537223 */ /* 0x000fe20000010060 */
[----:B------:R-:W-:Y:S01]  /*2450*/  FADD.FTZ R89, R95, R88 ;  /* 0x000000585f597221 */ /* 0x000fe20000010000 */
[----:B------:R-:W-:Y:S01]  /*2460*/  FMUL.FTZ R88, R58, R27 ;  /* 0x0000001b3a587220 */ /* 0x000fe20000410000 */
[----:B------:R-:W-:Y:S01]  /*2470*/  UIADD3 UR5, UR6, 0xa0, URZ ;  /* 0x000000a006057890 */ /* 0x000fe2000fffe03f */
[----:B------:R-:W-:Y:S01]  /*2480*/  BSSY B0, `(.L_x_54) ;  /* 0x000006d000007945 */ /* 0x000fe20003800000 */
[----:B------:R-:W-:Y:S02]  /*2490*/  IMAD R80, R80, 0x1e, R77 ;  /* 0x0000001e50507824 */ /* 0x000fe400078e024d */
[----:B------:R-:W-:Y:S01]  /*24a0*/  FFMA.FTZ R83, R82, R88, R83 ;  /* 0x0000005852537223 */ /* 0x000fe20000010053 */
[----:B------:R-:W-:-:S04]  /*24b0*/  FADD.FTZ R88, R88, R89 ;  /* 0x0000005958587221 */ /* 0x000fc80000010000 */
[----:B------:R-:W1:Y:S04]  /*24c0*/  SHFL.DOWN PT, R90, R83, 0x1, 0x1f ;  /* 0x08201f00535a7f89 */ /* 0x000e6800000e0000 */
[----:B------:R-:W2:Y:S01]  /*24d0*/  SHFL.DOWN PT, R89, R88, 0x1, 0x1f ;  /* 0x08201f0058597f89 */ /* 0x000ea200000e0000 */
[----:B0-----:R-:W-:Y:S01]  /*24e0*/  ULEA UR5, UR11, UR5, 0x18 ;  /* 0x000000050b057291 */ /* 0x001fe2000f8ec03f */
        /* <DEDUP_REMOVED lines=21> */
[----:B------:R-:W-:Y:S01]  /*2640*/  FFMA.FTZ R90, R25, R32, RZ ;  /* 0x00000020195a7223 */ /* 0x000fe200000100ff */
[----:B------:R-:W-:Y:S01]  /*2650*/  FFMA.FTZ R25, R30, R33, RZ ;  /* 0x000000211e197223 */ /* 0x000fe200000100ff */
[----:B------:R-:W-:Y:S01]  /*2660*/  FADD.FTZ R32, RZ, R32 ;  /* 0x00000020ff207221 */ /* 0x000fe20000010000 */
[----:B------:R-:W-:Y:S01]  /*2670*/  FADD.FTZ R33, RZ, R33 ;  /* 0x00000021ff217221 */ /* 0x000fe20000010000 */
[----:B------:R-:W-:Y:S01]  /*2680*/  FFMA.FTZ R90, R35, R31, R90 ;  /* 0x0000001f235a7223 */ /* 0x000fe2000001005a */
[----:B------:R-:W-:Y:S01]  /*2690*/  FFMA.FTZ R25, R36, R34, R25 ;  /* 0x0000002224197223 */ /* 0x000fe20000010019 */
[----:B------:R-:W-:Y:S01]  /*26a0*/  FADD.FTZ R32, R32, R31 ;  /* 0x0000001f20207221 */ /* 0x000fe20000010000 */
[----:B------:R-:W-:Y:S01]  /*26b0*/  FADD.FTZ R33, R33, R34 ;  /* 0x0000002221217221 */ /* 0x000fe20000010000 */
        /* <DEDUP_REMOVED lines=14> */
[----:B-1----:R-:W-:Y:S01]  /*27a0*/  @!P0 FADD.FTZ R88, R88, R89 ;  /* 0x0000005958588221 */ /* 0x002fe20000010000 */
[----:B------:R-:W-:Y:S01]  /*27b0*/  FADD.FTZ R50, R45, R50 ;  /* 0x000000322d327221 */ /* 0x000fe20000010000 */
[----:B------:R-:W-:Y:S01]  /*27c0*/  FADD.FTZ R51, R48, R51 ;  /* 0x0000003330337221 */ /* 0x000fe20000010000 */
[----:B------:R-:W-:Y:S01]  /*27d0*/  ISETP.NE.AND P0, PT, R12, RZ, PT ;  /* 0x000000ff0c00720c */ /* 0x000fe20003f05270 */
        /* <DEDUP_REMOVED lines=8> */
[----:B------:R-:W-:Y:S01]  /*2860*/  LEA R82, R77, UR5, 0x4 ;  /* 0x000000054d527c11 */ /* 0x000fe2000f8e20ff */
[----:B------:R-:W0:Y:S01]  /*2870*/  LDC R25, c[0x0][0xc] ;  /* 0x00000300ff197b82 */ /* 0x000e220000000800 */
[----:B------:R-:W-:-:S02]  /*2880*/  MOV R30, R83 ;  /* 0x00000053001e7202 */ /* 0x000fc40000000f00 */
[----:B------:R-:W-:Y:S01]  /*2890*/  MOV R31, R88 ;  /* 0x00000058001f7202 */ /* 0x000fe20000000f00 */
[----:B------:R1:W-:Y:S04]  /*28a0*/  STS.128 [R82], R52 ;  /* 0x0000003452007388 */ /* 0x0003e80000000c00 */
[----:B------:R-:W2:Y:S01]  /*28b0*/  LDC.64 R88, c[0x0][0x268] ;  /* 0x00009a00ff587b82 */ /* 0x000ea20000000a00 */
[----:B------:R1:W-:Y:S07]  /*28c0*/  @!P0 STS.64 [R11+0x10], R30 ;  /* 0x0000101e0b008388 */ /* 0x0003ee0000000a00 */
[----:B------:R-:W-:Y:S01]  /*28d0*/  BAR.SYNC.DEFER_BLOCKING 0x0 ;  /* 0x0000000000007b1d */ /* 0x000fe20000010000 */
[----:B------:R-:W-:-:S13]  /*28e0*/  ISETP.NE.AND P0, PT, R77, RZ, PT ;  /* 0x000000ff4d00720c */ /* 0x000fda0003f05270 */
[----:B-1----:R-:W-:Y:S05]  /*28f0*/  @P0 BRA `(.L_x_55) ;  /* 0x0000000000940947 */ /* 0x002fea0003800000 */
[----:B------:R-:W-:-:S09]  /*2900*/  ULEA UR5, UR11, UR6, 0x18 ;  /* 0x000000060b057291 */ /* 0x000fd2000f8ec03f */
[----:B------:R-:W1:Y:S04]  /*2910*/  LDS.64 R56, [UR5+0x18] ;  /* 0x00001805ff387984 */ /* 0x000e680008000a00 */
[----:B------:R-:W3:Y:S04]  /*2920*/  LDS.128 R32, [UR5+0x20] ;  /* 0x00002005ff207984 */ /* 0x000ee80008000c00 */
[----:B------:R-:W4:Y:S04]  /*2930*/  LDS.128 R36, [UR5+0x30] ;  /* 0x00003005ff247984 */ /* 0x000f280008000c00 */
[----:B------:R-:W5:Y:S04]  /*2940*/  LDS.128 R48, [UR5+0x40] ;  /* 0x00004005ff307984 */ /* 0x000f680008000c00 */
[----:B------:R-:W0:Y:S04]  /*2950*/  LDS.128 R44, [UR5+0x50] ;  /* 0x00005005ff2c7984 */ /* 0x000e280008000c00 */
[----:B------:R-:W2:Y:S01]  /*2960*/  LDS.128 R40, [UR5+0x60] ;  /* 0x00006005ff287984 */ /* 0x000ea20008000c00 */
[----:B-1----:R-:W-:Y:S01]  /*2970*/  FADD.FTZ R59, R30, R56 ;  /* 0x000000381e3b7221 */ /* 0x002fe20000010000 */
[----:B------:R-:W-:-:S03]  /*2980*/  FADD.FTZ R30, R31, R57 ;  /* 0x000000391f1e7221 */ /* 0x000fc60000010000 */
[----:B---3--:R-:W-:Y:S01]  /*2990*/  FADD.FTZ R31, R59, R32 ;  /* 0x000000203b1f7221 */ /* 0x008fe20000010000 */
[----:B------:R-:W-:Y:S01]  /*29a0*/  FADD.FTZ R30, R30, R33 ;  /* 0x000000211e1e7221 */ /* 0x000fe20000010000 */
[----:B------:R-:W1:Y:S02]  /*29b0*/  LDS.128 R56, [UR5+0x70] ;  /* 0x00007005ff387984 */ /* 0x000e640008000c00 */
[----:B------:R-:W-:Y:S01]  /*29c0*/  FADD.FTZ R31, R31, R34 ;  /* 0x000000221f1f7221 */ /* 0x000fe20000010000 */
[----:B------:R-:W-:-:S03]  /*29d0*/  FADD.FTZ R32, R30, R35 ;  /* 0x000000231e207221 */ /* 0x000fc60000010000 */
[----:B----4-:R-:W-:Y:S01]  /*29e0*/  FADD.FTZ R33, R31, R36 ;  /* 0x000000241f217221 */ /* 0x010fe20000010000 */
[----:B------:R-:W-:Y:S01]  /*29f0*/  FADD.FTZ R32, R32, R37 ;  /* 0x0000002520207221 */ /* 0x000fe20000010000 */
[----:B------:R-:W3:Y:S02]  /*2a00*/  LDS.64 R30, [UR5+0x80] ;  /* 0x00008005ff1e7984 */ /* 0x000ee40008000a00 */
[----:B------:R-:W-:Y:S01]  /*2a10*/  FADD.FTZ R33, R33, R38 ;  /* 0x0000002621217221 */ /* 0x000fe20000010000 */
[----:B------:R-:W-:-:S03]  /*2a20*/  FADD.FTZ R32, R32, R39 ;  /* 0x0000002720207221 */ /* 0x000fc60000010000 */
[----:B-----5:R-:W-:Y:S01]  /*2a30*/  FADD.FTZ R33, R33, R48 ;  /* 0x0000003021217221 */ /* 0x020fe20000010000 */
[----:B------:R-:W-:-:S03]  /*2a40*/  FADD.FTZ R32, R32, R49 ;  /* 0x0000003120207221 */ /* 0x000fc60000010000 */
[----:B------:R-:W-:Y:S01]  /*2a50*/  FADD.FTZ R33, R33, R50 ;  /* 0x0000003221217221 */ /* 0x000fe20000010000 */
[----:B------:R-:W-:-:S03]  /*2a60*/  FADD.FTZ R32, R32, R51 ;  /* 0x0000003320207221 */ /* 0x000fc60000010000 */
[----:B0-----:R-:W-:Y:S01]  /*2a70*/  FADD.FTZ R33, R33, R44 ;  /* 0x0000002c21217221 */ /* 0x001fe20000010000 */
[----:B------:R-:W-:-:S03]  /*2a80*/  FADD.FTZ R32, R32, R45 ;  /* 0x0000002d20207221 */ /* 0x000fc60000010000 */
[----:B------:R-:W-:Y:S01]  /*2a90*/  FADD.FTZ R33, R33, R46 ;  /* 0x0000002e21217221 */ /* 0x000fe20000010000 */
[----:B------:R-:W-:-:S03]  /*2aa0*/  FADD.FTZ R32, R32, R47 ;  /* 0x0000002f20207221 */ /* 0x000fc60000010000 */
[----:B--2---:R-:W-:Y:S01]  /*2ab0*/  FADD.FTZ R33, R33, R40 ;  /* 0x0000002821217221 */ /* 0x004fe20000010000 */
[----:B------:R-:W-:-:S03]  /*2ac0*/  FADD.FTZ R32, R32, R41 ;  /* 0x0000002920207221 */ /* 0x000fc60000010000 */
[----:B------:R-:W-:Y:S01]  /*2ad0*/  FADD.FTZ R33, R33, R42 ;  /* 0x0000002a21217221 */ /* 0x000fe20000010000 */
[----:B------:R-:W-:-:S03]  /*2ae0*/  FADD.FTZ R32, R32, R43 ;  /* 0x0000002b20207221 */ /* 0x000fc60000010000 */
[----:B-1----:R-:W-:Y:S01]  /*2af0*/  FADD.FTZ R33, R33, R56 ;  /* 0x0000003821217221 */ /* 0x002fe20000010000 */
[----:B------:R-:W-:-:S03]  /*2b00*/  FADD.FTZ R32, R32, R57 ;  /* 0x0000003920207221 */ /* 0x000fc60000010000 */
[----:B------:R-:W-:Y:S01]  /*2b10*/  FADD.FTZ R33, R33, R58 ;  /* 0x0000003a21217221 */ /* 0x000fe20000010000 */
[----:B------:R-:W-:-:S03]  /*2b20*/  FADD.FTZ R32, R32, R59 ;  /* 0x0000003b20207221 */ /* 0x000fc60000010000 */
[----:B---3--:R-:W-:Y:S01]  /*2b30*/  FADD.FTZ R30, R33, R30 ;  /* 0x0000001e211e7221 */ /* 0x008fe20000010000 */
[----:B------:R-:W-:-:S07]  /*2b40*/  FADD.FTZ R31, R32, R31 ;  /* 0x0000001f201f7221 */ /* 0x000fce0000010000 */
.L_x_55:
[----:B------:R-:W-:Y:S05]  /*2b50*/  BSYNC B0 ;  /* 0x0000000000007941 */ /* 0x000fea0003800000 */
.L_x_54:
[----:B------:R-:W-:Y:S01]  /*2b60*/  BAR.SYNC.DEFER_BLOCKING 0x0 ;  /* 0x0000000000007b1d */ /* 0x000fe20000010000 */
[----:B------:R-:W-:Y:S02]  /*2b70*/  ISETP.GT.U32.AND P6, PT, R77, 0x1d, PT ;  /* 0x0000001d4d00780c */ /* 0x000fe40003fc4070 */
[----:B------:R-:W-:-:S03]  /*2b80*/  LOP3.LUT R79, R79, 0xfffffffe, RZ, 0xc0, !PT ;  /* 0xfffffffe4f4f7812 */ /* 0x000fc600078ec0ff */
[----:B------:R-:W-:Y:S08]  /*2b90*/  BSSY B0, `(.L_x_56) ;  /* 0x000004e000007945 */ /* 0x000ff00003800000 */
[----:B------:R-:W-:Y:S01]  /*2ba0*/  @P6 LOP3.LUT R79, R79, 0x1, RZ, 0xfc, !PT ;  /* 0x000000014f4f6812 */ /* 0x000fe200078efcff */
[----:B------:R-:W-:Y:S06]  /*2bb0*/  @P6 BRA `(.L_x_57) ;  /* 0x00000004002c6947 */ /* 0x000fec0003800000 */
[----:B------:R-:W1:Y:S04]  /*2bc0*/  LDS.128 R56, [R82+0x1e0] ;  /* 0x0001e00052387984 */ /* 0x000e680000000c00 */
[----:B------:R-:W3:Y:S04]  /*2bd0*/  LDS.128 R36, [R82+0x3c0] ;  /* 0x0003c00052247984 */ /* 0x000ee80000000c00 */
[----:B------:R-:W4:Y:S04]  /*2be0*/  LDS.128 R40, [R82+0x5a0] ;  /* 0x0005a00052287984 */ /* 0x000f280000000c00 */
[----:B------:R-:W5:Y:S04]  /*2bf0*/  LDS.128 R44, [R82+0x780] ;  /* 0x00078000522c7984 */ /* 0x000f680000000c00 */
[----:B------:R-:W0:Y:S04]  /*2c00*/  LDS.128 R48, [R82+0x960] ;  /* 0x0009600052307984 */ /* 0x000e280000000c00 */
[----:B------:R-:W2:Y:S01]  /*2c10*/  LDS.128 R32, [R82+0xb40] ;  /* 0x000b400052207984 */ /* 0x000ea20000000c00 */
[----:B-1----:R-:W-:Y:S01]  /*2c20*/  FADD.FTZ R83, R52, R56 ;  /* 0x0000003834537221 */ /* 0x002fe20000010000 */
[----:B------:R-:W-:Y:S01]  /*2c30*/  FADD.FTZ R90, R53, R57 ;  /* 0x00000039355a7221 */ /* 0x000fe20000010000 */
[----:B------:R-:W-:Y:S01]  /*2c40*/  FADD.FTZ R91, R54, R58 ;  /* 0x0000003a365b7221 */ /* 0x000fe20000010000 */
[----:B------:R-:W-:Y:S01]  /*2c50*/  FADD.FTZ R92, R55, R59 ;  /* 0x0000003b375c7221 */ /* 0x000fe20000010000 */
[----:B---3--:R-:W-:Y:S01]  /*2c60*/  FADD.FTZ R83, R83, R36 ;  /* 0x0000002453537221 */ /* 0x008fe20000010000 */
[----:B------:R-:W1:Y:S01]  /*2c70*/  LDS.128 R56, [R82+0xd20] ;  /* 0x000d200052387984 */ /* 0x000e620000000c00 */
[----:B------:R-:W-:Y:S01]  /*2c80*/  FADD.FTZ R90, R90, R37 ;  /* 0x000000255a5a7221 */ /* 0x000fe20000010000 */
[----:B------:R-:W-:Y:S01]  /*2c90*/  FADD.FTZ R91, R91, R38 ;  /* 0x000000265b5b7221 */ /* 0x000fe20000010000 */
[----:B------:R-:W-:Y:S01]  /*2ca0*/  FADD.FTZ R92, R92, R39 ;  /* 0x000000275c5c7221 */ /* 0x000fe20000010000 */
[----:B------:R-:W3:Y:S01]  /*2cb0*/  LDS.128 R52, [R82+0xf00] ;  /* 0x000f000052347984 */ /* 0x000ee20000000c00 */
[----:B----4-:R-:W-:Y:S01]  /*2cc0*/  FADD.FTZ R83, R83, R40 ;  /* 0x0000002853537221 */ /* 0x010fe20000010000 */
[----:B------:R-:W-:Y:S01]  /*2cd0*/  FADD.FTZ R90, R90, R41 ;  /* 0x000000295a5a7221 */ /* 0x000fe20000010000 */
[----:B------:R-:W-:Y:S01]  /*2ce0*/  FADD.FTZ R91, R91, R42 ;  /* 0x0000002a5b5b7221 */ /* 0x000fe20000010000 */
[----:B------:R-:W-:Y:S01]  /*2cf0*/  FADD.FTZ R92, R92, R43 ;  /* 0x0000002b5c5c7221 */ /* 0x000fe20000010000 */
[----:B------:R-:W4:Y:S01]  /*2d00*/  LDS.128 R36, [R82+0x10e0] ;  /* 0x0010e00052247984 */ /* 0x000f220000000c00 */
[----:B-----5:R-:W-:Y:S01]  /*2d10*/  FADD.FTZ R83, R83, R44 ;  /* 0x0000002c53537221 */ /* 0x020fe20000010000 */
[----:B------:R-:W-:Y:S01]  /*2d20*/  FADD.FTZ R90, R90, R45 ;  /* 0x0000002d5a5a7221 */ /* 0x000fe20000010000 */
[----:B------:R-:W-:Y:S01]  /*2d30*/  FADD.FTZ R91, R91, R46 ;  /* 0x0000002e5b5b7221 */ /* 0x000fe20000010000 */
[----:B------:R-:W-:Y:S01]  /*2d40*/  FADD.FTZ R92, R92, R47 ;  /* 0x0000002f5c5c7221 */ /* 0x000fe20000010000 */
[----:B------:R-:W5:Y:S01]  /*2d50*/  LDS.128 R40, [R82+0x12c0] ;  /* 0x0012c00052287984 */ /* 0x000f620000000c00 */
[----:B0-----:R-:W-:Y:S01]  /*2d60*/  FADD.FTZ R83, R83, R48 ;  /* 0x0000003053537221 */ /* 0x001fe20000010000 */
[----:B------:R-:W-:Y:S01]  /*2d70*/  FADD.FTZ R90, R90, R49 ;  /* 0x000000315a5a7221 */ /* 0x000fe20000010000 */
[----:B------:R-:W-:Y:S01]  /*2d80*/  FADD.FTZ R91, R91, R50 ;  /* 0x000000325b5b7221 */ /* 0x000fe20000010000 */
[----:B------:R-:W-:Y:S01]  /*2d90*/  FADD.FTZ R92, R92, R51 ;  /* 0x000000335c5c7221 */ /* 0x000fe20000010000 */
[----:B------:R-:W0:Y:S01]  /*2da0*/  LDS.128 R44, [R82+0x14a0] ;  /* 0x0014a000522c7984 */ /* 0x000e220000000c00 */
[----:B--2---:R-:W-:Y:S01]  /*2db0*/  FADD.FTZ R83, R83, R32 ;  /* 0x0000002053537221 */ /* 0x004fe20000010000 */
[----:B------:R-:W-:Y:S01]  /*2dc0*/  FADD.FTZ R90, R90, R33 ;  /* 0x000000215a5a7221 */ /* 0x000fe20000010000 */
[----:B------:R-:W-:Y:S01]  /*2dd0*/  FADD.FTZ R91, R91, R34 ;  /* 0x000000225b5b7221 */ /* 0x000fe20000010000 */
[----:B------:R-:W-:Y:S01]  /*2de0*/  FADD.FTZ R92, R92, R35 ;  /* 0x000000235c5c7221 */ /* 0x000fe20000010000 */
[----:B------:R-:W-:Y:S04]  /*2df0*/  LDS.128 R48, [R82+0x1860] ;  /* 0x0018600052307984 */ /* 0x000fe80000000c00 */
[----:B------:R-:W2:Y:S01]  /*2e00*/  LDS.128 R32, [R82+0x1680] ;  /* 0x0016800052207984 */ /* 0x000ea20000000c00 */
[----:B-1----:R-:W-:Y:S01]  /*2e10*/  FADD.FTZ R83, R83, R56 ;  /* 0x0000003853537221 */ /* 0x002fe20000010000 */
[----:B------:R-:W-:Y:S01]  /*2e20*/  FADD.FTZ R90, R90, R57 ;  /* 0x000000395a5a7221 */ /* 0x000fe20000010000 */
[----:B------:R-:W-:Y:S01]  /*2e30*/  FADD.FTZ R91, R91, R58 ;  /* 0x0000003a5b5b7221 */ /* 0x000fe20000010000 */
[----:B------:R-:W-:Y:S01]  /*2e40*/  FADD.FTZ R92, R92, R59 ;  /* 0x0000003b5c5c7221 */ /* 0x000fe20000010000 */
[----:B---3--:R-:W-:Y:S01]  /*2e50*/  FADD.FTZ R83, R83, R52 ;  /* 0x0000003453537221 */ /* 0x008fe20000010000 */
[----:B------:R-:W-:Y:S01]  /*2e60*/  FADD.FTZ R90, R90, R53 ;  /* 0x000000355a5a7221 */ /* 0x000fe20000010000 */
[----:B------:R-:W-:Y:S01]  /*2e70*/  FADD.FTZ R91, R91, R54 ;  /* 0x000000365b5b7221 */ /* 0x000fe20000010000 */
[----:B------:R-:W-:Y:S01]  /*2e80*/  FADD.FTZ R92, R92, R55 ;  /* 0x000000375c5c7221 */ /* 0x000fe20000010000 */
[----:B------:R-:W-:Y:S01]  /*2e90*/  LDS.128 R56, [R82+0x1c20] ;  /* 0x001c200052387984 */ /* 0x000fe20000000c00 */
[----:B----4-:R-:W-:Y:S01]  /*2ea0*/  FADD.FTZ R83, R83, R36 ;  /* 0x0000002453537221 */ /* 0x010fe20000010000 */
[----:B------:R-:W-:Y:S01]  /*2eb0*/  FADD.FTZ R90, R90, R37 ;  /* 0x000000255a5a7221 */ /* 0x000fe20000010000 */
[----:B------:R-:W-:Y:S01]  /*2ec0*/  FADD.FTZ R91, R91, R38 ;  /* 0x000000265b5b7221 */ /* 0x000fe20000010000 */
[----:B------:R-:W1:Y:S01]  /*2ed0*/  LDS.128 R52, [R82+0x1a40] ;  /* 0x001a400052347984 */ /* 0x000e620000000c00 */
[----:B------:R-:W-:Y:S01]  /*2ee0*/  FADD.FTZ R92, R92, R39 ;  /* 0x000000275c5c7221 */ /* 0x000fe20000010000 */
[----:B-----5:R-:W-:Y:S01]  /*2ef0*/  FADD.FTZ R83, R83, R40 ;  /* 0x0000002853537221 */ /* 0x020fe20000010000 */
[----:B------:R-:W-:Y:S01]  /*2f00*/  FADD.FTZ R90, R90, R41 ;  /* 0x000000295a5a7221 */ /* 0x000fe20000010000 */
[----:B------:R-:W-:Y:S01]  /*2f10*/  FADD.FTZ R91, R91, R42 ;  /* 0x0000002a5b5b7221 */ /* 0x000fe20000010000 */
[----:B------:R-:W-:Y:S01]  /*2f20*/  FADD.FTZ R92, R92, R43 ;  /* 0x0000002b5c5c7221 */ /* 0x000fe20000010000 */
[----:B0-----:R-:W-:Y:S01]  /*2f30*/  FADD.FTZ R83, R83, R44 ;  /* 0x0000002c53537221 */ /* 0x001fe20000010000 */
[----:B------:R-:W-:Y:S01]  /*2f40*/  FADD.FTZ R90, R90, R45 ;  /* 0x0000002d5a5a7221 */ /* 0x000fe20000010000 */
[----:B------:R-:W-:Y:S01]  /*2f50*/  FADD.FTZ R91, R91, R46 ;  /* 0x0000002e5b5b7221 */ /* 0x000fe20000010000 */
[----:B------:R-:W-:Y:S01]  /*2f60*/  FADD.FTZ R92, R92, R47 ;  /* 0x0000002f5c5c7221 */ /* 0x000fe20000010000 */
[----:B--2---:R-:W-:Y:S01]  /*2f70*/  FADD.FTZ R83, R83, R32 ;  /* 0x0000002053537221 */ /* 0x004fe20000010000 */
[----:B------:R-:W-:Y:S01]  /*2f80*/  FADD.FTZ R90, R90, R33 ;  /* 0x000000215a5a7221 */ /* 0x000fe20000010000 */
[----:B------:R-:W-:Y:S01]  /*2f90*/  FADD.FTZ R91, R91, R34 ;  /* 0x000000225b5b7221 */ /* 0x000fe20000010000 */
[----:B------:R-:W-:Y:S01]  /*2fa0*/  FADD.FTZ R92, R92, R35 ;  /* 0x000000235c5c7221 */ /* 0x000fe20000010000 */
[----:B------:R-:W-:Y:S01]  /*2fb0*/  FADD.FTZ R83, R83, R48 ;  /* 0x0000003053537221 */ /* 0x000fe20000010000 */
[----:B------:R-:W-:Y:S01]  /*2fc0*/  FADD.FTZ R90, R90, R49 ;  /* 0x000000315a5a7221 */ /* 0x000fe20000010000 */
[----:B------:R-:W-:Y:S01]  /*2fd0*/  FADD.FTZ R91, R91, R50 ;  /* 0x000000325b5b7221 */ /* 0x000fe20000010000 */
[----:B------:R-:W-:Y:S01]  /*2fe0*/  FADD.FTZ R92, R92, R51 ;  /* 0x000000335c5c7221 */ /* 0x000fe20000010000 */
[----:B-1----:R-:W-:Y:S01]  /*2ff0*/  FADD.FTZ R83, R83, R52 ;  /* 0x0000003453537221 */ /* 0x002fe20000010000 */
[----:B------:R-:W-:Y:S01]  /*3000*/  FADD.FTZ R90, R90, R53 ;  /* 0x000000355a5a7221 */ /* 0x000fe20000010000 */
[----:B------:R-:W-:Y:S01]  /*3010*/  FADD.FTZ R91, R91, R54 ;  /* 0x000000365b5b7221 */ /* 0x000fe20000010000 */
[----:B------:R-:W-:Y:S01]  /*3020*/  FADD.FTZ R92, R92, R55 ;  /* 0x000000375c5c7221 */ /* 0x000fe20000010000 */
[----:B------:R-:W-:Y:S01]  /*3030*/  FADD.FTZ R52, R83, R56 ;  /* 0x0000003853347221 */ /* 0x000fe20000010000 */
[----:B------:R-:W-:Y:S01]  /*3040*/  FADD.FTZ R53, R90, R57 ;  /* 0x000000395a357221 */ /* 0x000fe20000010000 */
[----:B------:R-:W-:Y:S01]  /*3050*/  FADD.FTZ R54, R91, R58 ;  /* 0x0000003a5b367221 */ /* 0x000fe20000010000 */
[----:B------:R-:W-:-:S07]  /*3060*/  FADD.FTZ R55, R92, R59 ;  /* 0x0000003b5c377221 */ /* 0x000fce0000010000 */
.L_x_57:
[----:B------:R-:W-:Y:S05]  /*3070*/  BSYNC B0 ;  /* 0x0000000000007941 */ /* 0x000fea0003800000 */
.L_x_56:
[----:B------:R-:W-:Y:S01]  /*3080*/  BSSY B0, `(.L_x_58) ;  /* 0x000000f000007945 */ /* 0x000fe20003800000 */
[----:B------:R-:W-:Y:S01]  /*3090*/  PRMT R32, R2, 0x7632, R32 ;  /* 0x0000763202207816 */ /* 0x000fe20000000020 */
[----:B--2---:R-:W-:Y:S02]  /*30a0*/  IMAD.WIDE R88, R80, 0x4, R88 ;  /* 0x0000000450587825 */ /* 0x004fe400078e0258 */
[----:B------:R-:W-:Y:S05]  /*30b0*/  @P6 BRA `(.L_x_59) ;  /* 0x00000000002c6947 */ /* 0x000fea0003800000 */
[----:B------:R-:W1:Y:S01]  /*30c0*/  LDC.64 R40, c[0x0][0x288] ;  /* 0x0000a200ff287b82 */ /* 0x000e620000000a00 */
[----:B------:R-:W-:Y:S01]  /*30d0*/  LEA R34, P6, R10, R88, 0x2 ;  /* 0x000000580a227211 */ /* 0x000fe200078c10ff */
[----:B------:R2:W-:Y:S03]  /*30e0*/  REDG.E.ADD.F32.FTZ.RN.STRONG.GPU desc[UR8][R88.64], R52 ;  /* 0x00000034580079a6 */ /* 0x0005e6000c10f388 */
[----:B------:R-:W-:Y:S02]  /*30f0*/  IADD3.X R35, R89, R8, RZ, P6, !PT ;  /* 0x0000000859237210 */ /* 0x000fe400037fe4ff */
[----:B------:R-:W-:-:S03]  /*3100*/  LEA R38, P6, R9, R88, 0x2 ;  /* 0x0000005809267211 */ /* 0x000fc600078c10ff */
[----:B------:R2:W-:Y:S01]  /*3110*/  REDG.E.ADD.F32.FTZ.RN.STRONG.GPU desc[UR8][R34.64], R53 ;  /* 0x00000035220079a6 */ /* 0x0005e2000c10f388 */
[----:B------:R-:W-:Y:S02]  /*3120*/  IADD3.X R39, R89, R6, RZ, P6, !PT ;  /* 0x0000000659277210 */ /* 0x000fe400037fe4ff */
[----:B-1----:R-:W-:-:S04]  /*3130*/  LEA R36, P6, R40, R88, 0x2 ;  /* 0x0000005828247211 */ /* 0x002fc800078c10ff */
[----:B------:R-:W-:-:S05]  /*3140*/  LEA.HI.X R37, R40, R89, R41, 0x2, P6 ;  /* 0x0000005928257211 */ /* 0x000fca00030f1429 */
[----:B------:R2:W-:Y:S04]  /*3150*/  REDG.E.ADD.F32.FTZ.RN.STRONG.GPU desc[UR8][R36.64], R54 ;  /* 0x00000036240079a6 */ /* 0x0005e8000c10f388 */
[----:B------:R2:W-:Y:S02]  /*3160*/  REDG.E.ADD.F32.FTZ.RN.STRONG.GPU desc[UR8][R38.64], R55 ;  /* 0x00000037260079a6 */ /* 0x0005e4000c10f388 */
.L_x_59:
[----:B------:R-:W-:Y:S05]  /*3170*/  BSYNC B0 ;  /* 0x0000000000007941 */ /* 0x000fea0003800000 */
.L_x_58:
[----:B0-----:R-:W-:Y:S02]  /*3180*/  ISETP.GE.U32.AND P6, PT, R25, 0x2, PT ;  /* 0x000000021900780c */ /* 0x001fe40003fc6070 */
[----:B------:R-:W-:Y:S02]  /*3190*/  PRMT R49, R0, 0x7632, R49 ;  /* 0x0000763200317816 */ /* 0x000fe40000000031 */
[----:B------:R-:W-:Y:S02]  /*31a0*/  PRMT R48, R66, 0x7632, R48 ;  /* 0x0000763242307816 */ /* 0x000fe40000000030 */
[----:B------:R-:W-:Y:S02]  /*31b0*/  PRMT R47, R14, 0x7632, R47 ;  /* 0x000076320e2f7816 */ /* 0x000fe4000000002f */
[----:B------:R-:W-:Y:S02]  /*31c0*/  PRMT R46, R16, 0x7632, R46 ;  /* 0x00007632102e7816 */ /* 0x000fe4000000002e */
[----:B------:R-:W-:-:S02]  /*31d0*/  PRMT R45, R18, 0x7632, R45 ;  /* 0x00007632122d7816 */ /* 0x000fc4000000002d */
[----:B------:R-:W-:Y:S02]  /*31e0*/  PRMT R33, R20, 0x7632, R33 ;  /* 0x0000763214217816 */ /* 0x000fe40000000021 */
[----:B--2---:R-:W-:Y:S02]  /*31f0*/  PRMT R34, R22, 0x7632, R34 ;  /* 0x0000763216227816 */ /* 0x004fe40000000022 */
[----:B------:R-:W-:Y:S02]  /*3200*/  PRMT R35, R60, 0x7632, R35 ;  /* 0x000076323c237816 */ /* 0x000fe40000000023 */
[----:B------:R-:W-:Y:S02]  /*3210*/  PRMT R36, R61, 0x7632, R36 ;  /* 0x000076323d247816 */ /* 0x000fe40000000024 */
[----:B------:R-:W-:Y:S02]  /*3220*/  PRMT R37, R62, 0x7632, R37 ;  /* 0x000076323e257816 */ /* 0x000fe40000000025 */
[----:B------:R-:W-:-:S02]  /*3230*/  PRMT R38, R63, 0x7632, R38 ;  /* 0x000076323f267816 */ /* 0x000fc40000000026 */
[----:B------:R-:W-:Y:S02]  /*3240*/  PRMT R39, R5, 0x7632, R39 ;  /* 0x0000763205277816 */ /* 0x000fe40000000027 */
[----:B------:R-:W-:Y:S02]  /*3250*/  PRMT R40, R4, 0x7632, R40 ;  /* 0x0000763204287816 */ /* 0x000fe40000000028 */
[----:B------:R-:W-:Y:S02]  /*3260*/  PRMT R41, R64, 0x7632, R41 ;  /* 0x0000763240297816 */ /* 0x000fe40000000029 */
[----:B------:R-:W-:Y:S01]  /*3270*/  PRMT R44, R65, 0x7632, R44 ;  /* 0x00007632412c7816 */ /* 0x000fe2000000002c */
[----:B------:R-:W-:Y:S06]  /*3280*/  @!P6 BRA `(.L_x_60) ;  /* 0x0000001000b4e947 */ /* 0x000fec0003800000 */
[----:B------:R-:W0:Y:S01]  /*3290*/  LDC R51, c[0x0][0x10] ;  /* 0x00000400ff337b82 */ /* 0x000e220000000800 */
[----:B------:R-:W1:Y:S01]  /*32a0*/  S2R R50, SR_CTAID.Y ;  /* 0x0000000000327919 */ /* 0x000e620000002600 */
[----:B------:R-:W-:-:S06]  /*32b0*/  LOP3.LUT R52, R67, 0x1, RZ, 0xc0, !PT ;  /* 0x0000000143347812 */ /* 0x000fcc00078ec0ff */
[----:B------:R-:W2:Y:S08]  /*32c0*/  LDC.64 R42, c[0x0][0x258] ;  /* 0x00009600ff2a7b82 */ /* 0x000eb00000000a00 */
[----:B------:R-:W3:Y:S01]  /*32d0*/  LDC.64 R54, c[0x0][0x260] ;  /* 0x00009800ff367b82 */ /* 0x000ee20000000a00 */
[----:B0-----:R-:W-:-:S04]  /*32e0*/  IMAD R52, R52, R51, RZ ;  /* 0x0000003334347224 */ /* 0x001fc800078e02ff */
[C---:B------:R-:W-:Y:S01]  /*32f0*/  IMAD R56, R52.reuse, R25, RZ ;  /* 0x0000001934387224 */ /* 0x040fe200078e02ff */
[----:B-1----:R-:W-:-:S04]  /*3300*/  IADD3 R53, R52, R50, RZ ;  /* 0x0000003234357210 */ /* 0x002fc80007ffe0ff */
[----:B------:R-:W-:Y:S01]  /*3310*/  SHF.L.U32 R57, R56, 0x1, RZ ;  /* 0x0000000138397819 */ /* 0x000fe200000006ff */
[----:B--2---:R-:W-:-:S04]  /*3320*/  IMAD.WIDE.U32 R42, R53, 0x4, R42 ;  /* 0x00000004352a7825 */ /* 0x004fc800078e002a */
[----:B---3--:R-:W-:Y:S01]  /*3330*/  IMAD.WIDE R54, R57, 0x4, R54 ;  /* 0x0000000439367825 */ /* 0x008fe200078e0236 */
[----:B------:R-:W-:Y:S06]  /*3340*/  @P0 BRA `(.L_x_61) ;  /* 0x0000000000680947 */ /* 0x000fec0003800000 */
[----:B------:R-:W0:Y:S01]  /*3350*/  S2R R12, SR_LANEID ;  /* 0x00000000000c7919 */ /* 0x000e220000000000 */
[----:B------:R-:W-:Y:S01]  /*3360*/  HFMA2.MMA R56, -RZ, RZ, 0, 5.9604644775390625e-08 ;  /* 0x00000001ff387435 */ /* 0x000fe200000001ff */
[----:B------:R-:W-:Y:S01]  /*3370*/  VOTEU.ANY UR5, UPT, PT ;  /* 0x0000000000057886 */ /* 0x000fe200038e0100 */
[----:B------:R-:W-:Y:S01]  /*3380*/  LOP3.LUT P6, RZ, R67, 0x2, RZ, 0xc0, !PT ;  /* 0x0000000243ff7812 */ /* 0x000fe200078cc0ff */
[----:B------:R-:W-:Y:S01]  /*3390*/  UPOPC UR6, UR5 ;  /* 0x00000005000672bf */ /* 0x000fe20008000000 */
[----:B------:R-:W-:Y:S01]  /*33a0*/  P2R R58, PR, RZ, 0x1 ;  /* 0x00000001ff3a7803 */ /* 0x000fe20000000000 */
[----:B------:R-:W-:Y:S01]  /*33b0*/  UFLO.U32 UR5, UR5 ;  /* 0x00000005000572bd */ /* 0x000fe200080e0000 */
[----:B------:R-:W-:Y:S01]  /*33c0*/  SEL R59, R25, RZ, !P6 ;  /* 0x000000ff193b7207 */ /* 0x000fe20007000000 */
[----:B------:R-:W-:-:S03]  /*33d0*/  IMAD R53, R51, UR7, R50 ;  /* 0x0000000733357c24 */ /* 0x000fc6000f8e0232 */
[----:B------:R-:W-:Y:S01]  /*33e0*/  SEL R56, R56, 0xffffffff, !P6 ;  /* 0xffffffff38387807 */ /* 0x000fe20007000000 */
[----:B------:R-:W-:Y:S01]  /*33f0*/  IMAD.WIDE.U32 R52, R53, 0x8, R54 ;  /* 0x0000000835347825 */ /* 0x000fe200078e0036 */
[----:B------:R-:W-:-:S03]  /*3400*/  ISETP.NE.AND P6, PT, R59, -0x1, PT ;  /* 0xffffffff3b00780c */ /* 0x000fc60003fc5270 */
[----:B------:R-:W-:Y:S01]  /*3410*/  IMAD R57, R56, UR6, RZ ;  /* 0x0000000638397c24 */ /* 0x000fe2000f8e02ff */
[----:B------:R1:W-:Y:S01]  /*3420*/  STG.E.64 desc[UR8][R52.64], R30 ;  /* 0x0000001e34007986 */ /* 0x0003e2000c101b08 */
[----:B0-----:R-:W-:-:S13]  /*3430*/  ISETP.EQ.U32.AND P0, PT, R12, UR5, PT ;  /* 0x000000050c007c0c */ /* 0x001fda000bf02070 */
[----:B------:R-:W-:Y:S06]  /*3440*/  @P0 MEMBAR.ALL.GPU ;  /* 0x0000000000000992 */ /* 0x000fec000000a000 */
[----:B------:R-:W-:-:S00]  /*3450*/  @P0 ERRBAR ;  /* 0x00000000000009ab */ /* 0x000fc00000000000 */
[----:B------:R-:W-:Y:S06]  /*3460*/  @P0 CGAERRBAR ;  /* 0x00000000000005ab */ /* 0x000fec0000000000 */
[----:B------:R1:W-:Y:S01]  /*3470*/  @P0 REDG.E.ADD.S32.STRONG.GPU desc[UR8][R42.64], R57 ;  /* 0x000000392a00098e */ /* 0x0003e2000c10e388 */
[----:B------:R-:W-:Y:S01]  /*3480*/  ISETP.NE.AND P0, PT, R58, RZ, PT ;  /* 0x000000ff3a00720c */ /* 0x000fe20003f05270 */
[----:B------:R-:W-:-:S12]  /*3490*/  @!P6 BRA `(.L_x_61) ;  /* 0x000000000014e947 */ /* 0x000fd80003800000 */
.L_x_62:
[----:B-1----:R-:W2:Y:S04]  /*34a0*/  LDG.E.STRONG.GPU R52, desc[UR8][R42.64] ;  /* 0x000000082a347981 */ /* 0x002ea8000c1ef900 */
[----:B--2---:R-:W-:Y:S01]  /*34b0*/  CCTL.IVALL ;  /* 0x00000000ff00798f */ /* 0x004fe20002000000 */
[----:B------:R-:W-:Y:S05]  /*34c0*/  YIELD ;  /* 0x0000000000007946 */ /* 0x000fea0003800000 */
[----:B------:R-:W-:-:S13]  /*34d0*/  ISETP.NE.AND P6, PT, R52, R59, PT ;  /* 0x0000003b3400720c */ /* 0x000fda0003fc5270 */
[----:B------:R-:W-:Y:S05]  /*34e0*/  @P6 BRA `(.L_x_62) ;  /* 0xfffffffc00ec6947 */ /* 0x000fea000383ffff */
.L_x_61:
[----:B------:R-:W-:Y:S01]  /*34f0*/  ISETP.NE.AND P6, PT, R25, RZ, PT ;  /* 0x000000ff1900720c */ /* 0x000fe20003fc5270 */
[----:B------:R-:W-:Y:S05]  /*3500*/  WARPSYNC.ALL ;  /* 0x0000000000007948 */ /* 0x000fea0003800000 */
[----:B------:R-:W-:Y:S07]  /*3510*/  BAR.SYNC.DEFER_BLOCKING 0x0 ;  /* 0x0000000000007b1d */ /* 0x000fee0000010000 */
[----:B------:R-:W-:Y:S05]  /*3520*/  @!P6 BRA `(.L_x_60) ;  /* 0x00000010000ce947 */ /* 0x000fea0003800000 */
[----:B-1----:R-:W-:Y:S02]  /*3530*/  IADD3 R42, R25, -0x1, RZ ;  /* 0xffffffff192a7810 */ /* 0x002fe40007ffe0ff */
[----:B------:R-:W-:Y:S02]  /*3540*/  MOV R53, RZ ;  /* 0x000000ff00357202 */ /* 0x000fe40000000f00 */
[----:B------:R-:W-:-:S13]  /*3550*/  ISETP.GE.U32.AND P6, PT, R42, 0x3, PT ;  /* 0x000000032a00780c */ /* 0x000fda0003fc6070 */
[----:B------:R-:W-:Y:S05]  /*3560*/  @!P6 BRA `(.L_x_63) ;  /* 0x0000000c008ce947 */ /* 0x000fea0003800000 */
[----:B------:R-:W-:Y:S01]  /*3570*/  LOP3.LUT R52, R25, 0x3, RZ, 0xc0, !PT ;  /* 0x0000000319347812 */ /* 0x000fe200078ec0ff */
[----:B------:R-:W-:-:S03]  /*3580*/  HFMA2.MMA R53, -RZ, RZ, 0, 0 ;  /* 0x00000000ff357435 */ /* 0x000fc600000001ff */
[----:B------:R-:W-:-:S04]  /*3590*/  IADD3 R52, -R52, R25, RZ ;  /* 0x0000001934347210 */ /* 0x000fc80007ffe1ff */
[----:B------:R-:W-:-:S13]  /*35a0*/  ISETP.GT.AND P6, PT, R52, RZ, PT ;  /* 0x000000ff3400720c */ /* 0x000fda0003fc4270 */
[----:B------:R-:W-:Y:S05]  /*35b0*/  @!P6 BRA `(.L_x_64) ;  /* 0x0000000800fce947 */ /* 0x000fea0003800000 */
[----:B------:R-:W-:Y:S02]  /*35c0*/  P2R R42, PR, RZ, 0x1 ;  /* 0x00000001ff2a7803 */ /* 0x000fe40000000000 */
[----:B------:R-:W-:Y:S02]  /*35d0*/  ISETP.GT.AND P6, PT, R52, 0xc, PT ;  /* 0x0000000c3400780c */ /* 0x000fe40003fc4270 */
[----:B------:R-:W-:Y:S02]  /*35e0*/  PLOP3.LUT P0, PT, PT, PT, PT, 0x80, 0x0 ;  /* 0x000000000000781c */ /* 0x000fe40003f0f070 */
[----:B------:R-:W-:-:S11]  /*35f0*/  LOP3.LUT R79, R79, 0xfffffffe, RZ, 0xc0, !PT ;  /* 0xfffffffe4f4f7812 */ /* 0x000fd600078ec0ff */
[----:B------:R-:W-:Y:S02]  /*3600*/  @P0 LOP3.LUT R79, R79, 0x1, RZ, 0xfc, !PT ;  /* 0x000000014f4f0812 */ /* 0x000fe400078efcff */
[----:B------:R-:W-:Y:S01]  /*3610*/  ISETP.NE.AND P0, PT, R42, RZ, PT ;  /* 0x000000ff2a00720c */ /* 0x000fe20003f05270 */
[----:B------:R-:W-:-:S12]  /*3620*/  @!P6 BRA `(.L_x_65) ;  /* 0x0000000400d8e947 */ /* 0x000fd80003800000 */
[----:B------:R-:W-:Y:S02]  /*3630*/  PLOP3.LUT P6, PT, PT, PT, PT, 0x8, 0x0 ;  /* 0x000000000000781c */ /* 0x000fe40003fce170 */
[----:B------:R-:W-:-:S11]  /*3640*/  LOP3.LUT R79, R79, 0xfffffffe, RZ, 0xc0, !PT ;  /* 0xfffffffe4f4f7812 */ /* 0x000fd600078ec0ff */
[----:B------:R-:W-:-:S07]  /*3650*/  @P6 LOP3.LUT R79, R79, 0x1, RZ, 0xfc, !PT ;  /* 0x000000014f4f6812 */ /* 0x000fce00078efcff */
.L_x_66:
[----:B------:R-:W-:-:S13]  /*3660*/  ISETP.EQ.OR P6, PT, R53, UR7, P0 ;  /* 0x0000000735007c0c */ /* 0x000fda00087c2670 */
[----:B------:R-:W-:-:S04]  /*3670*/  @!P6 IMAD R57, R51, R53, R50 ;  /* 0x000000353339e224 */ /* 0x000fc800078e0232 */
[----:B------:R-:W-:-:S05]  /*3680*/  @!P6 IMAD.WIDE.U32 R56, R57, 0x8, R54 ;  /* 0x000000083938e825 */ /* 0x000fca00078e0036 */
[----:B------:R-:W2:Y:S01]  /*3690*/  @!P6 LDG.E.64 R42, desc[UR8][R56.64] ;  /* 0x00000008382ae981 */ /* 0x000ea2000c1e1b00 */
[----:B------:R-:W-:Y:S01]  /*36a0*/  IADD3 R59, R53, 0x1, RZ ;  /* 0x00000001353b7810 */ /* 0x000fe20007ffe0ff */
[----:B--2---:R-:W-:Y:S01]  /*36b0*/  @!P6 FADD.FTZ R30, R30, R42 ;  /* 0x0000002a1e1ee221 */ /* 0x004fe20000010000 */
[----:B------:R-:W-:Y:S02]  /*36c0*/  @!P6 FADD.FTZ R31, R31, R43 ;  /* 0x0000002b1f1fe221 */ /* 0x000fe40000010000 */
[----:B------:R-:W-:-:S13]  /*36d0*/  ISETP.EQ.OR P6, PT, R59, UR7, P0 ;  /* 0x000000073b007c0c */ /* 0x000fda00087c2670 */
[----:B------:R-:W-:-:S04]  /*36e0*/  @!P6 IMAD R59, R51, R59, R50 ;  /* 0x0000003b333be224 */ /* 0x000fc800078e0232 */
[----:B------:R-:W-:-:S05]  /*36f0*/  @!P6 IMAD.WIDE.U32 R58, R59, 0x8, R54 ;  /* 0x000000083b3ae825 */ /* 0x000fca00078e0036 */
[----:B------:R-:W2:Y:S02]  /*3700*/  @!P6 LDG.E.64 R42, desc[UR8][R58.64] ;  /* 0x000000083a2ae981 */ /* 0x000ea4000c1e1b00 */
[----:B--2---:R-:W-:Y:S01]  /*3710*/  @!P6 FADD.FTZ R30, R30, R42 ;  /* 0x0000002a1e1ee221 */ /* 0x004fe20000010000 */
[----:B------:R-:W-:Y:S01]  /*3720*/  IADD3 R42, R53, 0x2, RZ ;  /* 0x00000002352a7810 */ /* 0x000fe20007ffe0ff */
[----:B------:R-:W-:-:S03]  /*3730*/  @!P6 FADD.FTZ R31, R31, R43 ;  /* 0x0000002b1f1fe221 */ /* 0x000fc60000010000 */
        /* <DEDUP_REMOVED lines=93> */
[----:B------:R-:W-:-:S06]  /*3d10*/  @!P6 IMAD.WIDE.U32 R42, R43, 0x8, R54 ;  /* 0x000000082b2ae825 */ /* 0x000fcc00078e0036 */
[----:B------:R-:W2:Y:S01]  /*3d20*/  @!P6 LDG.E.64 R42, desc[UR8][R42.64] ;  /* 0x000000082a2ae981 */ /* 0x000ea2000c1e1b00 */
[----:B------:R-:W-:Y:S02]  /*3d30*/  IADD3 R52, R52, -0x10, RZ ;  /* 0xfffffff034347810 */ /* 0x000fe40007ffe0ff */
[----:B------:R-:W-:Y:S01]  /*3d40*/  IADD3 R53, R53, 0x10, RZ ;  /* 0x0000001035357810 */ /* 0x000fe20007ffe0ff */
[----:B--2---:R-:W-:Y:S01]  /*3d50*/  @!P6 FADD.FTZ R30, R30, R42 ;  /* 0x0000002a1e1ee221 */ /* 0x004fe20000010000 */
[----:B------:R-:W-:Y:S01]  /*3d60*/  @!P6 FADD.FTZ R31, R31, R43 ;  /* 0x0000002b1f1fe221 */ /* 0x000fe20000010000 */
[----:B------:R-:W-:-:S13]  /*3d70*/  ISETP.GT.AND P6, PT, R52, 0xc, PT ;  /* 0x0000000c3400780c */ /* 0x000fda0003fc4270 */
[----:B------:R-:W-:Y:S05]  /*3d80*/  @P6 BRA `(.L_x_66) ;  /* 0xfffffff800346947 */ /* 0x000fea000383ffff */
.L_x_65:
[----:B------:R-:W-:-:S13]  /*3d90*/  ISETP.GT.AND P6, PT, R52, 0x4, PT ;  /* 0x000000043400780c */ /* 0x000fda0003fc4270 */
[----:B------:R-:W-:Y:S05]  /*3da0*/  @!P6 BRA `(.L_x_67) ;  /* 0x0000000000f4e947 */ /* 0x000fea0003800000 */
        /* <DEDUP_REMOVED lines=54> */
[----:B------:R-:W-:Y:S02]  /*4110*/  LOP3.LUT R79, R79, 0xfffffffe, RZ, 0xc0, !PT ;  /* 0xfffffffe4f4f7812 */ /* 0x000fe400078ec0ff */
[----:B------:R-:W-:Y:S02]  /*4120*/  IADD3 R52, R52, -0x4, RZ ;  /* 0xfffffffc34347810 */ /* 0x000fe40007ffe0ff */
[----:B------:R-:W-:Y:S01]  /*4130*/  IADD3 R53, R53, 0x4, RZ ;  /* 0x0000000435357810 */ /* 0x000fe20007ffe0ff */
[----:B--2---:R-:W-:Y:S01]  /*4140*/  @!P6 FADD.FTZ R30, R30, R42 ;  /* 0x0000002a1e1ee221 */ /* 0x004fe20000010000 */
[----:B------:R-:W-:Y:S01]  /*4150*/  @!P6 FADD.FTZ R31, R31, R43 ;  /* 0x0000002b1f1fe221 */ /* 0x000fe20000010000 */
[----:B------:R-:W-:-:S13]  /*4160*/  PLOP3.LUT P6, PT, PT, PT, PT, 0x8, 0x0 ;  /* 0x000000000000781c */ /* 0x000fda0003fce170 */
[----:B------:R-:W-:-:S07]  /*4170*/  @P6 LOP3.LUT R79, R79, 0x1, RZ, 0xfc, !PT ;  /* 0x000000014f4f6812 */ /* 0x000fce00078efcff */
.L_x_67:
[----:B------:R-:W-:-:S04]  /*4180*/  LOP3.LUT P6, RZ, R79, 0x1, RZ, 0xc0, !PT ;  /* 0x000000014fff7812 */ /* 0x000fc800078cc0ff */
[----:B------:R-:W-:-:S13]  /*4190*/  ISETP.NE.OR P6, PT, R52, RZ, P6 ;  /* 0x000000ff3400720c */ /* 0x000fda00037c5670 */
[----:B------:R-:W-:Y:S05]  /*41a0*/  @!P6 BRA `(.L_x_63) ;  /* 0x00000000007ce947 */ /* 0x000fea0003800000 */
.L_x_64:
        /* <DEDUP_REMOVED lines=29> */
[----:B------:R-:W-:-:S13]  /*4380*/  ISETP.NE.AND P6, PT, R52, RZ, PT ;  /* 0x000000ff3400720c */ /* 0x000fda0003fc5270 */
[----:B------:R-:W-:Y:S05]  /*4390*/  @P6 BRA `(.L_x_64) ;  /* 0xfffffffc00846947 */ /* 0x000fea000383ffff */
.L_x_63:
[----:B------:R-:W-:-:S13]  /*43a0*/  LOP3.LUT P6, R25, R25, 0x3, RZ, 0xc0, !PT ;  /* 0x0000000319197812 */ /* 0x000fda00078cc0ff */
[----:B------:R-:W-:Y:S05]  /*43b0*/  @!P6 BRA `(.L_x_60) ;  /* 0x000000000068e947 */ /* 0x000fea0003800000 */
[----:B------:R-:W-:Y:S01]  /*43c0*/  ISETP.EQ.OR P6, PT, R53, UR7, P0 ;  /* 0x0000000735007c0c */ /* 0x000fe200087c2670 */
[----:B------:R-:W-:-:S12]  /*43d0*/  BSSY B0, `(.L_x_68) ;  /* 0x0000007000007945 */ /* 0x000fd80003800000 */
[----:B------:R-:W-:Y:S05]  /*43e0*/  @P6 BRA `(.L_x_69) ;  /* 0x0000000000146947 */ /* 0x000fea0003800000 */
[----:B------:R-:W-:-:S04]  /*43f0*/  IMAD R43, R51, R53, R50 ;  /* 0x00000035332b7224 */ /* 0x000fc800078e0232 */
[----:B------:R-:W-:-:S06]  /*4400*/  IMAD.WIDE.U32 R42, R43, 0x8, R54 ;  /* 0x000000082b2a7825 */ /* 0x000fcc00078e0036 */
[----:B------:R-:W2:Y:S02]  /*4410*/  LDG.E.64 R42, desc[UR8][R42.64] ;  /* 0x000000082a2a7981 */ /* 0x000ea4000c1e1b00 */
[----:B--2---:R-:W-:Y:S01]  /*4420*/  FADD.FTZ R30, R30, R42 ;  /* 0x0000002a1e1e7221 */ /* 0x004fe20000010000 */
[----:B------:R-:W-:-:S07]  /*4430*/  FADD.FTZ R31, R31, R43 ;  /* 0x0000002b1f1f7221 */ /* 0x000fce0000010000 */
.L_x_69:
[----:B------:R-:W-:Y:S05]  /*4440*/  BSYNC B0 ;  /* 0x0000000000007941 */ /* 0x000fea0003800000 */
.L_x_68:
[----:B------:R-:W-:-:S13]  /*4450*/  ISETP.NE.AND P6, PT, R25, 0x1, PT ;  /* 0x000000011900780c */ /* 0x000fda0003fc5270 */
[----:B------:R-:W-:Y:S05]  /*4460*/  @!P6 BRA `(.L_x_60) ;  /* 0x00000000003ce947 */ /* 0x000fea0003800000 */
[----:B------:R-:W-:-:S04]  /*4470*/  IADD3 R57, R53, 0x1, RZ ;  /* 0x0000000135397810 */ /* 0x000fc80007ffe0ff */
[----:B------:R-:W-:-:S13]  /*4480*/  ISETP.EQ.OR P6, PT, R57, UR7, P0 ;  /* 0x0000000739007c0c */ /* 0x000fda00087c2670 */
[----:B------:R-:W-:-:S04]  /*4490*/  @!P6 IMAD R57, R57, R51, R50 ;  /* 0x000000333939e224 */ /* 0x000fc800078e0232 */
[----:B------:R-:W-:-:S05]  /*44a0*/  @!P6 IMAD.WIDE.U32 R56, R57, 0x8, R54 ;  /* 0x000000083938e825 */ /* 0x000fca00078e0036 */
[----:B------:R-:W2:Y:S02]  /*44b0*/  @!P6 LDG.E.64 R42, desc[UR8][R56.64] ;  /* 0x00000008382ae981 */ /* 0x000ea4000c1e1b00 */
[----:B--2---:R-:W-:Y:S01]  /*44c0*/  @!P6 FADD.FTZ R31, R31, R43 ;  /* 0x0000002b1f1fe221 */ /* 0x004fe20000010000 */
[----:B------:R-:W-:Y:S01]  /*44d0*/  IADD3 R43, R53, 0x2, RZ ;  /* 0x00000002352b7810 */ /* 0x000fe20007ffe0ff */
[----:B------:R-:W-:-:S03]  /*44e0*/  @!P6 FADD.FTZ R30, R30, R42 ;  /* 0x0000002a1e1ee221 */ /* 0x000fc60000010000 */
[----:B------:R-:W-:-:S04]  /*44f0*/  ISETP.EQ.OR P6, PT, R43, UR7, P0 ;  /* 0x000000072b007c0c */ /* 0x000fc800087c2670 */
[----:B------:R-:W-:-:S13]  /*4500*/  ISETP.EQ.OR P6, PT, R25, 0x2, P6 ;  /* 0x000000021900780c */ /* 0x000fda00037c2670 */
[----:B------:R-:W-:-:S04]  /*4510*/  @!P6 IMAD R43, R43, R51, R50 ;  /* 0x000000332b2be224 */ /* 0x000fc800078e0232 */
[----:B------:R-:W-:-:S06]  /*4520*/  @!P6 IMAD.WIDE.U32 R42, R43, 0x8, R54 ;  /* 0x000000082b2ae825 */ /* 0x000fcc00078e0036 */
[----:B------:R-:W2:Y:S02]  /*4530*/  @!P6 LDG.E.64 R42, desc[UR8][R42.64] ;  /* 0x000000082a2ae981 */ /* 0x000ea4000c1e1b00 */
[----:B--2---:R-:W-:Y:S01]  /*4540*/  @!P6 FADD.FTZ R30, R30, R42 ;  /* 0x0000002a1e1ee221 */ /* 0x004fe20000010000 */
[----:B------:R-:W-:-:S07]  /*4550*/  @!P6 FADD.FTZ R31, R31, R43 ;  /* 0x0000002b1f1fe221 */ /* 0x000fce0000010000 */
.L_x_60:
[----:B------:R-:W0:Y:S01]  /*4560*/  S2UR UR6, SR_CgaCtaId ;  /* 0x00000000000679c3 */ /* 0x000e220000008800 */
[----:B------:R-:W-:Y:S01]  /*4570*/  UMOV UR5, 0x400 ;  /* 0x0000040000057882 */ /* 0x000fe20000000000 */
[----:B------:R-:W-:Y:S01]  /*4580*/  ISETP.NE.AND P6, PT, RZ, UR10, PT ;  /* 0x0000000aff007c0c */ /* 0x000fe2000bfc5270 */
[----:B------:R-:W-:Y:S01]  /*4590*/  IMAD.WIDE.U32 R50, R77, -0x77777777, RZ ;  /* 0x888888894d327825 */ /* 0x000fe200078e00ff */
[----:B-1----:R-:W-:Y:S02]  /*45a0*/  SHF.L.U32 R57, R2, 0x10, RZ ;  /* 0x0000001002397819 */ /* 0x002fe400000006ff */
[----:B------:R-:W-:Y:S02]  /*45b0*/  SHF.L.U32 R53, R32, 0x10, RZ ;  /* 0x0000001020357819 */ /* 0x000fe400000006ff */
[----:B------:R-:W1:Y:S01]  /*45c0*/  LDC R52, c[0x0][0x2ac] ;  /* 0x0000ab00ff347b82 */ /* 0x000e620000000800 */
[----:B------:R-:W-:Y:S02]  /*45d0*/  SHF.L.U32 R55, R0, 0x10, RZ ;  /* 0x0000001000377819 */ /* 0x000fe400000006ff */
[----:B------:R-:W-:Y:S01]  /*45e0*/  FADD.FTZ R0, -R24, R53 ;  /* 0x0000003518007221 */ /* 0x000fe20000010100 */
[----:B------:R-:W-:-:S02]  /*45f0*/  SHF.R.U32.HI R51, RZ, 0x4, R51 ;  /* 0x00000004ff337819 */ /* 0x000fc40000011633 */
[----:B------:R-:W-:Y:S01]  /*4600*/  SHF.L.U32 R32, R49, 0x10, RZ ;  /* 0x0000001031207819 */ /* 0x000fe200000006ff */
[----:B------:R-:W-:Y:S01]  /*4610*/  FMUL.FTZ R50, R0, R81 ;  /* 0x0000005100327220 */ /* 0x000fe20000410000 */
[----:B------:R-:W-:Y:S02]  /*4620*/  SHF.L.U32 R89, R66, 0x10, RZ ;  /* 0x0000001042597819 */ /* 0x000fe400000006ff */
[----:B------:R-:W-:Y:S01]  /*4630*/  SHF.L.U32 R59, R48, 0x10, RZ ;  /* 0x00000010303b7819 */ /* 0x000fe200000006ff */
[----:B0-----:R-:W-:-:S09]  /*4640*/  ULEA UR5, UR6, UR5, 0x18 ;  /* 0x0000000506057291 */ /* 0x001fd2000f8ec03f */
[----:B------:R0:W-:Y:S01]  /*4650*/  @!P0 STS.64 [UR5+0x90], R30 ;  /* 0x0000901eff008988 */ /* 0x0001e20008000a05 */
[----:B------:R-:W-:Y:S01]  /*4660*/  BAR.SYNC.DEFER_BLOCKING 0x0 ;  /* 0x0000000000007b1d */ /* 0x000fe20000010000 */
[----:B0-----:R-:W-:-:S04]  /*4670*/  FADD.FTZ R30, -R24, R57 ;  /* 0x00000039181e7221 */ /* 0x001fc80000010100 */
[----:B------:R-:W-:Y:S01]  /*4680*/  FMUL.FTZ R83, R30, R81 ;  /* 0x000000511e537220 */ /* 0x000fe20000410000 */
[----:B------:R-:W0:Y:S01]  /*4690*/  LDS.64 R42, [UR5+0x90] ;  /* 0x00009005ff2a7984 */ /* 0x000e220008000a00 */
[----:B------:R-:W-:Y:S02]  /*46a0*/  ULDC UR5, c[0x0][0x2bc] ;  /* 0x0000af0000057ab9 */ /* 0x000fe40000000800 */
[----:B0-----:R-:W-:Y:S01]  /*46b0*/  FMUL.FTZ R2, R42, UR5 ;  /* 0x000000052a027c20 */ /* 0x001fe20008410000 */
[----:B------:R-:W-:Y:S01]  /*46c0*/  FMUL.FTZ R25, R43, UR5 ;  /* 0x000000052b197c20 */ /* 0x000fe20008410000 */
[----:B-1----:R-:W-:Y:S06]  /*46d0*/  @!P6 BRA `(.L_x_70) ;  /* 0x000000000048e947 */ /* 0x002fec0003800000 */
        /* <DEDUP_REMOVED lines=18> */
.L_x_70:
[----:B------:R-:W-:Y:S01]  /*4800*/  LOP3.LUT P0, RZ, R79, 0x2, RZ, 0xc0, !PT ;  /* 0x000000024fff7812 */ /* 0x000fe2000780c0ff */
[----:B------:R-:W-:-:S12]  /*4810*/  BSSY B0, `(.L_x_71) ;  /* 0x0000014000007945 */ /* 0x000fd80003800000 */
[----:B------:R-:W-:Y:S05]  /*4820*/  @!P0 BRA `(.L_x_72) ;  /* 0x0000000000488947 */ /* 0x000fea0003800000 */
[----:B------:R-:W-:Y:S01]  /*4830*/  ULDC.64 UR12, c[0x0][0x288] ;  /* 0x0000a200000c7ab9 */ /* 0x000fe20000000a00 */
[----:B------:R-:W-:Y:S01]  /*4840*/  MOV R30, R84 ;  /* 0x00000054001e7202 */ /* 0x000fe20000000f00 */
[----:B------:R-:W-:Y:S01]  /*4850*/  IMAD R0, R23, UR12, RZ ;  /* 0x0000000c17007c24 */ /* 0x000fe2000f8e02ff */
[----:B------:R-:W-:-:S03]  /*4860*/  MOV R31, R87 ;  /* 0x00000057001f7202 */ /* 0x000fc60000000f00 */
[C---:B------:R-:W-:Y:S02]  /*4870*/  IMAD R43, R75.reuse, UR13, R0 ;  /* 0x0000000d4b2b7c24 */ /* 0x040fe4000f8e0200 */
[----:B------:R-:W-:Y:S01]  /*4880*/  FFMA.FTZ R0, R2, R83, R25 ;  /* 0x0000005302007223 */ /* 0x000fe20000010019 */
[----:B------:R-:W-:Y:S01]  /*4890*/  IMAD.WIDE.U32 R30, R75, UR12, R30 ;  /* 0x0000000c4b1e7c25 */ /* 0x000fe2000f8e001e */
[----:B------:R-:W-:-:S03]  /*48a0*/  ULDC.64 UR12, c[0x0][0x210] ;  /* 0x00008400000c7ab9 */ /* 0x000fc60000000a00 */
[----:B------:R-:W-:Y:S01]  /*48b0*/  FFMA.FTZ R0, R55, R26, -R0 ;  /* 0x0000001a37007223 */ /* 0x000fe20000010800 */
[----:B------:R-:W-:Y:S01]  /*48c0*/  IADD3 R43, R31, R43, RZ ;  /* 0x0000002b1f2b7210 */ /* 0x000fe20007ffe0ff */
[----:B------:R-:W-:Y:S01]  /*48d0*/  FFMA.FTZ R31, R2, R50, R25 ;  /* 0x00000032021f7223 */ /* 0x000fe20000010019 */
[----:B------:R-:W-:-:S03]  /*48e0*/  LEA R42, P0, R30, UR12, 0x1 ;  /* 0x0000000c1e2a7c11 */ /* 0x000fc6000f8008ff */
[----:B------:R-:W-:Y:S01]  /*48f0*/  FFMA.FTZ R32, R32, R27, -R31 ;  /* 0x0000001b20207223 */ /* 0x000fe2000001081f */
[-C--:B------:R-:W-:Y:S01]  /*4900*/  FMUL.FTZ R31, R0, R81.reuse ;  /* 0x00000051001f7220 */ /* 0x080fe20000410000 */
[----:B------:R-:W-:Y:S02]  /*4910*/  LEA.HI.X R43, R30, UR13, R43, 0x1, P0 ;  /* 0x0000000d1e2b7c11 */ /* 0x000fe400080f0c2b */
[----:B------:R-:W-:-:S05]  /*4920*/  FMUL.FTZ R0, R32, R81 ;  /* 0x0000005120007220 */ /* 0x000fca0000410000 */
[----:B------:R-:W-:-:S05]  /*4930*/  F2FP.BF16.F32.PACK_AB R31, R0, R31 ;  /* 0x0000001f001f723e */ /* 0x000fca00000010ff */
[----:B------:R0:W-:Y:S02]  /*4940*/  STG.E desc[UR8][R42.64], R31 ;  /* 0x0000001f2a007986 */ /* 0x0001e4000c101908 */
.L_x_72:
[----:B------:R-:W-:Y:S05]  /*4950*/  BSYNC B0 ;  /* 0x0000000000007941 */ /* 0x000fea0003800000 */
.L_x_71:
[----:B------:R-:W-:Y:S01]  /*4960*/  ISETP.NE.AND P6, PT, RZ, UR10, PT ;  /* 0x0000000aff007c0c */ /* 0x000fe2000bfc5270 */
[C---:B------:R-:W-:Y:S01]  /*4970*/  FADD.FTZ R30, -R24.reuse, R89 ;  /* 0x00000059181e7221 */ /* 0x040fe20000010100 */
[----:B------:R-:W-:Y:S01]  /*4980*/  FADD.FTZ R0, -R24, R59 ;  /* 0x0000003b18007221 */ /* 0x000fe20000010100 */
[----:B------:R-:W-:Y:S02]  /*4990*/  SHF.L.U32 R49, R14, 0x10, RZ ;  /* 0x000000100e317819 */ /* 0x000fe400000006ff */
[----:B------:R-:W-:Y:S01]  /*49a0*/  SHF.L.U32 R55, R46, 0x10, RZ ;  /* 0x000000102e377819 */ /* 0x000fe200000006ff */
[-C--:B------:R-:W-:Y:S01]  /*49b0*/  FMUL.FTZ R57, R30, R81.reuse ;  /* 0x000000511e397220 */ /* 0x080fe20000410000 */
[----:B------:R-:W-:Y:S01]  /*49c0*/  SHF.L.U32 R14, R47, 0x10, RZ ;  /* 0x000000102f0e7819 */ /* 0x000fe200000006ff */
[----:B------:R-:W-:Y:S01]  /*49d0*/  FMUL.FTZ R46, R0, R81 ;  /* 0x00000051002e7220 */ /* 0x000fe20000410000 */
[----:B------:R-:W-:-:S04]  /*49e0*/  SHF.L.U32 R59, R16, 0x10, RZ ;  /* 0x00000010103b7819 */ /* 0x000fc800000006ff */
[----:B------:R-:W-:Y:S05]  /*49f0*/  @!P6 BRA `(.L_x_73) ;  /* 0x000000000048e947 */ /* 0x000fea0003800000 */
[----:B------:R-:W-:Y:S01]  /*4a00*/  FFMA.FTZ R16, R46, R27, R29 ;  /* 0x0000001b2e107223 */ /* 0x000fe2000001001d */
[----:B------:R-:W-:-:S03]  /*4a10*/  FFMA.FTZ R0, R57, R26, R28 ;  /* 0x0000001a39007223 */ /* 0x000fc6000001001c */
[----:B0-----:R-:W-:Y:S01]  /*4a20*/  FMUL.FTZ R42, R16, -1.4426950216293334961 ;  /* 0xbfb8aa3b102a7820 */ /* 0x001fe20000410000 */
        /* <DEDUP_REMOVED lines=15> */
.L_x_73:
[----:B------:R-:W-:Y:S04]  /*4b20*/  BSSY B0, `(.L_x_74) ;  /* 0x0000014000007945 */ /* 0x000fe80003800000 */
[----:B------:R-:W-:Y:S05]  /*4b30*/  @!P5 BRA `(.L_x_75) ;  /* 0x000000000048d947 */ /* 0x000fea0003800000 */
[----:B------:R-:W-:Y:S01]  /*4b40*/  ULDC.64 UR12, c[0x0][0x288] ;  /* 0x0000a200000c7ab9 */ /* 0x000fe20000000a00 */
[----:B------:R-:W-:Y:S01]  /*4b50*/  MOV R30, R84 ;  /* 0x00000054001e7202 */ /* 0x000fe20000000f00 */
[----:B0-----:R-:W-:Y:S01]  /*4b60*/  IMAD R43, R21, UR12, RZ ;  /* 0x0000000c152b7c24 */ /* 0x001fe2000f8e02ff */
[----:B------:R-:W-:Y:S01]  /*4b70*/  MOV R31, R87 ;  /* 0x00000057001f7202 */ /* 0x000fe20000000f00 */
[----:B------:R-:W-:Y:S02]  /*4b80*/  FFMA.FTZ R0, R2, R57, R25 ;  /* 0x0000003902007223 */ /* 0x000fe40000010019 */
[C---:B------:R-:W-:Y:S02]  /*4b90*/  IMAD R43, R74.reuse, UR13, R43 ;  /* 0x0000000d4a2b7c24 */ /* 0x040fe4000f8e022b */
[----:B------:R-:W-:-:S04]  /*4ba0*/  IMAD.WIDE.U32 R30, R74, UR12, R30 ;  /* 0x0000000c4a1e7c25 */ /* 0x000fc8000f8e001e */
[----:B------:R-:W-:Y:S01]  /*4bb0*/  FFMA.FTZ R0, R49, R26, -R0 ;  /* 0x0000001a31007223 */ /* 0x000fe20000010800 */
[----:B------:R-:W-:Y:S01]  /*4bc0*/  ULDC.64 UR12, c[0x0][0x210] ;  /* 0x00008400000c7ab9 */ /* 0x000fe20000000a00 */
        /* <DEDUP_REMOVED lines=9> */
.L_x_75:
[----:B------:R-:W-:Y:S05]  /*4c60*/  BSYNC B0 ;  /* 0x0000000000007941 */ /* 0x000fea0003800000 */
.L_x_74:
[C---:B------:R-:W-:Y:S01]  /*4c70*/  FADD.FTZ R16, -R24.reuse, R59 ;  /* 0x0000003b18107221 */ /* 0x040fe20000010100 */
[----:B------:R-:W-:Y:S01]  /*4c80*/  FADD.FTZ R0, -R24, R55 ;  /* 0x0000003718007221 */ /* 0x000fe20000010100 */
[----:B01----:R-:W-:Y:S02]  /*4c90*/  SHF.L.U32 R43, R18, 0x10, RZ ;  /* 0x00000010122b7819 */ /* 0x003fe400000006ff */
[----:B------:R-:W-:Y:S01]  /*4ca0*/  SHF.L.U32 R14, R45, 0x10, RZ ;  /* 0x000000102d0e7819 */ /* 0x000fe200000006ff */
[-C--:B------:R-:W-:Y:S01]  /*4cb0*/  FMUL.FTZ R49, R16, R81.reuse ;  /* 0x0000005110317220 */ /* 0x080fe20000410000 */
[----:B------:R-:W-:Y:S01]  /*4cc0*/  SHF.L.U32 R53, R20, 0x10, RZ ;  /* 0x0000001014357819 */ /* 0x000fe200000006ff */
[----:B------:R-:W-:Y:S01]  /*4cd0*/  FMUL.FTZ R42, R0, R81 ;  /* 0x00000051002a7220 */ /* 0x000fe20000410000 */
        /* <DEDUP_REMOVED lines=20> */
.L_x_76:
[----:B------:R-:W-:Y:S04]  /*4e20*/  BSSY B0, `(.L_x_77) ;  /* 0x0000014000007945 */ /* 0x000fe80003800000 */
        /* <DEDUP_REMOVED lines=19> */
.L_x_78:
[----:B------:R-:W-:Y:S05]  /*4f60*/  BSYNC B0 ;  /* 0x0000000000007941 */ /* 0x000fea0003800000 */
.L_x_77:
[C---:B------:R-:W-:Y:S01]  /*4f70*/  FADD.FTZ R14, -R24.reuse, R53 ;  /* 0x00000035180e7221 */ /* 0x040fe20000010100 */
[----:B------:R-:W-:Y:S01]  /*4f80*/  FADD.FTZ R0, -R24, R47 ;  /* 0x0000002f18007221 */ /* 0x000fe20000010100 */
[----:B------:R-:W-:Y:S02]  /*4f90*/  SHF.L.U32 R43, R22, 0x10, RZ ;  /* 0x00000010162b7819 */ /* 0x000fe400000006ff */
        /* <DEDUP_REMOVED lines=10> */
[----:B------:R-:W1:Y:S08]  /*5040*/  MUFU.EX2 R16, R16 ;  /* 0x0000001000107308 */ /* 0x000e700000000800 */
[----:B------:R-:W2:Y:S01]  /*5050*/  MUFU.EX2 R20, R20 ;  /* 0x0000001400147308 */ /* 0x000ea20000000800 */
[----:B-1----:R-:W-:-:S07]  /*5060*/  FADD.FTZ R18, R16, 1 ;  /* 0x3f80000010127421 */ /* 0x002fce0000010000 */
[----:B------:R-:W1:Y:S01]  /*5070*/  MUFU.RCP R18, R18 ;  /* 0x0000001200127308 */ /* 0x000e620000001000 */
[----:B--2---:R-:W-:-:S07]  /*5080*/  FADD.FTZ R22, R20, 1 ;  /* 0x3f80000014167421 */ /* 0x004fce0000010000 */
[----:B0-----:R-:W0:Y:S01]  /*5090*/  MUFU.RCP R31, R22 ;  /* 0x00000016001f7308 */ /* 0x001e220000001000 */
[----:B-1----:R-:W-:Y:S01]  /*50a0*/  FADD.FTZ R33, -R18, 1 ;  /* 0x3f80000012217421 */ /* 0x002fe20000010100 */
[----:B------:R-:W-:-:S03]  /*50b0*/  FMUL.FTZ R43, R43, R18 ;  /* 0x000000122b2b7220 */ /* 0x000fc60000410000 */
[----:B------:R-:W-:Y:S01]  /*50c0*/  FFMA.FTZ R0, R0, R33, 1 ;  /* 0x3f80000000007423 */ /* 0x000fe20000010021 */
[----:B0-----:R-:W-:Y:S01]  /*50d0*/  FADD.FTZ R35, -R31, 1 ;  /* 0x3f8000001f237421 */ /* 0x001fe20000010100 */
[----:B------:R-:W-:Y:S02]  /*50e0*/  FMUL.FTZ R34, R34, R31 ;  /* 0x0000001f22227220 */ /* 0x000fe40000410000 */
[----:B------:R-:W-:Y:S01]  /*50f0*/  FMUL.FTZ R43, R43, R0 ;  /* 0x000000002b2b7220 */ /* 0x000fe20000410000 */
[----:B------:R-:W-:-:S04]  /*5100*/  FFMA.FTZ R35, R14, R35, 1 ;  /* 0x3f8000000e237423 */ /* 0x000fc80000010023 */
[----:B------:R-:W-:-:S07]  /*5110*/  FMUL.FTZ R34, R34, R35 ;  /* 0x0000002322227220 */ /* 0x000fce0000410000 */
.L_x_79:
[----:B------:R-:W-:Y:S04]  /*5120*/  BSSY B0, `(.L_x_80) ;  /* 0x0000014000007945 */ /* 0x000fe80003800000 */
[----:B------:R-:W-:Y:S05]  /*5130*/  @!P3 BRA `(.L_x_81) ;  /* 0x000000000048b947 */ /* 0x000fea0003800000 */
[----:B------:R-:W-:Y:S01]  /*5140*/  ULDC.64 UR12, c[0x0][0x288] ;  /* 0x0000a200000c7ab9 */ /* 0x000fe20000000a00 */
[----:B0-----:R-:W-:Y:S01]  /*5150*/  MOV R30, R84 ;  /* 0x00000054001e7202 */ /* 0x001fe20000000f00 */
[----:B------:R-:W-:Y:S01]  /*5160*/  IMAD R35, R17, UR12, RZ ;  /* 0x0000000c11237c24 */ /* 0x000fe2000f8e02ff */
        /* <DEDUP_REMOVED lines=15> */
.L_x_81:
[----:B------:R-:W-:Y:S05]  /*5260*/  BSYNC B0 ;  /* 0x0000000000007941 */ /* 0x000fea0003800000 */
.L_x_80:
        /* <DEDUP_REMOVED lines=13> */
[----:B------:R-:W2:Y:S08]  /*5340*/  MUFU.EX2 R16, R16 ;  /* 0x0000001000107308 */ /* 0x000eb00000000800 */
[----:B------:R-:W3:Y:S01]  /*5350*/  MUFU.EX2 R20, R20 ;  /* 0x0000001400147308 */ /* 0x000ee20000000800 */
[----:B--2---:R-:W-:-:S07]  /*5360*/  FADD.FTZ R18, R16, 1 ;  /* 0x3f80000010127421 */ /* 0x004fce0000010000 */
[----:B------:R-:W2:Y:S01]  /*5370*/  MUFU.RCP R18, R18 ;  /* 0x0000001200127308 */ /* 0x000ea20000001000 */
[----:B---3--:R-:W-:-:S07]  /*5380*/  FADD.FTZ R22, R20, 1 ;  /* 0x3f80000014167421 */ /* 0x008fce0000010000 */
[----:B01----:R-:W0:Y:S01]  /*5390*/  MUFU.RCP R31, R22 ;  /* 0x00000016001f7308 */ /* 0x003e220000001000 */
[----:B--2---:R-:W-:Y:S01]  /*53a0*/  FADD.FTZ R33, -R18, 1 ;  /* 0x3f80000012217421 */ /* 0x004fe20000010100 */
[----:B------:R-:W-:-:S03]  /*53b0*/  FMUL.FTZ R61, R61, R18 ;  /* 0x000000123d3d7220 */ /* 0x000fc60000410000 */
[----:B------:R-:W-:Y:S01]  /*53c0*/  FFMA.FTZ R0, R0, R33, 1 ;  /* 0x3f80000000007423 */ /* 0x000fe20000010021 */
[----:B0-----:R-:W-:Y:S01]  /*53d0*/  FADD.FTZ R35, -R31, 1 ;  /* 0x3f8000001f237421 */ /* 0x001fe20000010100 */
[----:B------:R-:W-:Y:S02]  /*53e0*/  FMUL.FTZ R36, R36, R31 ;  /* 0x0000001f24247220 */ /* 0x000fe40000410000 */
[----:B------:R-:W-:Y:S01]  /*53f0*/  FMUL.FTZ R61, R61, R0 ;  /* 0x000000003d3d7220 */ /* 0x000fe20000410000 */
[----:B------:R-:W-:-:S04]  /*5400*/  FFMA.FTZ R35, R14, R35, 1 ;  /* 0x3f8000000e237423 */ /* 0x000fc80000010023 */
[----:B------:R-:W-:-:S07]  /*5410*/  FMUL.FTZ R36, R36, R35 ;  /* 0x0000002324247220 */ /* 0x000fce0000410000 */
.L_x_82:
[----:B------:R-:W-:Y:S04]  /*5420*/  BSSY B0, `(.L_x_83) ;  /* 0x0000014000007945 */ /* 0x000fe80003800000 */
[----:B------:R-:W-:Y:S05]  /*5430*/  @!P2 BRA `(.L_x_84) ;  /* 0x000000000048a947 */ /* 0x000fea0003800000 */
[----:B------:R-:W-:Y:S01]  /*5440*/  ULDC.64 UR12, c[0x0][0x288] ;  /* 0x0000a200000c7ab9 */ /* 0x000fe20000000a00 */
[----:B01----:R-:W-:Y:S01]  /*5450*/  MOV R30, R84 ;  /* 0x00000054001e7202 */ /* 0x003fe20000000f00 */
[----:B------:R-:W-:Y:S01]  /*5460*/  IMAD R0, R15, UR12, RZ ;  /* 0x0000000c0f007c24 */ /* 0x000fe2000f8e02ff */
[----:B------:R-:W-:-:S03]  /*5470*/  MOV R31, R87 ;  /* 0x00000057001f7202 */ /* 0x000fc60000000f00 */
[----:B------:R-:W-:-:S04]  /*5480*/  IMAD.WIDE.U32 R32, R71, UR12, R30 ;  /* 0x0000000c47207c25 */ /* 0x000fc8000f8e001e */
[----:B------:R-:W-:Y:S02]  /*5490*/  IMAD R31, R71, UR13, R0 ;  /* 0x0000000d471f7c24 */ /* 0x000fe4000f8e0200 */
[--C-:B------:R-:W-:Y:S01]  /*54a0*/  FFMA.FTZ R0, R2, R43, R25.reuse ;  /* 0x0000002b02007223 */ /* 0x100fe20000010019 */
[----:B------:R-:W-:Y:S02]  /*54b0*/  ULDC.64 UR12, c[0x0][0x210] ;  /* 0x00008400000c7ab9 */ /* 0x000fe40000000a00 */
[----:B------:R-:W-:Y:S01]  /*54c0*/  LEA R30, P0, R32, UR12, 0x1 ;  /* 0x0000000c201e7c11 */ /* 0x000fe2000f8008ff */
[----:B------:R-:W-:Y:S01]  /*54d0*/  FFMA.FTZ R0, R61, R26, -R0 ;  /* 0x0000001a3d007223 */ /* 0x000fe20000010800 */
[----:B------:R-:W-:Y:S01]  /*54e0*/  IADD3 R31, R33, R31, RZ ;  /* 0x0000001f211f7210 */ /* 0x000fe20007ffe0ff */
[----:B------:R-:W-:-:S03]  /*54f0*/  FFMA.FTZ R33, R2, R34, R25 ;  /* 0x0000002202217223 */ /* 0x000fc60000010019 */
[----:B------:R-:W-:Y:S01]  /*5500*/  LEA.HI.X R31, R32, UR13, R31, 0x1, P0 ;  /* 0x0000000d201f7c11 */ /* 0x000fe200080f0c1f */
[----:B------:R-:W-:Y:S01]  /*5510*/  FFMA.FTZ R36, R36, R27, -R33 ;  /* 0x0000001b24247223 */ /* 0x000fe20000010821 */
[----:B------:R-:W-:-:S03]  /*5520*/  FMUL.FTZ R33, R0, R81 ;  /* 0x0000005100217220 */ /* 0x000fc60000410000 */
[----:B------:R-:W-:-:S05]  /*5530*/  FMUL.FTZ R0, R36, R81 ;  /* 0x0000005124007220 */ /* 0x000fca0000410000 */
[----:B------:R-:W-:-:S05]  /*5540*/  F2FP.BF16.F32.PACK_AB R33, R0, R33 ;  /* 0x000000210021723e */ /* 0x000fca00000010ff */
[----:B------:R2:W-:Y:S02]  /*5550*/  STG.E desc[UR8][R30.64], R33 ;  /* 0x000000211e007986 */ /* 0x0005e4000c101908 */
.L_x_84:
[----:B------:R-:W-:Y:S05]  /*5560*/  BSYNC B0 ;  /* 0x0000000000007941 */ /* 0x000fea0003800000 */
.L_x_83:
[C---:B------:R-:W-:Y:S01]  /*5570*/  FADD.FTZ R14, -R24.reuse, R45 ;  /* 0x0000002d180e7221 */ /* 0x040fe20000010100 */
[----:B------:R-:W-:Y:S01]  /*5580*/  FADD.FTZ R0, -R24, R37 ;  /* 0x0000002518007221 */ /* 0x000fe20000010100 */
[----:B------:R-:W-:Y:S01]  /*5590*/  IMAD R51, R52, UR7, R51 ;  /* 0x0000000734337c24 */ /* 0x000fe2000f8e0233 */
        /* <DEDUP_REMOVED lines=10> */
[----:B------:R-:W3:Y:S08]  /*5640*/  MUFU.EX2 R14, R14 ;  /* 0x0000000e000e7308 */ /* 0x000ef00000000800 */
[----:B------:R-:W4:Y:S01]  /*5650*/  MUFU.EX2 R18, R18 ;  /* 0x0000001200127308 */ /* 0x000f220000000800 */
[----:B---3--:R-:W-:-:S07]  /*5660*/  FADD.FTZ R16, R14, 1 ;  /* 0x3f8000000e107421 */ /* 0x008fce0000010000 */
[----:B------:R-:W3:Y:S01]  /*5670*/  MUFU.RCP R16, R16 ;  /* 0x0000001000107308 */ /* 0x000ee20000001000 */
[----:B----4-:R-:W-:-:S07]  /*5680*/  FADD.FTZ R20, R18, 1 ;  /* 0x3f80000012147421 */ /* 0x010fce0000010000 */
[----:B012---:R-:W0:Y:S01]  /*5690*/  MUFU.RCP R31, R20 ;  /* 0x00000014001f7308 */ /* 0x007e220000001000 */
[----:B---3--:R-:W-:Y:S01]  /*56a0*/  FADD.FTZ R33, -R16, 1 ;  /* 0x3f80000010217421 */ /* 0x008fe20000010100 */
[----:B------:R-:W-:-:S03]  /*56b0*/  FMUL.FTZ R63, R63, R16 ;  /* 0x000000103f3f7220 */ /* 0x000fc60000410000 */
[----:B------:R-:W-:Y:S01]  /*56c0*/  FFMA.FTZ R0, R0, R33, 1 ;  /* 0x3f80000000007423 */ /* 0x000fe20000010021 */
[----:B0-----:R-:W-:Y:S01]  /*56d0*/  FADD.FTZ R22, -R31, 1 ;  /* 0x3f8000001f167421 */ /* 0x001fe20000010100 */
[----:B------:R-:W-:Y:S02]  /*56e0*/  FMUL.FTZ R38, R38, R31 ;  /* 0x0000001f26267220 */ /* 0x000fe40000410000 */
[----:B------:R-:W-:Y:S01]  /*56f0*/  FMUL.FTZ R63, R63, R0 ;  /* 0x000000003f3f7220 */ /* 0x000fe20000410000 */
[----:B------:R-:W-:-:S04]  /*5700*/  FFMA.FTZ R5, R5, R22, 1 ;  /* 0x3f80000005057423 */ /* 0x000fc80000010016 */
[----:B------:R-:W-:-:S07]  /*5710*/  FMUL.FTZ R38, R38, R5 ;  /* 0x0000000526267220 */ /* 0x000fce0000410000 */
.L_x_85:
[----:B------:R-:W-:Y:S04]  /*5720*/  BSSY B0, `(.L_x_86) ;  /* 0x0000014000007945 */ /* 0x000fe80003800000 */
[----:B------:R-:W-:Y:S05]  /*5730*/  @!P1 BRA `(.L_x_87) ;  /* 0x0000000000489947 */ /* 0x000fea0003800000 */
[----:B------:R-:W-:Y:S01]  /*5740*/  ULDC.64 UR12, c[0x0][0x288] ;  /* 0x0000a200000c7ab9 */ /* 0x000fe20000000a00 */
[----:B012---:R-:W-:Y:S01]  /*5750*/  MOV R30, R84 ;  /* 0x00000054001e7202 */ /* 0x007fe20000000f00 */
[----:B------:R-:W-:Y:S01]  /*5760*/  IMAD R5, R13, UR12, RZ ;  /* 0x0000000c0d057c24 */ /* 0x000fe2000f8e02ff */
[----:B------:R-:W-:Y:S01]  /*5770*/  MOV R31, R87 ;  /* 0x00000057001f7202 */ /* 0x000fe20000000f00 */
[----:B------:R-:W-:Y:S02]  /*5780*/  FFMA.FTZ R0, R2, R35, R25 ;  /* 0x0000002302007223 */ /* 0x000fe40000010019 */
[C---:B------:R-:W-:Y:S02]  /*5790*/  IMAD R5, R70.reuse, UR13, R5 ;  /* 0x0000000d46057c24 */ /* 0x040fe4000f8e0205 */
[----:B------:R-:W-:Y:S01]  /*57a0*/  IMAD.WIDE.U32 R32, R70, UR12, R30 ;  /* 0x0000000c46207c25 */ /* 0x000fe2000f8e001e */
[----:B------:R-:W-:-:S03]  /*57b0*/  ULDC.64 UR12, c[0x0][0x210] ;  /* 0x00008400000c7ab9 */ /* 0x000fc60000000a00 */
[----:B------:R-:W-:Y:S01]  /*57c0*/  FFMA.FTZ R0, R63, R26, -R0 ;  /* 0x0000001a3f007223 */ /* 0x000fe20000010800 */
[----:B------:R-:W-:Y:S02]  /*57d0*/  IADD3 R5, R33, R5, RZ ;  /* 0x0000000521057210 */ /* 0x000fe40007ffe0ff */
[----:B------:R-:W-:-:S04]  /*57e0*/  LEA R30, P0, R32, UR12, 0x1 ;  /* 0x0000000c201e7c11 */ /* 0x000fc8000f8008ff */
[----:B------:R-:W-:Y:S01]  /*57f0*/  LEA.HI.X R31, R32, UR13, R5, 0x1, P0 ;  /* 0x0000000d201f7c11 */ /* 0x000fe200080f0c05 */
[----:B------:R-:W-:-:S04]  /*5800*/  FFMA.FTZ R5, R2, R34, R25 ;  /* 0x0000002202057223 */ /* 0x000fc80000010019 */
[----:B------:R-:W-:Y:S01]  /*5810*/  FFMA.FTZ R38, R38, R27, -R5 ;  /* 0x0000001b26267223 */ /* 0x000fe20000010805 */
[----:B------:R-:W-:-:S03]  /*5820*/  FMUL.FTZ R5, R0, R81 ;  /* 0x0000005100057220 */ /* 0x000fc60000410000 */
[----:B------:R-:W-:-:S05]  /*5830*/  FMUL.FTZ R0, R38, R81 ;  /* 0x0000005126007220 */ /* 0x000fca0000410000 */
[----:B------:R-:W-:-:S05]  /*5840*/  F2FP.BF16.F32.PACK_AB R5, R0, R5 ;  /* 0x000000050005723e */ /* 0x000fca00000010ff */
[----:B------:R3:W-:Y:S02]  /*5850*/  STG.E desc[UR8][R30.64], R5 ;  /* 0x000000051e007986 */ /* 0x0007e4000c101908 */
.L_x_87:
[----:B------:R-:W-:Y:S05]  /*5860*/  BSYNC B0 ;  /* 0x0000000000007941 */ /* 0x000fea0003800000 */
.L_x_86:
[----:B------:R-:W-:Y:S01]  /*5870*/  SHF.L.U32 R39, R39, 0x10, RZ ;  /* 0x0000001027277819 */ /* 0x000fe200000006ff */
[----:B------:R-:W-:Y:S01]  /*5880*/  ULDC.64 UR12, c[0x0][0x290] ;  /* 0x0000a400000c7ab9 */ /* 0x000fe20000000a00 */
[----:B012---:R-:W-:Y:S01]  /*5890*/  SHF.L.U32 R33, R4, 0x10, RZ ;  /* 0x0000001004217819 */ /* 0x007fe200000006ff */
[C---:B------:R-:W-:Y:S01]  /*58a0*/  FADD.FTZ R4, -R24.reuse, R37 ;  /* 0x0000002518047221 */ /* 0x040fe20000010100 */
[----:B------:R-:W-:Y:S01]  /*58b0*/  IADD3 R51, R51, 0x60, RZ ;  /* 0x0000006033337810 */ /* 0x000fe20007ffe0ff */
[----:B------:R-:W-:Y:S01]  /*58c0*/  FADD.FTZ R0, -R24, R39 ;  /* 0x0000002718007221 */ /* 0x000fe20000010100 */
[----:B------:R-:W-:Y:S01]  /*58d0*/  SHF.L.U32 R40, R40, 0x10, RZ ;  /* 0x0000001028287819 */ /* 0x000fe200000006ff */
[-C--:B------:R-:W-:Y:S01]  /*58e0*/  FMUL.FTZ R39, R4, R81.reuse ;  /* 0x0000005104277220 */ /* 0x080fe20000410000 */
[----:B------:R-:W-:Y:S01]  /*58f0*/  SHF.R.S32.HI R22, RZ, 0x1f, R51 ;  /* 0x0000001fff167819 */ /* 0x000fe20000011433 */
[----:B------:R-:W-:Y:S01]  /*5900*/  FMUL.FTZ R20, R0, R81 ;  /* 0x0000005100147220 */ /* 0x000fe20000410000 */
[----:B------:R-:W-:Y:S06]  /*5910*/  @!P6 BRA `(.L_x_88) ;  /* 0x000000000048e947 */ /* 0x000fec0003800000 */
[----:B------:R-:W-:Y:S01]  /*5920*/  FFMA.FTZ R0, R39, R26, R28 ;  /* 0x0000001a27007223 */ /* 0x000fe2000001001c */
[----:B------:R-:W-:-:S03]  /*5930*/  FFMA.FTZ R4, R20, R27, R29 ;  /* 0x0000001b14047223 */ /* 0x000fc6000001001d */
[----:B---3--:R-:W-:Y:S01]  /*5940*/  FMUL.FTZ R5, R0, -1.4426950216293334961 ;  /* 0xbfb8aa3b00057820 */ /* 0x008fe20000410000 */
        /* <DEDUP_REMOVED lines=15> */
.L_x_88:
[----:B------:R-:W-:Y:S01]  /*5a40*/  ISETP.GE.U32.AND P0, PT, R51, UR12, PT ;  /* 0x0000000c33007c0c */ /* 0x000fe2000bf06070 */
[----:B------:R-:W-:Y:S03]  /*5a50*/  BSSY B0, `(.L_x_89) ;  /* 0x0000016000007945 */ /* 0x000fe60003800000 */
[----:B------:R-:W-:-:S04]  /*5a60*/  ISETP.GE.AND.EX P0, PT, R22, UR13, PT, P0 ;  /* 0x0000000d16007c0c */ /* 0x000fc8000bf06300 */
[----:B------:R-:W-:-:S13]  /*5a70*/  ISETP.LT.U32.AND P0, PT, R77, 0x1e0, !P0 ;  /* 0x000001e04d00780c */ /* 0x000fda0004701070 */
[----:B------:R-:W-:Y:S05]  /*5a80*/  @!P0 BRA `(.L_x_90) ;  /* 0x0000000000488947 */ /* 0x000fea0003800000 */
[----:B------:R-:W-:Y:S01]  /*5a90*/  ULDC.64 UR14, c[0x0][0x288] ;  /* 0x0000a200000e7ab9 */ /* 0x000fe20000000a00 */
[----:B------:R-:W-:Y:S01]  /*5aa0*/  MOV R4, R84 ;  /* 0x0000005400047202 */ /* 0x000fe20000000f00 */
[----:B------:R-:W-:Y:S01]  /*5ab0*/  IMAD R0, R7, UR14, RZ ;  /* 0x0000000e07007c24 */ /* 0x000fe2000f8e02ff */
[----:B---3--:R-:W-:-:S03]  /*5ac0*/  MOV R5, R87 ;  /* 0x0000005700057202 */ /* 0x008fc60000000f00 */
        /* <DEDUP_REMOVED lines=14> */
.L_x_90:
[----:B------:R-:W-:Y:S05]  /*5bb0*/  BSYNC B0 ;  /* 0x0000000000007941 */ /* 0x000fea0003800000 */
.L_x_89:
[----:B0--3--:R-:W-:Y:S02]  /*5bc0*/  SHF.L.U32 R5, R64, 0x10, RZ ;  /* 0x0000001040057819 */ /* 0x009fe400000006ff */
[----:B------:R-:W-:Y:S02]  /*5bd0*/  SHF.L.U32 R41, R41, 0x10, RZ ;  /* 0x0000001029297819 */ /* 0x000fe400000006ff */
[----:B------:R-:W-:Y:S01]  /*5be0*/  ISETP.GE.U32.AND P0, PT, R68, UR12, PT ;  /* 0x0000000c44007c0c */ /* 0x000fe2000bf06070 */
[C---:B------:R-:W-:Y:S01]  /*5bf0*/  FADD.FTZ R0, -R24.reuse, R5 ;  /* 0x0000000518007221 */ /* 0x040fe20000010100 */
[----:B------:R-:W-:Y:S01]  /*5c00*/  SHF.L.U32 R65, R65, 0x10, RZ ;  /* 0x0000001041417819 */ /* 0x000fe200000006ff */
[----:B------:R-:W-:Y:S01]  /*5c10*/  FADD.FTZ R24, -R24, R41 ;  /* 0x0000002918187221 */ /* 0x000fe20000010100 */
[----:B------:R-:W-:Y:S01]  /*5c20*/  ISETP.GE.AND.EX P0, PT, R3, UR13, PT, P0 ;  /* 0x0000000d03007c0c */ /* 0x000fe2000bf06300 */
[-C--:B------:R-:W-:Y:S01]  /*5c30*/  FMUL.FTZ R35, R0, R81.reuse ;  /* 0x0000005100237220 */ /* 0x080fe20000410000 */
[----:B------:R-:W-:Y:S01]  /*5c40*/  SHF.L.U32 R44, R44, 0x10, RZ ;  /* 0x000000102c2c7819 */ /* 0x000fe200000006ff */
[----:B------:R-:W-:Y:S01]  /*5c50*/  FMUL.FTZ R24, R24, R81 ;  /* 0x0000005118187220 */ /* 0x000fe20000410000 */
[----:B------:R-:W-:Y:S01]  /*5c60*/  ISETP.GT.U32.OR P0, PT, R77, 0x1df, P0 ;  /* 0x000001df4d00780c */ /* 0x000fe20000704470 */
[----:B------:R-:W-:-:S12]  /*5c70*/  @!P6 BRA `(.L_x_91) ;  /* 0x000000000048e947 */ /* 0x000fd80003800000 */
        /* <DEDUP_REMOVED lines=18> */
.L_x_91:
[----:B------:R-:W-:Y:S04]  /*5da0*/  BSSY B0, `(.L_x_92) ;  /* 0x0000013000007945 */ /* 0x000fe80003800000 */
[----:B------:R-:W-:Y:S05]  /*5db0*/  @P0 BRA `(.L_x_93) ;  /* 0x0000000000440947 */ /* 0x000fea0003800000 */
        /* <DEDUP_REMOVED lines=17> */
.L_x_93:
[----:B------:R-:W-:Y:S05]  /*5ed0*/  BSYNC B0 ;  /* 0x0000000000007941 */ /* 0x000fea0003800000 */
.L_x_92:
[----:B0-----:R-:W0:Y:S01]  /*5ee0*/  LDC R3, c[0x0][0x10] ;  /* 0x00000400ff037b82 */ /* 0x001e220000000800 */
[----:B------:R-:W-:Y:S02]  /*5ef0*/  IADD3 R67, R67, 0x1, RZ ;  /* 0x0000000143437810 */ /* 0x000fe40007ffe0ff */
[----:B0-----:R-:W-:-:S04]  /*5f00*/  IADD3 R76, R3, R76, RZ ;  /* 0x0000004c034c7210 */ /* 0x001fc80007ffe0ff */
[----:B------:R-:W-:-:S13]  /*5f10*/  ISETP.GE.AND P0, PT, R76, UR4, PT ;  /* 0x000000044c007c0c */ /* 0x000fda000bf06270 */
[----:B------:R-:W-:Y:S05]  /*5f20*/  @!P0 BRA `(.L_x_94) ;  /* 0xffffffa4004c8947 */ /* 0x000fea000383ffff */
.L_x_43:
[----:B------:R-:W0:Y:S01]  /*5f30*/  LDC R4, c[0x0][0xc] ;  /* 0x00000300ff047b82 */ /* 0x000e220000000800 */
[----:B------:R-:W-:Y:S01]  /*5f40*/  ISETP.NE.AND P1, PT, R77, RZ, PT ;  /* 0x000000ff4d00720c */ /* 0x000fe20003f25270 */
[----:B------:R-:W-:Y:S06]  /*5f50*/  BSSY B0, `(.L_x_95) ;  /* 0x0000011000007945 */ /* 0x000fec0003800000 */
[----:B------:R-:W1:Y:S08]  /*5f60*/  LDC R7, c[0x0][0x10] ;  /* 0x00000400ff077b82 */ /* 0x000e700000000800 */
[----:B------:R-:W2:Y:S01]  /*5f70*/  LDC.64 R2, c[0x0][0x258] ;  /* 0x00009600ff027b82 */ /* 0x000ea20000000a00 */
[----:B0-----:R-:W-:-:S02]  /*5f80*/  ISETP.NE.AND P0, PT, R4, 0x1, PT ;  /* 0x000000010400780c */ /* 0x001fc40003f05270 */
[----:B-1----:R-:W-:-:S04]  /*5f90*/  SHF.L.U32 R0, R7, 0x1, RZ ;  /* 0x0000000107007819 */ /* 0x002fc800000006ff */
[----:B------:R-:W-:-:S05]  /*5fa0*/  SEL R5, R0, RZ, P0 ;  /* 0x000000ff00057207 */ /* 0x000fca0000000000 */
[----:B--2---:R-:W-:Y:S01]  /*5fb0*/  IMAD.WIDE.U32 R2, R5, 0x4, R2 ;  /* 0x0000000405027825 */ /* 0x004fe200078e0002 */
[----:B------:R-:W-:Y:S06]  /*5fc0*/  @P1 BRA `(.L_x_96) ;  /* 0x0000000000241947 */ /* 0x000fec0003800000 */
[----:B------:R-:W0:Y:S01]  /*5fd0*/  S2R R0, SR_LANEID ;  /* 0x0000000000007919 */ /* 0x000e220000000000 */
[----:B------:R-:W-:Y:S02]  /*5fe0*/  VOTEU.ANY UR4, UPT, PT ;  /* 0x0000000000047886 */ /* 0x000fe400038e0100 */
[----:B------:R-:W-:Y:S02]  /*5ff0*/  UFLO.U32 UR5, UR4 ;  /* 0x00000004000572bd */ /* 0x000fe400080e0000 */
[----:B------:R-:W1:Y:S04]  /*6000*/  POPC R5, UR4 ;  /* 0x0000000400057d09 */ /* 0x000e680008000000 */
[----:B0-----:R-:W-:-:S13]  /*6010*/  ISETP.EQ.U32.AND P0, PT, R0, UR5, PT ;  /* 0x0000000500007c0c */ /* 0x001fda000bf02070 */
[----:B------:R-:W-:Y:S06]  /*6020*/  @P0 MEMBAR.ALL.GPU ;  /* 0x0000000000000992 */ /* 0x000fec000000a000 */
[----:B------:R-:W-:-:S00]  /*6030*/  @P0 ERRBAR ;  /* 0x00000000000009ab */ /* 0x000fc00000000000 */
[----:B------:R-:W-:Y:S06]  /*6040*/  @P0 CGAERRBAR ;  /* 0x00000000000005ab */ /* 0x000fec0000000000 */
[----:B-1----:R0:W-:Y:S02]  /*6050*/  @P0 REDG.E.ADD.S32.STRONG.GPU desc[UR8][R2.64], R5 ;  /* 0x000000050200098e */ /* 0x0021e4000c10e388 */
.L_x_96:
[----:B------:R-:W-:Y:S05]  /*6060*/  BSYNC B0 ;  /* 0x0000000000007941 */ /* 0x000fea0003800000 */
.L_x_95:
[----:B------:R-:W1:Y:S01]  /*6070*/  S2UR UR4, SR_CTAID.X ;  /* 0x00000000000479c3 */ /* 0x000e620000002500 */
[----:B------:R-:W-:Y:S02]  /*6080*/  IADD3 R0, R4, -0x1, RZ ;  /* 0xffffffff04007810 */ /* 0x000fe40007ffe0ff */
[----:B0-----:R-:W-:-:S05]  /*6090*/  IADD3 R5, R7, -0x1, RZ ;  /* 0xffffffff07057810 */ /* 0x001fca0007ffe0ff */
[----:B------:R-:W0:Y:S01]  /*60a0*/  S2UR UR5, SR_CTAID.Y ;  /* 0x00000000000579c3 */ /* 0x000e220000002600 */
[----:B-1----:R-:W-:-:S04]  /*60b0*/  ISETP.NE.AND P0, PT, R0, UR4, PT ;  /* 0x0000000400007c0c */ /* 0x002fc8000bf05270 */
[----:B0-----:R-:W-:-:S13]  /*60c0*/  ISETP.NE.OR P0, PT, R5, UR5, P0 ;  /* 0x0000000505007c0c */ /* 0x001fda0008705670 */
[----:B------:R-:W-:Y:S05]  /*60d0*/  @P0 EXIT ;  /* 0x000000000000094d */ /* 0x000fea0003800000 */
[----:B------:R-:W-:Y:S05]  /*60e0*/  @P1 BRA `(.L_x_97) ;  /* 0x0000000000201947 */ /* 0x000fea0003800000 */
[----:B------:R-:W-:-:S05]  /*60f0*/  IMAD R0, R4, R7, RZ ;  /* 0x0000000704007224 */ /* 0x000fca00078e02ff */
[----:B------:R-:W-:-:S13]  /*6100*/  ISETP.NE.AND P0, PT, R0, -0x1, PT ;  /* 0xffffffff0000780c */ /* 0x000fda0003f05270 */
[----:B------:R-:W-:Y:S05]  /*6110*/  @!P0 BRA `(.L_x_97) ;  /* 0x0000000000148947 */ /* 0x000fea0003800000 */
.L_x_98:
[----:B------:R-:W2:Y:S04]  /*6120*/  LDG.E.STRONG.GPU R5, desc[UR8][R2.64] ;  /* 0x0000000802057981 */ /* 0x000ea8000c1ef900 */
[----:B--2---:R-:W-:Y:S01]  /*6130*/  CCTL.IVALL ;  /* 0x00000000ff00798f */ /* 0x004fe20002000000 */
[----:B------:R-:W-:Y:S05]  /*6140*/  YIELD ;  /* 0x0000000000007946 */ /* 0x000fea0003800000 */
[----:B------:R-:W-:-:S13]  /*6150*/  ISETP.NE.AND P0, PT, R5, R0, PT ;  /* 0x000000000500720c */ /* 0x000fda0003f05270 */
[----:B------:R-:W-:Y:S05]  /*6160*/  @P0 BRA `(.L_x_98) ;  /* 0xfffffffc00ec0947 */ /* 0x000fea000383ffff */
.L_x_97:
[----:B------:R-:W-:Y:S05]  /*6170*/  WARPSYNC.ALL ;  /* 0x0000000000007948 */ /* 0x000fea0003800000 */
[----:B------:R-:W0:Y:S08]  /*6180*/  LDC.64 R22, c[0x0][0x288] ;  /* 0x0000a200ff167b82 */ /* 0x000e300000000a00 */
[----:B------:R-:W-:Y:S01]  /*6190*/  BAR.SYNC.DEFER_BLOCKING 0x0 ;  /* 0x0000000000007b1d */ /* 0x000fe20000010000 */
[----:B0-----:R-:W-:-:S04]  /*61a0*/  LEA.HI R0, P0, R23, R22, RZ, 0x1 ;  /* 0x0000001617007211 */ /* 0x001fc800078108ff */
[----:B------:R-:W-:-:S04]  /*61b0*/  IADD3.X R3, RZ, R23, RZ, P0, !PT ;  /* 0x00000017ff037210 */ /* 0x000fc800007fe4ff */
[----:B------:R-:W-:Y:S02]  /*61c0*/  SHF.R.S64 R24, R0, 0x1, R3 ;  /* 0x0000000100187819 */ /* 0x000fe40000001003 */
[----:B------:R-:W-:Y:S02]  /*61d0*/  SHF.R.S32.HI R0, RZ, 0x1f, R77 ;  /* 0x0000001fff007819 */ /* 0x000fe4000001144d */
[----:B------:R-:W-:Y:S02]  /*61e0*/  SHF.R.S32.HI R25, RZ, 0x1, R3 ;  /* 0x00000001ff197819 */ /* 0x000fe40000011403 */
[----:B------:R-:W-:-:S04]  /*61f0*/  ISETP.GT.U32.AND P0, PT, R24, R77, PT ;  /* 0x0000004d1800720c */ /* 0x000fc80003f04070 */
[----:B------:R-:W-:-:S13]  /*6200*/  ISETP.GT.AND.EX P0, PT, R25, R0, PT, P0 ;  /* 0x000000001900720c */ /* 0x000fda0003f04300 */
[----:B------:R-:W-:Y:S05]  /*6210*/  @!P0 EXIT ;  /* 0x000000000000894d */ /* 0x000fea0003800000 */
[C---:B------:R-:W-:Y:S01]  /*6220*/  IMAD.WIDE.U32 R2, R22.reuse, 0x3, RZ ;  /* 0x0000000316027825 */ /* 0x040fe200078e00ff */
[----:B------:R-:W-:Y:S01]  /*6230*/  LEA R5, R23, R23, 0x1 ;  /* 0x0000001717057211 */ /* 0x000fe200078e08ff */
[----:B------:R-:W0:Y:S01]  /*6240*/  LDC.64 R14, c[0x0][0x218] ;  /* 0x00008600ff0e7b82 */ /* 0x000e220000000a00 */
[----:B------:R-:W-:Y:S01]  /*6250*/  SHF.L.U64.HI R23, R22, 0x2, R23 ;  /* 0x0000000216177819 */ /* 0x000fe20000010217 */
[----:B------:R-:W-:Y:S01]  /*6260*/  ULDC.64 UR4, c[0x0][0x268] ;  /* 0x00009a0000047ab9 */ /* 0x000fe20000000a00 */
[----:B------:R-:W-:Y:S02]  /*6270*/  IADD3 R5, R3, R5, RZ ;  /* 0x0000000503057210 */ /* 0x000fe40007ffe0ff */
[----:B------:R-:W-:Y:S02]  /*6280*/  SHF.L.U64.HI R31, R24, 0x2, R25 ;  /* 0x00000002181f7819 */ /* 0x000fe40000010219 */
[----:B------:R-:W-:Y:S01]  /*6290*/  LEA.HI R2, P0, R5, R2, RZ, 0x1 ;  /* 0x0000000205027211 */ /* 0x000fe200078108ff */
[----:B------:R-:W1:Y:S03]  /*62a0*/  LDC.64 R16, c[0x0][0x220] ;  /* 0x00008800ff107b82 */ /* 0x000e660000000a00 */
[----:B------:R-:W-:-:S04]  /*62b0*/  IADD3.X R5, RZ, R5, RZ, P0, !PT ;  /* 0x00000005ff057210 */ /* 0x000fc800007fe4ff */
[--C-:B------:R-:W-:Y:S02]  /*62c0*/  SHF.R.S64 R27, R2, 0x1, R5.reuse ;  /* 0x00000001021b7819 */ /* 0x100fe40000001005 */
[----:B------:R-:W-:-:S04]  /*62d0*/  SHF.R.S32.HI R2, RZ, 0x1, R5 ;  /* 0x00000001ff027819 */ /* 0x000fc80000011405 */
[----:B------:R-:W-:-:S07]  /*62e0*/  SHF.L.U64.HI R29, R27, 0x2, R2 ;  /* 0x000000021b1d7819 */ /* 0x000fce0000010202 */
.L_x_99:
[----:B------:R-:W-:-:S04]  /*62f0*/  LEA R6, P0, R77, UR4, 0x2 ;  /* 0x000000044d067c11 */ /* 0x000fc8000f8010ff */
[----:B------:R-:W-:Y:S02]  /*6300*/  LEA.HI.X R7, R77, UR5, R0, 0x2, P0 ;  /* 0x000000054d077c11 */ /* 0x000fe400080f1400 */
[-C--:B------:R-:W-:Y:S02]  /*6310*/  LEA R8, P0, R24, R6.reuse, 0x2 ;  /* 0x0000000618087211 */ /* 0x080fe400078010ff */
[-C--:B------:R-:W-:Y:S01]  /*6320*/  LEA R12, P1, R22, R6.reuse, 0x2 ;  /* 0x00000006160c7211 */ /* 0x080fe200078210ff */
[----:B--2---:R-:W2:Y:S01]  /*6330*/  LDG.E R18, desc[UR8][R6.64] ;  /* 0x0000000806127981 */ /* 0x004ea2000c1e1900 */
[----:B------:R-:W-:Y:S02]  /*6340*/  LEA R10, P2, R27, R6, 0x2 ;  /* 0x000000061b0a7211 */ /* 0x000fe400078410ff */
[----:B------:R-:W-:Y:S02]  /*6350*/  IADD3.X R9, R7, R31, RZ, P0, !PT ;  /* 0x0000001f07097210 */ /* 0x000fe400007fe4ff */
[----:B------:R-:W-:-:S02]  /*6360*/  IADD3.X R13, R23, R7, RZ, P1, !PT ;  /* 0x00000007170d7210 */ /* 0x000fc40000ffe4ff */
[----:B------:R-:W-:Y:S01]  /*6370*/  IADD3.X R11, R7, R29, RZ, P2, !PT ;  /* 0x0000001d070b7210 */ /* 0x000fe200017fe4ff */
[----:B------:R-:W2:Y:S04]  /*6380*/  LDG.E R19, desc[UR8][R8.64] ;  /* 0x0000000808137981 */ /* 0x000ea8000c1e1900 */
[----:B------:R-:W3:Y:S04]  /*6390*/  LDG.E R20, desc[UR8][R12.64] ;  /* 0x000000080c147981 */ /* 0x000ee8000c1e1900 */
[----:B------:R-:W3:Y:S01]  /*63a0*/  LDG.E R21, desc[UR8][R10.64] ;  /* 0x000000080a157981 */ /* 0x000ee2000c1e1900 */
[----:B------:R-:W-:-:S02]  /*63b0*/  SHF.L.U32 R5, R77, 0x1, RZ ;  /* 0x000000014d057819 */ /* 0x000fc400000006ff */
[----:B------:R-:W-:-:S03]  /*63c0*/  IADD3 R77, R77, 0x1e0, RZ ;  /* 0x000001e04d4d7810 */ /* 0x000fc60007ffe0ff */
[----:B0-----:R-:W-:-:S04]  /*63d0*/  IMAD.WIDE R2, R5, 0x4, R14 ;  /* 0x0000000405027825 */ /* 0x001fc800078e020e */
[----:B-1----:R-:W-:Y:S01]  /*63e0*/  IMAD.WIDE R4, R5, 0x4, R16 ;  /* 0x0000000405047825 */ /* 0x002fe200078e0210 */
[----:B------:R-:W-:Y:S02]  /*63f0*/  ISETP.GT.U32.AND P0, PT, R24, R77, PT ;  /* 0x0000004d1800720c */ /* 0x000fe40003f04070 */
[----:B------:R-:W-:-:S04]  /*6400*/  SHF.R.S32.HI R0, RZ, 0x1f, R77 ;  /* 0x0000001fff007819 */ /* 0x000fc8000001144d */
[----:B------:R-:W-:Y:S01]  /*6410*/  ISETP.GT.AND.EX P0, PT, R25, R0, PT, P0 ;  /* 0x000000001900720c */ /* 0x000fe20003f04300 */
[----:B--2---:R2:W-:Y:S04]  /*6420*/  STG.E.64 desc[UR8][R2.64], R18 ;  /* 0x0000001202007986 */ /* 0x0045e8000c101b08 */
[----:B---3--:R2:W-:Y:S08]  /*6430*/  STG.E.64 desc[UR8][R4.64], R20 ;  /* 0x0000001404007986 */ /* 0x0085f0000c101b08 */
[----:B------:R-:W-:Y:S05]  /*6440*/  @P0 BRA `(.L_x_99) ;  /* 0xfffffffc00a80947 */ /* 0x000fea000383ffff */
[----:B------:R-:W-:Y:S05]  /*6450*/  EXIT ;  /* 0x000000000000794d */ /* 0x000fea0003800000 */
.L_x_100:
        /* <DEDUP_REMOVED lines=10> */
.L_x_5142:


//--------------------- .text._Z35group_norm_nhwc_bwd_one_pass_kernelI11Bf16IOFp32WLi256ELi60ELi480EEv26Group_norm_nhwc_bwd_params --------------------------
	.section	.text._Z35group_norm_nhwc_bwd_one_pass_kernelI11Bf16IOFp32WLi256ELi60ELi480EEv26Group_norm_nhwc_bwd_params,"ax",@progbits
	.align	128
        .global         _Z35group_norm_nhwc_bwd_one_pass_kernelI11Bf16IOFp32WLi256ELi60ELi480EEv26Group_norm_nhwc_bwd_params
        .type           _Z35group_norm_nhwc_bwd_one_pass_kernelI11Bf16IOFp32WLi256ELi60ELi480EEv26Group_norm_nhwc_bwd_params,@function
        .size           _Z35group_norm_nhwc_bwd_one_pass_kernelI11Bf16IOFp32WLi256ELi60ELi480EEv26Group_norm_nhwc_bwd_params,(.L_x_5143 - _Z35group_norm_nhwc_bwd_one_pass_kernelI11Bf16IOFp32WLi256ELi60ELi480EEv26Group_norm_nhwc_bwd_params)
        .other          _Z35group_norm_nhwc_bwd_one_pass_kernelI11Bf16IOFp32WLi256ELi60ELi480EEv26Group_norm_nhwc_bwd_params,@"STO_CUDA_ENTRY STV_DEFAULT"
_Z35group_norm_nhwc_bwd_one_pass_kernelI11Bf16IOFp32WLi256ELi60ELi480EEv26Group_norm_nhwc_bwd_params:
.text._Z35group_norm_nhwc_bwd_one_pass_kernelI11Bf16IOFp32WLi256ELi60ELi480EEv26Group_norm_nhwc_bwd_params:
        /* <DEDUP_REMOVED lines=10> */
[----:B------:R-:W0:Y:S01]  /*00a0*/  LDC R12, c[0x0][0x2ac] ;  /* 0x0000ab00ff0c7b82 */ /* 0x000e220000000800 */
[C---:B------:R-:W-:Y:S01]  /*00b0*/  IMAD.WIDE.U32 R2, R14.reuse, -0x77777777, RZ ;  /* 0x888888890e027825 */ /* 0x040fe200078e00ff */
[----:B------:R-:W-:Y:S01]  /*00c0*/  ULDC.64 UR10, c[0x0][0x290] ;  /* 0x0000a400000a7ab9 */ /* 0x000fe20000000a00 */
[----:B------:R-:W-:Y:S01]  /*00d0*/  ISETP.GE.U32.AND P1, PT, R14, 0x1e0, PT ;  /* 0x000001e00e00780c */ /* 0x000fe20003f26070 */
[----:B------:R-:W-:Y:S01]  /*00e0*/  UMOV UR5, 0x400 ;  /* 0x0000040000057882 */ /* 0x000fe20000000000 */
[----:B------:R-:W-:Y:S01]  /*00f0*/  LOP3.LUT R83, R83, 0xffffffbf, RZ, 0xc0, !PT ;  /* 0xffffffbf53537812 */ /* 0x000fe200078ec0ff */
[----:B------:R-:W-:Y:S01]  /*0100*/  HFMA2.MMA R4, -RZ, RZ, 0, 0 ;  /* 0x00000000ff047435 */ /* 0x000fe200000001ff */
[----:B------:R-:W-:Y:S01]  /*0110*/  SHF.R.U32.HI R19, RZ, 0x4, R3 ;  /* 0x00000004ff137819 */ /* 0x000fe20000011603 */
[----:B------:R-:W1:Y:S04]  /*0120*/  S2UR UR6, SR_CgaCtaId ;  /* 0x00000000000679c3 */ /* 0x000e680000008800 */
[----:B------:R-:W-:-:S04]  /*0130*/  IMAD R82, R19, -0x1e, R14 ;  /* 0xffffffe213527824 */ /* 0x000fc800078e020e */
[----:B------:R-:W2:Y:S01]  /*0140*/  LDC R6, c[0x0][0x10] ;  /* 0x00000400ff067b82 */ /* 0x000ea20000000800 */
[----:B------:R-:W-:Y:S01]  /*0150*/  SHF.L.U32 R82, R82, 0x1, RZ ;  /* 0x0000000152527819 */ /* 0x000fe200000006ff */
[----:B0-----:R-:W-:-:S06]  /*0160*/  IMAD R12, R12, UR7, R19 ;  /* 0x000000070c0c7c24 */ /* 0x001fcc000f8e0213 */
[----:B------:R-:W0:Y:S01]  /*0170*/  LDC R7, c[0x0][0xc] ;  /* 0x00000300ff077b82 */ /* 0x000e220000000800 */
[C---:B------:R-:W-:Y:S02]  /*0180*/  IADD3 R0, R12.reuse, 0x30, RZ ;  /* 0x000000300c007810 */ /* 0x040fe40007ffe0ff */
[----:B------:R-:W-:Y:S01]  /*0190*/  IADD3 R2, R12, 0x40, RZ ;  /* 0x000000400c027810 */ /* 0x000fe20007ffe0ff */
[----:B-1----:R-:W-:Y:S01]  /*01a0*/  ULEA UR5, UR6, UR5, 0x18 ;  /* 0x0000000506057291 */ /* 0x002fe2000f8ec03f */
[----:B------:R-:W-:Y:S02]  /*01b0*/  ISETP.LT.U32.AND P0, PT, R0, UR10, PT ;  /* 0x0000000a00007c0c */ /* 0x000fe4000bf01070 */
[----:B------:R-:W-:Y:S02]  /*01c0*/  SHF.R.S32.HI R0, RZ, 0x1f, R0 ;  /* 0x0000001fff007819 */ /* 0x000fe40000011400 */
[----:B------:R-:W-:Y:S02]  /*01d0*/  ISETP.LT.U32.AND P2, PT, R2, UR10, PT ;  /* 0x0000000a02007c0c */ /* 0x000fe4000bf41070 */
[----:B------:R-:W-:-:S02]  /*01e0*/  ISETP.LT.AND.EX P0, PT, R0, UR11, !P1, P0 ;  /* 0x0000000b00007c0c */ /* 0x000fc4000cf01300 */
[----:B------:R-:W-:Y:S02]  /*01f0*/  SHF.R.S32.HI R2, RZ, 0x1f, R2 ;  /* 0x0000001fff027819 */ /* 0x000fe40000011402 */
[----:B------:R-:W-:Y:S02]  /*0200*/  IADD3 R3, R12, 0x50, RZ ;  /* 0x000000500c037810 */ /* 0x000fe40007ffe0ff */
[----:B------:R-:W-:Y:S02]  /*0210*/  ISETP.LT.AND.EX P2, PT, R2, UR11, !P1, P2 ;  /* 0x0000000b02007c0c */ /* 0x000fe4000cf41320 */
[----:B------:R-:W-:Y:S02]  /*0220*/  ISETP.LT.U32.AND P3, PT, R3, UR10, PT ;  /* 0x0000000a03007c0c */ /* 0x000fe4000bf61070 */
[----:B------:R-:W-:Y:S02]  /*0230*/  SHF.R.S32.HI R3, RZ, 0x1f, R3 ;  /* 0x0000001fff037819 */ /* 0x000fe40000011403 */
[----:B------:R-:W-:-:S02]  /*0240*/  IADD3 R0, R12, 0x60, RZ ;  /* 0x000000600c007810 */ /* 0x000fc40007ffe0ff */
[----:B------:R-:W-:Y:S02]  /*0250*/  @P0 LOP3.LUT R83, R83, 0x40, RZ, 0xfc, !PT ;  /* 0x0000004053530812 */ /* 0x000fe400078efcff */
[----:B------:R-:W-:Y:S02]  /*0260*/  ISETP.LT.AND.EX P0, PT, R3, UR11, !P1, P3 ;  /* 0x0000000b03007c0c */ /* 0x000fe4000cf01330 */
[----:B------:R-:W-:Y:S02]  /*0270*/  LOP3.LUT R83, R83, 0xffffffdf, RZ, 0xc0, !PT ;  /* 0xffffffdf53537812 */ /* 0x000fe400078ec0ff */
[----:B------:R-:W-:Y:S02]  /*0280*/  ISETP.LT.U32.AND P3, PT, R0, UR10, PT ;  /* 0x0000000a00007c0c */ /* 0x000fe4000bf61070 */
[----:B------:R-:W-:Y:S02]  /*0290*/  SHF.R.S32.HI R0, RZ, 0x1f, R0 ;  /* 0x0000001fff007819 */ /* 0x000fe40000011400 */
[----:B------:R-:W-:-:S02]  /*02a0*/  @P2 LOP3.LUT R83, R83, 0x20, RZ, 0xfc, !PT ;  /* 0x0000002053532812 */ /* 0x000fc400078efcff */
[----:B------:R-:W-:Y:S02]  /*02b0*/  IADD3 R2, R12, 0x70, RZ ;  /* 0x000000700c027810 */ /* 0x000fe40007ffe0ff */
        /* <DEDUP_REMOVED lines=10> */
[----:B------:R-:W-:-:S02]  /*0360*/  IADD3 R0, R12, 0x90, RZ ;  /* 0x000000900c007810 */ /* 0x000fc40007ffe0ff */
[----:B------:R-:W-:Y:S02]  /*0370*/  @P3 LOP3.LUT R83, R83, 0x8, RZ, 0xfc, !PT ;  /* 0x0000000853533812 */ /* 0x000fe400078efcff */
[----:B------:R-:W-:Y:S02]  /*0380*/  ISETP.LT.AND.EX P0, PT, R3, UR11, !P1, P0 ;  /* 0x0000000b03007c0c */ /* 0x000fe4000cf01300 */
[----:B------:R-:W-:Y:S02]  /*0390*/  LOP3.LUT R83, R83, 0xfffffffb, RZ, 0xc0, !PT ;  /* 0xfffffffb53537812 */ /* 0x000fe400078ec0ff */
[----:B------:R-:W-:Y:S02]  /*03a0*/  SHF.R.S32.HI R3, RZ, 0x1f, R0 ;  /* 0x0000001fff037819 */ /* 0x000fe40000011400 */
[----:B------:R-:W-:Y:S02]  /*03b0*/  ISETP.LT.U32.AND P5, PT, R0, UR10, PT ;  /* 0x0000000a00007c0c */ /* 0x000fe4000bfa1070 */
[----:B------:R-:W-:-:S02]  /*03c0*/  IADD3 R2, R12, 0xa0, RZ ;  /* 0x000000a00c027810 */ /* 0x000fc40007ffe0ff */
[----:B------:R-:W-:Y:S02]  /*03d0*/  IADD3 R0, R12, 0xb0, RZ ;  /* 0x000000b00c007810 */ /* 0x000fe40007ffe0ff */
[----:B------:R-:W-:Y:S02]  /*03e0*/  @P2 LOP3.LUT R83, R83, 0x4, RZ, 0xfc, !PT ;  /* 0x0000000453532812 */ /* 0x000fe400078efcff */
[----:B------:R-:W-:Y:S02]  /*03f0*/  ISETP.LT.AND.EX P5, PT, R3, UR11, !P1, P5 ;  /* 0x0000000b03007c0c */ /* 0x000fe4000cfa1350 */
[----:B------:R-:W-:Y:S02]  /*0400*/  SHF.R.S32.HI R3, RZ, 0x1f, R2 ;  /* 0x0000001fff037819 */ /* 0x000fe40000011402 */
[----:B------:R-:W-:Y:S02]  /*0410*/  ISETP.LT.U32.AND P4, PT, R2, UR10, PT ;  /* 0x0000000a02007c0c */ /* 0x000fe4000bf81070 */
[----:B------:R-:W-:-:S02]  /*0420*/  SHF.R.S32.HI R2, RZ, 0x1f, R0 ;  /* 0x0000001fff027819 */ /* 0x000fc40000011400 */
[----:B------:R-:W-:Y:S02]  /*0430*/  ISETP.LT.U32.AND P3, PT, R0, UR10, PT ;  /* 0x0000000a00007c0c */ /* 0x000fe4000bf61070 */
[----:B------:R-:W-:Y:S02]  /*0440*/  LOP3.LUT R83, R83, 0xfffffffd, RZ, 0xc0, !PT ;  /* 0xfffffffd53537812 */ /* 0x000fe400078ec0ff */
[----:B------:R-:W-:Y:S02]  /*0450*/  ISETP.LT.AND.EX P4, PT, R3, UR11, !P1, P4 ;  /* 0x0000000b03007c0c */ /* 0x000fe4000cf81340 */
[----:B------:R-:W-:Y:S02]  /*0460*/  ISETP.LT.AND.EX P3, PT, R2, UR11, !P1, P3 ;  /* 0x0000000b02007c0c */ /* 0x000fe4000cf61330 */
[----:B------:R-:W-:Y:S01]  /*0470*/  @P0 LOP3.LUT R83, R83, 0x2, RZ, 0xfc, !PT ;  /* 0x0000000253530812 */ /* 0x000fe200078efcff */
[----:B------:R-:W1:Y:S01]  /*0480*/  LDC.64 R2, c[0x0][0x288] ;  /* 0x0000a200ff027b82 */ /* 0x000e620000000a00 */
[----:B------:R-:W-:-:S02]  /*0490*/  SHF.R.S32.HI R13, RZ, 0x1f, R12 ;  /* 0x0000001fff0d7819 */ /* 0x000fc4000001140c */
[C---:B------:R-:W-:Y:S02]  /*04a0*/  ISETP.LT.U32.AND P0, PT, R12.reuse, UR10, PT ;  /* 0x0000000a0c007c0c */ /* 0x040fe4000bf01070 */
[C---:B------:R-:W-:Y:S02]  /*04b0*/  IADD3 R10, R12.reuse, 0x10, RZ ;  /* 0x000000100c0a7810 */ /* 0x040fe40007ffe0ff */
[----:B------:R-:W-:Y:S02]  /*04c0*/  ISETP.LT.AND.EX P0, PT, R13, UR11, !P1, P0 ;  /* 0x0000000b0d007c0c */ /* 0x000fe4000cf01300 */
[----:B------:R-:W-:Y:S02]  /*04d0*/  LOP3.LUT R83, R83, 0xffffff7f, RZ, 0xc0, !PT ;  /* 0xffffff7f53537812 */ /* 0x000fe400078ec0ff */
[----:B------:R-:W-:Y:S02]  /*04e0*/  IADD3 R8, R12, 0x20, RZ ;  /* 0x000000200c087810 */ /* 0x000fe40007ffe0ff */
[----:B------:R-:W-:-:S02]  /*04f0*/  SHF.R.S32.HI R11, RZ, 0x1f, R10 ;  /* 0x0000001fff0b7819 */ /* 0x000fc4000001140a */
[----:B------:R-:W-:Y:S02]  /*0500*/  ISETP.LT.U32.AND P2, PT, R10, UR10, PT ;  /* 0x0000000a0a007c0c */ /* 0x000fe4000bf41070 */
[----:B------:R-:W-:Y:S02]  /*0510*/  SHF.R.S32.HI R9, RZ, 0x1f, R8 ;  /* 0x0000001fff097819 */ /* 0x000fe40000011408 */
[----:B------:R-:W-:Y:S02]  /*0520*/  ISETP.LT.AND.EX P2, PT, R11, UR11, !P1, P2 ;  /* 0x0000000b0b007c0c */ /* 0x000fe4000cf41320 */
[----:B------:R-:W-:Y:S02]  /*0530*/  @P0 LOP3.LUT R83, R83, 0x80, RZ, 0xfc, !PT ;  /* 0x0000008053530812 */ /* 0x000fe400078efcff */
[----:B------:R-:W-:Y:S01]  /*0540*/  ISETP.LT.U32.AND P0, PT, R8, UR10, PT ;  /* 0x0000000a08007c0c */ /* 0x000fe2000bf01070 */
[----:B------:R-:W-:Y:S01]  /*0550*/  ULDC.U8 UR10, c[0x0][0x2a4] ;  /* 0x0000a900000a7ab9 */ /* 0x000fe20000000000 */
[----:B-1----:R-:W-:-:S02]  /*0560*/  LEA R5, R3, R3, 0x1 ;  /* 0x0000000303057211 */ /* 0x002fc400078e08ff */
[----:B------:R-:W-:Y:S02]  /*0570*/  ISETP.LT.AND.EX P1, PT, R9, UR11, !P1, P0 ;  /* 0x0000000b09007c0c */ /* 0x000fe4000cf21300 */
[----:B------:R-:W-:Y:S02]  /*0580*/  LEA.HI R16, P0, R3, R2, RZ, 0x1 ;  /* 0x0000000203107211 */ /* 0x000fe400078108ff */
[----:B------:R-:W-:Y:S02]  /*0590*/  IADD3 R19, R12, 0xf0, RZ ;  /* 0x000000f00c137810 */ /* 0x000fe40007ffe0ff */
[----:B------:R-:W-:Y:S01]  /*05a0*/  IADD3.X R21, RZ, R3, RZ, P0, !PT ;  /* 0x00000003ff157210 */ /* 0x000fe200007fe4ff */
[----:B------:R-:W-:-:S03]  /*05b0*/  IMAD.WIDE.U32 R2, R2, 0x3, RZ ;  /* 0x0000000302027825 */ /* 0x000fc600078e00ff */
[--C-:B------:R-:W-:Y:S02]  /*05c0*/  SHF.R.S64 R16, R16, 0x1, R21.reuse ;  /* 0x0000000110107819 */ /* 0x100fe40000001015 */
[----:B------:R-:W-:Y:S02]  /*05d0*/  IADD3 R3, R3, R5, RZ ;  /* 0x0000000503037210 */ /* 0x000fe40007ffe0ff */
[----:B------:R-:W1:Y:S01]  /*05e0*/  S2R R5, SR_LANEID ;  /* 0x0000000000057919 */ /* 0x000e620000000000 */
[----:B------:R-:W-:Y:S02]  /*05f0*/  SHF.R.S32.HI R21, RZ, 0x1, R21 ;  /* 0x00000001ff157819 */ /* 0x000fe40000011415 */
[----:B------:R-:W-:Y:S01]  /*0600*/  LEA.HI R17, P0, R3, R2, RZ, 0x1 ;  /* 0x0000000203117211 */ /* 0x000fe200078108ff */
[----:B--2---:R-:W-:Y:S01]  /*0610*/  IMAD R2, R6, UR7, R15 ;  /* 0x0000000706027c24 */ /* 0x004fe2000f8e020f */
[----:B------:R-:W-:Y:S02]  /*0620*/  SHF.L.U64.HI R64, R16, 0x2, R21 ;  /* 0x0000000210407819 */ /* 0x000fe40000010215 */
[----:B------:R-:W-:-:S02]  /*0630*/  IADD3.X R20, RZ, R3, RZ, P0, !PT ;  /* 0x00000003ff147210 */ /* 0x000fc400007fe4ff */
[----:B------:R-:W-:Y:S02]  /*0640*/  SHF.R.S32.HI R3, RZ, 0x1f, R14 ;  /* 0x0000001fff037819 */ /* 0x000fe4000001140e */
[--C-:B------:R-:W-:Y:S02]  /*0650*/  SHF.R.S64 R17, R17, 0x1, R20.reuse ;  /* 0x0000000111117819 */ /* 0x100fe40000001014 */
[----:B------:R-:W-:Y:S02]  /*0660*/  LEA.HI R0, R3, R14, RZ, 0x5 ;  /* 0x0000000e03007211 */ /* 0x000fe400078f28ff */
[----:B------:R-:W-:Y:S02]  /*0670*/  SHF.R.S32.HI R20, RZ, 0x1, R20 ;  /* 0x00000001ff147819 */ /* 0x000fe40000011414 */
[----:B------:R-:W-:Y:S02]  /*0680*/  SHF.R.S32.HI R18, RZ, 0x5, R0 ;  /* 0x00000005ff127819 */ /* 0x000fe40000011400 */
[----:B------:R-:W-:-:S02]  /*0690*/  MOV R3, R15 ;  /* 0x0000000f00037202 */ /* 0x000fc40000000f00 */
[----:B0-----:R-:W-:Y:S02]  /*06a0*/  LOP3.LUT R0, R7, 0x3, RZ, 0xc0, !PT ;  /* 0x0000000307007812 */ /* 0x001fe400078ec0ff */
[----:B------:R-:W-:Y:S02]  /*06b0*/  LEA R18, R18, UR5, 0x3 ;  /* 0x0000000512127c11 */ /* 0x000fe4000f8e18ff */
[----:B------:R-:W-:-:S07]  /*06c0*/  SHF.L.U64.HI R65, R17, 0x2, R20 ;  /* 0x0000000211417819 */ /* 0x000fce0000010214 */
.L_x_184:
[----:B0-----:R-:W0:Y:S01]  /*06d0*/  LDC R26, c[0x0][0x2a0] ;  /* 0x0000a800ff1a7b82 */ /* 0x001e220000000800 */
[----:B------:R-:W-:Y:S01]  /*06e0*/  LOP3.LUT P6, RZ, R83, 0x80, RZ, 0xc0, !PT ;  /* 0x0000008053ff7812 */ /* 0x000fe200078cc0ff */
[----:B------:R-:W-:Y:S01]  /*06f0*/  ULDC.64 UR12, c[0x0][0x298] ;  /* 0x0000a600000c7ab9 */ /* 0x000fe20000000a00 */
[----:B------:R-:W-:Y:S02]  /*0700*/  P2R R91, PR, RZ, 0x4 ;  /* 0x00000004ff5b7803 */ /* 0x000fe40000000000 */
[C---:B------:R-:W-:Y:S02]  /*0710*/  IADD3 R75, R12.reuse, 0xb0, RZ ;  /* 0x000000b00c4b7810 */ /* 0x040fe40007ffe0ff */
[----:B------:R-:W-:Y:S01]  /*0720*/  IADD3 R81, R12, 0xc0, RZ ;  /* 0x000000c00c517810 */ /* 0x000fe20007ffe0ff */
[----:B------:R-:W2:Y:S03]  /*0730*/  @P2 LDC.64 R68, c[0x0][0x230] ;  /* 0x00008c00ff442b82 */ /* 0x000ea60000000a00 */
[----:B------:R-:W-:-:S05]  /*0740*/  SHF.R.S32.HI R77, RZ, 0x1f, R81 ;  /* 0x0000001fff4d7819 */ /* 0x000fca0000011451 */
[----:B------:R-:W3:Y:S01]  /*0750*/  @P6 LDC.64 R72, c[0x0][0x230] ;  /* 0x00008c00ff486b82 */ /* 0x000ee20000000a00 */
[----:B0-----:R-:W-:-:S07]  /*0760*/  IABS R25, R26 ;  /* 0x0000001a00197213 */ /* 0x001fce0000000000 */
[----:B------:R-:W0:Y:S01]  /*0770*/  @P1 LDC.64 R60, c[0x0][0x230] ;  /* 0x00008c00ff3c1b82 */ /* 0x000e220000000a00 */
[----:B------:R-:W4:Y:S07]  /*0780*/  I2F.RP R22, R25 ;  /* 0x0000001900167306 */ /* 0x000f2e0000209400 */
[----:B-1----:R-:W1:Y:S08]  /*0790*/  @P5 LDC.64 R32, c[0x0][0x230] ;  /* 0x00008c00ff205b82 */ /* 0x002e700000000a00 */
[----:B------:R-:W1:Y:S01]  /*07a0*/  @P4 LDC.64 R28, c[0x0][0x230] ;  /* 0x00008c00ff1c4b82 */ /* 0x000e620000000a00 */
[----:B----4-:R-:W4:Y:S07]  /*07b0*/  MUFU.RCP R22, R22 ;  /* 0x0000001600167308 */ /* 0x010f2e0000001000 */
[----:B------:R-:W1:Y:S01]  /*07c0*/  @P3 LDC.64 R66, c[0x0][0x288] ;  /* 0x0000a200ff423b82 */ /* 0x000e620000000a00 */
[----:B----4-:R-:W-:-:S04]  /*07d0*/  IADD3 R20, R22, 0xffffffe, RZ ;  /* 0x0ffffffe16147810 */ /* 0x010fc80007ffe0ff */
[----:B------:R4:W2:Y:S02]  /*07e0*/  F2I.FTZ.U32.TRUNC.NTZ R21, R20 ;  /* 0x0000001400157305 */ /* 0x0008a4000021f000 */
[----:B----4-:R-:W-:Y:S02]  /*07f0*/  MOV R20, RZ ;  /* 0x000000ff00147202 */ /* 0x010fe40000000f00 */
[----:B--2---:R-:W-:-:S05]  /*0800*/  IADD3 R24, RZ, -R21, RZ ;  /* 0x80000015ff187210 */ /* 0x004fca0007ffe0ff */
[----:B------:R-:W-:Y:S01]  /*0810*/  IMAD R23, R24, R25, RZ ;  /* 0x0000001918177224 */ /* 0x000fe200078e02ff */
[----:B------:R-:W-:-:S03]  /*0820*/  IABS R24, R3 ;  /* 0x0000000300187213 */ /* 0x000fc60000000000 */
[----:B------:R-:W-:Y:S01]  /*0830*/  IMAD.HI.U32 R21, R21, R23, R20 ;  /* 0x0000001715157227 */ /* 0x000fe200078e0014 */
[----:B------:R-:W-:-:S05]  /*0840*/  LOP3.LUT R20, R3, R26, RZ, 0x3c, !PT ;  /* 0x0000001a03147212 */ /* 0x000fca00078e3cff */
[----:B------:R-:W-:-:S05]  /*0850*/  IMAD.HI.U32 R21, R21, R24, RZ ;  /* 0x0000001815157227 */ /* 0x000fca00078e00ff */
[----:B------:R-:W-:-:S05]  /*0860*/  IADD3 R22, -R21, RZ, RZ ;  /* 0x000000ff15167210 */ /* 0x000fca0007ffe1ff */
[----:B------:R-:W-:-:S05]  /*0870*/  IMAD R22, R25, R22, R24 ;  /* 0x0000001619167224 */ /* 0x000fca00078e0218 */
[----:B------:R-:W-:-:S13]  /*0880*/  ISETP.GT.U32.AND P0, PT, R25, R22, PT ;  /* 0x000000161900720c */ /* 0x000fda0003f04070 */
[-C--:B------:R-:W-:Y:S02]  /*0890*/  @!P0 IADD3 R22, R22, -R25.reuse, RZ ;  /* 0x8000001916168210 */ /* 0x080fe40007ffe0ff */
[----:B------:R-:W-:Y:S02]  /*08a0*/  @!P0 IADD3 R21, R21, 0x1, RZ ;  /* 0x0000000115158810 */ /* 0x000fe40007ffe0ff */
[----:B------:R-:W-:Y:S02]  /*08b0*/  IADD3 R23, R22, -R25, RZ ;  /* 0x8000001916177210 */ /* 0x000fe40007ffe0ff */
[----:B------:R-:W-:-:S04]  /*08c0*/  ISETP.GT.U32.AND P0, PT, R25, R22, PT ;  /* 0x000000161900720c */ /* 0x000fc80003f04070 */
[----:B------:R-:W-:Y:S02]  /*08d0*/  SEL R23, R23, R22, !P0 ;  /* 0x0000001617177207 */ /* 0x000fe40004000000 */
[----:B------:R-:W-:Y:S02]  /*08e0*/  ISETP.GE.U32.AND P0, PT, R22, R25, PT ;  /* 0x000000191600720c */ /* 0x000fe40003f06070 */
[----:B------:R-:W-:-:S11]  /*08f0*/  IADD3 R25, R12, 0x30, RZ ;  /* 0x000000300c197810 */ /* 0x000fd60007ffe0ff */
[----:B------:R-:W-:Y:S02]  /*0900*/  @P0 IADD3 R21, R21, 0x1, RZ ;  /* 0x0000000115150810 */ /* 0x000fe40007ffe0ff */
[----:B------:R-:W-:-:S13]  /*0910*/  ISETP.GE.AND P0, PT, R3, RZ, PT ;  /* 0x000000ff0300720c */ /* 0x000fda0003f06270 */
[----:B------:R-:W-:Y:S02]  /*0920*/  @!P0 IADD3 R23, -R23, RZ, RZ ;  /* 0x000000ff17178210 */ /* 0x000fe40007ffe1ff */
[----:B------:R-:W-:Y:S02]  /*0930*/  ISETP.GE.AND P0, PT, R20, RZ, PT ;  /* 0x000000ff1400720c */ /* 0x000fe40003f06270 */
[----:B------:R-:W-:-:S11]  /*0940*/  LOP3.LUT R20, RZ, R26, RZ, 0x33, !PT ;  /* 0x0000001aff147212 */ /* 0x000fd600078e33ff */
[----:B------:R-:W-:Y:S02]  /*0950*/  @!P0 IADD3 R21, -R21, RZ, RZ ;  /* 0x000000ff15158210 */ /* 0x000fe40007ffe1ff */
[----:B------:R-:W-:Y:S02]  /*0960*/  ISETP.NE.AND P0, PT, R26, RZ, PT ;  /* 0x000000ff1a00720c */ /* 0x000fe40003f05270 */
[----:B------:R-:W-:Y:S02]  /*0970*/  IADD3 R85, R12, 0xd0, RZ ;  /* 0x000000d00c557810 */ /* 0x000fe40007ffe0ff */
[C---:B------:R-:W-:Y:S02]  /*0980*/  SEL R27, R20.reuse, R23, !P0 ;  /* 0x00000017141b7207 */ /* 0x040fe40004000000 */
[----:B------:R-:W2:Y:S01]  /*0990*/  @P6 LDC.64 R22, c[0x0][0x288] ;  /* 0x0000a200ff166b82 */ /* 0x000ea20000000a00 */
[----:B------:R-:W-:Y:S02]  /*09a0*/  SEL R21, R20, R21, !P0 ;  /* 0x0000001514157207 */ /* 0x000fe40004000000 */
[----:B------:R-:W-:Y:S01]  /*09b0*/  IMAD R113, R27, 0x3c, RZ ;  /* 0x0000003c1b717824 */ /* 0x000fe200078e02ff */
[----:B------:R-:W-:-:S02]  /*09c0*/  SHF.R.S32.HI R20, RZ, 0x1f, R82 ;  /* 0x0000001fff147819 */ /* 0x000fc40000011452 */
[----:B------:R-:W-:Y:S02]  /*09d0*/  P2R R26, PR, RZ, 0x20 ;  /* 0x00000020ff1a7803 */ /* 0x000fe40000000000 */
[----:B------:R-:W-:-:S04]  /*09e0*/  IADD3 R108, P0, R82, R113, RZ ;  /* 0x00000071526c7210 */ /* 0x000fc80007f1e0ff */
[----:B------:R-:W-:Y:S02]  /*09f0*/  LEA.HI.X.SX32 R109, R113, R20, 0x1, P0 ;  /* 0x00000014716d7211 */ /* 0x000fe400000f0eff */
[----:B------:R-:W-:Y:S01]  /*0a00*/  SHF.R.S32.HI R20, RZ, 0x1f, R21 ;  /* 0x0000001fff147819 */ /* 0x000fe20000011415 */
[----:B------:R-:W-:-:S04]  /*0a10*/  IMAD.WIDE.U32 R108, R21, UR12, R108 ;  /* 0x0000000c156c7c25 */ /* 0x000fc8000f8e006c */
[----:B------:R-:W-:Y:S01]  /*0a20*/  IMAD R20, R20, UR12, RZ ;  /* 0x0000000c14147c24 */ /* 0x000fe2000f8e02ff */
[----:B------:R-:W-:-:S03]  /*0a30*/  @P6 MOV R110, R108 ;  /* 0x0000006c006e6202 */ /* 0x000fc60000000f00 */
[----:B------:R-:W-:Y:S01]  /*0a40*/  IMAD R111, R21, UR13, R20 ;  /* 0x0000000d156f7c24 */ /* 0x000fe2000f8e0214 */
[----:B------:R-:W-:Y:S01]  /*0a50*/  ULDC.64 UR12, c[0x0][0x290] ;  /* 0x0000a400000c7ab9 */ /* 0x000fe20000000a00 */
[----:B--2---:R-:W-:-:S03]  /*0a60*/  @P6 IMAD R20, R13, R22, RZ ;  /* 0x000000160d146224 */ /* 0x004fc600078e02ff */
[----:B------:R-:W-:Y:S01]  /*0a70*/  IADD3 R111, R109, R111, RZ ;  /* 0x0000006f6d6f7210 */ /* 0x000fe20007ffe0ff */
[C---:B------:R-:W-:Y:S02]  /*0a80*/  @P6 IMAD R23, R12.reuse, R23, R20 ;  /* 0x000000170c176224 */ /* 0x040fe400078e0214 */
[----:B------:R-:W-:-:S05]  /*0a90*/  @P6 IMAD.WIDE.U32 R20, R12, R22, R110 ;  /* 0x000000160c146225 */ /* 0x000fca00078e006e */
[----:B------:R-:W-:Y:S02]  /*0aa0*/  @P6 IADD3 R21, R21, R23, RZ ;  /* 0x0000001715156210 */ /* 0x000fe40007ffe0ff */
[----:B------:R-:W2:Y:S01]  /*0ab0*/  @P6 LDC.64 R22, c[0x0][0x228] ;  /* 0x00008a00ff166b82 */ /* 0x000ea20000000a00 */
[C---:B------:R-:W-:Y:S02]  /*0ac0*/  @P6 SHF.L.U32 R71, R20.reuse, 0x1, RZ ;  /* 0x0000000114476819 */ /* 0x040fe400000006ff */
[----:B------:R-:W-:Y:S02]  /*0ad0*/  @P6 SHF.L.U64.HI R20, R20, 0x1, R21 ;  /* 0x0000000114146819 */ /* 0x000fe40000010215 */
[----:B---3--:R-:W-:Y:S02]  /*0ae0*/  @P6 IADD3 R72, P0, R71, R72, RZ ;  /* 0x0000004847486210 */ /* 0x008fe40007f1e0ff */
[----:B------:R-:W-:Y:S02]  /*0af0*/  @P2 MOV R21, R111 ;  /* 0x0000006f00152202 */ /* 0x000fe40000000f00 */
[----:B------:R-:W-:-:S02]  /*0b00*/  @P6 IADD3.X R73, R20, R73, RZ, P0, !PT ;  /* 0x0000004914496210 */ /* 0x000fc400007fe4ff */
[----:B--2---:R-:W-:-:S04]  /*0b10*/  @P6 IADD3 R70, P0, R71, R22, RZ ;  /* 0x0000001647466210 */ /* 0x004fc80007f1e0ff */
[----:B------:R-:W-:Y:S02]  /*0b20*/  @P6 IADD3.X R71, R20, R23, RZ, P0, !PT ;  /* 0x0000001714476210 */ /* 0x000fe400007fe4ff */
[----:B------:R-:W2:Y:S01]  /*0b30*/  @P2 LDC.64 R22, c[0x0][0x288] ;  /* 0x0000a200ff162b82 */ /* 0x000ea20000000a00 */
[----:B------:R-:W-:-:S13]  /*0b40*/  LOP3.LUT P6, RZ, R83, 0x40, RZ, 0xc0, !PT ;  /* 0x0000004053ff7812 */ /* 0x000fda00078cc0ff */
[----:B------:R-:W3:Y:S01]  /*0b50*/  @P6 LDC.64 R56, c[0x0][0x230] ;  /* 0x00008c00ff386b82 */ /* 0x000ee20000000a00 */
[----:B--2---:R-:W-:-:S04]  /*0b60*/  @P2 IMAD R20, R11, R22, RZ ;  /* 0x000000160b142224 */ /* 0x004fc800078e02ff */
[----:B------:R-:W-:Y:S01]  /*0b70*/  @P2 IMAD R23, R10, R23, R20 ;  /* 0x000000170a172224 */ /* 0x000fe200078e0214 */
[----:B------:R-:W-:-:S05]  /*0b80*/  @P2 MOV R20, R108 ;  /* 0x0000006c00142202 */ /* 0x000fca0000000f00 */
[----:B------:R-:W-:-:S05]  /*0b90*/  @P2 IMAD.WIDE.U32 R20, R10, R22, R20 ;  /* 0x000000160a142225 */ /* 0x000fca00078e0014 */
[----:B------:R-:W-:Y:S02]  /*0ba0*/  @P2 IADD3 R21, R21, R23, RZ ;  /* 0x0000001715152210 */ /* 0x000fe40007ffe0ff */
[----:B------:R-:W2:Y:S01]  /*0bb0*/  @P2 LDC.64 R22, c[0x0][0x228] ;  /* 0x00008a00ff162b82 */ /* 0x000ea20000000a00 */
[C---:B------:R-:W-:Y:S02]  /*0bc0*/  @P2 SHF.L.U32 R63, R20.reuse, 0x1, RZ ;  /* 0x00000001143f2819 */ /* 0x040fe400000006ff */
[----:B------:R-:W-:Y:S02]  /*0bd0*/  @P2 SHF.L.U64.HI R20, R20, 0x1, R21 ;  /* 0x0000000114142819 */ /* 0x000fe40000010215 */
[----:B------:R-:W-:Y:S02]  /*0be0*/  @P2 IADD3 R68, P0, R63, R68, RZ ;  /* 0x000000443f442210 */ /* 0x000fe40007f1e0ff */
[----:B------:R-:W-:Y:S02]  /*0bf0*/  @P1 MOV R21, R111 ;  /* 0x0000006f00151202 */ /* 0x000fe40000000f00 */
[----:B------:R-:W-:-:S02]  /*0c00*/  @P2 IADD3.X R69, R20, R69, RZ, P0, !PT ;  /* 0x0000004514452210 */ /* 0x000fc400007fe4ff */
[----:B--2---:R-:W-:-:S04]  /*0c10*/  @P2 IADD3 R62, P0, R63, R22, RZ ;  /* 0x000000163f3e2210 */ /* 0x004fc80007f1e0ff */
[----:B------:R-:W-:Y:S02]  /*0c20*/  @P2 IADD3.X R63, R20, R23, RZ, P0, !PT ;  /* 0x00000017143f2210 */ /* 0x000fe400007fe4ff */
[----:B------:R-:W2:Y:S01]  /*0c30*/  @P1 LDC.64 R22, c[0x0][0x288] ;  /* 0x0000a200ff161b82 */ /* 0x000ea20000000a00 */
[----:B------:R-:W-:-:S13]  /*0c40*/  LOP3.LUT P2, RZ, R83, 0x20, RZ, 0xc0, !PT ;  /* 0x0000002053ff7812 */ /* 0x000fda000784c0ff */
[----:B------:R-:W4:Y:S01]  /*0c50*/  @P2 LDC.64 R52, c[0x0][0x230] ;  /* 0x00008c00ff342b82 */ /* 0x000f220000000a00 */
        /* <DEDUP_REMOVED lines=8> */
[----:B0-----:R-:W-:Y:S02]  /*0ce0*/  @P1 IADD3 R60, P0, R59, R60, RZ ;  /* 0x0000003c3b3c1210 */ /* 0x001fe40007f1e0ff */
[----:B------:R-:W-:Y:S02]  /*0cf0*/  SHF.R.S32.HI R21, RZ, 0x1f, R25 ;  /* 0x0000001fff157819 */ /* 0x000fe40000011419 */
[----:B------:R-:W-:-:S02]  /*0d00*/  @P1 IADD3.X R61, R20, R61, RZ, P0, !PT ;  /* 0x0000003d143d1210 */ /* 0x000fc400007fe4ff */
[----:B--2---:R-:W-:-:S04]  /*0d10*/  @P1 IADD3 R58, P0, R59, R22, RZ ;  /* 0x000000163b3a1210 */ /* 0x004fc80007f1e0ff */
[----:B------:R-:W-:Y:S02]  /*0d20*/  @P1 IADD3.X R59, R20, R23, RZ, P0, !PT ;  /* 0x00000017143b1210 */ /* 0x000fe400007fe4ff */
[----:B------:R-:W0:Y:S02]  /*0d30*/  @P6 LDC.64 R22, c[0x0][0x288] ;  /* 0x0000a200ff166b82 */ /* 0x000e240000000a00 */
[----:B0-----:R-:W-:Y:S01]  /*0d40*/  @P6 IMAD R20, R21, R22, RZ ;  /* 0x0000001615146224 */ /* 0x001fe200078e02ff */
[----:B------:R-:W-:-:S03]  /*0d50*/  @P6 MOV R21, R111 ;  /* 0x0000006f00156202 */ /* 0x000fc60000000f00 */
[----:B------:R-:W-:Y:S01]  /*0d60*/  @P6 IMAD R23, R25, R23, R20 ;  /* 0x0000001719176224 */ /* 0x000fe200078e0214 */
[----:B------:R-:W-:-:S05]  /*0d70*/  @P6 MOV R20, R108 ;  /* 0x0000006c00146202 */ /* 0x000fca0000000f00 */
[----:B------:R-:W-:Y:S01]  /*0d80*/  @P6 IMAD.WIDE.U32 R20, R25, R22, R20 ;  /* 0x0000001619146225 */ /* 0x000fe200078e0014 */
[----:B------:R-:W-:-:S04]  /*0d90*/  IADD3 R25, R12, 0x40, RZ ;  /* 0x000000400c197810 */ /* 0x000fc80007ffe0ff */
[----:B------:R-:W-:Y:S02]  /*0da0*/  @P6 IADD3 R21, R21, R23, RZ ;  /* 0x0000001715156210 */ /* 0x000fe40007ffe0ff */
[----:B------:R-:W0:Y:S01]  /*0db0*/  @P6 LDC.64 R22, c[0x0][0x228] ;  /* 0x00008a00ff166b82 */ /* 0x000e220000000a00 */
[C---:B------:R-:W-:Y:S02]  /*0dc0*/  @P6 SHF.L.U32 R55, R20.reuse, 0x1, RZ ;  /* 0x0000000114376819 */ /* 0x040fe400000006ff */
[----:B------:R-:W-:Y:S02]  /*0dd0*/  @P6 SHF.L.U64.HI R20, R20, 0x1, R21 ;  /* 0x0000000114146819 */ /* 0x000fe40000010215 */
[----:B---3--:R-:W-:Y:S02]  /*0de0*/  @P6 IADD3 R56, P0, R55, R56, RZ ;  /* 0x0000003837386210 */ /* 0x008fe40007f1e0ff */
[----:B------:R-:W-:Y:S02]  /*0df0*/  SHF.R.S32.HI R21, RZ, 0x1f, R25 ;  /* 0x0000001fff157819 */ /* 0x000fe40000011419 */
[----:B------:R-:W-:-:S02]  /*0e00*/  @P6 IADD3.X R57, R20, R57, RZ, P0, !PT ;  /* 0x0000003914396210 */ /* 0x000fc400007fe4ff */
[----:B0-----:R-:W-:-:S04]  /*0e10*/  @P6 IADD3 R54, P0, R55, R22, RZ ;  /* 0x0000001637366210 */ /* 0x001fc80007f1e0ff */
[----:B------:R-:W-:Y:S02]  /*0e20*/  @P6 IADD3.X R55, R20, R23, RZ, P0, !PT ;  /* 0x0000001714376210 */ /* 0x000fe400007fe4ff */
[----:B------:R-:W0:Y:S01]  /*0e30*/  @P2 LDC.64 R22, c[0x0][0x288] ;  /* 0x0000a200ff162b82 */ /* 0x000e220000000a00 */
[----:B------:R-:W-:-:S13]  /*0e40*/  LOP3.LUT P6, RZ, R83, 0x10, RZ, 0xc0, !PT ;  /* 0x0000001053ff7812 */ /* 0x000fda00078cc0ff */
[----:B------:R-:W2:Y:S01]  /*0e50*/  @P6 LDC.64 R48, c[0x0][0x230] ;  /* 0x00008c00ff306b82 */ /* 0x000ea20000000a00 */
        /* <DEDUP_REMOVED lines=10> */
[----:B----4-:R-:W-:Y:S02]  /*0f00*/  @P2 IADD3 R52, P0, R51, R52, RZ ;  /* 0x0000003433342210 */ /* 0x010fe40007f1e0ff */
[----:B------:R-:W-:Y:S02]  /*0f10*/  SHF.R.S32.HI R21, RZ, 0x1f, R25 ;  /* 0x0000001fff157819 */ /* 0x000fe40000011419 */
[----:B------:R-:W-:-:S02]  /*0f20*/  @P2 IADD3.X R53, R20, R53, RZ, P0, !PT ;  /* 0x0000003514352210 */ /* 0x000fc400007fe4ff */
[----:B0-----:R-:W-:-:S04]  /*0f30*/  @P2 IADD3 R50, P0, R51, R22, RZ ;  /* 0x0000001633322210 */ /* 0x001fc80007f1e0ff */
[----:B------:R-:W-:Y:S02]  /*0f40*/  @P2 IADD3.X R51, R20, R23, RZ, P0, !PT ;  /* 0x0000001714332210 */ /* 0x000fe400007fe4ff */
[----:B------:R-:W0:Y:S01]  /*0f50*/  @P6 LDC.64 R22, c[0x0][0x288] ;  /* 0x0000a200ff166b82 */ /* 0x000e220000000a00 */
[----:B------:R-:W-:-:S13]  /*0f60*/  LOP3.LUT P2, RZ, R83, 0x8, RZ, 0xc0, !PT ;  /* 0x0000000853ff7812 */ /* 0x000fda000784c0ff */
[----:B------:R-:W3:Y:S01]  /*0f70*/  @P2 LDC.64 R44, c[0x0][0x230] ;  /* 0x00008c00ff2c2b82 */ /* 0x000ee20000000a00 */
        /* <DEDUP_REMOVED lines=10> */
[----:B--2---:R-:W-:Y:S02]  /*1020*/  @P6 IADD3 R48, P0, R47, R48, RZ ;  /* 0x000000302f306210 */ /* 0x004fe40007f1e0ff */
        /* <DEDUP_REMOVED lines=57> */
[----:B------:R-:W-:Y:S02]  /*13c0*/  SHF.R.S32.HI R87, RZ, 0x1f, R85 ;  /* 0x0000001fff577819 */ /* 0x000fe40000011455 */
[----:B------:R-:W-:Y:S02]  /*13d0*/  CS2R R102, SRZ ;  /* 0x0000000000667805 */ /* 0x000fe4000001ff00 */
[----:B------:R-:W-:Y:S02]  /*13e0*/  CS2R R98, SRZ ;  /* 0x0000000000627805 */ /* 0x000fe4000001ff00 */
[----:B------:R-:W-:Y:S02]  /*13f0*/  CS2R R96, SRZ ;  /* 0x0000000000607805 */ /* 0x000fe4000001ff00 */
[----:B------:R-:W-:-:S02]  /*1400*/  CS2R R94, SRZ ;  /* 0x00000000005e7805 */ /* 0x000fc4000001ff00 */
[----:B------:R-:W-:Y:S01]  /*1410*/  LOP3.LUT P2, RZ, R83, 0x80, RZ, 0xc0, !PT ;  /* 0x0000008053ff7812 */ /* 0x000fe2000784c0ff */
        /* <DEDUP_REMOVED lines=10> */
[----:B-1----:R-:W-:Y:S02]  /*14c0*/  @P5 IADD3 R32, P0, R31, R32, RZ ;  /* 0x000000201f205210 */ /* 0x002fe40007f1e0ff */
[----:B------:R-:W-:Y:S02]  /*14d0*/  SHF.R.S32.HI R21, RZ, 0x1f, R25 ;  /* 0x0000001fff157819 */ /* 0x000fe40000011419 */
[----:B------:R-:W-:-:S02]  /*14e0*/  @P5 IADD3.X R33, R20, R33, RZ, P0, !PT ;  /* 0x0000002114215210 */ /* 0x000fc400007fe4ff */
[----:B0-----:R-:W-:-:S04]  /*14f0*/  @P5 IADD3 R30, P0, R31, R22, RZ ;  /* 0x000000161f1e5210 */ /* 0x001fc80007f1e0ff */
[----:B------:R-:W-:Y:S02]  /*1500*/  @P5 IADD3.X R31, R20, R23, RZ, P0, !PT ;  /* 0x00000017141f5210 */ /* 0x000fe400007fe4ff */
[----:B------:R-:W0:Y:S01]  /*1510*/  @P4 LDC.64 R22, c[0x0][0x288] ;  /* 0x0000a200ff164b82 */ /* 0x000e220000000a00 */
[----:B------:R-:W-:-:S04]  /*1520*/  LOP3.LUT P5, RZ, R83, 0x8, RZ, 0xc0, !PT ;  /* 0x0000000853ff7812 */ /* 0x000fc800078ac0ff */
[----:B------:R-:W-:Y:S02]  /*1530*/  P2R R88, PR, RZ, 0x20 ;  /* 0x00000020ff587803 */ /* 0x000fe40000000000 */
[----:B------:R-:W-:-:S04]  /*1540*/  LOP3.LUT P5, RZ, R83, 0x10, RZ, 0xc0, !PT ;  /* 0x0000001053ff7812 */ /* 0x000fc800078ac0ff */
[----:B------:R-:W-:Y:S02]  /*1550*/  P2R R89, PR, RZ, 0x20 ;  /* 0x00000020ff597803 */ /* 0x000fe40000000000 */
[----:B------:R-:W-:-:S04]  /*1560*/  LOP3.LUT P5, RZ, R83, 0x20, RZ, 0xc0, !PT ;  /* 0x0000002053ff7812 */ /* 0x000fc800078ac0ff */
[----:B------:R-:W-:Y:S02]  /*1570*/  P2R R90, PR, RZ, 0x20 ;  /* 0x00000020ff5a7803 */ /* 0x000fe40000000000 */
[----:B------:R-:W-:Y:S01]  /*1580*/  LOP3.LUT P5, RZ, R83, 0x40, RZ, 0xc0, !PT ;  /* 0x0000004053ff7812 */ /* 0x000fe200078ac0ff */
[----:B0-----:R-:W-:Y:S01]  /*1590*/  @P4 IMAD R20, R21, R22, RZ ;  /* 0x0000001615144224 */ /* 0x001fe200078e02ff */
[----:B------:R-:W-:-:S03]  /*15a0*/  @P4 MOV R21, R111 ;  /* 0x0000006f00154202 */ /* 0x000fc60000000f00 */
[----:B------:R-:W-:Y:S01]  /*15b0*/  @P4 IMAD R23, R25, R23, R20 ;  /* 0x0000001719174224 */ /* 0x000fe200078e0214 */
[----:B------:R-:W-:-:S07]  /*15c0*/  @P4 MOV R20, R108 ;  /* 0x0000006c00144202 */ /* 0x000fce0000000f00 */
[----:B------:R-:W5:Y:S01]  /*15d0*/  @P5 LDG.E R102, desc[UR8][R56.64] ;  /* 0x0000000838665981 */ /* 0x000f62000c1e1900 */
[----:B------:R-:W-:Y:S02]  /*15e0*/  @P4 IMAD.WIDE.U32 R20, R25, R22, R20 ;  /* 0x0000001619144225 */ /* 0x000fe400078e0014 */
[----:B------:R-:W0:Y:S01]  /*15f0*/  @P4 LDC.64 R24, c[0x0][0x228] ;  /* 0x00008a00ff184b82 */ /* 0x000e220000000a00 */
[----:B------:R-:W5:Y:S02]  /*1600*/  @P5 LDG.E R99, desc[UR8][R54.64] ;  /* 0x0000000836635981 */ /* 0x000f64000c1e1900 */
[----:B------:R-:W-:Y:S02]  /*1610*/  @P4 IADD3 R23, R21, R23, RZ ;  /* 0x0000001715174210 */ /* 0x000fe40007ffe0ff */
[C---:B------:R-:W-:Y:S02]  /*1620*/  @P4 SHF.L.U32 R21, R20.reuse, 0x1, RZ ;  /* 0x0000000114154819 */ /* 0x040fe400000006ff */
[----:B------:R-:W-:-:S02]  /*1630*/  @P4 SHF.L.U64.HI R22, R20, 0x1, R23 ;  /* 0x0000000114164819 */ /* 0x000fc40000010217 */
[----:B------:R-:W-:-:S04]  /*1640*/  @P4 IADD3 R28, P0, R21, R28, RZ ;  /* 0x0000001c151c4210 */ /* 0x000fc80007f1e0ff */
[----:B------:R-:W-:Y:S02]  /*1650*/  @P4 IADD3.X R29, R22, R29, RZ, P0, !PT ;  /* 0x0000001d161d4210 */ /* 0x000fe400007fe4ff */
[----:B0-----:R-:W-:-:S04]  /*1660*/  @P4 IADD3 R20, P0, R21, R24, RZ ;  /* 0x0000001815144210 */ /* 0x001fc80007f1e0ff */
[----:B------:R-:W-:Y:S02]  /*1670*/  @P4 IADD3.X R21, R22, R25, RZ, P0, !PT ;  /* 0x0000001916154210 */ /* 0x000fe400007fe4ff */
[----:B------:R-:W-:Y:S01]  /*1680*/  SHF.R.S32.HI R25, RZ, 0x1f, R75 ;  /* 0x0000001fff197819 */ /* 0x000fe2000001144b */
[----:B------:R-:W0:Y:S04]  /*1690*/  @P3 LDC.64 R22, c[0x0][0x230] ;  /* 0x00008c00ff163b82 */ /* 0x000e280000000a00 */
[----:B------:R-:W-:Y:S01]  /*16a0*/  @P3 IMAD R24, R25, R66, RZ ;  /* 0x0000004219183224 */ /* 0x000fe200078e02ff */
[----:B------:R-:W-:-:S03]  /*16b0*/  @P3 MOV R25, R111 ;  /* 0x0000006f00193202 */ /* 0x000fc60000000f00 */
[----:B------:R-:W-:Y:S01]  /*16c0*/  @P3 IMAD R67, R75, R67, R24 ;  /* 0x000000434b433224 */ /* 0x000fe200078e0218 */
[----:B------:R-:W-:-:S05]  /*16d0*/  @P3 MOV R24, R108 ;  /* 0x0000006c00183202 */ /* 0x000fca0000000f00 */
[----:B------:R-:W-:Y:S02]  /*16e0*/  @P3 IMAD.WIDE.U32 R24, R75, R66, R24 ;  /* 0x000000424b183225 */ /* 0x000fe400078e0018 */
[----:B------:R-:W1:Y:S03]  /*16f0*/  @P3 LDC.64 R74, c[0x0][0x228] ;  /* 0x00008a00ff4a3b82 */ /* 0x000e660000000a00 */
[----:B------:R-:W-:Y:S02]  /*1700*/  @P3 IADD3 R67, R25, R67, RZ ;  /* 0x0000004319433210 */ /* 0x000fe40007ffe0ff */
[C---:B------:R-:W-:Y:S02]  /*1710*/  @P3 SHF.L.U32 R25, R24.reuse, 0x1, RZ ;  /* 0x0000000118193819 */ /* 0x040fe400000006ff */
[----:B------:R-:W-:Y:S02]  /*1720*/  @P3 SHF.L.U64.HI R66, R24, 0x1, R67 ;  /* 0x0000000118423819 */ /* 0x000fe40000010243 */
[----:B0-----:R-:W-:-:S04]  /*1730*/  @P3 IADD3 R22, P0, R25, R22, RZ ;  /* 0x0000001619163210 */ /* 0x001fc80007f1e0ff */
[----:B------:R-:W-:Y:S02]  /*1740*/  @P3 IADD3.X R23, R66, R23, RZ, P0, !PT ;  /* 0x0000001742173210 */ /* 0x000fe400007fe4ff */
[----:B-1----:R-:W-:-:S04]  /*1750*/  @P3 IADD3 R24, P0, R25, R74, RZ ;  /* 0x0000004a19183210 */ /* 0x002fc80007f1e0ff */
[----:B------:R-:W-:Y:S01]  /*1760*/  @P3 IADD3.X R25, R66, R75, RZ, P0, !PT ;  /* 0x0000004b42193210 */ /* 0x000fe200007fe4ff */
[----:B------:R-:W-:Y:S01]  /*1770*/  IMAD.WIDE.U32 R66, R14, -0x77777777, RZ ;  /* 0x888888890e427825 */ /* 0x000fe200078e00ff */
[----:B------:R-:W0:Y:S04]  /*1780*/  LDC R75, c[0x0][0x2ac] ;  /* 0x0000ab00ff4b7b82 */ /* 0x000e280000000800 */
[----:B------:R-:W-:-:S05]  /*1790*/  SHF.R.U32.HI R66, RZ, 0x4, R67 ;  /* 0x00000004ff427819 */ /* 0x000fca0000011643 */
[----:B0-----:R-:W-:-:S05]  /*17a0*/  IMAD R92, R75, UR7, R66 ;  /* 0x000000074b5c7c24 */ /* 0x001fca000f8e0242 */
[----:B------:R-:W-:-:S04]  /*17b0*/  IADD3 R66, R92, 0xc0, RZ ;  /* 0x000000c05c427810 */ /* 0x000fc80007ffe0ff */
[----:B------:R-:W-:Y:S02]  /*17c0*/  SHF.R.S32.HI R67, RZ, 0x1f, R66 ;  /* 0x0000001fff437819 */ /* 0x000fe40000011442 */
[----:B------:R-:W-:-:S04]  /*17d0*/  ISETP.GE.U32.AND P0, PT, R66, UR12, PT ;  /* 0x0000000c42007c0c */ /* 0x000fc8000bf06070 */
[----:B------:R-:W-:-:S04]  /*17e0*/  ISETP.GE.AND.EX P0, PT, R67, UR13, PT, P0 ;  /* 0x0000000d43007c0c */ /* 0x000fc8000bf06300 */
[----:B------:R-:W-:-:S13]  /*17f0*/  ISETP.LT.U32.AND P0, PT, R14, 0x1e0, !P0 ;  /* 0x000001e00e00780c */ /* 0x000fda0004701070 */
[----:B------:R-:W0:Y:S08]  /*1800*/  @P0 LDC.64 R74, c[0x0][0x288] ;  /* 0x0000a200ff4a0b82 */ /* 0x000e300000000a00 */
[----:B------:R-:W1:Y:S01]  /*1810*/  @P0 LDC.64 R66, c[0x0][0x230] ;  /* 0x00008c00ff420b82 */ /* 0x000e620000000a00 */
[----:B0-----:R-:W-:Y:S01]  /*1820*/  @P0 IMAD R76, R77, R74, RZ ;  /* 0x0000004a4d4c0224 */ /* 0x001fe200078e02ff */
[----:B------:R-:W-:-:S03]  /*1830*/  @P0 MOV R77, R111 ;  /* 0x0000006f004d0202 */ /* 0x000fc60000000f00 */
[----:B------:R-:W-:Y:S01]  /*1840*/  @P0 IMAD R79, R81, R75, R76 ;  /* 0x0000004b514f0224 */ /* 0x000fe200078e024c */
[----:B------:R-:W-:-:S05]  /*1850*/  @P0 MOV R76, R108 ;  /* 0x0000006c004c0202 */ /* 0x000fca0000000f00 */
[----:B------:R-:W-:Y:S02]  /*1860*/  @P0 IMAD.WIDE.U32 R74, R81, R74, R76 ;  /* 0x0000004a514a0225 */ /* 0x000fe400078e004c */
[----:B------:R-:W0:Y:S03]  /*1870*/  @P0 LDC.64 R76, c[0x0][0x228] ;  /* 0x00008a00ff4c0b82 */ /* 0x000e260000000a00 */
[----:B------:R-:W-:Y:S02]  /*1880*/  @P0 IADD3 R75, R75, R79, RZ ;  /* 0x0000004f4b4b0210 */ /* 0x000fe40007ffe0ff */
[C---:B------:R-:W-:Y:S02]  /*1890*/  @P0 SHF.L.U32 R81, R74.reuse, 0x1, RZ ;  /* 0x000000014a510819 */ /* 0x040fe400000006ff */
[----:B------:R-:W-:Y:S02]  /*18a0*/  @P0 SHF.L.U64.HI R74, R74, 0x1, R75 ;  /* 0x000000014a4a0819 */ /* 0x000fe4000001024b */
[----:B-1----:R-:W-:-:S04]  /*18b0*/  @P0 IADD3 R66, P6, R81, R66, RZ ;  /* 0x0000004251420210 */ /* 0x002fc80007fde0ff */
[----:B------:R-:W-:Y:S02]  /*18c0*/  @P0 IADD3.X R67, R74, R67, RZ, P6, !PT ;  /* 0x000000434a430210 */ /* 0x000fe400037fe4ff */
[----:B0-----:R-:W-:-:S04]  /*18d0*/  @P0 IADD3 R80, P6, R81, R76, RZ ;  /* 0x0000004c51500210 */ /* 0x001fc80007fde0ff */
[----:B------:R-:W-:Y:S02]  /*18e0*/  @P0 IADD3.X R81, R74, R77, RZ, P6, !PT ;  /* 0x0000004d4a510210 */ /* 0x000fe400037fe4ff */
[----:B------:R-:W-:Y:S02]  /*18f0*/  CS2R R74, SRZ ;  /* 0x00000000004a7805 */ /* 0x000fe4000001ff00 */
[----:B------:R-:W-:-:S04]  /*1900*/  IADD3 R76, R92, 0xd0, RZ ;  /* 0x000000d05c4c7810 */ /* 0x000fc80007ffe0ff */
[----:B------:R-:W-:Y:S01]  /*1910*/  SHF.R.S32.HI R77, RZ, 0x1f, R76 ;  /* 0x0000001fff4d7819 */ /* 0x000fe2000001144c */
[----:B------:R0:W5:Y:S04]  /*1920*/  @P0 LDG.E R74, desc[UR8][R66.64] ;  /* 0x00000008424a0981 */ /* 0x000168000c1e1900 */
[----:B------:R-:W5:Y:S01]  /*1930*/  @P0 LDG.E R75, desc[UR8][R80.64] ;  /* 0x00000008504b0981 */ /* 0x000f62000c1e1900 */
[----:B------:R-:W-:-:S04]  /*1940*/  ISETP.GE.U32.AND P0, PT, R76, UR12, PT ;  /* 0x0000000c4c007c0c */ /* 0x000fc8000bf06070 */
[----:B------:R-:W-:-:S04]  /*1950*/  ISETP.GE.AND.EX P0, PT, R77, UR13, PT, P0 ;  /* 0x0000000d4d007c0c */ /* 0x000fc8000bf06300 */
[----:B------:R-:W-:-:S13]  /*1960*/  ISETP.LT.U32.AND P0, PT, R14, 0x1e0, !P0 ;  /* 0x000001e00e00780c */ /* 0x000fda0004701070 */
[----:B------:R-:W1:Y:S01]  /*1970*/  @P0 LDC.64 R76, c[0x0][0x288] ;  /* 0x0000a200ff4c0b82 */ /* 0x000e620000000a00 */
[----:B0-----:R-:W-:-:S07]  /*1980*/  @P0 MOV R67, R111 ;  /* 0x0000006f00430202 */ /* 0x001fce0000000f00 */
[----:B------:R-:W0:Y:S01]  /*1990*/  @P0 LDC.64 R78, c[0x0][0x230] ;  /* 0x00008c00ff4e0b82 */ /* 0x000e220000000a00 */
[----:B-1----:R-:W-:-:S04]  /*19a0*/  @P0 IMAD R66, R87, R76, RZ ;  /* 0x0000004c57420224 */ /* 0x002fc800078e02ff */
[----:B------:R-:W-:Y:S01]  /*19b0*/  @P0 IMAD R77, R85, R77, R66 ;  /* 0x0000004d554d0224 */ /* 0x000fe200078e0242 */
[----:B------:R-:W-:-:S05]  /*19c0*/  @P0 MOV R66, R108 ;  /* 0x0000006c00420202 */ /* 0x000fca0000000f00 */
[----:B------:R-:W-:Y:S02]  /*19d0*/  @P0 IMAD.WIDE.U32 R66, R85, R76, R66 ;  /* 0x0000004c55420225 */ /* 0x000fe400078e0042 */
[----:B------:R-:W1:Y:S03]  /*19e0*/  @P0 LDC.64 R84, c[0x0][0x228] ;  /* 0x00008a00ff540b82 */ /* 0x000e660000000a00 */
[----:B------:R-:W-:Y:S02]  /*19f0*/  @P0 IADD3 R77, R67, R77, RZ ;  /* 0x0000004d434d0210 */ /* 0x000fe40007ffe0ff */
[C---:B------:R-:W-:Y:S02]  /*1a00*/  @P0 SHF.L.U32 R67, R66.reuse, 0x1, RZ ;  /* 0x0000000142430819 */ /* 0x040fe400000006ff */
[----:B------:R-:W-:Y:S02]  /*1a10*/  @P0 SHF.L.U64.HI R66, R66, 0x1, R77 ;  /* 0x0000000142420819 */ /* 0x000fe4000001024d */
[----:B------:R-:W-:-:S02]  /*1a20*/  CS2R R76, SRZ ;  /* 0x00000000004c7805 */ /* 0x000fc4000001ff00 */
[----:B0-----:R-:W-:-:S04]  /*1a30*/  @P0 IADD3 R78, P6, R67, R78, RZ ;  /* 0x0000004e434e0210 */ /* 0x001fc80007fde0ff */
[----:B------:R-:W-:-:S05]  /*1a40*/  @P0 IADD3.X R79, R66, R79, RZ, P6, !PT ;  /* 0x0000004f424f0210 */ /* 0x000fca00037fe4ff */
[----:B------:R0:W5:Y:S01]  /*1a50*/  @P0 LDG.E R76, desc[UR8][R78.64] ;  /* 0x000000084e4c0981 */ /* 0x000162000c1e1900 */
[----:B-1----:R-:W-:-:S04]  /*1a60*/  @P0 IADD3 R84, P6, R67, R84, RZ ;  /* 0x0000005443540210 */ /* 0x002fc80007fde0ff */
[----:B------:R-:W-:Y:S02]  /*1a70*/  @P0 IADD3.X R85, R66, R85, RZ, P6, !PT ;  /* 0x0000005542550210 */ /* 0x000fe400037fe4ff */
[----:B------:R-:W-:-:S03]  /*1a80*/  IADD3 R66, R92, 0xe0, RZ ;  /* 0x000000e05c427810 */ /* 0x000fc60007ffe0ff */
[----:B------:R1:W5:Y:S01]  /*1a90*/  @P0 LDG.E R77, desc[UR8][R84.64] ;  /* 0x00000008544d0981 */ /* 0x000362000c1e1900 */
[----:B------:R-:W-:Y:S02]  /*1aa0*/  SHF.R.S32.HI R67, RZ, 0x1f, R66 ;  /* 0x0000001fff437819 */ /* 0x000fe40000011442 */
[----:B------:R-:W-:-:S04]  /*1ab0*/  ISETP.GE.U32.AND P0, PT, R66, UR12, PT ;  /* 0x0000000c42007c0c */ /* 0x000fc8000bf06070 */
[----:B------:R-:W-:-:S04]  /*1ac0*/  ISETP.GE.AND.EX P0, PT, R67, UR13, PT, P0 ;  /* 0x0000000d43007c0c */ /* 0x000fc8000bf06300 */
[----:B------:R-:W-:-:S13]  /*1ad0*/  ISETP.LT.U32.AND P0, PT, R14, 0x1e0, !P0 ;  /* 0x000001e00e00780c */ /* 0x000fda0004701070 */
[----:B------:R-:W2:Y:S01]  /*1ae0*/  @P0 LDC.64 R66, c[0x0][0x288] ;  /* 0x0000a200ff420b82 */ /* 0x000ea20000000a00 */
[----:B------:R-:W-:-:S04]  /*1af0*/  IADD3 R87, R12, 0xe0, RZ ;  /* 0x000000e00c577810 */ /* 0x000fc80007ffe0ff */
[----:B------:R-:W-:Y:S02]  /*1b00*/  SHF.R.S32.HI R93, RZ, 0x1f, R87 ;  /* 0x0000001fff5d7819 */ /* 0x000fe40000011457 */
[----:B0-----:R-:W-:Y:S01]  /*1b10*/  @P0 MOV R79, R111 ;  /* 0x0000006f004f0202 */ /* 0x001fe20000000f00 */
[----:B------:R-:W0:Y:S02]  /*1b20*/  @P0 LDC.64 R80, c[0x0][0x230] ;  /* 0x00008c00ff500b82 */ /* 0x000e240000000a00 */
[----:B--2---:R-:W-:-:S04]  /*1b30*/  @P0 IMAD R78, R93, R66, RZ ;  /* 0x000000425d4e0224 */ /* 0x004fc800078e02ff */
[----:B------:R-:W-:Y:S01]  /*1b40*/  @P0 IMAD R67, R87, R67, R78 ;  /* 0x0000004357430224 */ /* 0x000fe200078e024e */
[----:B------:R-:W-:-:S05]  /*1b50*/  @P0 MOV R78, R108 ;  /* 0x0000006c004e0202 */ /* 0x000fca0000000f00 */
[----:B------:R-:W-:Y:S02]  /*1b60*/  @P0 IMAD.WIDE.U32 R78, R87, R66, R78 ;  /* 0x00000042574e0225 */ /* 0x000fe400078e004e */
[----:B------:R-:W2:Y:S03]  /*1b70*/  @P0 LDC.64 R86, c[0x0][0x228] ;  /* 0x00008a00ff560b82 */ /* 0x000ea60000000a00 */
[----:B------:R-:W-:Y:S02]  /*1b80*/  @P0 IADD3 R79, R79, R67, RZ ;  /* 0x000000434f4f0210 */ /* 0x000fe40007ffe0ff */
[C---:B------:R-:W-:Y:S02]  /*1b90*/  @P0 SHF.L.U32 R67, R78.reuse, 0x1, RZ ;  /* 0x000000014e430819 */ /* 0x040fe400000006ff */
[----:B------:R-:W-:Y:S02]  /*1ba0*/  @P0 SHF.L.U64.HI R78, R78, 0x1, R79 ;  /* 0x000000014e4e0819 */ /* 0x000fe4000001024f */
[----:B0-----:R-:W-:-:S04]  /*1bb0*/  @P0 IADD3 R80, P6, R67, R80, RZ ;  /* 0x0000005043500210 */ /* 0x001fc80007fde0ff */
[----:B------:R-:W-:Y:S02]  /*1bc0*/  @P0 IADD3.X R81, R78, R81, RZ, P6, !PT ;  /* 0x000000514e510210 */ /* 0x000fe400037fe4ff */
[----:B------:R-:W-:Y:S02]  /*1bd0*/  IADD3 R92, R92, 0xf0, RZ ;  /* 0x000000f05c5c7810 */ /* 0x000fe40007ffe0ff */
[----:B--2---:R-:W-:-:S04]  /*1be0*/  @P0 IADD3 R86, P6, R67, R86, RZ ;  /* 0x0000005643560210 */ /* 0x004fc80007fde0ff */
[----:B------:R-:W-:Y:S02]  /*1bf0*/  @P0 IADD3.X R87, R78, R87, RZ, P6, !PT ;  /* 0x000000574e570210 */ /* 0x000fe400037fe4ff */
[----:B------:R-:W-:Y:S02]  /*1c00*/  CS2R R78, SRZ ;  /* 0x00000000004e7805 */ /* 0x000fe4000001ff00 */
[----:B------:R-:W-:-:S04]  /*1c10*/  SHF.R.S32.HI R66, RZ, 0x1f, R92 ;  /* 0x0000001fff427819 */ /* 0x000fc8000001145c */
[----:B------:R0:W5:Y:S04]  /*1c20*/  @P0 LDG.E R78, desc[UR8][R80.64] ;  /* 0x00000008504e0981 */ /* 0x000168000c1e1900 */
[----:B------:R2:W5:Y:S01]  /*1c30*/  @P0 LDG.E R79, desc[UR8][R86.64] ;  /* 0x00000008564f0981 */ /* 0x000562000c1e1900 */
[----:B------:R-:W-:-:S04]  /*1c40*/  ISETP.GE.U32.AND P0, PT, R92, UR12, PT ;  /* 0x0000000c5c007c0c */ /* 0x000fc8000bf06070 */
[----:B------:R-:W-:-:S04]  /*1c50*/  ISETP.GE.AND.EX P0, PT, R66, UR13, PT, P0 ;  /* 0x0000000d42007c0c */ /* 0x000fc8000bf06300 */
[----:B------:R-:W-:-:S13]  /*1c60*/  ISETP.LT.U32.AND P0, PT, R14, 0x1e0, !P0 ;  /* 0x000001e00e00780c */ /* 0x000fda0004701070 */
[----:B------:R-:W3:Y:S01]  /*1c70*/  @P0 LDC.64 R66, c[0x0][0x288] ;  /* 0x0000a200ff420b82 */ /* 0x000ee20000000a00 */
[----:B------:R-:W-:-:S07]  /*1c80*/  SHF.R.S32.HI R93, RZ, 0x1f, R19 ;  /* 0x0000001fff5d7819 */ /* 0x000fce0000011413 */
[----:B-1----:R-:W1:Y:S01]  /*1c90*/  @P0 LDC.64 R84, c[0x0][0x230] ;  /* 0x00008c00ff540b82 */ /* 0x002e620000000a00 */
[----:B0-----:R-:W-:Y:S02]  /*1ca0*/  @P0 MOV R80, R108 ;  /* 0x0000006c00500202 */ /* 0x001fe40000000f00 */
[----:B------:R-:W-:-:S05]  /*1cb0*/  @P0 MOV R81, R111 ;  /* 0x0000006f00510202 */ /* 0x000fca0000000f00 */
[----:B--2---:R-:W0:Y:S01]  /*1cc0*/  @P0 LDC.64 R86, c[0x0][0x228] ;  /* 0x00008a00ff560b82 */ /* 0x004e220000000a00 */
[-C--:B---3--:R-:W-:Y:S02]  /*1cd0*/  @P0 IMAD R92, R93, R66.reuse, RZ ;  /* 0x000000425d5c0224 */ /* 0x088fe400078e02ff */
[----:B------:R-:W-:-:S04]  /*1ce0*/  @P0 IMAD.WIDE.U32 R80, R19, R66, R80 ;  /* 0x0000004213500225 */ /* 0x000fc800078e0050 */
[----:B------:R-:W-:-:S05]  /*1cf0*/  @P0 IMAD R67, R19, R67, R92 ;  /* 0x0000004313430224 */ /* 0x000fca00078e025c */
[----:B------:R-:W-:Y:S02]  /*1d00*/  @P0 IADD3 R81, R81, R67, RZ ;  /* 0x0000004351510210 */ /* 0x000fe40007ffe0ff */
[C---:B------:R-:W-:Y:S02]  /*1d10*/  @P0 SHF.L.U32 R67, R80.reuse, 0x1, RZ ;  /* 0x0000000150430819 */ /* 0x040fe400000006ff */
[----:B------:R-:W-:Y:S02]  /*1d20*/  @P0 SHF.L.U64.HI R80, R80, 0x1, R81 ;  /* 0x0000000150500819 */ /* 0x000fe40000010251 */
[----:B-1----:R-:W-:-:S04]  /*1d30*/  @P0 IADD3 R84, P6, R67, R84, RZ ;  /* 0x0000005443540210 */ /* 0x002fc80007fde0ff */
[----:B------:R-:W-:Y:S02]  /*1d40*/  @P0 IADD3.X R85, R80, R85, RZ, P6, !PT ;  /* 0x0000005550550210 */ /* 0x000fe400037fe4ff */
[----:B0-----:R-:W-:Y:S02]  /*1d50*/  @P0 IADD3 R86, P6, R67, R86, RZ ;  /* 0x0000005643560210 */ /* 0x001fe40007fde0ff */
[----:B------:R-:W0:Y:S02]  /*1d60*/  LDC.64 R66, c[0x0][0x248] ;  /* 0x00009200ff427b82 */ /* 0x000e240000000a00 */
[----:B0-----:R-:W-:-:S06]  /*1d70*/  IMAD.WIDE R66, R3, 0x8, R66 ;  /* 0x0000000803427825 */ /* 0x001fcc00078e0242 */
[----:B------:R-:W2:Y:S01]  /*1d80*/  LDG.E.64 R66, desc[UR8][R66.64] ;  /* 0x0000000842427981 */ /* 0x000ea2000c1e1b00 */
[----:B------:R-:W-:Y:S02]  /*1d90*/  @P0 IADD3.X R87, R80, R87, RZ, P6, !PT ;  /* 0x0000005750570210 */ /* 0x000fe400037fe4ff */
[----:B------:R-:W-:-:S06]  /*1da0*/  CS2R R80, SRZ ;  /* 0x0000000000507805 */ /* 0x000fcc000001ff00 */
[----:B------:R-:W5:Y:S04]  /*1db0*/  @P0 LDG.E R80, desc[UR8][R84.64] ;  /* 0x0000000854500981 */ /* 0x000f68000c1e1900 */
[----:B------:R0:W5:Y:S01]  /*1dc0*/  @P0 LDG.E R81, desc[UR8][R86.64] ;  /* 0x0000000856510981 */ /* 0x000162000c1e1900 */
[----:B------:R-:W-:-:S13]  /*1dd0*/  ISETP.NE.AND P5, PT, R90, RZ, PT ;  /* 0x000000ff5a00720c */ /* 0x000fda0003fa5270 */
[----:B------:R-:W5:Y:S04]  /*1de0*/  @P5 LDG.E R97, desc[UR8][R52.64] ;  /* 0x0000000834615981 */ /* 0x000f68000c1e1900 */
[----:B------:R-:W5:Y:S01]  /*1df0*/  @P5 LDG.E R96, desc[UR8][R50.64] ;  /* 0x0000000832605981 */ /* 0x000f62000c1e1900 */
[----:B------:R-:W-:Y:S02]  /*1e00*/  ISETP.NE.AND P5, PT, R89, RZ, PT ;  /* 0x000000ff5900720c */ /* 0x000fe40003fa5270 */
[----:B------:R-:W-:Y:S02]  /*1e10*/  MOV R107, 0x3f800000 ;  /* 0x3f800000006b7802 */ /* 0x000fe40000000f00 */
[----:B------:R-:W-:Y:S02]  /*1e20*/  CS2R R104, SRZ ;  /* 0x0000000000687805 */ /* 0x000fe4000001ff00 */
[----:B------:R-:W-:-:S04]  /*1e30*/  LOP3.LUT P6, RZ, R83, 0x2, RZ, 0xc0, !PT ;  /* 0x0000000253ff7812 */ /* 0x000fc800078cc0ff */
[----:B------:R-:W5:Y:S04]  /*1e40*/  @P2 LDG.E R105, desc[UR8][R72.64] ;  /* 0x0000000848692981 */ /* 0x000f68000c1e1900 */
[----:B------:R-:W5:Y:S04]  /*1e50*/  @P5 LDG.E R98, desc[UR8][R48.64] ;  /* 0x0000000830625981 */ /* 0x000f68000c1e1900 */
[----:B------:R-:W5:Y:S01]  /*1e60*/  @P5 LDG.E R95, desc[UR8][R46.64] ;  /* 0x000000082e5f5981 */ /* 0x000f62000c1e1900 */
[----:B------:R-:W-:-:S03]  /*1e70*/  ISETP.NE.AND P5, PT, R88, RZ, PT ;  /* 0x000000ff5800720c */ /* 0x000fc60003fa5270 */
[----:B------:R1:W5:Y:S01]  /*1e80*/  @P2 LDG.E R104, desc[UR8][R70.64] ;  /* 0x0000000846682981 */ /* 0x000362000c1e1900 */
[----:B------:R-:W-:Y:S02]  /*1e90*/  ISETP.NE.AND P2, PT, R91, RZ, PT ;  /* 0x000000ff5b00720c */ /* 0x000fe40003f45270 */
[----:B------:R-:W-:Y:S02]  /*1ea0*/  CS2R R100, SRZ ;  /* 0x0000000000647805 */ /* 0x000fe4000001ff00 */
[----:B------:R-:W-:Y:S02]  /*1eb0*/  CS2R R90, SRZ ;  /* 0x00000000005a7805 */ /* 0x000fe4000001ff00 */
[----:B------:R-:W-:Y:S02]  /*1ec0*/  CS2R R88, SRZ ;  /* 0x0000000000587805 */ /* 0x000fe4000001ff00 */
[----:B0-----:R-:W-:Y:S02]  /*1ed0*/  CS2R R86, SRZ ;  /* 0x0000000000567805 */ /* 0x001fe4000001ff00 */
[----:B------:R-:W-:Y:S01]  /*1ee0*/  CS2R R84, SRZ ;  /* 0x0000000000547805 */ /* 0x000fe2000001ff00 */
[----:B------:R-:W5:Y:S04]  /*1ef0*/  @P1 LDG.E R101, desc[UR8][R60.64] ;  /* 0x000000083c651981 */ /* 0x000f68000c1e1900 */
[----:B------:R-:W5:Y:S04]  /*1f00*/  @P1 LDG.E R100, desc[UR8][R58.64] ;  /* 0x000000083a641981 */ /* 0x000f68000c1e1900 */
[----:B------:R-:W5:Y:S04]  /*1f10*/  @P2 LDG.E R103, desc[UR8][R62.64] ;  /* 0x000000083e672981 */ /* 0x000f68000c1e1900 */
[----:B------:R-:W5:Y:S04]  /*1f20*/  @P6 LDG.E R89, desc[UR8][R36.64] ;  /* 0x0000000824596981 */ /* 0x000f68000c1e1900 */
[----:B------:R-:W5:Y:S04]  /*1f30*/  @P6 LDG.E R88, desc[UR8][R34.64] ;  /* 0x0000000822586981 */ /* 0x000f68000c1e1900 */
[----:B------:R-:W5:Y:S04]  /*1f40*/  @P4 LDG.E R85, desc[UR8][R28.64] ;  /* 0x000000081c554981 */ /* 0x000f68000c1e1900 */
[----:B------:R-:W5:Y:S04]  /*1f50*/  @P4 LDG.E R84, desc[UR8][R20.64] ;  /* 0x0000000814544981 */ /* 0x000f68000c1e1900 */
[----:B------:R-:W5:Y:S01]  /*1f60*/  @P3 LDG.E R86, desc[UR8][R22.64] ;  /* 0x0000000816563981 */ /* 0x000f62000c1e1900 */
[----:B--2---:R-:W-:-:S05]  /*1f70*/  FFMA.FTZ R93, -R66, R66, R67 ;  /* 0x00000042425d7223 */ /* 0x004fca0000010143 */
[----:B------:R-:W-:-:S13]  /*1f80*/  FSETP.GTU.FTZ.AND P0, PT, R93, RZ, PT ;  /* 0x000000ff5d00720b */ /* 0x000fda0003f1c000 */
[----:B------:R-:W0:Y:S01]  /*1f90*/  @P0 LDC R92, c[0x0][0x250] ;  /* 0x00009400ff5c0b82 */ /* 0x000e220000000800 */
[----:B------:R-:W-:-:S06]  /*1fa0*/  MOV R67, RZ ;  /* 0x000000ff00437202 */ /* 0x000fcc0000000f00 */
[----:B------:R-:W5:Y:S01]  /*1fb0*/  @P3 LDG.E R67, desc[UR8][R24.64] ;  /* 0x0000000818433981 */ /* 0x000f62000c1e1900 */
[----:B0-----:R-:W-:-:S04]  /*1fc0*/  @P0 FADD.FTZ R92, R93, R92 ;  /* 0x0000005c5d5c0221 */ /* 0x001fc80000010000 */
[----:B------:R0:W2:Y:S02]  /*1fd0*/  @P0 MUFU.RSQ R107, R92 ;  /* 0x0000005c006b0308 */ /* 0x0000a40000001400 */
[----:B0-----:R-:W-:-:S06]  /*1fe0*/  CS2R R92, SRZ ;  /* 0x00000000005c7805 */ /* 0x001fcc000001ff00 */
[----:B------:R-:W5:Y:S04]  /*1ff0*/  @P5 LDG.E R93, desc[UR8][R44.64] ;  /* 0x000000082c5d5981 */ /* 0x000f68000c1e1900 */
[----:B------:R-:W5:Y:S01]  /*2000*/  @P5 LDG.E R92, desc[UR8][R42.64] ;  /* 0x000000082a5c5981 */ /* 0x000f62000c1e1900 */
[----:B------:R-:W-:-:S13]  /*2010*/  ISETP.NE.AND P5, PT, R26, RZ, PT ;  /* 0x000000ff1a00720c */ /* 0x000fda0003fa5270 */
[----:B------:R-:W5:Y:S04]  /*2020*/  @P5 LDG.E R90, desc[UR8][R32.64] ;  /* 0x00000008205a5981 */ /* 0x000f68000c1e1900 */
[----:B------:R-:W5:Y:S01]  /*2030*/  @P5 LDG.E R87, desc[UR8][R30.64] ;  /* 0x000000081e575981 */ /* 0x000f62000c1e1900 */
[----:B------:R-:W-:Y:S02]  /*2040*/  LOP3.LUT P0, RZ, R83, 0x4, RZ, 0xc0, !PT ;  /* 0x0000000453ff7812 */ /* 0x000fe4000780c0ff */
[----:B------:R-:W-:Y:S01]  /*2050*/  MOV R106, RZ ;  /* 0x000000ff006a7202 */ /* 0x000fe20000000f00 */
[----:B------:R-:W-:Y:S01]  /*2060*/  BSSY B0, `(.L_x_102) ;  /* 0x0000012000007945 */ /* 0x000fe20003800000 */
[----:B-1----:R-:W-:-:S04]  /*2070*/  CS2R R70, SRZ ;  /* 0x0000000000467805 */ /* 0x002fc8000001ff00 */
[----:B------:R0:W5:Y:S05]  /*2080*/  @P2 LDG.E R106, desc[UR8][R68.64] ;  /* 0x00000008446a2981 */ /* 0x00016a000c1e1900 */
[----:B------:R1:W5:Y:S04]  /*2090*/  @P0 LDG.E R94, desc[UR8][R40.64] ;  /* 0x00000008285e0981 */ /* 0x000368000c1e1900 */
[----:B------:R1:W5:Y:S01]  /*20a0*/  @P0 LDG.E R91, desc[UR8][R38.64] ;  /* 0x00000008265b0981 */ /* 0x000362000c1e1900 */
[----:B------:R-:W-:-:S02]  /*20b0*/  ISETP.GT.U32.AND P0, PT, R14, 0x1df, PT ;  /* 0x000001df0e00780c */ /* 0x000fc40003f04070 */
[----:B0-----:R-:W-:-:S11]  /*20c0*/  CS2R R68, SRZ ;  /* 0x0000000000447805 */ /* 0x001fd6000001ff00 */
[----:B-12---:R-:W-:Y:S05]  /*20d0*/  @P0 BRA `(.L_x_103) ;  /* 0x0000000000280947 */ /* 0x006fea0003800000 */
        /* <DEDUP_REMOVED lines=8> */
[----:B0-----:R-:W-:-:S05]  /*2160*/  IMAD.WIDE R22, R113, 0x4, R22 ;  /* 0x0000000471167825 */ /* 0x001fca00078e0216 */
[----:B------:R1:W5:Y:S02]  /*2170*/  LDG.E.64 R68, desc[UR8][R22.64] ;  /* 0x0000000816447981 */ /* 0x000364000c1e1b00 */
.L_x_103:
[----:B------:R-:W-:Y:S05]  /*2180*/  BSYNC B0 ;  /* 0x0000000000007941 */ /* 0x000fea0003800000 */
.L_x_102:
[----:B------:R-:W-:Y:S02]  /*2190*/  ISETP.NE.AND P0, PT, RZ, UR10, PT ;  /* 0x0000000aff007c0c */ /* 0x000fe4000bf05270 */
[C---:B-1---5:R-:W-:Y:S02]  /*21a0*/  PRMT R20, R105.reuse, 0x7632, R20 ;  /* 0x0000763269147816 */ /* 0x062fe40000000014 */
[----:B------:R-:W-:Y:S02]  /*21b0*/  SHF.L.U32 R21, R105, 0x10, RZ ;  /* 0x0000001069157819 */ /* 0x000fe400000006ff */
[----:B------:R-:W-:Y:S02]  /*21c0*/  PRMT R22, R104, 0x7632, R22 ;  /* 0x0000763268167816 */ /* 0x000fe40000000016 */
[----:B------:R-:W-:Y:S02]  /*21d0*/  PRMT R24, R106, 0x7632, R24 ;  /* 0x000076326a187816 */ /* 0x000fe40000000018 */
[----:B------:R-:W-:Y:S01]  /*21e0*/  SHF.L.U32 R25, R20, 0x10, RZ ;  /* 0x0000001014197819 */ /* 0x000fe200000006ff */
[----:B------:R-:W-:Y:S01]  /*21f0*/  FADD.FTZ R20, -R66, R21 ;  /* 0x0000001542147221 */ /* 0x000fe20000010100 */
[----:B------:R-:W-:-:S02]  /*2200*/  SHF.L.U32 R29, R106, 0x10, RZ ;  /* 0x000000106a1d7819 */ /* 0x000fc400000006ff */
[----:B------:R-:W-:Y:S01]  /*2210*/  SHF.L.U32 R28, R22, 0x10, RZ ;  /* 0x00000010161c7819 */ /* 0x000fe200000006ff */
[----:B------:R-:W-:Y:S01]  /*2220*/  FADD.FTZ R22, -R66, R25 ;  /* 0x0000001942167221 */ /* 0x000fe20000010100 */
[----:B------:R-:W-:Y:S01]  /*2230*/  SHF.L.U32 R31, R24, 0x10, RZ ;  /* 0x00000010181f7819 */ /* 0x000fe200000006ff */
[----:B------:R-:W-:Y:S01]  /*2240*/  FADD.FTZ R36, -R66, R29 ;  /* 0x0000001d42247221 */ /* 0x000fe20000010100 */
[----:B------:R-:W-:Y:S01]  /*2250*/  PRMT R30, R103, 0x7632, R30 ;  /* 0x00007632671e7816 */ /* 0x000fe2000000001e */
[-C--:B------:R-:W-:Y:S01]  /*2260*/  FMUL.FTZ R21, R20, R107.reuse ;  /* 0x0000006b14157220 */ /* 0x080fe20000410000 */
[----:B------:R-:W-:Y:S01]  /*2270*/  LOP3.LUT R83, R83, 0xfffffeff, RZ, 0xc0, !PT ;  /* 0xfffffeff53537812 */ /* 0x000fe200078ec0ff */
[----:B------:R-:W-:Y:S01]  /*2280*/  FADD.FTZ R38, -R66, R31 ;  /* 0x0000001f42267221 */ /* 0x000fe20000010100 */
[----:B------:R-:W-:Y:S01]  /*2290*/  SHF.L.U32 R26, R104, 0x10, RZ ;  /* 0x00000010681a7819 */ /* 0x000fe200000006ff */
[----:B------:R-:W-:Y:S01]  /*22a0*/  FMUL.FTZ R22, R22, R107 ;  /* 0x0000006b16167220 */ /* 0x000fe20000410000 */
[----:B------:R-:W-:-:S02]  /*22b0*/  SHF.L.U32 R23, R103, 0x10, RZ ;  /* 0x0000001067177819 */ /* 0x000fc400000006ff */
[----:B------:R-:W-:Y:S02]  /*22c0*/  SHF.L.U32 R24, R30, 0x10, RZ ;  /* 0x000000101e187819 */ /* 0x000fe400000006ff */
[----:B------:R-:W-:Y:S01]  /*22d0*/  @P0 LOP3.LUT R83, R83, 0x100, RZ, 0xfc, !PT ;  /* 0x0000010053530812 */ /* 0x000fe200078efcff */
        /* <DEDUP_REMOVED lines=19> */
.L_x_104:
[----:B------:R-:W-:Y:S01]  /*2410*/  FMUL.FTZ R20, R26, R68 ;  /* 0x000000441a147220 */ /* 0x000fe20000410000 */
[C---:B------:R-:W-:Y:S01]  /*2420*/  FFMA.FTZ R40, R21.reuse, R26, RZ ;  /* 0x0000001a15287223 */ /* 0x040fe200000100ff */
        /* <DEDUP_REMOVED lines=24> */
.L_x_105:
[----:B------:R-:W-:Y:S01]  /*25b0*/  FADD.FTZ R26, RZ, R26 ;  /* 0x0000001aff1a7221 */ /* 0x000fe20000010000 */
[----:B------:R-:W-:Y:S01]  /*25c0*/  FFMA.FTZ R29, R22, R25, R21 ;  /* 0x00000019161d7223 */ /* 0x000fe20000010015 */
[----:B------:R-:W-:Y:S01]  /*25d0*/  FADD.FTZ R31, R25, R20 ;  /* 0x00000014191f7221 */ /* 0x000fe20000010000 */
[----:B------:R-:W-:Y:S01]  /*25e0*/  FFMA.FTZ R40, R39, R23, R40 ;  /* 0x0000001727287223 */ /* 0x000fe20000010028 */
[----:B------:R-:W-:Y:S01]  /*25f0*/  FMUL.FTZ R20, R23, R68 ;  /* 0x0000004417147220 */ /* 0x000fe20000410000 */
[--C-:B------:R-:W-:Y:S01]  /*2600*/  FADD.FTZ R72, R26, R23.reuse ;  /* 0x000000171a487221 */ /* 0x100fe20000010000 */
[----:B------:R-:W-:Y:S01]  /*2610*/  FFMA.FTZ R25, R22, R28, RZ ;  /* 0x0000001c16197223 */ /* 0x000fe200000100ff */
[----:B------:R-:W-:Y:S01]  /*2620*/  FADD.FTZ R21, RZ, R28 ;  /* 0x0000001cff157221 */ /* 0x000fe20000010000 */
[----:B------:R-:W-:Y:S01]  /*2630*/  PRMT R23, R101, 0x7632, R23 ;  /* 0x0000763265177816 */ /* 0x000fe20000000017 */
[----:B------:R-:W-:Y:S01]  /*2640*/  FFMA.FTZ R22, R39, R20, R29 ;  /* 0x0000001427167223 */ /* 0x000fe2000001001d */
[----:B------:R-:W-:Y:S01]  /*2650*/  FFMA.FTZ R63, R38, R24, R25 ;  /* 0x00000018263f7223 */ /* 0x000fe20000010019 */
[----:B------:R-:W-:Y:S01]  /*2660*/  FADD.FTZ R35, R21, R24 ;  /* 0x0000001815237221 */ /* 0x000fe20000010000 */
[----:B------:R-:W-:Y:S01]  /*2670*/  FMUL.FTZ R21, R24, R69 ;  /* 0x0000004518157220 */ /* 0x000fe20000410000 */
[----:B------:R-:W-:Y:S01]  /*2680*/  SHF.L.U32 R25, R101, 0x10, RZ ;  /* 0x0000001065197819 */ /* 0x000fe200000006ff */
[----:B------:R-:W-:Y:S01]  /*2690*/  FADD.FTZ R20, R31, R20 ;  /* 0x000000141f147221 */ /* 0x000fe20000010000 */
[----:B------:R-:W-:Y:S01]  /*26a0*/  SHF.L.U32 R23, R23, 0x10, RZ ;  /* 0x0000001017177819 */ /* 0x000fe200000006ff */
[--C-:B------:R-:W-:Y:S01]  /*26b0*/  FFMA.FTZ R37, R38, R21, R22.reuse ;  /* 0x0000001526257223 */ /* 0x100fe20000010016 */
[----:B------:R-:W-:Y:S01]  /*26c0*/  PRMT R22, R100, 0x7632, R22 ;  /* 0x0000763264167816 */ /* 0x000fe20000000016 */
[----:B------:R-:W-:-:S02]  /*26d0*/  FADD.FTZ R24, -R66, R25 ;  /* 0x0000001942187221 */ /* 0x000fc40000010100 */
        /* <DEDUP_REMOVED lines=24> */
.L_x_106:
[----:B------:R-:W-:Y:S01]  /*2860*/  FMUL.FTZ R24, R23, R68 ;  /* 0x0000004417187220 */ /* 0x000fe20000410000 */
[----:B------:R-:W-:Y:S01]  /*2870*/  FADD.FTZ R25, R21, R20 ;  /* 0x0000001415197221 */ /* 0x000fe20000010000 */
[--C-:B------:R-:W-:Y:S01]  /*2880*/  FADD.FTZ R72, R72, R23.reuse ;  /* 0x0000001748487221 */ /* 0x100fe20000010000 */
[C---:B------:R-:W-:Y:S01]  /*2890*/  FFMA.FTZ R116, R39.reuse, R23, R40 ;  /* 0x0000001727747223 */ /* 0x040fe20000010028 */
[----:B------:R-:W-:Y:S01]  /*28a0*/  PRMT R23, R102, 0x7632, R23 ;  /* 0x0000763266177816 */ /* 0x000fe20000000017 */
[----:B------:R-:W-:Y:S01]  /*28b0*/  FFMA.FTZ R20, R39, R24, R37 ;  /* 0x0000001827147223 */ /* 0x000fe20000010025 */
[----:B------:R-:W-:Y:S01]  /*28c0*/  FADD.FTZ R24, R25, R24 ;  /* 0x0000001819187221 */ /* 0x000fe20000010000 */
[----:B------:R-:W-:Y:S01]  /*28d0*/  FMUL.FTZ R21, R22, R69 ;  /* 0x0000004516157220 */ /* 0x000fe20000410000 */
[----:B------:R-:W-:Y:S01]  /*28e0*/  SHF.L.U32 R25, R102, 0x10, RZ ;  /* 0x0000001066197819 */ /* 0x000fe200000006ff */
[C---:B------:R-:W-:Y:S01]  /*28f0*/  FFMA.FTZ R63, R34.reuse, R22, R63 ;  /* 0x00000016223f7223 */ /* 0x040fe2000001003f */
[----:B------:R-:W-:Y:S01]  /*2900*/  SHF.L.U32 R23, R23, 0x10, RZ ;  /* 0x0000001017177819 */ /* 0x000fe200000006ff */
[----:B------:R-:W-:Y:S01]  /*2910*/  FFMA.FTZ R34, R34, R21, R20 ;  /* 0x0000001522227223 */ /* 0x000fe20000010014 */
[----:B------:R-:W-:Y:S01]  /*2920*/  PRMT R61, R99, 0x7632, R61 ;  /* 0x00007632633d7816 */ /* 0x000fe2000000003d */
[C---:B------:R-:W-:Y:S01]  /*2930*/  FADD.FTZ R20, -R66.reuse, R25 ;  /* 0x0000001942147221 */ /* 0x040fe20000010100 */
[----:B------:R-:W-:Y:S01]  /*2940*/  FADD.FTZ R112, R35, R22 ;  /* 0x0000001623707221 */ /* 0x000fe20000010000 */
[----:B------:R-:W-:Y:S01]  /*2950*/  FADD.FTZ R62, -R66, R23 ;  /* 0x00000017423e7221 */ /* 0x000fe20000010100 */
[----:B------:R-:W-:Y:S01]  /*2960*/  SHF.L.U32 R73, R99, 0x10, RZ ;  /* 0x0000001063497819 */ /* 0x000fe200000006ff */
[-C--:B------:R-:W-:Y:S01]  /*2970*/  FMUL.FTZ R113, R20, R107.reuse ;  /* 0x0000006b14717220 */ /* 0x080fe20000410000 */
[----:B------:R-:W-:Y:S01]  /*2980*/  PRMT R32, R97, 0x7632, R32 ;  /* 0x0000763261207816 */ /* 0x000fe20000000020 */
        /* <DEDUP_REMOVED lines=21> */
.L_x_107:
[----:B------:R-:W-:Y:S01]  /*2ae0*/  FMUL.FTZ R20, R73, R68 ;  /* 0x0000004449147220 */ /* 0x000fe20000410000 */
[----:B------:R-:W-:Y:S01]  /*2af0*/  FADD.FTZ R23, R21, R24 ;  /* 0x0000001815177221 */ /* 0x000fe20000010000 */
        /* <DEDUP_REMOVED lines=31> */
.L_x_108:
[----:B------:R-:W-:Y:S01]  /*2cf0*/  FFMA.FTZ R24, R62, R20, R21 ;  /* 0x000000143e187223 */ /* 0x000fe20000010015 */
[----:B------:R-:W-:Y:S01]  /*2d00*/  FADD.FTZ R23, R20, R23 ;  /* 0x0000001714177221 */ /* 0x000fe20000010000 */
[----:B------:R-:W-:Y:S01]  /*2d10*/  PRMT R20, R98, 0x7632, R20 ;  /* 0x0000763262147816 */ /* 0x000fe20000000014 */
[----:B------:R-:W-:Y:S01]  /*2d20*/  FMUL.FTZ R22, R60, R68 ;  /* 0x000000443c167220 */ /* 0x000fe20000410000 */
[----:B------:R-:W-:Y:S02]  /*2d30*/  SHF.L.U32 R25, R98, 0x10, RZ ;  /* 0x0000001062197819 */ /* 0x000fe400000006ff */
        /* <DEDUP_REMOVED lines=8> */
[----:B------:R-:W-:Y:S01]  /*2dc0*/  PRMT R32, R93, 0x7632, R32 ;  /* 0x000076325d207816 */ /* 0x000fe20000000020 */
[----:B------:R-:W-:Y:S01]  /*2dd0*/  FMUL.FTZ R20, R59, R69 ;  /* 0x000000453b147220 */ /* 0x000fe20000410000 */
        /* <DEDUP_REMOVED lines=21> */
.L_x_109:
[----:B------:R-:W-:Y:S01]  /*2f30*/  SHF.L.U32 R25, R93, 0x10, RZ ;  /* 0x000000105d197819 */ /* 0x000fe200000006ff */
[----:B------:R-:W-:Y:S01]  /*2f40*/  FFMA.FTZ R24, R58, R20, R21 ;  /* 0x000000143a187223 */ /* 0x000fe20000010015 */
[----:B------:R-:W-:Y:S01]  /*2f50*/  SHF.L.U32 R29, R32, 0x10, RZ ;  /* 0x00000010201d7819 */ /* 0x000fe200000006ff */
[----:B------:R-:W-:Y:S01]  /*2f60*/  FADD.FTZ R23, R20, R23 ;  /* 0x0000001714177221 */ /* 0x000fe20000010000 */
[----:B------:R-:W-:Y:S01]  /*2f70*/  FMUL.FTZ R22, R56, R68 ;  /* 0x0000004438167220 */ /* 0x000fe20000410000 */
[----:B------:R-:W-:Y:S01]  /*2f80*/  FADD.FTZ R20, -R66, R25 ;  /* 0x0000001942147221 */ /* 0x000fe20000010100 */
[----:B------:R-:W-:Y:S01]  /*2f90*/  PRMT R51, R92, 0x7632, R51 ;  /* 0x000076325c337816 */ /* 0x000fe20000000033 */
[----:B------:R-:W-:Y:S01]  /*2fa0*/  FADD.FTZ R50, -R66, R29 ;  /* 0x0000001d42327221 */ /* 0x000fe20000010100 */
[----:B------:R-:W-:Y:S01]  /*2fb0*/  FFMA.FTZ R21, R53, R22, R24 ;  /* 0x0000001635157223 */ /* 0x000fe20000010018 */
[----:B------:R-:W-:Y:S01]  /*2fc0*/  FMUL.FTZ R49, R20, R107 ;  /* 0x0000006b14317220 */ /* 0x000fe20000410000 */
[----:B------:R-:W-:Y:S01]  /*2fd0*/  FADD.FTZ R23, R23, R22 ;  /* 0x0000001617177221 */ /* 0x000fe20000010000 */
[----:B------:R-:W-:Y:S01]  /*2fe0*/  SHF.L.U32 R52, R92, 0x10, RZ ;  /* 0x000000105c347819 */ /* 0x000fe200000006ff */
        /* <DEDUP_REMOVED lines=22> */
.L_x_110:
        /* <DEDUP_REMOVED lines=36> */
.L_x_111:
        /* <DEDUP_REMOVED lines=34> */
.L_x_112:
[--C-:B------:R-:W-:Y:S01]  /*35b0*/  FADD.FTZ R29, R20, R23.reuse ;  /* 0x00000017141d7221 */ /* 0x100fe20000010000 */
[----:B------:R-:W-:Y:S01]  /*35c0*/  PRMT R23, R90, 0x7632, R23 ;  /* 0x000076325a177816 */ /* 0x000fe20000000017 */
[----:B------:R-:W-:Y:S01]  /*35d0*/  FFMA.FTZ R24, R46, R20, R21 ;  /* 0x000000142e187223 */ /* 0x000fe20000010015 */
[----:B------:R-:W-:Y:S01]  /*35e0*/  FMUL.FTZ R22, R44, R68 ;  /* 0x000000442c167220 */ /* 0x000fe20000410000 */
[----:B------:R-:W-:Y:S02]  /*35f0*/  SHF.L.U32 R25, R90, 0x10, RZ ;  /* 0x000000105a197819 */ /* 0x000fe400000006ff */
[----:B------:R-:W-:Y:S01]  /*3600*/  SHF.L.U32 R23, R23, 0x10, RZ ;  /* 0x0000001017177819 */ /* 0x000fe200000006ff */
[----:B------:R-:W-:Y:S01]  /*3610*/  FFMA.FTZ R21, R41, R22, R24 ;  /* 0x0000001629157223 */ /* 0x000fe20000010018 */
[----:B------:R-:W-:Y:S01]  /*3620*/  PRMT R39, R87, 0x7632, R39 ;  /* 0x0000763257277816 */ /* 0x000fe20000000027 */
[C---:B------:R-:W-:Y:S01]  /*3630*/  FADD.FTZ R24, -R66.reuse, R25 ;  /* 0x0000001942187221 */ /* 0x040fe20000010100 */
[--C-:B------:R-:W-:Y:S01]  /*3640*/  FADD.FTZ R20, R29, R22.reuse ;  /* 0x000000161d147221 */ /* 0x100fe20000010000 */
        /* <DEDUP_REMOVED lines=26> */
.L_x_113:
[----:B------:R-:W-:Y:S01]  /*37f0*/  FFMA.FTZ R26, R42, R23, R21 ;  /* 0x000000172a1a7223 */ /* 0x000fe20000010015 */
[----:B------:R-:W-:Y:S01]  /*3800*/  FADD.FTZ R29, R23, R20 ;  /* 0x00000014171d7221 */ /* 0x000fe20000010000 */
[----:B------:R-:W-:Y:S01]  /*3810*/  SHF.L.U32 R23, R85, 0x10, RZ ;  /* 0x0000001055177819 */ /* 0x000fe200000006ff */
[----:B------:R-:W-:Y:S01]  /*3820*/  FMUL.FTZ R24, R40, R68 ;  /* 0x0000004428187220 */ /* 0x000fe20000410000 */
[----:B------:R-:W-:Y:S02]  /*3830*/  SHF.L.U32 R25, R22, 0x10, RZ ;  /* 0x0000001016197819 */ /* 0x000fe400000006ff */
[----:B------:R-:W-:Y:S01]  /*3840*/  PRMT R35, R84, 0x7632, R35 ;  /* 0x0000763254237816 */ /* 0x000fe20000000023 */
[C---:B------:R-:W-:Y:S01]  /*3850*/  FADD.FTZ R22, -R66.reuse, R23 ;  /* 0x0000001742167221 */ /* 0x040fe20000010100 */
[----:B------:R-:W-:Y:S01]  /*3860*/  FFMA.FTZ R21, R37, R24, R26 ;  /* 0x0000001825157223 */ /* 0x000fe2000001001a */
[----:B------:R-:W-:Y:S01]  /*3870*/  FADD.FTZ R34, -R66, R25 ;  /* 0x0000001942227221 */ /* 0x000fe20000010100 */
[----:B------:R-:W-:Y:S01]  /*3880*/  FADD.FTZ R20, R29, R24 ;  /* 0x000000181d147221 */ /* 0x000fe20000010000 */
        /* <DEDUP_REMOVED lines=24> */
.L_x_114:
        /* <DEDUP_REMOVED lines=36> */
.L_x_115:
[----:B------:R-:W-:Y:S01]  /*3c50*/  FFMA.FTZ R26, R34, R23, R21 ;  /* 0x00000017221a7223 */ /* 0x000fe20000010015 */
[----:B------:R-:W-:Y:S01]  /*3c60*/  FADD.FTZ R115, R23, R20 ;  /* 0x0000001417737221 */ /* 0x000fe20000010000 */
[----:B------:R-:W-:Y:S01]  /*3c70*/  FMUL.FTZ R24, R32, R68 ;  /* 0x0000004420187220 */ /* 0x000fe20000410000 */
[----:B------:R-:W-:Y:S02]  /*3c80*/  SHF.L.U32 R23, R74, 0x10, RZ ;  /* 0x000000104a177819 */ /* 0x000fe400000006ff */
[----:B------:R-:W-:Y:S01]  /*3c90*/  SHF.L.U32 R25, R22, 0x10, RZ ;  /* 0x0000001016197819 */ /* 0x000fe200000006ff */
[----:B------:R-:W-:Y:S01]  /*3ca0*/  FFMA.FTZ R21, R29, R24, R26 ;  /* 0x000000181d157223 */ /* 0x000fe2000001001a */
[----:B------:R-:W-:Y:S01]  /*3cb0*/  FADD.FTZ R20, R115, R24 ;  /* 0x0000001873147221 */ /* 0x000fe20000010000 */
[C---:B------:R-:W-:Y:S01]  /*3cc0*/  PRMT R26, R75.reuse, 0x7632, R26 ;  /* 0x000076324b1a7816 */ /* 0x040fe2000000001a */
[C---:B------:R-:W-:Y:S01]  /*3cd0*/  FADD.FTZ R22, -R66.reuse, R23 ;  /* 0x0000001742167221 */ /* 0x040fe20000010100 */
[----:B------:R-:W-:Y:S01]  /*3ce0*/  FADD.FTZ R24, -R66, R25 ;  /* 0x0000001942187221 */ /* 0x000fe20000010100 */
[----:B------:R-:W-:Y:S01]  /*3cf0*/  SHF.L.U32 R28, R75, 0x10, RZ ;  /* 0x000000104b1c7819 */ /* 0x000fe200000006ff */
[----:B------:R-:W-:Y:S01]  /*3d00*/  FMUL.FTZ R23, R31, R69 ;  /* 0x000000451f177220 */ /* 0x000fe20000410000 */
[----:B------:R-:W-:Y:S01]  /*3d10*/  SHF.L.U32 R26, R26, 0x10, RZ ;  /* 0x000000101a1a7819 */ /* 0x000fe200000006ff */
[-C--:B------:R-:W-:Y:S01]  /*3d20*/  FMUL.FTZ R25, R22, R107.reuse ;  /* 0x0000006b16197220 */ /* 0x080fe20000410000 */
        /* <DEDUP_REMOVED lines=20> */
.L_x_116:
[----:B------:R-:W-:Y:S01]  /*3e70*/  FFMA.FTZ R114, R30, R23, R21 ;  /* 0x000000171e727223 */ /* 0x000fe20000010015 */
[----:B------:R-:W-:Y:S01]  /*3e80*/  FMUL.FTZ R22, R28, R68 ;  /* 0x000000441c167220 */ /* 0x000fe20000410000 */
[--C-:B------:R-:W-:Y:S01]  /*3e90*/  FADD.FTZ R23, R23, R20.reuse ;  /* 0x0000001417177221 */ /* 0x100fe20000010000 */
[----:B------:R-:W-:Y:S01]  /*3ea0*/  PRMT R20, R76, 0x7632, R20 ;  /* 0x000076324c147816 */ /* 0x000fe20000000014 */
[----:B------:R-:W-:Y:S01]  /*3eb0*/  FMUL.FTZ R117, R26, R69 ;  /* 0x000000451a757220 */ /* 0x000fe20000410000 */
[----:B------:R-:W-:Y:S01]  /*3ec0*/  FFMA.FTZ R21, R25, R22, R114 ;  /* 0x0000001619157223 */ /* 0x000fe20000010072 */
[----:B------:R-:W-:Y:S01]  /*3ed0*/  FADD.FTZ R22, R23, R22 ;  /* 0x0000001617167221 */ /* 0x000fe20000010000 */
[----:B------:R-:W-:Y:S02]  /*3ee0*/  SHF.L.U32 R23, R76, 0x10, RZ ;  /* 0x000000104c177819 */ /* 0x000fe400000006ff */
[----:B------:R-:W-:Y:S01]  /*3ef0*/  SHF.L.U32 R115, R20, 0x10, RZ ;  /* 0x0000001014737819 */ /* 0x000fe200000006ff */
[----:B------:R-:W-:Y:S01]  /*3f00*/  FFMA.FTZ R114, R24, R117, R21 ;  /* 0x0000007518727223 */ /* 0x000fe20000010015 */
[--C-:B------:R-:W-:Y:S01]  /*3f10*/  FADD.FTZ R117, R117, R22.reuse ;  /* 0x0000001675757221 */ /* 0x100fe20000010000 */
[C---:B------:R-:W-:Y:S01]  /*3f20*/  FADD.FTZ R20, -R66.reuse, R23 ;  /* 0x0000001742147221 */ /* 0x040fe20000010100 */
[C---:B------:R-:W-:Y:S01]  /*3f30*/  PRMT R22, R77.reuse, 0x7632, R22 ;  /* 0x000076324d167816 */ /* 0x040fe20000000016 */
        /* <DEDUP_REMOVED lines=24> */
.L_x_117:
[----:B------:R-:W-:Y:S01]  /*40c0*/  FMUL.FTZ R118, R23, R68 ;  /* 0x0000004417767220 */ /* 0x000fe20000410000 */
[----:B------:R-:W-:Y:S01]  /*40d0*/  FADD.FTZ R115, R72, R73 ;  /* 0x0000004948737221 */ /* 0x000fe20000010000 */
[----:B------:R-:W-:Y:S01]  /*40e0*/  PRMT R72, R78, 0x7632, R72 ;  /* 0x000076324e487816 */ /* 0x000fe20000000048 */
[----:B------:R-:W-:Y:S01]  /*40f0*/  FFMA.FTZ R116, R113, R73, R116 ;  /* 0x0000004971747223 */ /* 0x000fe20000010074 */
[----:B------:R-:W-:Y:S01]  /*4100*/  FFMA.FTZ R73, R21, R118, R114 ;  /* 0x0000007615497223 */ /* 0x000fe20000010072 */
[----:B------:R-:W-:Y:S01]  /*4110*/  FADD.FTZ R118, R117, R118 ;  /* 0x0000007675767221 */ /* 0x000fe20000010000 */
[----:B------:R-:W-:Y:S01]  /*4120*/  FMUL.FTZ R113, R22, R69 ;  /* 0x0000004516717220 */ /* 0x000fe20000410000 */
        /* <DEDUP_REMOVED lines=25> */
[----:B-1----:R-:W-:Y:S01]  /*42c0*/  FMUL.FTZ R118, R118, R125 ;  /* 0x0000007d76767220 */ /* 0x002fe20000410000 */
[----:B------:R-:W-:Y:S02]  /*42d0*/  FADD.FTZ R125, -R125, 1 ;  /* 0x3f8000007d7d7421 */ /* 0x000fe40000010100 */
[----:B------:R-:W-:Y:S02]  /*42e0*/  FMUL.FTZ R119, R119, R113 ;  /* 0x0000007177777220 */ /* 0x000fe40000410000 */
[----:B------:R-:W-:-:S04]  /*42f0*/  FFMA.FTZ R125, R114, R125, 1 ;  /* 0x3f800000727d7423 */ /* 0x000fc8000001007d */
[----:B------:R-:W-:-:S07]  /*4300*/  FMUL.FTZ R118, R118, R125 ;  /* 0x0000007d76767220 */ /* 0x000fce0000410000 */
.L_x_118:
[----:B------:R-:W-:Y:S01]  /*4310*/  FMUL.FTZ R114, R119, R68 ;  /* 0x0000004477727220 */ /* 0x000fe20000410000 */
[----:B------:R-:W-:-:S03]  /*4320*/  SHF.L.U32 R121, R80, 0x10, RZ ;  /* 0x0000001050797819 */ /* 0x000fc600000006ff */
[----:B------:R-:W-:Y:S01]  /*4330*/  FFMA.FTZ R113, R117, R114, R72 ;  /* 0x0000007275717223 */ /* 0x000fe20000010048 */
[----:B------:R-:W-:Y:S01]  /*4340*/  FADD.FTZ R114, R73, R114 ;  /* 0x0000007249727221 */ /* 0x000fe20000010000 */
[----:B------:R-:W-:Y:S01]  /*4350*/  FMUL.FTZ R73, R118, R69 ;  /* 0x0000004576497220 */ /* 0x000fe20000410000 */
[----:B------:R-:W-:-:S03]  /*4360*/  FADD.FTZ R122, -R66, R121 ;  /* 0x00000079427a7221 */ /* 0x000fc60000010100 */
[--C-:B------:R-:W-:Y:S01]  /*4370*/  FFMA.FTZ R72, R120, R73, R113.reuse ;  /* 0x0000004978487223 */ /* 0x100fe20000010071 */
[----:B------:R-:W-:Y:S01]  /*4380*/  PRMT R113, R80, 0x7632, R113 ;  /* 0x0000763250717816 */ /* 0x000fe20000000071 */
[--C-:B------:R-:W-:Y:S01]  /*4390*/  FADD.FTZ R73, R73, R114.reuse ;  /* 0x0000007249497221 */ /* 0x100fe20000010000 */
[----:B------:R-:W-:Y:S01]  /*43a0*/  PRMT R114, R81, 0x7632, R114 ;  /* 0x0000763251727816 */ /* 0x000fe20000000072 */
[----:B------:R-:W-:Y:S01]  /*43b0*/  FMUL.FTZ R121, R122, R107 ;  /* 0x0000006b7a797220 */ /* 0x000fe20000410000 */
[----:B------:R-:W-:Y:S02]  /*43c0*/  SHF.L.U32 R113, R113, 0x10, RZ ;  /* 0x0000001071717819 */ /* 0x000fe400000006ff */
[----:B------:R-:W-:-:S03]  /*43d0*/  SHF.L.U32 R114, R114, 0x10, RZ ;  /* 0x0000001072727819 */ /* 0x000fc600000006ff */
[----:B------:R-:W-:Y:S01]  /*43e0*/  FADD.FTZ R124, -R66, R113 ;  /* 0x00000071427c7221 */ /* 0x000fe20000010100 */
[----:B------:R-:W-:-:S03]  /*43f0*/  SHF.L.U32 R113, R81, 0x10, RZ ;  /* 0x0000001051717819 */ /* 0x000fc600000006ff */
        /* <DEDUP_REMOVED lines=9> */
[----:B------:R-:W-:-:S04]  /*4490*/  FFMA.FTZ R123, R123, R124, 1 ;  /* 0x3f8000007b7b7423 */ /* 0x000fc8000001007c */
[----:B------:R-:W-:Y:S01]  /*44a0*/  FMUL.FTZ R113, R113, R123 ;  /* 0x0000007b71717220 */ /* 0x000fe20000410000 */
        /* <DEDUP_REMOVED lines=9> */
.L_x_119:
[----:B------:R-:W-:Y:S01]  /*4540*/  FMUL.FTZ R124, R113, R68 ;  /* 0x00000044717c7220 */ /* 0x000fe20000410000 */
[----:B------:R-:W-:Y:S01]  /*4550*/  ISETP.GT.AND P0, PT, R5, 0x1e, PT ;  /* 0x0000001e0500780c */ /* 0x000fe20003f04270 */
[----:B------:R-:W-:Y:S01]  /*4560*/  FFMA.FTZ R63, R62, R61, R63 ;  /* 0x0000003d3e3f7223 */ /* 0x000fe2000001003f */
[----:B------:R-:W-:Y:S01]  /*4570*/  FADD.FTZ R112, R112, R61 ;  /* 0x0000003d70707221 */ /* 0x000fe20000010000 */
[----:B------:R-:W-:Y:S01]  /*4580*/  FFMA.FTZ R123, R121, R124, R72 ;  /* 0x0000007c797b7223 */ /* 0x000fe20000010048 */
[----:B------:R-:W-:Y:S01]  /*4590*/  FADD.FTZ R124, R73, R124 ;  /* 0x0000007c497c7221 */ /* 0x000fe20000010000 */
[----:B------:R-:W-:Y:S01]  /*45a0*/  FMUL.FTZ R73, R114, R69 ;  /* 0x0000004572497220 */ /* 0x000fe20000410000 */
[----:B------:R-:W-:Y:S01]  /*45b0*/  FFMA.FTZ R116, R57, R60, R116 ;  /* 0x0000003c39747223 */ /* 0x000fe20000010074 */
[----:B------:R-:W-:Y:S01]  /*45c0*/  FADD.FTZ R115, R115, R60 ;  /* 0x0000003c73737221 */ /* 0x000fe20000010000 */
[----:B------:R-:W-:Y:S01]  /*45d0*/  FFMA.FTZ R63, R58, R59, R63 ;  /* 0x0000003b3a3f7223 */ /* 0x000fe2000001003f */
[----:B------:R-:W-:Y:S01]  /*45e0*/  FFMA.FTZ R72, R122, R73, R123 ;  /* 0x000000497a487223 */ /* 0x000fe2000001007b */
[----:B------:R-:W-:Y:S01]  /*45f0*/  FADD.FTZ R73, R73, R124 ;  /* 0x0000007c49497221 */ /* 0x000fe20000010000 */
[----:B------:R-:W-:Y:S01]  /*4600*/  FADD.FTZ R112, R112, R59 ;  /* 0x0000003b70707221 */ /* 0x000fe20000010000 */
[----:B------:R-:W-:Y:S01]  /*4610*/  FFMA.FTZ R116, R53, R56, R116 ;  /* 0x0000003835747223 */ /* 0x000fe20000010074 */
[----:B------:R-:W-:Y:S01]  /*4620*/  FADD.FTZ R115, R115, R56 ;  /* 0x0000003873737221 */ /* 0x000fe20000010000 */
[----:B------:R-:W0:Y:S01]  /*4630*/  SHFL.DOWN PT, R123, R72, 0x1, 0x1f ;  /* 0x08201f00487b7f89 */ /* 0x000e2200000e0000 */
[----:B------:R-:W-:Y:S01]  /*4640*/  FFMA.FTZ R63, R54, R55, R63 ;  /* 0x00000037363f7223 */ /* 0x000fe2000001003f */
[----:B------:R-:W-:Y:S01]  /*4650*/  FADD.FTZ R112, R112, R55 ;  /* 0x0000003770707221 */ /* 0x000fe20000010000 */
[----:B------:R-:W-:Y:S01]  /*4660*/  FFMA.FTZ R116, R49, R52, R116 ;  /* 0x0000003431747223 */ /* 0x000fe20000010074 */
[----:B------:R-:W1:Y:S01]  /*4670*/  SHFL.DOWN PT, R124, R73, 0x1, 0x1f ;  /* 0x08201f00497c7f89 */ /* 0x000e6200000e0000 */
[----:B------:R-:W-:Y:S01]  /*4680*/  FADD.FTZ R115, R115, R52 ;  /* 0x0000003473737221 */ /* 0x000fe20000010000 */
[----:B------:R-:W-:Y:S01]  /*4690*/  FFMA.FTZ R63, R50, R51, R63 ;  /* 0x00000033323f7223 */ /* 0x000fe2000001003f */
[----:B------:R-:W-:Y:S01]  /*46a0*/  FADD.FTZ R112, R112, R51 ;  /* 0x0000003370707221 */ /* 0x000fe20000010000 */
[----:B------:R-:W-:Y:S01]  /*46b0*/  FFMA.FTZ R116, R45, R48, R116 ;  /* 0x000000302d747223 */ /* 0x000fe20000010074 */
[----:B------:R-:W-:Y:S01]  /*46c0*/  FADD.FTZ R115, R115, R48 ;  /* 0x0000003073737221 */ /* 0x000fe20000010000 */
[----:B------:R-:W-:Y:S01]  /*46d0*/  FFMA.FTZ R63, R46, R47, R63 ;  /* 0x0000002f2e3f7223 */ /* 0x000fe2000001003f */
[----:B------:R-:W-:Y:S01]  /*46e0*/  FADD.FTZ R112, R112, R47 ;  /* 0x0000002f70707221 */ /* 0x000fe20000010000 */
[----:B------:R-:W-:Y:S01]  /*46f0*/  FFMA.FTZ R116, R41, R44, R116 ;  /* 0x0000002c29747223 */ /* 0x000fe20000010074 */
[----:B------:R-:W2:Y:S01]  /*4700*/  S2UR UR11, SR_CgaCtaId ;  /* 0x00000000000b79c3 */ /* 0x000ea20000008800 */
        /* <DEDUP_REMOVED lines=10> */
[----:B0-----:R-:W-:Y:S01]  /*47b0*/  @!P0 FADD.FTZ R72, R72, R123 ;  /* 0x0000007b48488221 */ /* 0x001fe20000010000 */
[----:B------:R-:W-:Y:S01]  /*47c0*/  FADD.FTZ R112, R112, R35 ;  /* 0x0000002370707221 */ /* 0x000fe20000010000 */
[----:B------:R-:W-:Y:S01]  /*47d0*/  FFMA.FTZ R116, R29, R32, R116 ;  /* 0x000000201d747223 */ /* 0x000fe20000010074 */
[----:B------:R-:W-:Y:S01]  /*47e0*/  FADD.FTZ R115, R115, R32 ;  /* 0x0000002073737221 */ /* 0x000fe20000010000 */
[----:B-1----:R-:W-:Y:S01]  /*47f0*/  @!P0 FADD.FTZ R73, R73, R124 ;  /* 0x0000007c49498221 */ /* 0x002fe20000010000 */
[----:B------:R-:W0:Y:S01]  /*4800*/  SHFL.DOWN PT, R123, R72, 0x2, 0x1f ;  /* 0x08401f00487b7f89 */ /* 0x000e2200000e0000 */
[----:B------:R-:W-:Y:S01]  /*4810*/  ISETP.GT.AND P0, PT, R5, 0x1d, PT ;  /* 0x0000001d0500780c */ /* 0x000fe20003f04270 */
[----:B------:R-:W-:Y:S01]  /*4820*/  FFMA.FTZ R63, R30, R31, R63 ;  /* 0x0000001f1e3f7223 */ /* 0x000fe2000001003f */
[----:B------:R-:W-:Y:S01]  /*4830*/  FADD.FTZ R31, R112, R31 ;  /* 0x0000001f701f7221 */ /* 0x000fe20000010000 */
[----:B------:R-:W1:Y:S01]  /*4840*/  SHFL.DOWN PT, R124, R73, 0x2, 0x1f ;  /* 0x08401f00497c7f89 */ /* 0x000e6200000e0000 */
[----:B------:R-:W-:Y:S01]  /*4850*/  FFMA.FTZ R116, R25, R28, R116 ;  /* 0x0000001c19747223 */ /* 0x000fe20000010074 */
[----:B------:R-:W-:Y:S01]  /*4860*/  FADD.FTZ R28, R115, R28 ;  /* 0x0000001c731c7221 */ /* 0x000fe20000010000 */
[----:B------:R-:W-:Y:S01]  /*4870*/  FFMA.FTZ R63, R24, R26, R63 ;  /* 0x0000001a183f7223 */ /* 0x000fe2000001003f */
[----:B------:R-:W-:Y:S01]  /*4880*/  FADD.FTZ R31, R31, R26 ;  /* 0x0000001a1f1f7221 */ /* 0x000fe20000010000 */
[----:B------:R-:W-:Y:S01]  /*4890*/  UMOV UR6, 0x400 ;  /* 0x0000040000067882 */ /* 0x000fe20000000000 */
[----:B------:R-:W-:Y:S01]  /*48a0*/  FFMA.FTZ R116, R21, R23, R116 ;  /* 0x0000001715747223 */ /* 0x000fe20000010074 */
[----:B------:R-:W-:Y:S01]  /*48b0*/  UIADD3 UR5, UR6, 0xa0, URZ ;  /* 0x000000a006057890 */ /* 0x000fe2000fffe03f */
[----:B------:R-:W-:Y:S01]  /*48c0*/  FADD.FTZ R28, R28, R23 ;  /* 0x000000171c1c7221 */ /* 0x000fe20000010000 */
[----:B------:R-:W-:Y:S01]  /*48d0*/  FFMA.FTZ R63, R20, R22, R63 ;  /* 0x00000016143f7223 */ /* 0x000fe2000001003f */
[----:B------:R-:W-:Y:S01]  /*48e0*/  FADD.FTZ R31, R31, R22 ;  /* 0x000000161f1f7221 */ /* 0x000fe20000010000 */
[----:B--2---:R-:W-:Y:S01]  /*48f0*/  ULEA UR5, UR11, UR5, 0x18 ;  /* 0x000000050b057291 */ /* 0x004fe2000f8ec03f */
        /* <DEDUP_REMOVED lines=8> */
[----:B0-----:R-:W-:Y:S01]  /*4980*/  @!P0 FADD.FTZ R72, R72, R123 ;  /* 0x0000007b48488221 */ /* 0x001fe20000010000 */
[----:B------:R-:W-:Y:S01]  /*4990*/  LEA R113, R14, UR5, 0x4 ;  /* 0x000000050e717c11 */ /* 0x000fe2000f8e20ff */
[----:B------:R-:W0:Y:S01]  /*49a0*/  LDC.64 R114, c[0x0][0x268] ;  /* 0x00009a00ff727b82 */ /* 0x000e220000000a00 */
[----:B------:R-:W-:Y:S01]  /*49b0*/  BSSY B0, `(.L_x_120) ;  /* 0x000003d000007945 */ /* 0x000fe20003800000 */
[----:B-1----:R-:W-:Y:S01]  /*49c0*/  @!P0 FADD.FTZ R73, R73, R124 ;  /* 0x0000007c49498221 */ /* 0x002fe20000010000 */
[----:B------:R-:W1:Y:S01]  /*49d0*/  SHFL.DOWN PT, R123, R72, 0x4, 0x1f ;  /* 0x08801f00487b7f89 */ /* 0x000e6200000e0000 */
[----:B------:R-:W-:Y:S01]  /*49e0*/  ISETP.GT.AND P0, PT, R5, 0x1b, PT ;  /* 0x0000001b0500780c */ /* 0x000fe20003f04270 */
[----:B------:R-:W-:-:S02]  /*49f0*/  IMAD R112, R27, 0x1e, R14 ;  /* 0x0000001e1b707824 */ /* 0x000fc400078e020e */
[----:B------:R-:W2:Y:S04]  /*4a00*/  SHFL.DOWN PT, R124, R73, 0x4, 0x1f ;  /* 0x08801f00497c7f89 */ /* 0x000ea800000e0000 */
[----:B------:R-:W-:Y:S06]  /*4a10*/  STS.128 [R113], R52 ;  /* 0x0000003471007388 */ /* 0x000fec0000000c00 */
[----:B-1----:R-:W-:Y:S01]  /*4a20*/  @!P0 FADD.FTZ R72, R72, R123 ;  /* 0x0000007b48488221 */ /* 0x002fe20000010000 */
[----:B--2---:R-:W-:-:S04]  /*4a30*/  @!P0 FADD.FTZ R73, R73, R124 ;  /* 0x0000007c49498221 */ /* 0x004fc80000010000 */
[----:B------:R-:W1:Y:S01]  /*4a40*/  SHFL.DOWN PT, R123, R72, 0x8, 0x1f ;  /* 0x09001f00487b7f89 */ /* 0x000e6200000e0000 */
[----:B------:R-:W-:-:S03]  /*4a50*/  ISETP.GT.AND P0, PT, R5, 0x17, PT ;  /* 0x000000170500780c */ /* 0x000fc60003f04270 */
[----:B------:R-:W2:Y:S10]  /*4a60*/  SHFL.DOWN PT, R124, R73, 0x8, 0x1f ;  /* 0x09001f00497c7f89 */ /* 0x000eb400000e0000 */
[----:B-1----:R-:W-:Y:S01]  /*4a70*/  @!P0 FADD.FTZ R72, R72, R123 ;  /* 0x0000007b48488221 */ /* 0x002fe20000010000 */
[----:B--2---:R-:W-:-:S04]  /*4a80*/  @!P0 FADD.FTZ R73, R73, R124 ;  /* 0x0000007c49498221 */ /* 0x004fc80000010000 */
[----:B------:R-:W1:Y:S01]  /*4a90*/  SHFL.DOWN PT, R123, R72, 0x10, 0x1f ;  /* 0x0a001f00487b7f89 */ /* 0x000e6200000e0000 */
[----:B------:R-:W-:-:S03]  /*4aa0*/  ISETP.GT.AND P0, PT, R5, 0xf, PT ;  /* 0x0000000f0500780c */ /* 0x000fc60003f04270 */
[----:B------:R-:W2:Y:S10]  /*4ab0*/  SHFL.DOWN PT, R124, R73, 0x10, 0x1f ;  /* 0x0a001f00497c7f89 */ /* 0x000eb400000e0000 */
[----:B-1----:R-:W-:Y:S01]  /*4ac0*/  @!P0 FADD.FTZ R72, R72, R123 ;  /* 0x0000007b48488221 */ /* 0x002fe20000010000 */
[----:B--2---:R-:W-:Y:S01]  /*4ad0*/  @!P0 FADD.FTZ R73, R73, R124 ;  /* 0x0000007c49498221 */ /* 0x004fe20000010000 */
[----:B------:R-:W-:-:S13]  /*4ae0*/  ISETP.NE.AND P0, PT, R5, RZ, PT ;  /* 0x000000ff0500720c */ /* 0x000fda0003f05270 */
[----:B------:R1:W-:Y:S01]  /*4af0*/  @!P0 STS.64 [R18+0x10], R72 ;  /* 0x0000104812008388 */ /* 0x0003e20000000a00 */
[----:B------:R-:W-:Y:S01]  /*4b00*/  BAR.SYNC.DEFER_BLOCKING 0x0 ;  /* 0x0000000000007b1d */ /* 0x000fe20000010000 */
[----:B------:R-:W-:-:S13]  /*4b10*/  ISETP.NE.AND P0, PT, R14, RZ, PT ;  /* 0x000000ff0e00720c */ /* 0x000fda0003f05270 */
[----:B01----:R-:W-:Y:S05]  /*4b20*/  @P0 BRA `(.L_x_121) ;  /* 0x0000000000940947 */ /* 0x003fea0003800000 */
[----:B------:R-:W-:-:S09]  /*4b30*/  ULEA UR5, UR11, UR6, 0x18 ;  /* 0x000000060b057291 */ /* 0x000fd2000f8ec03f */
[----:B------:R-:W0:Y:S04]  /*4b40*/  LDS.64 R40, [UR5+0x18] ;  /* 0x00001805ff287984 */ /* 0x000e280008000a00 */
[----:B------:R-:W1:Y:S04]  /*4b50*/  LDS.128 R20, [UR5+0x20] ;  /* 0x00002005ff147984 */ /* 0x000e680008000c00 */
[----:B------:R-:W2:Y:S04]  /*4b60*/  LDS.128 R24, [UR5+0x30] ;  /* 0x00003005ff187984 */ /* 0x000ea80008000c00 */
[----:B------:R-:W3:Y:S04]  /*4b70*/  LDS.128 R36, [UR5+0x40] ;  /* 0x00004005ff247984 */ /* 0x000ee80008000c00 */
[----:B------:R-:W4:Y:S04]  /*4b80*/  LDS.128 R32, [UR5+0x50] ;  /* 0x00005005ff207984 */ /* 0x000f280008000c00 */
[----:B------:R-:W5:Y:S01]  /*4b90*/  LDS.128 R28, [UR5+0x60] ;  /* 0x00006005ff1c7984 */ /* 0x000f620008000c00 */
[----:B0-----:R-:W-:Y:S01]  /*4ba0*/  FADD.FTZ R43, R72, R40 ;  /* 0x00000028482b7221 */ /* 0x001fe20000010000 */
[----:B------:R-:W-:-:S02]  /*4bb0*/  FADD.FTZ R44, R73, R41 ;  /* 0x00000029492c7221 */ /* 0x000fc40000010000 */
[----:B------:R-:W-:Y:S01]  /*4bc0*/  LDS.64 R72, [UR5+0x80] ;  /* 0x00008005ff487984 */ /* 0x000fe20008000a00 */
[----:B-1----:R-:W-:Y:S01]  /*4bd0*/  FADD.FTZ R45, R43, R20 ;  /* 0x000000142b2d7221 */ /* 0x002fe20000010000 */
[----:B------:R-:W-:Y:S02]  /*4be0*/  FADD.FTZ R44, R44, R21 ;  /* 0x000000152c2c7221 */ /* 0x000fe40000010000 */
[----:B------:R-:W0:Y:S01]  /*4bf0*/  LDS.128 R40, [UR5+0x70] ;  /* 0x00007005ff287984 */ /* 0x000e220008000c00 */
[----:B------:R-:W-:Y:S01]  /*4c00*/  FADD.FTZ R45, R45, R22 ;  /* 0x000000162d2d7221 */ /* 0x000fe20000010000 */
[----:B------:R-:W-:-:S03]  /*4c10*/  FADD.FTZ R44, R44, R23 ;  /* 0x000000172c2c7221 */ /* 0x000fc60000010000 */
[----:B--2---:R-:W-:Y:S01]  /*4c20*/  FADD.FTZ R45, R45, R24 ;  /* 0x000000182d2d7221 */ /* 0x004fe20000010000 */
[----:B------:R-:W-:-:S03]  /*4c30*/  FADD.FTZ R44, R44, R25 ;  /* 0x000000192c2c7221 */ /* 0x000fc60000010000 */
[----:B------:R-:W-:Y:S01]  /*4c40*/  FADD.FTZ R45, R45, R26 ;  /* 0x0000001a2d2d7221 */ /* 0x000fe20000010000 */
[----:B------:R-:W-:-:S03]  /*4c50*/  FADD.FTZ R44, R44, R27 ;  /* 0x0000001b2c2c7221 */ /* 0x000fc60000010000 */
[----:B---3--:R-:W-:Y:S01]  /*4c60*/  FADD.FTZ R45, R45, R36 ;  /* 0x000000242d2d7221 */ /* 0x008fe20000010000 */
[----:B------:R-:W-:-:S03]  /*4c70*/  FADD.FTZ R44, R44, R37 ;  /* 0x000000252c2c7221 */ /* 0x000fc60000010000 */
[----:B------:R-:W-:Y:S01]  /*4c80*/  FADD.FTZ R45, R45, R38 ;  /* 0x000000262d2d7221 */ /* 0x000fe20000010000 */
[----:B------:R-:W-:-:S03]  /*4c90*/  FADD.FTZ R44, R44, R39 ;  /* 0x000000272c2c7221 */ /* 0x000fc60000010000 */
[----:B----4-:R-:W-:Y:S01]  /*4ca0*/  FADD.FTZ R45, R45, R32 ;  /* 0x000000202d2d7221 */ /* 0x010fe20000010000 */
[----:B------:R-:W-:-:S03]  /*4cb0*/  FADD.FTZ R44, R44, R33 ;  /* 0x000000212c2c7221 */ /* 0x000fc60000010000 */
        /* <DEDUP_REMOVED lines=10> */
[----:B------:R-:W-:Y:S01]  /*4d60*/  FADD.FTZ R72, R45, R72 ;  /* 0x000000482d487221 */ /* 0x000fe20000010000 */
[----:B------:R-:W-:-:S07]  /*4d70*/  FADD.FTZ R73, R44, R73 ;  /* 0x000000492c497221 */ /* 0x000fce0000010000 */
.L_x_121:
[----:B------:R-:W-:Y:S05]  /*4d80*/  BSYNC B0 ;  /* 0x0000000000007941 */ /* 0x000fea0003800000 */
.L_x_120:
[----:B------:R-:W-:Y:S01]  /*4d90*/  BAR.SYNC.DEFER_BLOCKING 0x0 ;  /* 0x0000000000007b1d */ /* 0x000fe20000010000 */
[----:B------:R-:W-:Y:S02]  /*4da0*/  ISETP.GT.U32.AND P6, PT, R14, 0x1d, PT ;  /* 0x0000001d0e00780c */ /* 0x000fe40003fc4070 */
[----:B------:R-:W-:-:S03]  /*4db0*/  LOP3.LUT R83, R83, 0xfffffffe, RZ, 0xc0, !PT ;  /* 0xfffffffe53537812 */ /* 0x000fc600078ec0ff */
[----:B------:R-:W-:Y:S08]  /*4dc0*/  BSSY B0, `(.L_x_122) ;  /* 0x000004e000007945 */ /* 0x000ff00003800000 */
[----:B------:R-:W-:Y:S01]  /*4dd0*/  @P6 LOP3.LUT R83, R83, 0x1, RZ, 0xfc, !PT ;  /* 0x0000000153536812 */ /* 0x000fe200078efcff */
[----:B------:R-:W-:Y:S06]  /*4de0*/  @P6 BRA `(.L_x_123) ;  /* 0x00000004002c6947 */ /* 0x000fec0003800000 */
[----:B------:R-:W0:Y:S04]  /*4df0*/  LDS.128 R60, [R113+0x1e0] ;  /* 0x0001e000713c7984 */ /* 0x000e280000000c00 */
[----:B------:R-:W1:Y:S04]  /*4e00*/  LDS.128 R20, [R113+0x3c0] ;  /* 0x0003c00071147984 */ /* 0x000e680000000c00 */
[----:B------:R-:W2:Y:S04]  /*4e10*/  LDS.128 R56, [R113+0x5a0] ;  /* 0x0005a00071387984 */ /* 0x000ea80000000c00 */
[----:B------:R-:W3:Y:S04]  /*4e20*/  LDS.128 R24, [R113+0x780] ;  /* 0x0007800071187984 */ /* 0x000ee80000000c00 */
[----:B------:R-:W4:Y:S04]  /*4e30*/  LDS.128 R28, [R113+0x960] ;  /* 0x00096000711c7984 */ /* 0x000f280000000c00 */
[----:B------:R-:W5:Y:S04]  /*4e40*/  LDS.128 R32, [R113+0xb40] ;  /* 0x000b400071207984 */ /* 0x000f680000000c00 */
[----:B------:R-:W5:Y:S04]  /*4e50*/  LDS.128 R36, [R113+0xd20] ;  /* 0x000d200071247984 */ /* 0x000f680000000c00 */
[----:B------:R-:W5:Y:S04]  /*4e60*/  LDS.128 R40, [R113+0xf00] ;  /* 0x000f000071287984 */ /* 0x000f680000000c00 */
[----:B------:R-:W5:Y:S04]  /*4e70*/  LDS.128 R44, [R113+0x10e0] ;  /* 0x0010e000712c7984 */ /* 0x000f680000000c00 */
[----:B------:R-:W5:Y:S01]  /*4e80*/  LDS.128 R48, [R113+0x12c0] ;  /* 0x0012c00071307984 */ /* 0x000f620000000c00 */
[----:B0-----:R-:W-:Y:S01]  /*4e90*/  FADD.FTZ R117, R52, R60 ;  /* 0x0000003c34757221 */ /* 0x001fe20000010000 */
[----:B------:R-:W-:Y:S01]  /*4ea0*/  FADD.FTZ R52, R53, R61 ;  /* 0x0000003d35347221 */ /* 0x000fe20000010000 */
[----:B------:R-:W-:Y:S01]  /*4eb0*/  FADD.FTZ R61, R54, R62 ;  /* 0x0000003e363d7221 */ /* 0x000fe20000010000 */
[----:B------:R-:W-:Y:S01]  /*4ec0*/  FADD.FTZ R60, R55, R63 ;  /* 0x0000003f373c7221 */ /* 0x000fe20000010000 */
[----:B-1----:R-:W-:Y:S01]  /*4ed0*/  FADD.FTZ R117, R117, R20 ;  /* 0x0000001475757221 */ /* 0x002fe20000010000 */
[----:B------:R-:W-:Y:S01]  /*4ee0*/  FADD.FTZ R62, R52, R21 ;  /* 0x00000015343e7221 */ /* 0x000fe20000010000 */
[----:B------:R-:W-:Y:S01]  /*4ef0*/  FADD.FTZ R61, R61, R22 ;  /* 0x000000163d3d7221 */ /* 0x000fe20000010000 */
[----:B------:R-:W0:Y:S01]  /*4f00*/  LDS.128 R52, [R113+0x14a0] ;  /* 0x0014a00071347984 */ /* 0x000e220000000c00 */
[----:B------:R-:W-:Y:S01]  /*4f10*/  FADD.FTZ R60, R60, R23 ;  /* 0x000000173c3c7221 */ /* 0x000fe20000010000 */
[----:B--2---:R-:W-:Y:S01]  /*4f20*/  FADD.FTZ R117, R117, R56 ;  /* 0x0000003875757221 */ /* 0x004fe20000010000 */
[----:B------:R-:W-:Y:S01]  /*4f30*/  FADD.FTZ R56, R62, R57 ;  /* 0x000000393e387221 */ /* 0x000fe20000010000 */
[----:B------:R-:W1:Y:S01]  /*4f40*/  LDS.128 R20, [R113+0x1680] ;  /* 0x0016800071147984 */ /* 0x000e620000000c00 */
        /* <DEDUP_REMOVED lines=8> */
[----:B----4-:R-:W-:Y:S01]  /*4fd0*/  FADD.FTZ R117, R117, R28 ;  /* 0x0000001c75757221 */ /* 0x010fe20000010000 */
[----:B------:R-:W-:Y:S01]  /*4fe0*/  FADD.FTZ R28, R24, R29 ;  /* 0x0000001d181c7221 */ /* 0x000fe20000010000 */
[----:B------:R-:W-:Y:S01]  /*4ff0*/  FADD.FTZ R119, R119, R30 ;  /* 0x0000001e77777221 */ /* 0x000fe20000010000 */
[----:B------:R-:W4:Y:S01]  /*5000*/  LDS.128 R24, [R113+0x1c20] ;  /* 0x001c200071187984 */ /* 0x000f220000000c00 */
[----:B------:R-:W-:Y:S01]  /*5010*/  FADD.FTZ R116, R116, R31 ;  /* 0x0000001f74747221 */ /* 0x000fe20000010000 */
[----:B-----5:R-:W-:Y:S01]  /*5020*/  FADD.FTZ R117, R117, R32 ;  /* 0x0000002075757221 */ /* 0x020fe20000010000 */
[----:B------:R-:W-:Y:S01]  /*5030*/  FADD.FTZ R28, R28, R33 ;  /* 0x000000211c1c7221 */ /* 0x000fe20000010000 */
        /* <DEDUP_REMOVED lines=18> */
[----:B0-----:R-:W-:Y:S01]  /*5160*/  FADD.FTZ R117, R117, R52 ;  /* 0x0000003475757221 */ /* 0x001fe20000010000 */
[----:B------:R-:W-:Y:S01]  /*5170*/  FADD.FTZ R28, R28, R53 ;  /* 0x000000351c1c7221 */ /* 0x000fe20000010000 */
[----:B------:R-:W-:Y:S01]  /*5180*/  FADD.FTZ R119, R119, R54 ;  /* 0x0000003677777221 */ /* 0x000fe20000010000 */
[----:B------:R-:W-:Y:S01]  /*5190*/  FADD.FTZ R116, R116, R55 ;  /* 0x0000003774747221 */ /* 0x000fe20000010000 */
        /* <DEDUP_REMOVED lines=11> */
[----:B------:R-:W-:Y:S01]  /*5250*/  FADD.FTZ R116, R116, R59 ;  /* 0x0000003b74747221 */ /* 0x000fe20000010000 */
[----:B----4-:R-:W-:Y:S01]  /*5260*/  FADD.FTZ R52, R117, R24 ;  /* 0x0000001875347221 */ /* 0x010fe20000010000 */
[----:B------:R-:W-:Y:S01]  /*5270*/  FADD.FTZ R53, R28, R25 ;  /* 0x000000191c357221 */ /* 0x000fe20000010000 */
[----:B------:R-:W-:Y:S01]  /*5280*/  FADD.FTZ R54, R119, R26 ;  /* 0x0000001a77367221 */ /* 0x000fe20000010000 */
[----:B------:R-:W-:-:S07]  /*5290*/  FADD.FTZ R55, R116, R27 ;  /* 0x0000001b74377221 */ /* 0x000fce0000010000 */
.L_x_123:
[----:B------:R-:W-:Y:S05]  /*52a0*/  BSYNC B0 ;  /* 0x0000000000007941 */ /* 0x000fea0003800000 */
.L_x_122:
[----:B------:R-:W-:Y:S01]  /*52b0*/  BSSY B0, `(.L_x_124) ;  /* 0x0000010000007945 */ /* 0x000fe20003800000 */
[----:B------:R-:W-:Y:S01]  /*52c0*/  PRMT R23, R105, 0x7632, R23 ;  /* 0x0000763269177816 */ /* 0x000fe20000000017 */
[----:B------:R-:W-:Y:S01]  /*52d0*/  IMAD.WIDE R112, R112, 0x4, R114 ;  /* 0x0000000470707825 */ /* 0x000fe200078e0272 */
[----:B------:R-:W-:Y:S01]  /*52e0*/  PRMT R22, R104, 0x7632, R22 ;  /* 0x0000763268167816 */ /* 0x000fe20000000016 */
[----:B------:R-:W-:Y:S06]  /*52f0*/  @P6 BRA `(.L_x_125) ;  /* 0x00000000002c6947 */ /* 0x000fec0003800000 */
[----:B------:R-:W0:Y:S01]  /*5300*/  LDC.64 R20, c[0x0][0x288] ;  /* 0x0000a200ff147b82 */ /* 0x000e220000000a00 */
[----:B------:R-:W-:Y:S01]  /*5310*/  LEA R28, P6, R16, R112, 0x2 ;  /* 0x00000070101c7211 */ /* 0x000fe200078c10ff */
[----:B------:R1:W-:Y:S03]  /*5320*/  REDG.E.ADD.F32.FTZ.RN.STRONG.GPU desc[UR8][R112.64], R52 ;  /* 0x00000034700079a6 */ /* 0x0003e6000c10f388 */
[----:B------:R-:W-:Y:S02]  /*5330*/  IADD3.X R29, R113, R64, RZ, P6, !PT ;  /* 0x00000040711d7210 */ /* 0x000fe400037fe4ff */
[----:B------:R-:W-:-:S03]  /*5340*/  LEA R24, P6, R17, R112, 0x2 ;  /* 0x0000007011187211 */ /* 0x000fc600078c10ff */
[----:B------:R1:W-:Y:S01]  /*5350*/  REDG.E.ADD.F32.FTZ.RN.STRONG.GPU desc[UR8][R28.64], R53 ;  /* 0x000000351c0079a6 */ /* 0x0003e2000c10f388 */
[----:B------:R-:W-:Y:S02]  /*5360*/  IADD3.X R25, R113, R65, RZ, P6, !PT ;  /* 0x0000004171197210 */ /* 0x000fe400037fe4ff */
[----:B0-----:R-:W-:-:S04]  /*5370*/  LEA R26, P6, R20, R112, 0x2 ;  /* 0x00000070141a7211 */ /* 0x001fc800078c10ff */
[----:B------:R-:W-:-:S05]  /*5380*/  LEA.HI.X R27, R20, R113, R21, 0x2, P6 ;  /* 0x00000071141b7211 */ /* 0x000fca00030f1415 */
[----:B------:R1:W-:Y:S04]  /*5390*/  REDG.E.ADD.F32.FTZ.RN.STRONG.GPU desc[UR8][R26.64], R54 ;  /* 0x000000361a0079a6 */ /* 0x0003e8000c10f388 */
[----:B------:R1:W-:Y:S02]  /*53a0*/  REDG.E.ADD.F32.FTZ.RN.STRONG.GPU desc[UR8][R24.64], R55 ;  /* 0x00000037180079a6 */ /* 0x0003e4000c10f388 */
.L_x_125:
[----:B------:R-:W-:Y:S05]  /*53b0*/  BSYNC B0 ;  /* 0x0000000000007941 */ /* 0x000fea0003800000 */
.L_x_124:
[----:B------:R-:W-:Y:S02]  /*53c0*/  ISETP.GE.U32.AND P6, PT, R7, 0x2, PT ;  /* 0x000000020700780c */ /* 0x000fe40003fc6070 */
[----:B-1----:R-:W-:Y:S02]  /*53d0*/  PRMT R53, R106, 0x7632, R53 ;  /* 0x000076326a357816 */ /* 0x002fe40000000035 */
[----:B------:R-:W-:Y:S02]  /*53e0*/  PRMT R52, R103, 0x7632, R52 ;  /* 0x0000763267347816 */ /* 0x000fe40000000034 */
[----:B------:R-:W-:Y:S02]  /*53f0*/  PRMT R51, R101, 0x7632, R51 ;  /* 0x0000763265337816 */ /* 0x000fe40000000033 */
[----:B------:R-:W-:Y:S02]  /*5400*/  PRMT R50, R100, 0x7632, R50 ;  /* 0x0000763264327816 */ /* 0x000fe40000000032 */
[----:B------:R-:W-:-:S02]  /*5410*/  PRMT R49, R102, 0x7632, R49 ;  /* 0x0000763266317816 */ /* 0x000fc40000000031 */
[----:B------:R-:W-:Y:S02]  /*5420*/  PRMT R48, R99, 0x7632, R48 ;  /* 0x0000763263307816 */ /* 0x000fe40000000030 */
[----:B------:R-:W-:Y:S02]  /*5430*/  PRMT R47, R97, 0x7632, R47 ;  /* 0x00007632612f7816 */ /* 0x000fe4000000002f */
        /* <DEDUP_REMOVED lines=22> */
[----:B------:R-:W-:Y:S01]  /*55a0*/  PRMT R24, R81, 0x7632, R24 ;  /* 0x0000763251187816 */ /* 0x000fe20000000018 */
[----:B------:R-:W-:Y:S06]  /*55b0*/  @!P6 BRA `(.L_x_126) ;  /* 0x0000001000a8e947 */ /* 0x000fec0003800000 */
[----:B------:R-:W0:Y:S01]  /*55c0*/  LDC.64 R20, c[0x0][0x258] ;  /* 0x00009600ff147b82 */ /* 0x000e220000000a00 */
[----:B------:R-:W-:-:S05]  /*55d0*/  LOP3.LUT R55, R4, 0x1, RZ, 0xc0, !PT ;  /* 0x0000000104377812 */ /* 0x000fca00078ec0ff */
[----:B------:R-:W-:Y:S02]  /*55e0*/  IMAD R54, R55, R6, RZ ;  /* 0x0000000637367224 */ /* 0x000fe400078e02ff */
[----:B------:R-:W1:Y:S02]  /*55f0*/  LDC.64 R56, c[0x0][0x260] ;  /* 0x00009800ff387b82 */ /* 0x000e640000000a00 */
[C---:B------:R-:W-:Y:S01]  /*5600*/  IMAD R58, R54.reuse, R7, RZ ;  /* 0x00000007363a7224 */ /* 0x040fe200078e02ff */
[----:B------:R-:W-:-:S04]  /*5610*/  IADD3 R55, R54, R15, RZ ;  /* 0x0000000f36377210 */ /* 0x000fc80007ffe0ff */
[----:B------:R-:W-:Y:S01]  /*5620*/  SHF.L.U32 R59, R58, 0x1, RZ ;  /* 0x000000013a3b7819 */ /* 0x000fe200000006ff */
[----:B0-----:R-:W-:-:S04]  /*5630*/  IMAD.WIDE.U32 R20, R55, 0x4, R20 ;  /* 0x0000000437147825 */ /* 0x001fc800078e0014 */
[----:B-1----:R-:W-:Y:S01]  /*5640*/  IMAD.WIDE R56, R59, 0x4, R56 ;  /* 0x000000043b387825 */ /* 0x002fe200078e0238 */
[----:B------:R-:W-:Y:S06]  /*5650*/  @P0 BRA `(.L_x_127) ;  /* 0x0000000000680947 */ /* 0x000fec0003800000 */
[----:B------:R-:W0:Y:S01]  /*5660*/  S2R R5, SR_LANEID ;  /* 0x0000000000057919 */ /* 0x000e220000000000 */
[C---:B------:R-:W-:Y:S01]  /*5670*/  LEA R54, P6, R2.reuse, R56, 0x3 ;  /* 0x0000003802367211 */ /* 0x040fe200078c18ff */
[----:B------:R-:W-:Y:S01]  /*5680*/  HFMA2.MMA R58, -RZ, RZ, 0, 5.9604644775390625e-08 ;  /* 0x00000001ff3a7435 */ /* 0x000fe200000001ff */
[----:B------:R-:W-:Y:S01]  /*5690*/  VOTEU.ANY UR5, UPT, PT ;  /* 0x0000000000057886 */ /* 0x000fe200038e0100 */
[----:B------:R-:W-:Y:S01]  /*56a0*/  P2R R60, PR, RZ, 0x1 ;  /* 0x00000001ff3c7803 */ /* 0x000fe20000000000 */
[----:B------:R-:W-:Y:S01]  /*56b0*/  UPOPC UR6, UR5 ;  /* 0x00000005000672bf */ /* 0x000fe20008000000 */
[----:B------:R-:W-:Y:S01]  /*56c0*/  LEA.HI.X R55, R2, R57, RZ, 0x3, P6 ;  /* 0x0000003902377211 */ /* 0x000fe200030f1cff */
[----:B------:R-:W-:Y:S01]  /*56d0*/  UFLO.U32 UR5, UR5 ;  /* 0x00000005000572bd */ /* 0x000fe200080e0000 */
[----:B------:R-:W-:-:S03]  /*56e0*/  LOP3.LUT P6, RZ, R4, 0x2, RZ, 0xc0, !PT ;  /* 0x0000000204ff7812 */ /* 0x000fc600078cc0ff */
[----:B------:R1:W-:Y:S01]  /*56f0*/  STG.E.64 desc[UR8][R54.64], R72 ;  /* 0x0000004836007986 */ /* 0x0003e2000c101b08 */
[----:B------:R-:W-:Y:S02]  /*5700*/  SEL R61, R7, RZ, !P6 ;  /* 0x000000ff073d7207 */ /* 0x000fe40007000000 */
[----:B------:R-:W-:Y:S02]  /*5710*/  SEL R58, R58, 0xffffffff, !P6 ;  /* 0xffffffff3a3a7807 */ /* 0x000fe40007000000 */
[----:B------:R-:W-:-:S03]  /*5720*/  ISETP.NE.AND P6, PT, R61, -0x1, PT ;  /* 0xffffffff3d00780c */ /* 0x000fc60003fc5270 */
[----:B------:R-:W-:Y:S01]  /*5730*/  IMAD R59, R58, UR6, RZ ;  /* 0x000000063a3b7c24 */ /* 0x000fe2000f8e02ff */
[----:B0-----:R-:W-:-:S13]  /*5740*/  ISETP.EQ.U32.AND P0, PT, R5, UR5, PT ;  /* 0x0000000505007c0c */ /* 0x001fda000bf02070 */
[----:B------:R-:W-:Y:S06]  /*5750*/  @P0 MEMBAR.ALL.GPU ;  /* 0x0000000000000992 */ /* 0x000fec000000a000 */
[----:B------:R-:W-:-:S00]  /*5760*/  @P0 ERRBAR ;  /* 0x00000000000009ab */ /* 0x000fc00000000000 */
[----:B------:R-:W-:Y:S06]  /*5770*/  @P0 CGAERRBAR ;  /* 0x00000000000005ab */ /* 0x000fec0000000000 */
[----:B------:R1:W-:Y:S01]  /*5780*/  @P0 REDG.E.ADD.S32.STRONG.GPU desc[UR8][R20.64], R59 ;  /* 0x0000003b1400098e */ /* 0x0003e2000c10e388 */
[----:B------:R-:W-:Y:S01]  /*5790*/  ISETP.NE.AND P0, PT, R60, RZ, PT ;  /* 0x000000ff3c00720c */ /* 0x000fe20003f05270 */
[----:B------:R-:W-:-:S12]  /*57a0*/  @!P6 BRA `(.L_x_127) ;  /* 0x000000000014e947 */ /* 0x000fd80003800000 */
.L_x_128:
[----:B-1----:R-:W2:Y:S04]  /*57b0*/  LDG.E.STRONG.GPU R54, desc[UR8][R20.64] ;  /* 0x0000000814367981 */ /* 0x002ea8000c1ef900 */
[----:B--2---:R-:W-:Y:S01]  /*57c0*/  CCTL.IVALL ;  /* 0x00000000ff00798f */ /* 0x004fe20002000000 */
[----:B------:R-:W-:Y:S05]  /*57d0*/  YIELD ;  /* 0x0000000000007946 */ /* 0x000fea0003800000 */
[----:B------:R-:W-:-:S13]  /*57e0*/  ISETP.NE.AND P6, PT, R54, R61, PT ;  /* 0x0000003d3600720c */ /* 0x000fda0003fc5270 */
[----:B------:R-:W-:Y:S05]  /*57f0*/  @P6 BRA `(.L_x_128) ;  /* 0xfffffffc00ec6947 */ /* 0x000fea000383ffff */
.L_x_127:
        /* <DEDUP_REMOVED lines=8> */
[----:B------:R-:W-:Y:S01]  /*5880*/  IADD3 R54, -R0, R7, RZ ;  /* 0x0000000700367210 */ /* 0x000fe20007ffe1ff */
[----:B------:R-:W-:-:S03]  /*5890*/  HFMA2.MMA R55, -RZ, RZ, 0, 0 ;  /* 0x00000000ff377435 */ /* 0x000fc600000001ff */
        /* <DEDUP_REMOVED lines=12> */
.L_x_132:
        /* <DEDUP_REMOVED lines=115> */
.L_x_131:
        /* <DEDUP_REMOVED lines=63> */
.L_x_133:
[----:B------:R-:W-:-:S04]  /*6480*/  LOP3.LUT P6, RZ, R83, 0x1, RZ, 0xc0, !PT ;  /* 0x0000000153ff7812 */ /* 0x000fc800078cc0ff */
[----:B------:R-:W-:-:S13]  /*6490*/  ISETP.NE.OR P6, PT, R54, RZ, P6 ;  /* 0x000000ff3600720c */ /* 0x000fda00037c5670 */
[----:B------:R-:W-:Y:S05]  /*64a0*/  @!P6 BRA `(.L_x_129) ;  /* 0x00000000007ce947 */ /* 0x000fea0003800000 */
.L_x_130:
        /* <DEDUP_REMOVED lines=31> */
.L_x_129:
[----:B------:R-:W-:-:S13]  /*66a0*/  ISETP.NE.AND P6, PT, R0, RZ, PT ;  /* 0x000000ff0000720c */ /* 0x000fda0003fc5270 */
        /* <DEDUP_REMOVED lines=9> */
.L_x_135:
[----:B------:R-:W-:Y:S05]  /*6740*/  BSYNC B0 ;  /* 0x0000000000007941 */ /* 0x000fea0003800000 */
.L_x_134:
        /* <DEDUP_REMOVED lines=17> */
.L_x_126:
[----:B------:R-:W0:Y:S01]  /*6860*/  S2UR UR6, SR_CgaCtaId ;  /* 0x00000000000679c3 */ /* 0x000e220000008800 */
[----:B------:R-:W-:Y:S01]  /*6870*/  UMOV UR5, 0x400 ;  /* 0x0000040000057882 */ /* 0x000fe20000000000 */
[----:B------:R-:W-:Y:S01]  /*6880*/  ISETP.NE.AND P6, PT, RZ, UR10, PT ;  /* 0x0000000aff007c0c */ /* 0x000fe2000bfc5270 */
[----:B-1----:R-:W-:Y:S01]  /*6890*/  IMAD.WIDE.U32 R54, R14, -0x77777777, RZ ;  /* 0x888888890e367825 */ /* 0x002fe200078e00ff */
[----:B------:R-:W-:Y:S02]  /*68a0*/  SHF.L.U32 R105, R105, 0x10, RZ ;  /* 0x0000001069697819 */ /* 0x000fe400000006ff */
[----:B------:R-:W-:Y:S02]  /*68b0*/  SHF.L.U32 R23, R23, 0x10, RZ ;  /* 0x0000001017177819 */ /* 0x000fe400000006ff */
[----:B------:R-:W1:Y:S01]  /*68c0*/  LDC R56, c[0x0][0x2ac] ;  /* 0x0000ab00ff387b82 */ /* 0x000e620000000800 */
[----:B------:R-:W-:Y:S02]  /*68d0*/  SHF.R.U32.HI R55, RZ, 0x4, R55 ;  /* 0x00000004ff377819 */ /* 0x000fe40000011637 */
[----:B------:R-:W-:Y:S01]  /*68e0*/  FADD.FTZ R60, -R66, R23 ;  /* 0x00000017423c7221 */ /* 0x000fe20000010100 */
[----:B------:R-:W-:-:S02]  /*68f0*/  SHF.L.U32 R61, R104, 0x10, RZ ;  /* 0x00000010683d7819 */ /* 0x000fc400000006ff */
[----:B------:R-:W-:Y:S01]  /*6900*/  SHF.L.U32 R58, R22, 0x10, RZ ;  /* 0x00000010163a7819 */ /* 0x000fe200000006ff */
[----:B------:R-:W-:Y:S01]  /*6910*/  FMUL.FTZ R60, R60, R107 ;  /* 0x0000006b3c3c7220 */ /* 0x000fe20000410000 */
[----:B------:R-:W-:Y:S02]  /*6920*/  SHF.L.U32 R59, R106, 0x10, RZ ;  /* 0x000000106a3b7819 */ /* 0x000fe400000006ff */
[----:B------:R-:W-:Y:S01]  /*6930*/  SHF.L.U32 R53, R53, 0x10, RZ ;  /* 0x0000001035357819 */ /* 0x000fe200000006ff */
[----:B0-----:R-:W-:-:S09]  /*6940*/  ULEA UR5, UR6, UR5, 0x18 ;  /* 0x0000000506057291 */ /* 0x001fd2000f8ec03f */
[----:B------:R-:W-:Y:S01]  /*6950*/  @!P0 STS.64 [UR5+0x90], R72 ;  /* 0x00009048ff008988 */ /* 0x000fe20008000a05 */
[----:B------:R-:W-:Y:S06]  /*6960*/  BAR.SYNC.DEFER_BLOCKING 0x0 ;  /* 0x0000000000007b1d */ /* 0x000fec0000010000 */
[----:B------:R-:W0:Y:S01]  /*6970*/  LDS.64 R20, [UR5+0x90] ;  /* 0x00009005ff147984 */ /* 0x000e220008000a00 */
[----:B------:R-:W-:Y:S02]  /*6980*/  ULDC UR5, c[0x0][0x2bc] ;  /* 0x0000af0000057ab9 */ /* 0x000fe40000000800 */
[----:B0-----:R-:W-:Y:S01]  /*6990*/  FMUL.FTZ R54, R20, UR5 ;  /* 0x0000000514367c20 */ /* 0x001fe20008410000 */
[----:B------:R-:W-:Y:S01]  /*69a0*/  FADD.FTZ R20, -R66, R105 ;  /* 0x0000006942147221 */ /* 0x000fe20000010100 */
[----:B------:R-:W-:-:S03]  /*69b0*/  FMUL.FTZ R57, R21, UR5 ;  /* 0x0000000515397c20 */ /* 0x000fc60008410000 */
[----:B------:R-:W-:Y:S01]  /*69c0*/  FMUL.FTZ R63, R20, R107 ;  /* 0x0000006b143f7220 */ /* 0x000fe20000410000 */
        /* <DEDUP_REMOVED lines=19> */
.L_x_136:
        /* <DEDUP_REMOVED lines=8> */
[----:B------:R-:W-:Y:S01]  /*6b80*/  IMAD.WIDE.U32 R20, R12, UR12, R20 ;  /* 0x0000000c0c147c25 */ /* 0x000fe2000f8e0014 */
[----:B------:R-:W-:-:S04]  /*6b90*/  ULDC.64 UR12, c[0x0][0x210] ;  /* 0x00008400000c7ab9 */ /* 0x000fc80000000a00 */
[----:B------:R-:W-:Y:S01]  /*6ba0*/  IADD3 R23, R21, R23, RZ ;  /* 0x0000001715177210 */ /* 0x000fe20007ffe0ff */
[----:B------:R-:W-:Y:S01]  /*6bb0*/  FFMA.FTZ R21, R54, R60, R57 ;  /* 0x0000003c36157223 */ /* 0x000fe20000010039 */
[----:B------:R-:W-:-:S03]  /*6bc0*/  LEA R22, P0, R20, UR12, 0x1 ;  /* 0x0000000c14167c11 */ /* 0x000fc6000f8008ff */
[----:B------:R-:W-:Y:S01]  /*6bd0*/  FFMA.FTZ R58, R58, R69, -R21 ;  /* 0x000000453a3a7223 */ /* 0x000fe20000010815 */
[----:B------:R-:W-:Y:S01]  /*6be0*/  LEA.HI.X R23, R20, UR13, R23, 0x1, P0 ;  /* 0x0000000d14177c11 */ /* 0x000fe200080f0c17 */
[----:B------:R-:W-:-:S04]  /*6bf0*/  FFMA.FTZ R20, R54, R63, R57 ;  /* 0x0000003f36147223 */ /* 0x000fc80000010039 */
[----:B------:R-:W-:-:S04]  /*6c00*/  FFMA.FTZ R20, R61, R68, -R20 ;  /* 0x000000443d147223 */ /* 0x000fc80000010814 */
[-C--:B------:R-:W-:Y:S01]  /*6c10*/  FMUL.FTZ R21, R20, R107.reuse ;  /* 0x0000006b14157220 */ /* 0x080fe20000410000 */
[----:B------:R-:W-:-:S05]  /*6c20*/  FMUL.FTZ R20, R58, R107 ;  /* 0x0000006b3a147220 */ /* 0x000fca0000410000 */
[----:B------:R-:W-:-:S05]  /*6c30*/  F2FP.BF16.F32.PACK_AB R21, R20, R21 ;  /* 0x000000151415723e */ /* 0x000fca00000010ff */
[----:B------:R0:W-:Y:S02]  /*6c40*/  STG.E desc[UR8][R22.64], R21 ;  /* 0x0000001516007986 */ /* 0x0001e4000c101908 */
.L_x_138:
[----:B------:R-:W-:Y:S05]  /*6c50*/  BSYNC B0 ;  /* 0x0000000000007941 */ /* 0x000fea0003800000 */
.L_x_137:
[----:B------:R-:W-:Y:S01]  /*6c60*/  ISETP.NE.AND P6, PT, RZ, UR10, PT ;  /* 0x0000000aff007c0c */ /* 0x000fe2000bfc5270 */
[C---:B0-----:R-:W-:Y:S01]  /*6c70*/  FADD.FTZ R22, -R66.reuse, R59 ;  /* 0x0000003b42167221 */ /* 0x041fe20000010100 */
        /* <DEDUP_REMOVED lines=26> */
.L_x_139:
[----:B------:R-:W-:Y:S04]  /*6e20*/  BSSY B0, `(.L_x_140) ;  /* 0x0000014000007945 */ /* 0x000fe80003800000 */
        /* <DEDUP_REMOVED lines=19> */
.L_x_141:
[----:B------:R-:W-:Y:S05]  /*6f60*/  BSYNC B0 ;  /* 0x0000000000007941 */ /* 0x000fea0003800000 */
.L_x_140:
[C---:B0-----:R-:W-:Y:S01]  /*6f70*/  FADD.FTZ R22, -R66.reuse, R101 ;  /* 0x0000006542167221 */ /* 0x041fe20000010100 */
        /* <DEDUP_REMOVED lines=26> */
.L_x_142:
        /* <DEDUP_REMOVED lines=20> */
.L_x_144:
[----:B------:R-:W-:Y:S05]  /*7260*/  BSYNC B0 ;  /* 0x0000000000007941 */ /* 0x000fea0003800000 */
.L_x_143:
        /* <DEDUP_REMOVED lines=27> */
.L_x_145:
[----:B------:R-:W-:Y:S01]  /*7420*/  LOP3.LUT P0, RZ, R83, 0x40, RZ, 0xc0, !PT ;  /* 0x0000004053ff7812 */ /* 0x000fe2000780c0ff */
[----:B------:R-:W-:-:S12]  /*7430*/  BSSY B0, `(.L_x_146) ;  /* 0x0000016000007945 */ /* 0x000fd80003800000 */
[----:B------:R-:W-:Y:S05]  /*7440*/  @!P0 BRA `(.L_x_147) ;  /* 0x0000000000508947 */ /* 0x000fea0003800000 */
[----:B------:R-:W-:Y:S01]  /*7450*/  IADD3 R23, R12, 0x30, RZ ;  /* 0x000000300c177810 */ /* 0x000fe20007ffe0ff */
[----:B------:R-:W-:Y:S01]  /*7460*/  ULDC.64 UR12, c[0x0][0x288] ;  /* 0x0000a200000c7ab9 */ /* 0x000fe20000000a00 */
[----:B------:R-:W-:Y:S02]  /*7470*/  MOV R20, R108 ;  /* 0x0000006c00147202 */ /* 0x000fe40000000f00 */
[----:B------:R-:W-:Y:S02]  /*7480*/  SHF.R.S32.HI R22, RZ, 0x1f, R23 ;  /* 0x0000001fff167819 */ /* 0x000fe40000011417 */
[----:B------:R-:W-:-:S03]  /*7490*/  MOV R21, R111 ;  /* 0x0000006f00157202 */ /* 0x000fc60000000f00 */
[----:B------:R-:W-:Y:S02]  /*74a0*/  IMAD R22, R22, UR12, RZ ;  /* 0x0000000c16167c24 */ /* 0x000fe4000f8e02ff */
[----:B------:R-:W-:-:S04]  /*74b0*/  IMAD.WIDE.U32 R20, R23, UR12, R20 ;  /* 0x0000000c17147c25 */ /* 0x000fc8000f8e0014 */
[----:B------:R-:W-:Y:S01]  /*74c0*/  IMAD R23, R23, UR13, R22 ;  /* 0x0000000d17177c24 */ /* 0x000fe2000f8e0216 */
[----:B------:R-:W-:Y:S02]  /*74d0*/  ULDC.64 UR12, c[0x0][0x210] ;  /* 0x00008400000c7ab9 */ /* 0x000fe40000000a00 */
[----:B------:R-:W-:Y:S02]  /*74e0*/  LEA R22, P0, R20, UR12, 0x1 ;  /* 0x0000000c14167c11 */ /* 0x000fe4000f8008ff */
[----:B------:R-:W-:Y:S01]  /*74f0*/  IADD3 R23, R21, R23, RZ ;  /* 0x0000001715177210 */ /* 0x000fe20007ffe0ff */
[----:B------:R-:W-:-:S03]  /*7500*/  FFMA.FTZ R21, R54, R58, R57 ;  /* 0x0000003a36157223 */ /* 0x000fc60000010039 */
[----:B------:R-:W-:Y:S01]  /*7510*/  LEA.HI.X R23, R20, UR13, R23, 0x1, P0 ;  /* 0x0000000d14177c11 */ /* 0x000fe200080f0c17 */
[----:B------:R-:W-:Y:S01]  /*7520*/  FFMA.FTZ R20, R54, R59, R57 ;  /* 0x0000003b36147223 */ /* 0x000fe20000010039 */
[----:B------:R-:W-:-:S03]  /*7530*/  FFMA.FTZ R48, R48, R69, -R21 ;  /* 0x0000004530307223 */ /* 0x000fc60000010815 */
[----:B------:R-:W-:-:S04]  /*7540*/  FFMA.FTZ R20, R99, R68, -R20 ;  /* 0x0000004463147223 */ /* 0x000fc80000010814 */
[-C--:B------:R-:W-:Y:S01]  /*7550*/  FMUL.FTZ R21, R20, R107.reuse ;  /* 0x0000006b14157220 */ /* 0x080fe20000410000 */
[----:B------:R-:W-:-:S05]  /*7560*/  FMUL.FTZ R20, R48, R107 ;  /* 0x0000006b30147220 */ /* 0x000fca0000410000 */
[----:B------:R-:W-:-:S05]  /*7570*/  F2FP.BF16.F32.PACK_AB R21, R20, R21 ;  /* 0x000000151415723e */ /* 0x000fca00000010ff */
[----:B------:R0:W-:Y:S02]  /*7580*/  STG.E desc[UR8][R22.64], R21 ;  /* 0x0000001516007986 */ /* 0x0001e4000c101908 */
.L_x_147:
[----:B------:R-:W-:Y:S05]  /*7590*/  BSYNC B0 ;  /* 0x0000000000007941 */ /* 0x000fea0003800000 */
.L_x_146:
        /* <DEDUP_REMOVED lines=28> */
.L_x_148:
        /* <DEDUP_REMOVED lines=23> */
.L_x_150:
[----:B------:R-:W-:Y:S05]  /*78d0*/  BSYNC B0 ;  /* 0x0000000000007941 */ /* 0x000fea0003800000 */
.L_x_149:
        /* <DEDUP_REMOVED lines=28> */
.L_x_151:
        /* <DEDUP_REMOVED lines=23> */
.L_x_153:
[----:B------:R-:W-:Y:S05]  /*7c10*/  BSYNC B0 ;  /* 0x0000000000007941 */ /* 0x000fea0003800000 */
.L_x_152:
        /* <DEDUP_REMOVED lines=28> */
.L_x_154:
        /* <DEDUP_REMOVED lines=23> */
.L_x_156:
[----:B------:R-:W-:Y:S05]  /*7f50*/  BSYNC B0 ;  /* 0x0000000000007941 */ /* 0x000fea0003800000 */
.L_x_155:
        /* <DEDUP_REMOVED lines=28> */
.L_x_157:
        /* <DEDUP_REMOVED lines=23> */
.L_x_159:
[----:B------:R-:W-:Y:S05]  /*8290*/  BSYNC B0 ;  /* 0x0000000000007941 */ /* 0x000fea0003800000 */
.L_x_158:
        /* <DEDUP_REMOVED lines=28> */
.L_x_160:
        /* <DEDUP_REMOVED lines=23> */
.L_x_162:
[----:B------:R-:W-:Y:S05]  /*85d0*/  BSYNC B0 ;  /* 0x0000000000007941 */ /* 0x000fea0003800000 */
.L_x_161:
        /* <DEDUP_REMOVED lines=28> */
.L_x_163:
[----:B------:R-:W-:Y:S04]  /*87a0*/  BSSY B0, `(.L_x_164) ;  /* 0x0000016000007945 */ /* 0x000fe80003800000 */
        /* <DEDUP_REMOVED lines=21> */
.L_x_165:
[----:B------:R-:W-:Y:S05]  /*8900*/  BSYNC B0 ;  /* 0x0000000000007941 */ /* 0x000fea0003800000 */
.L_x_164:
[C---:B------:R-:W-:Y:S01]  /*8910*/  FADD.FTZ R22, -R66.reuse, R85 ;  /* 0x0000005542167221 */ /* 0x040fe20000010100 */
[----:B0-----:R-:W-:Y:S01]  /*8920*/  FADD.FTZ R20, -R66, R41 ;  /* 0x0000002942147221 */ /* 0x001fe20000010100 */
        /* <DEDUP_REMOVED lines=25> */
.L_x_166:
        /* <DEDUP_REMOVED lines=22> */
.L_x_168:
[----:B------:R-:W-:Y:S05]  /*8c20*/  BSYNC B0 ;  /* 0x0000000000007941 */ /* 0x000fea0003800000 */
.L_x_167:
[C---:B------:R-:W-:Y:S01]  /*8c30*/  FADD.FTZ R22, -R66.reuse, R45 ;  /* 0x0000002d42167221 */ /* 0x040fe20000010100 */
[----:B0-----:R-:W-:Y:S01]  /*8c40*/  FADD.FTZ R20, -R66, R41 ;  /* 0x0000002942147221 */ /* 0x001fe20000010100 */
        /* <DEDUP_REMOVED lines=25> */
.L_x_169:
        /* <DEDUP_REMOVED lines=22> */
.L_x_171:
[----:B------:R-:W-:Y:S05]  /*8f40*/  BSYNC B0 ;  /* 0x0000000000007941 */ /* 0x000fea0003800000 */
.L_x_170:
[----:B------:R-:W-:Y:S01]  /*8f50*/  SHF.L.U32 R31, R31, 0x10, RZ ;  /* 0x000000101f1f7819 */ /* 0x000fe200000006ff */
[C---:B------:R-:W-:Y:S01]  /*8f60*/  FADD.FTZ R22, -R66.reuse, R41 ;  /* 0x0000002942167221 */ /* 0x040fe20000010100 */
[----:B------:R-:W-:Y:S01]  /*8f70*/  IADD3 R38, R55, 0xc0, RZ ;  /* 0x000000c037267810 */ /* 0x000fe20007ffe0ff */
[----:B------:R-:W-:Y:S01]  /*8f80*/  ULDC.64 UR12, c[0x0][0x290] ;  /* 0x0000a400000c7ab9 */ /* 0x000fe20000000a00 */
[----:B------:R-:W-:Y:S01]  /*8f90*/  SHF.L.U32 R75, R75, 0x10, RZ ;  /* 0x000000104b4b7819 */ /* 0x000fe200000006ff */
[----:B0-----:R-:W-:Y:S01]  /*8fa0*/  FADD.FTZ R20, -R66, R31 ;  /* 0x0000001f42147221 */ /* 0x001fe20000010100 */
[----:B------:R-:W-:Y:S01]  /*8fb0*/  SHF.L.U32 R30, R30, 0x10, RZ ;  /* 0x000000101e1e7819 */ /* 0x000fe200000006ff */
[-C--:B------:R-:W-:Y:S01]  /*8fc0*/  FMUL.FTZ R37, R22, R107.reuse ;  /* 0x0000006b16257220 */ /* 0x080fe20000410000 */
[----:B------:R-:W-:Y:S01]  /*8fd0*/  SHF.R.S32.HI R39, RZ, 0x1f, R38 ;  /* 0x0000001fff277819 */ /* 0x000fe20000011426 */
        /* <DEDUP_REMOVED lines=20> */
.L_x_172:
[----:B------:R-:W-:Y:S01]  /*9120*/  ISETP.GE.U32.AND P0, PT, R38, UR12, PT ;  /* 0x0000000c26007c0c */ /* 0x000fe2000bf06070 */
[----:B------:R-:W-:Y:S01]  /*9130*/  BSSY B0, `(.L_x_173) ;  /* 0x000001a000007945 */ /* 0x000fe20003800000 */
[----:B------:R-:W-:Y:S02]  /*9140*/  SHF.L.U32 R33, R76, 0x10, RZ ;  /* 0x000000104c217819 */ /* 0x000fe400000006ff */
[----:B------:R-:W-:Y:S02]  /*9150*/  ISETP.GE.AND.EX P0, PT, R39, UR13, PT, P0 ;  /* 0x0000000d27007c0c */ /* 0x000fe4000bf06300 */
[----:B------:R-:W-:Y:S02]  /*9160*/  SHF.L.U32 R29, R29, 0x10, RZ ;  /* 0x000000101d1d7819 */ /* 0x000fe400000006ff */
[----:B------:R-:W-:-:S13]  /*9170*/  ISETP.LT.U32.AND P0, PT, R14, 0x1e0, !P0 ;  /* 0x000001e00e00780c */ /* 0x000fda0004701070 */
        /* <DEDUP_REMOVED lines=21> */
.L_x_174:
[----:B------:R-:W-:Y:S05]  /*92d0*/  BSYNC B0 ;  /* 0x0000000000007941 */ /* 0x000fea0003800000 */
.L_x_173:
[C---:B------:R-:W-:Y:S01]  /*92e0*/  FADD.FTZ R22, -R66.reuse, R33 ;  /* 0x0000002142167221 */ /* 0x040fe20000010100 */
[----:B------:R-:W-:Y:S01]  /*92f0*/  IADD3 R36, R55, 0xd0, RZ ;  /* 0x000000d037247810 */ /* 0x000fe20007ffe0ff */
[----:B0-----:R-:W-:Y:S01]  /*9300*/  FADD.FTZ R20, -R66, R29 ;  /* 0x0000001d42147221 */ /* 0x001fe20000010100 */
[----:B------:R-:W-:Y:S01]  /*9310*/  SHF.L.U32 R77, R77, 0x10, RZ ;  /* 0x000000104d4d7819 */ /* 0x000fe200000006ff */
[-C--:B------:R-:W-:Y:S01]  /*9320*/  FMUL.FTZ R35, R22, R107.reuse ;  /* 0x0000006b16237220 */ /* 0x080fe20000410000 */
[----:B------:R-:W-:Y:S01]  /*9330*/  SHF.L.U32 R28, R28, 0x10, RZ ;  /* 0x000000101c1c7819 */ /* 0x000fe200000006ff */
[----:B------:R-:W-:Y:S01]  /*9340*/  FMUL.FTZ R34, R20, R107 ;  /* 0x0000006b14227220 */ /* 0x000fe20000410000 */
[----:B------:R-:W-:Y:S01]  /*9350*/  SHF.R.S32.HI R37, RZ, 0x1f, R36 ;  /* 0x0000001fff257819 */ /* 0x000fe20000011424 */
        /* <DEDUP_REMOVED lines=19> */
.L_x_175:
        /* <DEDUP_REMOVED lines=27> */
.L_x_177:
[----:B------:R-:W-:Y:S05]  /*9640*/  BSYNC B0 ;  /* 0x0000000000007941 */ /* 0x000fea0003800000 */
.L_x_176:
        /* <DEDUP_REMOVED lines=27> */
.L_x_178:
[----:B------:R-:W-:Y:S01]  /*9800*/  ISETP.GE.U32.AND P0, PT, R34, UR12, PT ;  /* 0x0000000c22007c0c */ /* 0x000fe2000bf06070 */
[----:B------:R-:W-:Y:S01]  /*9810*/  BSSY B0, `(.L_x_179) ;  /* 0x000001c000007945 */ /* 0x000fe20003800000 */
[----:B------:R-:W-:Y:S02]  /*9820*/  SHF.L.U32 R21, R80, 0x10, RZ ;  /* 0x0000001050157819 */ /* 0x000fe400000006ff */
[----:B------:R-:W-:Y:S02]  /*9830*/  ISETP.GE.AND.EX P0, PT, R35, UR13, PT, P0 ;  /* 0x0000000d23007c0c */ /* 0x000fe4000bf06300 */
[----:B------:R-:W-:Y:S01]  /*9840*/  SHF.L.U32 R25, R25, 0x10, RZ ;  /* 0x0000001019197819 */ /* 0x000fe200000006ff */
[----:B------:R-:W-:Y:S01]  /*9850*/  FADD.FTZ R28, -R66, R21 ;  /* 0x00000015421c7221 */ /* 0x000fe20000010100 */
[----:B------:R-:W-:-:S03]  /*9860*/  ISETP.LT.U32.AND P0, PT, R14, 0x1e0, !P0 ;  /* 0x000001e00e00780c */ /* 0x000fc60004701070 */
[----:B------:R-:W-:-:S10]  /*9870*/  FADD.FTZ R66, -R66, R25 ;  /* 0x0000001942427221 */ /* 0x000fd40000010100 */
        /* <DEDUP_REMOVED lines=21> */
.L_x_180:
[----:B------:R-:W-:Y:S05]  /*99d0*/  BSYNC B0 ;  /* 0x0000000000007941 */ /* 0x000fea0003800000 */
.L_x_179:
[----:B------:R-:W-:Y:S01]  /*99e0*/  IADD3 R55, R55, 0xf0, RZ ;  /* 0x000000f037377810 */ /* 0x000fe20007ffe0ff */
[-C--:B------:R-:W-:Y:S01]  /*99f0*/  FMUL.FTZ R29, R28, R107.reuse ;  /* 0x0000006b1c1d7220 */ /* 0x080fe20000410000 */
[----:B------:R-:W-:Y:S01]  /*9a00*/  SHF.L.U32 R81, R81, 0x10, RZ ;  /* 0x0000001051517819 */ /* 0x000fe200000006ff */
[----:B------:R-:W-:Y:S01]  /*9a10*/  FMUL.FTZ R66, R66, R107 ;  /* 0x0000006b42427220 */ /* 0x000fe20000410000 */
[----:B------:R-:W-:Y:S02]  /*9a20*/  SHF.L.U32 R24, R24, 0x10, RZ ;  /* 0x0000001018187819 */ /* 0x000fe400000006ff */
[----:B------:R-:W-:Y:S01]  /*9a30*/  SHF.R.S32.HI R28, RZ, 0x1f, R55 ;  /* 0x0000001fff1c7819 */ /* 0x000fe20000011437 */
[----:B------:R-:W-:Y:S06]  /*9a40*/  @!P6 BRA `(.L_x_181) ;  /* 0x000000000048e947 */ /* 0x000fec0003800000 */
        /* <DEDUP_REMOVED lines=18> */
.L_x_181:
[----:B------:R-:W-:Y:S01]  /*9b70*/  ISETP.GE.U32.AND P0, PT, R55, UR12, PT ;  /* 0x0000000c37007c0c */ /* 0x000fe2000bf06070 */
[----:B------:R-:W-:Y:S03]  /*9b80*/  BSSY B0, `(.L_x_182) ;  /* 0x0000016000007945 */ /* 0x000fe60003800000 */
[----:B------:R-:W-:-:S04]  /*9b90*/  ISETP.GE.AND.EX P0, PT, R28, UR13, PT, P0 ;  /* 0x0000000d1c007c0c */ /* 0x000fc8000bf06300 */
[----:B------:R-:W-:-:S13]  /*9ba0*/  ISETP.LT.U32.AND P0, PT, R14, 0x1e0, !P0 ;  /* 0x000001e00e00780c */ /* 0x000fda0004701070 */
[----:B------:R-:W-:Y:S05]  /*9bb0*/  @!P0 BRA `(.L_x_183) ;  /* 0x0000000000488947 */ /* 0x000fea0003800000 */
[----:B0-----:R-:W-:Y:S01]  /*9bc0*/  SHF.R.S32.HI R20, RZ, 0x1f, R19 ;  /* 0x0000001fff147819 */ /* 0x001fe20000011413 */
[----:B------:R-:W-:Y:S01]  /*9bd0*/  ULDC.64 UR12, c[0x0][0x288] ;  /* 0x0000a200000c7ab9 */ /* 0x000fe20000000a00 */
[----:B------:R-:W-:Y:S01]  /*9be0*/  MOV R109, R111 ;  /* 0x0000006f006d7202 */ /* 0x000fe20000000f00 */
[C-C-:B------:R-:W-:Y:S01]  /*9bf0*/  FFMA.FTZ R22, R54.reuse, R29, R57.reuse ;  /* 0x0000001d36167223 */ /* 0x140fe20000010039 */
[----:B------:R-:W-:Y:S01]  /*9c00*/  FFMA.FTZ R57, R54, R66, R57 ;  /* 0x0000004236397223 */ /* 0x000fe20000010039 */
[----:B------:R-:W-:Y:S02]  /*9c10*/  IMAD R20, R20, UR12, RZ ;  /* 0x0000000c14147c24 */ /* 0x000fe4000f8e02ff */
[----:B------:R-:W-:-:S04]  /*9c20*/  IMAD.WIDE.U32 R108, R19, UR12, R108 ;  /* 0x0000000c136c7c25 */ /* 0x000fc8000f8e006c */
[----:B------:R-:W-:Y:S01]  /*9c30*/  FFMA.FTZ R22, R81, R68, -R22 ;  /* 0x0000004451167223 */ /* 0x000fe20000010816 */
[----:B------:R-:W-:Y:S01]  /*9c40*/  FFMA.FTZ R24, R24, R69, -R57 ;  /* 0x0000004518187223 */ /* 0x000fe20000010839 */
[----:B------:R-:W-:Y:S01]  /*9c50*/  IMAD R21, R19, UR13, R20 ;  /* 0x0000000d13157c24 */ /* 0x000fe2000f8e0214 */
[----:B------:R-:W-:Y:S01]  /*9c60*/  ULDC.64 UR12, c[0x0][0x210] ;  /* 0x00008400000c7ab9 */ /* 0x000fe20000000a00 */
[-C--:B------:R-:W-:Y:S01]  /*9c70*/  FMUL.FTZ R22, R22, R107.reuse ;  /* 0x0000006b16167220 */ /* 0x080fe20000410000 */
[----:B------:R-:W-:Y:S01]  /*9c80*/  FMUL.FTZ R23, R24, R107 ;  /* 0x0000006b18177220 */ /* 0x000fe20000410000 */
[----:B------:R-:W-:Y:S02]  /*9c90*/  LEA R20, P0, R108, UR12, 0x1 ;  /* 0x0000000c6c147c11 */ /* 0x000fe4000f8008ff */
[----:B------:R-:W-:Y:S02]  /*9ca0*/  IADD3 R21, R109, R21, RZ ;  /* 0x000000156d157210 */ /* 0x000fe40007ffe0ff */
[----:B------:R-:W-:-:S02]  /*9cb0*/  F2FP.BF16.F32.PACK_AB R23, R23, R22 ;  /* 0x000000161717723e */ /* 0x000fc400000010ff */
[----:B------:R-:W-:-:S05]  /*9cc0*/  LEA.HI.X R21, R108, UR13, R21, 0x1, P0 ;  /* 0x0000000d6c157c11 */ /* 0x000fca00080f0c15 */
[----:B------:R1:W-:Y:S02]  /*9cd0*/  STG.E desc[UR8][R20.64], R23 ;  /* 0x0000001714007986 */ /* 0x0003e4000c101908 */
.L_x_183:
[----:B------:R-:W-:Y:S05]  /*9ce0*/  BSYNC B0 ;  /* 0x0000000000007941 */ /* 0x000fea0003800000 */
.L_x_182:
[----:B------:R-:W-:Y:S02]  /*9cf0*/  IADD3 R3, R6, R3, RZ ;  /* 0x0000000306037210 */ /* 0x000fe40007ffe0ff */
[----:B------:R-:W-:Y:S02]  /*9d00*/  IADD3 R4, R4, 0x1, RZ ;  /* 0x0000000104047810 */ /* 0x000fe40007ffe0ff */
[----:B------:R-:W-:-:S13]  /*9d10*/  ISETP.GE.AND P0, PT, R3, UR4, PT ;  /* 0x0000000403007c0c */ /* 0x000fda000bf06270 */
[----:B------:R-:W-:Y:S05]  /*9d20*/  @!P0 BRA `(.L_x_184) ;  /* 0xffffff6800688947 */ /* 0x000fea000383ffff */
.L_x_101:
[----:B------:R-:W2:Y:S01]  /*9d30*/  LDC R6, c[0x0][0xc] ;  /* 0x00000300ff067b82 */ /* 0x000ea20000000800 */
[----:B------:R-:W-:Y:S01]  /*9d40*/  ISETP.NE.AND P2, PT, R14, RZ, PT ;  /* 0x000000ff0e00720c */ /* 0x000fe20003f45270 */
[----:B------:R-:W-:Y:S06]  /*9d50*/  BSSY B0, `(.L_x_185) ;  /* 0x0000015000007945 */ /* 0x000fec0003800000 */
[----:B------:R-:W3:Y:S08]  /*9d60*/  LDC R7, c[0x0][0x10] ;  /* 0x00000400ff077b82 */ /* 0x000ef00000000800 */
[----:B------:R-:W4:Y:S01]  /*9d70*/  LDC.64 R2, c[0x0][0x258] ;  /* 0x00009600ff027b82 */ /* 0x000f220000000a00 */
[----:B--2---:R-:W-:-:S02]  /*9d80*/  IADD3 R0, R6, -0x1, RZ ;  /* 0xffffffff06007810 */ /* 0x004fc40007ffe0ff */
[----:B------:R-:W-:Y:S02]  /*9d90*/  ISETP.NE.AND P1, PT, R6, 0x1, PT ;  /* 0x000000010600780c */ /* 0x000fe40003f25270 */
[----:B------:R-:W-:Y:S02]  /*9da0*/  ISETP.NE.AND P0, PT, R0, UR7, PT ;  /* 0x0000000700007c0c */ /* 0x000fe4000bf05270 */
[C---:B---3--:R-:W-:Y:S02]  /*9db0*/  SHF.L.U32 R0, R7.reuse, 0x1, RZ ;  /* 0x0000000107007819 */ /* 0x048fe400000006ff */
[----:B------:R-:W-:Y:S02]  /*9dc0*/  IADD3 R4, R7, -0x1, RZ ;  /* 0xffffffff07047810 */ /* 0x000fe40007ffe0ff */
[----:B------:R-:W-:Y:S02]  /*9dd0*/  SEL R5, R0, RZ, P1 ;  /* 0x000000ff00057207 */ /* 0x000fe40000800000 */
[----:B------:R-:W-:-:S03]  /*9de0*/  ISETP.NE.OR P0, PT, R15, R4, P0 ;  /* 0x000000040f00720c */ /* 0x000fc60000705670 */
[----:B----4-:R-:W-:Y:S01]  /*9df0*/  IMAD.WIDE.U32 R2, R5, 0x4, R2 ;  /* 0x0000000405027825 */ /* 0x010fe200078e0002 */
[----:B------:R-:W-:Y:S09]  /*9e00*/  @P2 BRA `(.L_x_186) ;  /* 0x0000000000242947 */ /* 0x000ff20003800000 */
[----:B------:R-:W2:Y:S01]  /*9e10*/  S2R R0, SR_LANEID ;  /* 0x0000000000007919 */ /* 0x000ea20000000000 */
[----:B------:R-:W-:Y:S02]  /*9e20*/  VOTEU.ANY UR4, UPT, PT ;  /* 0x0000000000047886 */ /* 0x000fe400038e0100 */
[----:B------:R-:W-:Y:S02]  /*9e30*/  UFLO.U32 UR5, UR4 ;  /* 0x00000004000572bd */ /* 0x000fe400080e0000 */
[----:B------:R-:W3:Y:S04]  /*9e40*/  POPC R5, UR4 ;  /* 0x0000000400057d09 */ /* 0x000ee80008000000 */
[----:B--2---:R-:W-:-:S13]  /*9e50*/  ISETP.EQ.U32.AND P1, PT, R0, UR5, PT ;  /* 0x0000000500007c0c */ /* 0x004fda000bf22070 */
[----:B------:R-:W-:Y:S06]  /*9e60*/  @P1 MEMBAR.ALL.GPU ;  /* 0x0000000000001992 */ /* 0x000fec000000a000 */
[----:B------:R-:W-:-:S00]  /*9e70*/  @P1 ERRBAR ;  /* 0x00000000000019ab */ /* 0x000fc00000000000 */
[----:B------:R-:W-:Y:S06]  /*9e80*/  @P1 CGAERRBAR ;  /* 0x00000000000015ab */ /* 0x000fec0000000000 */
[----:B---3--:R2:W-:Y:S02]  /*9e90*/  @P1 REDG.E.ADD.S32.STRONG.GPU desc[UR8][R2.64], R5 ;  /* 0x000000050200198e */ /* 0x0085e4000c10e388 */
.L_x_186:
[----:B------:R-:W-:Y:S05]  /*9ea0*/  BSYNC B0 ;  /* 0x0000000000007941 */ /* 0x000fea0003800000 */
.L_x_185:
[----:B------:R-:W-:Y:S05]  /*9eb0*/  @P0 EXIT ;  /* 0x000000000000094d */ /* 0x000fea0003800000 */
[----:B------:R-:W-:Y:S05]  /*9ec0*/  @P2 BRA `(.L_x_187) ;  /* 0x0000000000202947 */ /* 0x000fea0003800000 */
[----:B------:R-:W-:-:S05]  /*9ed0*/  IMAD R0, R6, R7, RZ ;  /* 0x0000000706007224 */ /* 0x000fca00078e02ff */
[----:B------:R-:W-:-:S13]  /*9ee0*/  ISETP.NE.AND P0, PT, R0, -0x1, PT ;  /* 0xffffffff0000780c */ /* 0x000fda0003f05270 */
[----:B------:R-:W-:Y:S05]  /*9ef0*/  @!P0 BRA `(.L_x_187) ;  /* 0x0000000000148947 */ /* 0x000fea0003800000 */
.L_x_188:
[----:B--2---:R-:W2:Y:S04]  /*9f00*/  LDG.E.STRONG.GPU R5, desc[UR8][R2.64] ;  /* 0x0000000802057981 */ /* 0x004ea8000c1ef900 */
[----:B--2---:R-:W-:Y:S01]  /*9f10*/  CCTL.IVALL ;  /* 0x00000000ff00798f */ /* 0x004fe20002000000 */
[----:B------:R-:W-:Y:S05]  /*9f20*/  YIELD ;  /* 0x0000000000007946 */ /* 0x000fea0003800000 */
[----:B------:R-:W-:-:S13]  /*9f30*/  ISETP.NE.AND P0, PT, R5, R0, PT ;  /* 0x000000000500720c */ /* 0x000fda0003f05270 */
[----:B------:R-:W-:Y:S05]  /*9f40*/  @P0 BRA `(.L_x_188) ;  /* 0xfffffffc00ec0947 */ /* 0x000fea000383ffff */
.L_x_187:
[----:B------:R-:W-:Y:S05]  /*9f50*/  WARPSYNC.ALL ;  /* 0x0000000000007948 */ /* 0x000fea0003800000 */
[----:B------:R-:W3:Y:S08]  /*9f60*/  LDC.64 R24, c[0x0][0x288] ;  /* 0x0000a200ff187b82 */ /* 0x000ef00000000a00 */
[----:B------:R-:W-:Y:S01]  /*9f70*/  BAR.SYNC.DEFER_BLOCKING 0x0 ;  /* 0x0000000000007b1d */ /* 0x000fe20000010000 */
[----:B---3--:R-:W-:-:S04]  /*9f80*/  LEA.HI R0, P0, R25, R24, RZ, 0x1 ;  /* 0x0000001819007211 */ /* 0x008fc800078108ff */
[----:B--2---:R-:W-:-:S04]  /*9f90*/  IADD3.X R3, RZ, R25, RZ, P0, !PT ;  /* 0x00000019ff037210 */ /* 0x004fc800007fe4ff */
[--C-:B------:R-:W-:Y:S02]  /*9fa0*/  SHF.R.S64 R27, R0, 0x1, R3.reuse ;  /* 0x00000001001b7819 */ /* 0x100fe40000001003 */
[----:B------:R-:W-:Y:S02]  /*9fb0*/  SHF.R.S32.HI R0, RZ, 0x1f, R14 ;  /* 0x0000001fff007819 */ /* 0x000fe4000001140e */
[----:B------:R-:W-:Y:S02]  /*9fc0*/  SHF.R.S32.HI R29, RZ, 0x1, R3 ;  /* 0x00000001ff1d7819 */ /* 0x000fe40000011403 */
[----:B------:R-:W-:-:S04]  /*9fd0*/  ISETP.GT.U32.AND P0, PT, R27, R14, PT ;  /* 0x0000000e1b00720c */ /* 0x000fc80003f04070 */
[----:B------:R-:W-:-:S13]  /*9fe0*/  ISETP.GT.AND.EX P0, PT, R29, R0, PT, P0 ;  /* 0x000000001d00720c */ /* 0x000fda0003f04300 */
[----:B------:R-:W-:Y:S05]  /*9ff0*/  @!P0 EXIT ;  /* 0x000000000000894d */ /* 0x000fea0003800000 */
[C---:B------:R-:W-:Y:S01]  /*a000*/  IMAD.WIDE.U32 R2, R24.reuse, 0x3, RZ ;  /* 0x0000000318027825 */ /* 0x040fe200078e00ff */
[----:B------:R-:W-:Y:S01]  /*a010*/  LEA R5, R25, R25, 0x1 ;  /* 0x0000001919057211 */ /* 0x000fe200078e08ff */
[----:B------:R-:W2:Y:S01]  /*a020*/  LDC.64 R16, c[0x0][0x218] ;  /* 0x00008600ff107b82 */ /* 0x000ea20000000a00 */
[----:B------:R-:W-:Y:S01]  /*a030*/  SHF.L.U64.HI R15, R24, 0x2, R25 ;  /* 0x00000002180f7819 */ /* 0x000fe20000010219 */
[----:B------:R-:W-:Y:S01]  /*a040*/  ULDC.64 UR4, c[0x0][0x268] ;  /* 0x00009a0000047ab9 */ /* 0x000fe20000000a00 */
[----:B------:R-:W-:Y:S02]  /*a050*/  IADD3 R5, R3, R5, RZ ;  /* 0x0000000503057210 */ /* 0x000fe40007ffe0ff */
[----:B------:R-:W-:Y:S02]  /*a060*/  SHF.L.U64.HI R33, R27, 0x2, R29 ;  /* 0x000000021b217819 */ /* 0x000fe4000001021d */
[----:B------:R-:W-:Y:S01]  /*a070*/  LEA.HI R2, P0, R5, R2, RZ, 0x1 ;  /* 0x0000000205027211 */ /* 0x000fe200078108ff */
[----:B------:R-:W3:Y:S03]  /*a080*/  LDC.64 R18, c[0x0][0x220] ;  /* 0x00008800ff127b82 */ /* 0x000ee60000000a00 */
[----:B------:R-:W-:-:S04]  /*a090*/  IADD3.X R5, RZ, R5, RZ, P0, !PT ;  /* 0x00000005ff057210 */ /* 0x000fc800007fe4ff */
[--C-:B------:R-:W-:Y:S02]  /*a0a0*/  SHF.R.S64 R31, R2, 0x1, R5.reuse ;  /* 0x00000001021f7819 */ /* 0x100fe40000001005 */
[----:B------:R-:W-:-:S04]  /*a0b0*/  SHF.R.S32.HI R2, RZ, 0x1, R5 ;  /* 0x00000001ff027819 */ /* 0x000fc80000011405 */
[----:B------:R-:W-:-:S07]  /*a0c0*/  SHF.L.U64.HI R25, R31, 0x2, R2 ;  /* 0x000000021f197819 */ /* 0x000fce0000010202 */
.L_x_189:
[----:B------:R-:W-:-:S04]  /*a0d0*/  LEA R6, P0, R14, UR4, 0x2 ;  /* 0x000000040e067c11 */ /* 0x000fc8000f8010ff */
[----:B------:R-:W-:Y:S02]  /*a0e0*/  LEA.HI.X R7, R14, UR5, R0, 0x2, P0 ;  /* 0x000000050e077c11 */ /* 0x000fe400080f1400 */
[-C--:B------:R-:W-:Y:S02]  /*a0f0*/  LEA R8, P0, R27, R6.reuse, 0x2 ;  /* 0x000000061b087211 */ /* 0x080fe400078010ff */
[-C--:B------:R-:W-:Y:S01]  /*a100*/  LEA R12, P1, R24, R6.reuse, 0x2 ;  /* 0x00000006180c7211 */ /* 0x080fe200078210ff */
[----:B01--4-:R-:W4:Y:S01]  /*a110*/  LDG.E R20, desc[UR8][R6.64] ;  /* 0x0000000806147981 */ /* 0x013f22000c1e1900 */
[----:B------:R-:W-:Y:S02]  /*a120*/  LEA R10, P2, R31, R6, 0x2 ;  /* 0x000000061f0a7211 */ /* 0x000fe400078410ff */
[----:B------:R-:W-:Y:S02]  /*a130*/  IADD3.X R9, R7, R33, RZ, P0, !PT ;  /* 0x0000002107097210 */ /* 0x000fe400007fe4ff */
[----:B------:R-:W-:-:S02]  /*a140*/  IADD3.X R13, R15, R7, RZ, P1, !PT ;  /* 0x000000070f0d7210 */ /* 0x000fc40000ffe4ff */
[----:B------:R-:W-:Y:S01]  /*a150*/  IADD3.X R11, R7, R25, RZ, P2, !PT ;  /* 0x00000019070b7210 */ /* 0x000fe200017fe4ff */
[----:B------:R-:W4:Y:S04]  /*a160*/  LDG.E R21, desc[UR8][R8.64] ;  /* 0x0000000808157981 */ /* 0x000f28000c1e1900 */
[----:B------:R-:W5:Y:S04]  /*a170*/  LDG.E R22, desc[UR8][R12.64] ;  /* 0x000000080c167981 */ /* 0x000f68000c1e1900 */
[----:B------:R-:W5:Y:S01]  /*a180*/  LDG.E R23, desc[UR8][R10.64] ;  /* 0x000000080a177981 */ /* 0x000f62000c1e1900 */
[----:B------:R-:W-:-:S02]  /*a190*/  SHF.L.U32 R5, R14, 0x1, RZ ;  /* 0x000000010e057819 */ /* 0x000fc400000006ff */
[----:B------:R-:W-:-:S03]  /*a1a0*/  IADD3 R14, R14, 0x1e0, RZ ;  /* 0x000001e00e0e7810 */ /* 0x000fc60007ffe0ff */
[----:B--2---:R-:W-:-:S04]  /*a1b0*/  IMAD.WIDE R2, R5, 0x4, R16 ;  /* 0x0000000405027825 */ /* 0x004fc800078e0210 */
[----:B---3--:R-:W-:Y:S01]  /*a1c0*/  IMAD.WIDE R4, R5, 0x4, R18 ;  /* 0x0000000405047825 */ /* 0x008fe200078e0212 */
[----:B------:R-:W-:Y:S02]  /*a1d0*/  ISETP.GT.U32.AND P0, PT, R27, R14, PT ;  /* 0x0000000e1b00720c */ /* 0x000fe40003f04070 */
[----:B------:R-:W-:-:S04]  /*a1e0*/  SHF.R.S32.HI R0, RZ, 0x1f, R14 ;  /* 0x0000001fff007819 */ /* 0x000fc8000001140e */
[----:B------:R-:W-:Y:S01]  /*a1f0*/  ISETP.GT.AND.EX P0, PT, R29, R0, PT, P0 ;  /* 0x000000001d00720c */ /* 0x000fe20003f04300 */
[----:B----4-:R4:W-:Y:S04]  /*a200*/  STG.E.64 desc[UR8][R2.64], R20 ;  /* 0x0000001402007986 */ /* 0x0109e8000c101b08 */
[----:B-----5:R4:W-:Y:S08]  /*a210*/  STG.E.64 desc[UR8][R4.64], R22 ;  /* 0x0000001604007986 */ /* 0x0209f0000c101b08 */
[----:B------:R-:W-:Y:S05]  /*a220*/  @P0 BRA `(.L_x_189) ;  /* 0xfffffffc00a80947 */ /* 0x000fea000383ffff */
[----:B------:R-:W-:Y:S05]  /*a230*/  EXIT ;  /* 0x000000000000794d */ /* 0x000fea0003800000 */
.L_x_190:
        /* <DEDUP_REMOVED lines=12> */
.L_x_5143:


//--------------------- .text._Z35group_norm_nhwc_bwd_one_pass_kernelI11Bf16IOFp32WLi512ELi60ELi480EEv26Group_norm_nhwc_bwd_params --------------------------
	.section	.text._Z35group_norm_nhwc_bwd_one_pass_kernelI11Bf16IOFp32WLi512ELi60ELi480EEv26Group_norm_nhwc_bwd_params,"ax",@progbits
	.align	128
        .global         _Z35group_norm_nhwc_bwd_one_pass_kernelI11Bf16IOFp32WLi512ELi60ELi480EEv26Group_norm_nhwc_bwd_params
        .type           _Z35group_norm_nhwc_bwd_one_pass_kernelI11Bf16IOFp32WLi512ELi60ELi480EEv26Group_norm_nhwc_bwd_params,@function
        .size           _Z35group_norm_nhwc_bwd_one_pass_kernelI11Bf16IOFp32WLi512ELi60ELi480EEv26Group_norm_nhwc_bwd_params,(.L_x_5144 - _Z35group_norm_nhwc_bwd_one_pass_kernelI11Bf16IOFp32WLi512ELi60ELi480EEv26Group_norm_nhwc_bwd_params)
        .other          _Z35group_norm_nhwc_bwd_one_pass_kernelI11Bf16IOFp32WLi512ELi60ELi480EEv26Group_norm_nhwc_bwd_params,@"STO_CUDA_ENTRY STV_DEFAULT"
_Z35group_norm_nhwc_bwd_one_pass_kernelI11Bf16IOFp32WLi512ELi60ELi480EEv26Group_norm_nhwc_bwd_params:
.text._Z35group_norm_nhwc_bwd_one_pass_kernelI11Bf16IOFp32WLi512ELi60ELi480EEv26Group_norm_nhwc_bwd_params:
[----:B------:R-:W0:Y:S08]  /*0000*/  LDC R1, c[0x0][0x28] ;  /* 0x00000a00ff017b82 */ /* 0x000e300000000800 */
[----:B------:R-:W1:Y:S01]  /*0010*/  S2UR UR12, SR_CTAID.Y ;  /* 0x00000000000c79c3 */ /* 0x000e620000002600 */
[----:B------:R-:W-:Y:S01]  /*0020*/  ULDC UR4, c[0x0][0x2a0] ;  /* 0x0000a80000047ab9 */ /* 0x000fe20000000800 */
[----:B------:R-:W-:Y:S01]  /*0030*/  ULDC UR5, c[0x0][0x270] ;  /* 0x00009c0000057ab9 */ /* 0x000fe20000000800 */
[----:B------:R-:W2:Y:S01]  /*0040*/  S2R R7, SR_TID.X ;  /* 0x0000000000077919 */ /* 0x000ea20000002100 */
[----:B------:R-:W-:Y:S01]  /*0050*/  UIMAD UR4, UR4, UR5, URZ ;  /* 0x00000005040472a4 */ /* 0x000fe2000f8e023f */
[----:B0-----:R-:W-:Y:S01]  /*0060*/  IADD3 R1, R1, -0xa0, RZ ;  /* 0xffffff6001017810 */ /* 0x001fe20007ffe0ff */
[----:B------:R-:W-:-:S02]  /*0070*/  ULDC.64 UR20, c[0x0][0x208] ;  /* 0x0000820000147ab9 */ /* 0x000fc40000000a00 */
[----:B-1----:R-:W-:-:S06]  /*0080*/  UISETP.GE.AND UP0, UPT, UR12, UR4, UPT ;  /* 0x000000040c00728c */ /* 0x002fcc000bf06270 */
[----:B------:R-:W-:-:S13]  /*0090*/  PLOP3.LUT P0, PT, PT, PT, UP0, 0x80, 0x0 ;  /* 0x000000000000781c */ /* 0x000fda0003f0f008 */
[----:B--2---:R-:W-:Y:S05]  /*00a0*/  @P0 BRA `(.L_x_191) ;  /* 0x0000012c00580947 */ /* 0x004fea0003800000 */
[----:B------:R-:W0:Y:S01]  /*00b0*/  S2UR UR22, SR_CTAID.X ;  /* 0x00000000001679c3 */ /* 0x000e220000002500 */
[C---:B------:R-:W-:Y:S01]  /*00c0*/  IMAD.WIDE.U32 R2, R7.reuse, -0x77777777, RZ ;  /* 0x8888888907027825 */ /* 0x040fe200078e00ff */
[----:B------:R-:W-:Y:S01]  /*00d0*/  ULDC.64 UR4, c[0x0][0x290] ;  /* 0x0000a40000047ab9 */ /* 0x000fe20000000a00 */
[----:B------:R-:W-:Y:S01]  /*00e0*/  ISETP.GE.U32.AND P2, PT, R7, 0x1e0, PT ;  /* 0x000001e00700780c */ /* 0x000fe20003f46070 */
[----:B------:R-:W-:Y:S01]  /*00f0*/  ULDC.64 UR8, c[0x0][0x288] ;  /* 0x0000a20000087ab9 */ /* 0x000fe20000000a00 */
[----:B------:R-:W-:Y:S01]  /*0100*/  LOP3.LUT R5, R5, 0xffefffff, RZ, 0xc0, !PT ;  /* 0xffefffff05057812 */ /* 0x000fe200078ec0ff */
[----:B------:R-:W-:Y:S01]  /*0110*/  UIMAD UR11, UR9, 0x3, URZ ;  /* 0x00000003090b78a4 */ /* 0x000fe2000f8e023f */
[----:B------:R-:W-:Y:S01]  /*0120*/  SHF.R.U32.HI R2, RZ, 0x4, R3 ;  /* 0x00000004ff027819 */ /* 0x000fe20000011603 */
[----:B------:R-:W0:Y:S08]  /*0130*/  LDC R9, c[0x0][0x2ac] ;  /* 0x0000ab00ff097b82 */ /* 0x000e300000000800 */
[----:B------:R-:W1:Y:S01]  /*0140*/  S2UR UR6, SR_CgaCtaId ;  /* 0x00000000000679c3 */ /* 0x000e620000008800 */
[----:B0-----:R-:W-:-:S05]  /*0150*/  IMAD R6, R9, UR22, R2 ;  /* 0x0000001609067c24 */ /* 0x001fca000f8e0202 */
[C---:B------:R-:W-:Y:S02]  /*0160*/  IADD3 R0, R6.reuse, 0xf0, RZ ;  /* 0x000000f006007810 */ /* 0x040fe40007ffe0ff */
[----:B------:R-:W-:Y:S02]  /*0170*/  IADD3 R2, R6, 0x100, RZ ;  /* 0x0000010006027810 */ /* 0x000fe40007ffe0ff */
        /* <DEDUP_REMOVED lines=28> */
[----:B------:R-:W-:Y:S02]  /*0340*/  ISETP.LT.AND.EX P0, PT, R3, UR5, !P2, P0 ;  /* 0x0000000503007c0c */ /* 0x000fe4000d701300 */
[----:B------:R-:W-:Y:S02]  /*0350*/  LOP3.LUT R5, R5, 0xfffeffff, RZ, 0xc0, !PT ;  /* 0xfffeffff05057812 */ /* 0x000fe400078ec0ff */
[----:B------:R-:W-:Y:S02]  /*0360*/  IADD3 R0, R6, 0x150, RZ ;  /* 0x0000015006007810 */ /* 0x000fe40007ffe0ff */
[----:B------:R-:W-:Y:S02]  /*0370*/  @P1 LOP3.LUT R5, R5, 0x10000, RZ, 0xfc, !PT ;  /* 0x0001000005051812 */ /* 0x000fe400078efcff */
[----:B------:R-:W-:Y:S02]  /*0380*/  SHF.R.S32.HI R3, RZ, 0x1f, R0 ;  /* 0x0000001fff037819 */ /* 0x000fe40000011400 */
[----:B------:R-:W-:-:S02]  /*0390*/  LOP3.LUT R5, R5, 0xffff7fff, RZ, 0xc0, !PT ;  /* 0xffff7fff05057812 */ /* 0x000fc400078ec0ff */
[----:B------:R-:W-:Y:S02]  /*03a0*/  IADD3 R2, R6, 0x160, RZ ;  /* 0x0000016006027810 */ /* 0x000fe40007ffe0ff */
[----:B------:R-:W-:Y:S02]  /*03b0*/  @P0 LOP3.LUT R5, R5, 0x8000, RZ, 0xfc, !PT ;  /* 0x0000800005050812 */ /* 0x000fe400078efcff */
[----:B------:R-:W-:Y:S02]  /*03c0*/  ISETP.LT.U32.AND P0, PT, R0, UR4, PT ;  /* 0x0000000400007c0c */ /* 0x000fe4000bf01070 */
[----:B------:R-:W-:Y:S02]  /*03d0*/  LOP3.LUT R5, R5, 0xffffbfff, RZ, 0xc0, !PT ;  /* 0xffffbfff05057812 */ /* 0x000fe400078ec0ff */
[----:B------:R-:W-:Y:S02]  /*03e0*/  ISETP.LT.AND.EX P0, PT, R3, UR5, !P2, P0 ;  /* 0x0000000503007c0c */ /* 0x000fe4000d701300 */
[----:B------:R-:W-:-:S02]  /*03f0*/  SHF.R.S32.HI R3, RZ, 0x1f, R2 ;  /* 0x0000001fff037819 */ /* 0x000fc40000011402 */
[C---:B------:R-:W-:Y:S02]  /*0400*/  IADD3 R0, R6.reuse, 0x170, RZ ;  /* 0x0000017006007810 */ /* 0x040fe40007ffe0ff */
[----:B------:R-:W-:Y:S02]  /*0410*/  SHF.R.S32.HI R12, RZ, 0x1f, R6 ;  /* 0x0000001fff0c7819 */ /* 0x000fe40000011406 */
[C---:B------:R-:W-:Y:S02]  /*0420*/  IADD3 R31, R6.reuse, 0x10, RZ ;  /* 0x00000010061f7810 */ /* 0x040fe40007ffe0ff */
[----:B------:R-:W-:Y:S02]  /*0430*/  IADD3 R29, R6, 0x20, RZ ;  /* 0x00000020061d7810 */ /* 0x000fe40007ffe0ff */
[----:B------:R-:W-:Y:S02]  /*0440*/  SHF.R.S32.HI R30, RZ, 0x1f, R31 ;  /* 0x0000001fff1e7819 */ /* 0x000fe4000001141f */
[----:B------:R-:W-:-:S02]  /*0450*/  @P0 LOP3.LUT R5, R5, 0x4000, RZ, 0xfc, !PT ;  /* 0x0000400005050812 */ /* 0x000fc400078efcff */
[----:B------:R-:W-:Y:S02]  /*0460*/  ISETP.LT.U32.AND P0, PT, R2, UR4, PT ;  /* 0x0000000402007c0c */ /* 0x000fe4000bf01070 */
[----:B------:R-:W-:Y:S02]  /*0470*/  LOP3.LUT R5, R5, 0xffffdfff, RZ, 0xc0, !PT ;  /* 0xffffdfff05057812 */ /* 0x000fe400078ec0ff */
[----:B------:R-:W-:Y:S02]  /*0480*/  ISETP.LT.AND.EX P0, PT, R3, UR5, !P2, P0 ;  /* 0x0000000503007c0c */ /* 0x000fe4000d701300 */
[----:B------:R-:W-:Y:S02]  /*0490*/  SHF.R.S32.HI R3, RZ, 0x1f, R0 ;  /* 0x0000001fff037819 */ /* 0x000fe40000011400 */
[----:B------:R-:W-:Y:S02]  /*04a0*/  IADD3 R2, R6, 0x180, RZ ;  /* 0x0000018006027810 */ /* 0x000fe40007ffe0ff */
[----:B------:R-:W-:-:S02]  /*04b0*/  SHF.R.S32.HI R28, RZ, 0x1f, R29 ;  /* 0x0000001fff1c7819 */ /* 0x000fc4000001141d */
[C---:B------:R-:W-:Y:S02]  /*04c0*/  IADD3 R27, R6.reuse, 0x30, RZ ;  /* 0x00000030061b7810 */ /* 0x040fe40007ffe0ff */
[----:B------:R-:W-:Y:S02]  /*04d0*/  IADD3 R25, R6, 0x40, RZ ;  /* 0x0000004006197810 */ /* 0x000fe40007ffe0ff */
[----:B------:R-:W-:Y:S02]  /*04e0*/  SHF.R.S32.HI R26, RZ, 0x1f, R27 ;  /* 0x0000001fff1a7819 */ /* 0x000fe4000001141b */
[----:B------:R-:W-:Y:S02]  /*04f0*/  @P0 LOP3.LUT R5, R5, 0x2000, RZ, 0xfc, !PT ;  /* 0x0000200005050812 */ /* 0x000fe400078efcff */
[----:B------:R-:W-:Y:S02]  /*0500*/  ISETP.LT.U32.AND P0, PT, R0, UR4, PT ;  /* 0x0000000400007c0c */ /* 0x000fe4000bf01070 */
[----:B------:R-:W-:-:S02]  /*0510*/  SHF.R.S32.HI R0, RZ, 0x1f, R2 ;  /* 0x0000001fff007819 */ /* 0x000fc40000011402 */
[----:B------:R-:W-:Y:S02]  /*0520*/  ISETP.LT.AND.EX P1, PT, R3, UR5, !P2, P0 ;  /* 0x0000000503007c0c */ /* 0x000fe4000d721300 */
[----:B------:R-:W-:Y:S02]  /*0530*/  ISETP.LT.U32.AND P0, PT, R2, UR4, PT ;  /* 0x0000000402007c0c */ /* 0x000fe4000bf01070 */
[----:B------:R-:W-:Y:S02]  /*0540*/  LOP3.LUT R5, R5, 0xffffefff, RZ, 0xc0, !PT ;  /* 0xffffefff05057812 */ /* 0x000fe400078ec0ff */
[----:B------:R-:W-:Y:S02]  /*0550*/  ISETP.LT.AND.EX P0, PT, R0, UR5, !P2, P0 ;  /* 0x0000000500007c0c */ /* 0x000fe4000d701300 */
[----:B------:R-:W-:Y:S02]  /*0560*/  SHF.R.S32.HI R24, RZ, 0x1f, R25 ;  /* 0x0000001fff187819 */ /* 0x000fe40000011419 */
[----:B------:R-:W-:-:S02]  /*0570*/  IADD3 R23, R6, 0x50, RZ ;  /* 0x0000005006177810 */ /* 0x000fc40007ffe0ff */
[----:B------:R-:W-:Y:S02]  /*0580*/  IADD3 R21, R6, 0x60, RZ ;  /* 0x0000006006157810 */ /* 0x000fe40007ffe0ff */
[----:B------:R-:W-:Y:S02]  /*0590*/  @P1 LOP3.LUT R5, R5, 0x1000, RZ, 0xfc, !PT ;  /* 0x0000100005051812 */ /* 0x000fe400078efcff */
[----:B------:R-:W-:Y:S02]  /*05a0*/  SHF.R.S32.HI R22, RZ, 0x1f, R23 ;  /* 0x0000001fff167819 */ /* 0x000fe40000011417 */
[----:B------:R-:W-:Y:S02]  /*05b0*/  LOP3.LUT R5, R5, 0xfffff7ff, RZ, 0xc0, !PT ;  /* 0xfffff7ff05057812 */ /* 0x000fe400078ec0ff */
[----:B------:R-:W-:Y:S02]  /*05c0*/  SHF.R.S32.HI R20, RZ, 0x1f, R21 ;  /* 0x0000001fff147819 */ /* 0x000fe40000011415 */
[----:B------:R-:W-:-:S02]  /*05d0*/  @P0 LOP3.LUT R5, R5, 0x800, RZ, 0xfc, !PT ;  /* 0x0000080005050812 */ /* 0x000fc400078efcff */
[----:B------:R-:W-:Y:S02]  /*05e0*/  ISETP.LT.U32.AND P0, PT, R6, UR4, PT ;  /* 0x0000000406007c0c */ /* 0x000fe4000bf01070 */
[----:B------:R-:W-:Y:S02]  /*05f0*/  LOP3.LUT R5, R5, 0xffdfffff, RZ, 0xc0, !PT ;  /* 0xffdfffff05057812 */ /* 0x000fe400078ec0ff */
[----:B------:R-:W-:Y:S02]  /*0600*/  ISETP.LT.AND.EX P0, PT, R12, UR5, !P2, P0 ;  /* 0x000000050c007c0c */ /* 0x000fe4000d701300 */
[C---:B------:R-:W-:Y:S02]  /*0610*/  IADD3 R19, R6.reuse, 0x70, RZ ;  /* 0x0000007006137810 */ /* 0x040fe40007ffe0ff */
[----:B------:R-:W-:Y:S02]  /*0620*/  IADD3 R17, R6, 0x80, RZ ;  /* 0x0000008006117810 */ /* 0x000fe40007ffe0ff */
[----:B------:R-:W-:-:S02]  /*0630*/  SHF.R.S32.HI R18, RZ, 0x1f, R19 ;  /* 0x0000001fff127819 */ /* 0x000fc40000011413 */
[----:B------:R-:W-:Y:S02]  /*0640*/  SHF.R.S32.HI R16, RZ, 0x1f, R17 ;  /* 0x0000001fff107819 */ /* 0x000fe40000011411 */
[C---:B------:R-:W-:Y:S02]  /*0650*/  IADD3 R15, R6.reuse, 0x90, RZ ;  /* 0x00000090060f7810 */ /* 0x040fe40007ffe0ff */
[----:B------:R-:W-:Y:S02]  /*0660*/  IADD3 R13, R6, 0xa0, RZ ;  /* 0x000000a0060d7810 */ /* 0x000fe40007ffe0ff */
[----:B------:R-:W-:Y:S02]  /*0670*/  @P0 LOP3.LUT R5, R5, 0x200000, RZ, 0xfc, !PT ;  /* 0x0020000005050812 */ /* 0x000fe400078efcff */
[----:B------:R-:W-:Y:S02]  /*0680*/  ISETP.LT.U32.AND P0, PT, R31, UR4, PT ;  /* 0x000000041f007c0c */ /* 0x000fe4000bf01070 */
[----:B------:R-:W-:-:S02]  /*0690*/  LOP3.LUT R5, R5, 0xfffffbff, RZ, 0xc0, !PT ;  /* 0xfffffbff05057812 */ /* 0x000fc400078ec0ff */
[----:B------:R-:W-:Y:S02]  /*06a0*/  ISETP.LT.AND.EX P1, PT, R30, UR5, !P2, P0 ;  /* 0x000000051e007c0c */ /* 0x000fe4000d721300 */
[----:B------:R-:W-:Y:S02]  /*06b0*/  ISETP.LT.U32.AND P0, PT, R29, UR4, PT ;  /* 0x000000041d007c0c */ /* 0x000fe4000bf01070 */
[----:B------:R-:W-:Y:S02]  /*06c0*/  SHF.R.S32.HI R14, RZ, 0x1f, R15 ;  /* 0x0000001fff0e7819 */ /* 0x000fe4000001140f */
[----:B------:R-:W-:Y:S02]  /*06d0*/  ISETP.LT.AND.EX P3, PT, R28, UR5, !P2, P0 ;  /* 0x000000051c007c0c */ /* 0x000fe4000d761300 */
[----:B------:R-:W-:Y:S02]  /*06e0*/  ISETP.LT.U32.AND P0, PT, R27, UR4, PT ;  /* 0x000000041b007c0c */ /* 0x000fe4000bf01070 */
[----:B------:R-:W-:-:S02]  /*06f0*/  SHF.R.S32.HI R12, RZ, 0x1f, R13 ;  /* 0x0000001fff0c7819 */ /* 0x000fc4000001140d */
[----:B------:R-:W-:Y:S02]  /*0700*/  IADD3 R11, R6, 0xb0, RZ ;  /* 0x000000b0060b7810 */ /* 0x000fe40007ffe0ff */
[----:B------:R-:W-:Y:S02]  /*0710*/  @P1 LOP3.LUT R5, R5, 0x400, RZ, 0xfc, !PT ;  /* 0x0000040005051812 */ /* 0x000fe400078efcff */
[----:B------:R-:W-:Y:S02]  /*0720*/  ISETP.LT.AND.EX P1, PT, R26, UR5, !P2, P0 ;  /* 0x000000051a007c0c */ /* 0x000fe4000d721300 */
[----:B------:R-:W-:Y:S02]  /*0730*/  LOP3.LUT R5, R5, 0xfffffdff, RZ, 0xc0, !PT ;  /* 0xfffffdff05057812 */ /* 0x000fe400078ec0ff */
[----:B------:R-:W-:Y:S02]  /*0740*/  ISETP.LT.U32.AND P0, PT, R25, UR4, PT ;  /* 0x0000000419007c0c */ /* 0x000fe4000bf01070 */
[----:B------:R-:W-:-:S02]  /*0750*/  @P3 LOP3.LUT R5, R5, 0x200, RZ, 0xfc, !PT ;  /* 0x0000020005053812 */ /* 0x000fc400078efcff */
[----:B------:R-:W-:Y:S02]  /*0760*/  ISETP.LT.AND.EX P3, PT, R24, UR5, !P2, P0 ;  /* 0x0000000518007c0c */ /* 0x000fe4000d761300 */
[----:B------:R-:W-:Y:S02]  /*0770*/  LOP3.LUT R5, R5, 0xfffffeff, RZ, 0xc0, !PT ;  /* 0xfffffeff05057812 */ /* 0x000fe400078ec0ff */
[----:B------:R-:W-:Y:S02]  /*0780*/  ISETP.LT.U32.AND P0, PT, R23, UR4, PT ;  /* 0x0000000417007c0c */ /* 0x000fe4000bf01070 */
[----:B------:R-:W-:Y:S02]  /*0790*/  @P1 LOP3.LUT R5, R5, 0x100, RZ, 0xfc, !PT ;  /* 0x0000010005051812 */ /* 0x000fe400078efcff */
[----:B------:R-:W-:Y:S02]  /*07a0*/  ISETP.LT.AND.EX P1, PT, R22, UR5, !P2, P0 ;  /* 0x0000000516007c0c */ /* 0x000fe4000d721300 */
[----:B------:R-:W-:-:S02]  /*07b0*/  LOP3.LUT R5, R5, 0xffffff7f, RZ, 0xc0, !PT ;  /* 0xffffff7f05057812 */ /* 0x000fc400078ec0ff */
[----:B------:R-:W-:Y:S02]  /*07c0*/  ISETP.LT.U32.AND P0, PT, R21, UR4, PT ;  /* 0x0000000415007c0c */ /* 0x000fe4000bf01070 */
        /* <DEDUP_REMOVED lines=19> */
[C---:B------:R-:W-:Y:S02]  /*0900*/  IADD3 R10, R6.reuse, 0xc0, RZ ;  /* 0x000000c0060a7810 */ /* 0x040fe40007ffe0ff */
[----:B------:R-:W-:Y:S02]  /*0910*/  @P1 LOP3.LUT R5, R5, 0x4, RZ, 0xfc, !PT ;  /* 0x0000000405051812 */ /* 0x000fe400078efcff */
[----:B------:R-:W-:Y:S02]  /*0920*/  IADD3 R8, R6, 0xd0, RZ ;  /* 0x000000d006087810 */ /* 0x000fe40007ffe0ff */
[----:B------:R-:W-:-:S02]  /*0930*/  LOP3.LUT R5, R5, 0xfffffffd, RZ, 0xc0, !PT ;  /* 0xfffffffd05057812 */ /* 0x000fc400078ec0ff */
[----:B------:R-:W-:Y:S02]  /*0940*/  IADD3 R4, R6, 0xe0, RZ ;  /* 0x000000e006047810 */ /* 0x000fe40007ffe0ff */
[----:B------:R-:W-:Y:S02]  /*0950*/  SHF.R.S32.HI R9, RZ, 0x1f, R11 ;  /* 0x0000001fff097819 */ /* 0x000fe4000001140b */
[----:B------:R-:W-:Y:S02]  /*0960*/  SHF.R.S32.HI R3, RZ, 0x1f, R10 ;  /* 0x0000001fff037819 */ /* 0x000fe4000001140a */
[----:B------:R-:W-:Y:S02]  /*0970*/  SHF.R.S32.HI R2, RZ, 0x1f, R8 ;  /* 0x0000001fff027819 */ /* 0x000fe40000011408 */
[----:B------:R-:W-:Y:S02]  /*0980*/  ISETP.LT.U32.AND P5, PT, R11, UR4, PT ;  /* 0x000000040b007c0c */ /* 0x000fe4000bfa1070 */
[----:B------:R-:W-:-:S02]  /*0990*/  @P0 LOP3.LUT R5, R5, 0x2, RZ, 0xfc, !PT ;  /* 0x0000000205050812 */ /* 0x000fc400078efcff */
[----:B------:R-:W-:Y:S02]  /*09a0*/  ISETP.LT.U32.AND P4, PT, R10, UR4, PT ;  /* 0x000000040a007c0c */ /* 0x000fe4000bf81070 */
[----:B------:R-:W-:Y:S02]  /*09b0*/  ISETP.LT.U32.AND P3, PT, R8, UR4, PT ;  /* 0x0000000408007c0c */ /* 0x000fe4000bf61070 */
[----:B------:R-:W-:Y:S02]  /*09c0*/  SHF.R.S32.HI R0, RZ, 0x1f, R4 ;  /* 0x0000001fff007819 */ /* 0x000fe40000011404 */
[----:B------:R-:W-:Y:S02]  /*09d0*/  ISETP.LT.U32.AND P0, PT, R4, UR4, PT ;  /* 0x0000000404007c0c */ /* 0x000fe4000bf01070 */
[----:B------:R-:W-:Y:S02]  /*09e0*/  ISETP.LT.AND.EX P5, PT, R9, UR5, !P2, P5 ;  /* 0x0000000509007c0c */ /* 0x000fe4000d7a1350 */
[----:B------:R-:W-:-:S02]  /*09f0*/  ISETP.LT.AND.EX P4, PT, R3, UR5, !P2, P4 ;  /* 0x0000000503007c0c */ /* 0x000fc4000d781340 */
[----:B------:R-:W-:Y:S02]  /*0a00*/  ISETP.LT.AND.EX P3, PT, R2, UR5, !P2, P3 ;  /* 0x0000000502007c0c */ /* 0x000fe4000d761330 */
[----:B------:R-:W-:Y:S01]  /*0a10*/  ISETP.LT.AND.EX P2, PT, R0, UR5, !P2, P0 ;  /* 0x0000000500007c0c */ /* 0x000fe2000d741300 */
[----:B------:R-:W-:Y:S01]  /*0a20*/  UIMAD.WIDE.U32 UR4, UR8, 0x3, URZ ;  /* 0x00000003080478a5 */ /* 0x000fe2000f8e003f */
[----:B------:R-:W-:Y:S01]  /*0a30*/  SHF.R.S32.HI R0, RZ, 0x1f, R7 ;  /* 0x0000001fff007819 */ /* 0x000fe20000011407 */
[----:B------:R-:W-:Y:S02]  /*0a40*/  ULEA.HI UR8, UP0, UR9, UR8, URZ, 0x1 ;  /* 0x0000000809087291 */ /* 0x000fe4000f81083f */
[----:B------:R-:W-:Y:S01]  /*0a50*/  UIADD3 UR11, UR5, UR11, URZ ;  /* 0x0000000b050b7290 */ /* 0x000fe2000fffe03f */
[----:B------:R-:W-:Y:S01]  /*0a60*/  LEA.HI R0, R0, R7, RZ, 0x5 ;  /* 0x0000000700007211 */ /* 0x000fe200078f28ff */
[----:B------:R-:W-:Y:S02]  /*0a70*/  UIADD3.X UR10, URZ, UR9, URZ, UP0, !UPT ;  /* 0x000000093f0a7290 */ /* 0x000fe400087fe43f */
[----:B------:R-:W-:Y:S01]  /*0a80*/  ULEA.HI UR9, UP0, UR11, UR4, URZ, 0x1 ;  /* 0x000000040b097291 */ /* 0x000fe2000f81083f */
[----:B------:R-:W-:Y:S01]  /*0a90*/  SHF.R.S32.HI R0, RZ, 0x5, R0 ;  /* 0x00000005ff007819 */ /* 0x000fe20000011400 */
[----:B------:R-:W-:Y:S01]  /*0aa0*/  USHF.R.S64 UR8, UR8, 0x1, UR10 ;  /* 0x0000000108087899 */ /* 0x000fe2000800100a */
[----:B------:R-:W-:Y:S01]  /*0ab0*/  UMOV UR4, 0x400 ;  /* 0x0000040000047882 */ /* 0x000fe20000000000 */
[----:B------:R-:W-:-:S02]  /*0ac0*/  UIADD3.X UR11, URZ, UR11, URZ, UP0, !UPT ;  /* 0x0000000b3f0b7290 */ /* 0x000fc400087fe43f */
[----:B-1----:R-:W-:Y:S02]  /*0ad0*/  ULEA UR4, UR6, UR4, 0x18 ;  /* 0x0000000406047291 */ /* 0x002fe4000f8ec03f */
[----:B------:R-:W-:Y:S02]  /*0ae0*/  USHF.R.S64 UR9, UR9, 0x1, UR11 ;  /* 0x0000000109097899 */ /* 0x000fe4000800100b */
[----:B------:R-:W-:Y:S02]  /*0af0*/  USHF.R.S32.HI UR10, URZ, 0x1, UR10 ;  /* 0x000000013f0a7899 */ /* 0x000fe4000801140a */
[----:B------:R-:W-:Y:S01]  /*0b00*/  LEA R0, R0, UR4, 0x3 ;  /* 0x0000000400007c11 */ /* 0x000fe2000f8e18ff */
[----:B------:R-:W-:Y:S02]  /*0b10*/  USHF.R.S32.HI UR11, URZ, 0x1, UR11 ;  /* 0x000000013f0b7899 */ /* 0x000fe4000801140b */
[----:B------:R-:W-:Y:S02]  /*0b20*/  USHF.L.U64.HI UR10, UR8, 0x2, UR10 ;  /* 0x00000002080a7899 */ /* 0x000fe4000801020a */
[----:B------:R0:W-:Y:S01]  /*0b30*/  STL [R1+0x80], R0 ;  /* 0x0000800001007387 */ /* 0x0001e20000100800 */
[----:B------:R-:W-:Y:S01]  /*0b40*/  USHF.L.U64.HI UR11, UR9, 0x2, UR11 ;  /* 0x00000002090b7899 */ /* 0x000fe2000801020b */
[----:B------:R-:W-:-:S11]  /*0b50*/  UMOV UR4, URZ ;  /* 0x0000003f00047c82 */ /* 0x000fd60008000000 */
.L_x_338:
[----:B------:R-:W-:Y:S01]  /*0b60*/  ULDC UR15, c[0x0][0x2a0] ;  /* 0x0000a800000f7ab9 */ /* 0x000fe20000000800 */
[----:B------:R-:W-:Y:S01]  /*0b70*/  IABS R8, UR12 ;  /* 0x0000000c00087c13 */ /* 0x000fe20008000000 */
[----:B------:R-:W-:Y:S01]  /*0b80*/  UMOV UR6, URZ ;  /* 0x0000003f00067c82 */ /* 0x000fe20008000000 */
[----:B0-----:R-:W-:Y:S01]  /*0b90*/  MOV R2, UR15 ;  /* 0x0000000f00027c02 */ /* 0x001fe20008000f00 */
[----:B------:R-:W-:Y:S01]  /*0ba0*/  UISETP.GE.AND UP2, UPT, UR12, URZ, UPT ;  /* 0x0000003f0c00728c */ /* 0x000fe2000bf46270 */
[----:B------:R-:W-:Y:S01]  /*0bb0*/  R2UR UR13, R8 ;  /* 0x00000000080d72ca */ /* 0x000fe200000e0000 */
[----:B------:R-:W1:Y:S01]  /*0bc0*/  @P5 LDC.64 R80, c[0x0][0x228] ;  /* 0x00008a00ff505b82 */ /* 0x000e620000000a00 */
[----:B------:R-:W-:Y:S01]  /*0bd0*/  IABS R2, R2 ;  /* 0x0000000200027213 */ /* 0x000fe20000000000 */
[----:B------:R-:W2:Y:S01]  /*0be0*/  S2R R8, SR_TID.X ;  /* 0x0000000000087919 */ /* 0x000ea20000002100 */
[----:B------:R-:W-:Y:S02]  /*0bf0*/  P2R R4, PR, RZ, 0x8 ;  /* 0x00000008ff047803 */ /* 0x000fe40000000000 */
[----:B------:R-:W-:-:S02]  /*0c00*/  CS2R R50, SRZ ;  /* 0x0000000000327805 */ /* 0x000fc4000001ff00 */
[----:B------:R-:W-:Y:S02]  /*0c10*/  R2UR UR16, R2 ;  /* 0x00000000021072ca */ /* 0x000fe400000e0000 */
[C---:B------:R-:W-:Y:S01]  /*0c20*/  LOP3.LUT P3, RZ, R5.reuse, 0x200000, RZ, 0xc0, !PT ;  /* 0x0020000005ff7812 */ /* 0x040fe2000786c0ff */
[----:B------:R-:W3:Y:S01]  /*0c30*/  @P4 LDC.64 R78, c[0x0][0x230] ;  /* 0x00008c00ff4e4b82 */ /* 0x000ee20000000a00 */
[----:B------:R-:W-:Y:S02]  /*0c40*/  SHF.R.S32.HI R10, RZ, 0x1f, R6 ;  /* 0x0000001fff0a7819 */ /* 0x000fe40000011406 */
[----:B------:R-:W-:Y:S02]  /*0c50*/  LOP3.LUT P1, RZ, R5, 0x400, RZ, 0xc0, !PT ;  /* 0x0000040005ff7812 */ /* 0x000fe4000782c0ff */
[C---:B------:R-:W-:Y:S02]  /*0c60*/  IADD3 R13, R6.reuse, 0x10, RZ ;  /* 0x00000010060d7810 */ /* 0x040fe40007ffe0ff */
[----:B------:R-:W-:Y:S01]  /*0c70*/  IADD3 R12, R6, 0x10, RZ ;  /* 0x00000010060c7810 */ /* 0x000fe20007ffe0ff */
[----:B------:R-:W4:Y:S01]  /*0c80*/  @P4 LDC.64 R68, c[0x0][0x228] ;  /* 0x00008a00ff444b82 */ /* 0x000f220000000a00 */
[----:B------:R-:W-:Y:S01]  /*0c90*/  SHF.R.S32.HI R13, RZ, 0x1f, R13 ;  /* 0x0000001fff0d7819 */ /* 0x000fe2000001140d */
[----:B------:R-:W2:Y:S01]  /*0ca0*/  I2F.RP R2, UR16 ;  /* 0x0000001000027d06 */ /* 0x000ea20008209400 */
[----:B0-----:R-:W-:-:S02]  /*0cb0*/  P2R R0, PR, RZ, 0x4 ;  /* 0x00000004ff007803 */ /* 0x001fc40000000000 */
[----:B------:R-:W-:Y:S02]  /*0cc0*/  LOP3.LUT P2, RZ, R5, 0x200, RZ, 0xc0, !PT ;  /* 0x0000020005ff7812 */ /* 0x000fe4000784c0ff */
[C---:B------:R-:W-:Y:S01]  /*0cd0*/  IADD3 R15, R6.reuse, 0x30, RZ ;  /* 0x00000030060f7810 */ /* 0x040fe20007ffe0ff */
[----:B------:R-:W0:Y:S01]  /*0ce0*/  @P3 LDC.64 R114, c[0x0][0x230] ;  /* 0x00008c00ff723b82 */ /* 0x000e220000000a00 */
[C---:B------:R-:W-:Y:S02]  /*0cf0*/  IADD3 R14, R6.reuse, 0x30, RZ ;  /* 0x00000030060e7810 */ /* 0x040fe40007ffe0ff */
[----:B------:R-:W-:Y:S02]  /*0d00*/  SHF.R.S32.HI R15, RZ, 0x1f, R15 ;  /* 0x0000001fff0f7819 */ /* 0x000fe4000001140f */
[C---:B------:R-:W-:Y:S02]  /*0d10*/  IADD3 R17, R6.reuse, 0x50, RZ ;  /* 0x0000005006117810 */ /* 0x040fe40007ffe0ff */
[----:B------:R-:W-:Y:S01]  /*0d20*/  IADD3 R16, R6, 0x50, RZ ;  /* 0x0000005006107810 */ /* 0x000fe20007ffe0ff */
[----:B--2---:R-:W2:Y:S02]  /*0d30*/  MUFU.RCP R2, R2 ;  /* 0x0000000200027308 */ /* 0x004ea40000001000 */
[----:B------:R-:W1:Y:S01]  /*0d40*/  @P2 LDC.64 R108, c[0x0][0x230] ;  /* 0x00008c00ff6c2b82 */ /* 0x000e620000000a00 */
[----:B------:R-:W-:-:S02]  /*0d50*/  SHF.R.S32.HI R17, RZ, 0x1f, R17 ;  /* 0x0000001fff117819 */ /* 0x000fc40000011411 */
[C---:B------:R-:W-:Y:S02]  /*0d60*/  IADD3 R19, R6.reuse, 0x70, RZ ;  /* 0x0000007006137810 */ /* 0x040fe40007ffe0ff */
[C---:B------:R-:W-:Y:S02]  /*0d70*/  IADD3 R18, R6.reuse, 0x70, RZ ;  /* 0x0000007006127810 */ /* 0x040fe40007ffe0ff */
[----:B------:R-:W-:Y:S02]  /*0d80*/  SHF.R.S32.HI R19, RZ, 0x1f, R19 ;  /* 0x0000001fff137819 */ /* 0x000fe40000011413 */
[C---:B------:R-:W-:Y:S02]  /*0d90*/  IADD3 R21, R6.reuse, 0x90, RZ ;  /* 0x0000009006157810 */ /* 0x040fe40007ffe0ff */
[----:B------:R-:W-:Y:S02]  /*0da0*/  IADD3 R20, R6, 0x90, RZ ;  /* 0x0000009006147810 */ /* 0x000fe40007ffe0ff */
[----:B------:R-:W-:-:S02]  /*0db0*/  SHF.R.S32.HI R21, RZ, 0x1f, R21 ;  /* 0x0000001fff157819 */ /* 0x000fc40000011415 */
[----:B------:R-:W-:Y:S02]  /*0dc0*/  IADD3 R22, R6, 0xc0, RZ ;  /* 0x000000c006167810 */ /* 0x000fe40007ffe0ff */
[----:B--2---:R-:W-:Y:S02]  /*0dd0*/  IADD3 R3, R2, 0xffffffe, RZ ;  /* 0x0ffffffe02037810 */ /* 0x004fe40007ffe0ff */
[----:B------:R-:W-:Y:S02]  /*0de0*/  SHF.R.S32.HI R22, RZ, 0x1f, R22 ;  /* 0x0000001fff167819 */ /* 0x000fe40000011416 */
[----:B------:R-:W-:Y:S02]  /*0df0*/  LOP3.LUT P6, RZ, R5, 0x800, RZ, 0xc0, !PT ;  /* 0x0000080005ff7812 */ /* 0x000fe400078cc0ff */
[----:B------:R-:W2:Y:S01]  /*0e00*/  F2I.FTZ.U32.TRUNC.NTZ R3, R3 ;  /* 0x0000000300037305 */ /* 0x000ea2000021f000 */
[C---:B------:R-:W-:Y:S02]  /*0e10*/  IADD3 R28, R6.reuse, 0xe0, RZ ;  /* 0x000000e0061c7810 */ /* 0x040fe40007ffe0ff */
[----:B------:R-:W-:-:S02]  /*0e20*/  IADD3 R29, R6, 0xf0, RZ ;  /* 0x000000f0061d7810 */ /* 0x000fc40007ffe0ff */
[----:B------:R-:W-:Y:S02]  /*0e30*/  SHF.R.S32.HI R28, RZ, 0x1f, R28 ;  /* 0x0000001fff1c7819 */ /* 0x000fe4000001141c */
[----:B------:R-:W-:Y:S02]  /*0e40*/  IADD3 R31, R6, 0x110, RZ ;  /* 0x00000110061f7810 */ /* 0x000fe40007ffe0ff */
[----:B------:R-:W-:Y:S02]  /*0e50*/  LOP3.LUT R35, R35, 0xfffffffe, RZ, 0xc0, !PT ;  /* 0xfffffffe23237812 */ /* 0x000fe400078ec0ff */
[----:B--2---:R-:W-:Y:S01]  /*0e60*/  R2UR UR7, R3 ;  /* 0x00000000030772ca */ /* 0x004fe200000e0000 */
[----:B------:R-:W-:-:S05]  /*0e70*/  IMAD.WIDE.U32 R2, R8, -0x77777777, RZ ;  /* 0x8888888908027825 */ /* 0x000fca00078e00ff */
[----:B------:R-:W-:-:S05]  /*0e80*/  SHF.R.U32.HI R3, RZ, 0x4, R3 ;  /* 0x00000004ff037819 */ /* 0x000fca0000011603 */
[----:B------:R-:W-:Y:S02]  /*0e90*/  IMAD R3, R3, -0x1e, R8 ;  /* 0xffffffe203037824 */ /* 0x000fe400078e0208 */
[----:B------:R-:W-:Y:S01]  /*0ea0*/  UIADD3 UR5, URZ, -UR7, URZ ;  /* 0x800000073f057290 */ /* 0x000fe2000fffe03f */
[----:B------:R-:W2:Y:S02]  /*0eb0*/  @P3 LDC.64 R8, c[0x0][0x288] ;  /* 0x0000a200ff083b82 */ /* 0x000ea40000000a00 */
[----:B------:R-:W-:Y:S01]  /*0ec0*/  SHF.L.U32 R34, R3, 0x1, RZ ;  /* 0x0000000103227819 */ /* 0x000fe200000006ff */
[----:B------:R-:W-:-:S03]  /*0ed0*/  UIMAD UR5, UR5, UR16, URZ ;  /* 0x00000010050572a4 */ /* 0x000fc6000f8e023f */
[----:B------:R-:W-:Y:S01]  /*0ee0*/  SHF.R.S32.HI R2, RZ, 0x1f, R34 ;  /* 0x0000001fff027819 */ /* 0x000fe20000011422 */
[----:B------:R-:W-:-:S04]  /*0ef0*/  UIMAD.WIDE.U32 UR6, UR7, UR5, UR6 ;  /* 0x00000005070672a5 */ /* 0x000fc8000f8e0006 */
[----:B------:R-:W-:-:S04]  /*0f00*/  UIMAD.WIDE.U32 UR6, UR7, UR13, URZ ;  /* 0x0000000d070672a5 */ /* 0x000fc8000f8e003f */
[----:B------:R-:W-:-:S04]  /*0f10*/  UIADD3 UR5, -UR7, URZ, URZ ;  /* 0x0000003f07057290 */ /* 0x000fc8000fffe13f */
[----:B------:R-:W-:Y:S02]  /*0f20*/  UIMAD UR5, UR16, UR5, UR13 ;  /* 0x00000005100572a4 */ /* 0x000fe4000f8e020d */
[----:B------:R-:W-:Y:S02]  /*0f30*/  ULOP3.LUT UR13, URZ, UR15, URZ, 0x33, !UPT ;  /* 0x0000000f3f0d7292 */ /* 0x000fe4000f8e333f */
[----:B------:R-:W-:-:S11]  /*0f40*/  UISETP.GT.U32.AND UP1, UPT, UR16, UR5, UPT ;  /* 0x000000051000728c */ /* 0x000fd6000bf24070 */
[----:B------:R-:W-:Y:S02]  /*0f50*/  @!UP1 UIADD3 UR5, UR5, -UR16, URZ ;  /* 0x8000001005059290 */ /* 0x000fe4000fffe03f */
[----:B------:R-:W-:Y:S02]  /*0f60*/  @!UP1 UIADD3 UR7, UR7, 0x1, URZ ;  /* 0x0000000107079890 */ /* 0x000fe4000fffe03f */
[----:B------:R-:W-:Y:S02]  /*0f70*/  UIADD3 UR6, UR5, -UR16, URZ ;  /* 0x8000001005067290 */ /* 0x000fe4000fffe03f */
[----:B------:R-:W-:-:S04]  /*0f80*/  UISETP.GT.U32.AND UP0, UPT, UR16, UR5, UPT ;  /* 0x000000051000728c */ /* 0x000fc8000bf04070 */
[----:B------:R-:W-:Y:S02]  /*0f90*/  USEL UR6, UR6, UR5, !UP0 ;  /* 0x0000000506067287 */ /* 0x000fe4000c000000 */
[----:B------:R-:W-:Y:S02]  /*0fa0*/  UISETP.NE.AND UP0, UPT, UR15, URZ, UPT ;  /* 0x0000003f0f00728c */ /* 0x000fe4000bf05270 */
[----:B------:R-:W-:Y:S02]  /*0fb0*/  @!UP2 UIADD3 UR6, -UR6, URZ, URZ ;  /* 0x0000003f0606a290 */ /* 0x000fe4000fffe13f */
[----:B------:R-:W-:Y:S02]  /*0fc0*/  UISETP.GE.U32.AND UP2, UPT, UR5, UR16, UPT ;  /* 0x000000100500728c */ /* 0x000fe4000bf46070 */
[----:B------:R-:W-:Y:S02]  /*0fd0*/  ULOP3.LUT UR5, UR12, UR15, URZ, 0x3c, !UPT ;  /* 0x0000000f0c057292 */ /* 0x000fe4000f8e3c3f */
[----:B------:R-:W-:-:S02]  /*0fe0*/  USEL UR14, UR13, UR6, !UP0 ;  /* 0x000000060d0e7287 */ /* 0x000fc4000c000000 */
[----:B------:R-:W-:Y:S02]  /*0ff0*/  UISETP.GE.AND UP1, UPT, UR5, URZ, UPT ;  /* 0x0000003f0500728c */ /* 0x000fe4000bf26270 */
[----:B------:R-:W-:Y:S01]  /*1000*/  UIMAD UR18, UR14, 0x3c, URZ ;  /* 0x0000003c0e1278a4 */ /* 0x000fe2000f8e023f */
[----:B------:R-:W-:Y:S02]  /*1010*/  ULDC.64 UR16, c[0x0][0x298] ;  /* 0x0000a60000107ab9 */ /* 0x000fe40000000a00 */
[----:B------:R-:W-:-:S03]  /*1020*/  @UP2 UIADD3 UR7, UR7, 0x1, URZ ;  /* 0x0000000107072890 */ /* 0x000fc6000fffe03f */
[----:B------:R-:W-:Y:S02]  /*1030*/  MOV R3, UR18 ;  /* 0x0000001200037c02 */ /* 0x000fe40008000f00 */
[----:B------:R-:W-:Y:S01]  /*1040*/  IADD3 R24, P0, R34, UR18, RZ ;  /* 0x0000001222187c10 */ /* 0x000fe2000ff1e0ff */
[----:B------:R-:W-:-:S03]  /*1050*/  @!UP1 UIADD3 UR7, -UR7, URZ, URZ ;  /* 0x0000003f07079290 */ /* 0x000fc6000fffe13f */
[----:B------:R-:W-:Y:S01]  /*1060*/  LEA.HI.X.SX32 R25, R3, R2, 0x1, P0 ;  /* 0x0000000203197211 */ /* 0x000fe200000f0eff */
[----:B------:R-:W-:Y:S01]  /*1070*/  USEL UR7, UR13, UR7, !UP0 ;  /* 0x000000070d077287 */ /* 0x000fe2000c000000 */
[----:B------:R-:W-:Y:S01]  /*1080*/  MOV R3, UR16 ;  /* 0x0000001000037c02 */ /* 0x000fe20008000f00 */
[----:B--2---:R-:W-:Y:S02]  /*1090*/  @P3 IMAD R2, R10, R8, RZ ;  /* 0x000000080a023224 */ /* 0x004fe400078e02ff */
[----:B------:R-:W-:Y:S01]  /*10a0*/  USHF.R.S32.HI UR5, URZ, 0x1f, UR7 ;  /* 0x0000001f3f057899 */ /* 0x000fe20008011407 */
[----:B------:R-:W2:Y:S01]  /*10b0*/  @P1 LDC.64 R10, c[0x0][0x230] ;  /* 0x00008c00ff0a1b82 */ /* 0x000ea20000000a00 */
[----:B------:R-:W-:Y:S02]  /*10c0*/  IMAD.WIDE.U32 R24, R3, UR7, R24 ;  /* 0x0000000703187c25 */ /* 0x000fe4000f8e0018 */
[----:B------:R-:W-:Y:S02]  /*10d0*/  UIMAD UR5, UR5, UR16, URZ ;  /* 0x00000010050572a4 */ /* 0x000fe4000f8e023f */
[----:B------:R-:W-:Y:S01]  /*10e0*/  @P3 IMAD R9, R6, R9, R2 ;  /* 0x0000000906093224 */ /* 0x000fe200078e0202 */
[----:B------:R-:W-:Y:S01]  /*10f0*/  @P3 MOV R26, R24 ;  /* 0x00000018001a3202 */ /* 0x000fe20000000f00 */
[----:B------:R-:W-:-:S03]  /*1100*/  UIMAD UR5, UR7, UR17, UR5 ;  /* 0x00000011070572a4 */ /* 0x000fc6000f8e0205 */
[----:B------:R-:W-:-:S03]  /*1110*/  ULDC.64 UR6, c[0x0][0x290] ;  /* 0x0000a40000067ab9 */ /* 0x000fc60000000a00 */
[----:B------:R-:W-:-:S03]  /*1120*/  IADD3 R27, R25, UR5, RZ ;  /* 0x00000005191b7c10 */ /* 0x000fc6000fffe0ff */
[----:B------:R-:W-:-:S05]  /*1130*/  @P3 IMAD.WIDE.U32 R2, R6, R8, R26 ;  /* 0x0000000806023225 */ /* 0x000fca00078e001a */
[----:B------:R-:W-:Y:S02]  /*1140*/  @P3 IADD3 R3, R3, R9, RZ ;  /* 0x0000000903033210 */ /* 0x000fe40007ffe0ff */
[----:B------:R-:W3:Y:S01]  /*1150*/  @P3 LDC.64 R8, c[0x0][0x228] ;  /* 0x00008a00ff083b82 */ /* 0x000ee20000000a00 */
[C---:B------:R-:W-:Y:S02]  /*1160*/  @P3 SHF.L.U32 R113, R2.reuse, 0x1, RZ ;  /* 0x0000000102713819 */ /* 0x040fe400000006ff */
[----:B------:R-:W-:Y:S02]  /*1170*/  @P3 SHF.L.U64.HI R2, R2, 0x1, R3 ;  /* 0x0000000102023819 */ /* 0x000fe40000010203 */
[----:B0-----:R-:W-:Y:S02]  /*1180*/  @P3 IADD3 R114, P0, R113, R114, RZ ;  /* 0x0000007271723210 */ /* 0x001fe40007f1e0ff */
[----:B------:R-:W-:Y:S02]  /*1190*/  @P1 MOV R3, R27 ;  /* 0x0000001b00031202 */ /* 0x000fe40000000f00 */
[----:B------:R-:W-:-:S02]  /*11a0*/  @P3 IADD3.X R115, R2, R115, RZ, P0, !PT ;  /* 0x0000007302733210 */ /* 0x000fc400007fe4ff */
[----:B---3--:R-:W-:-:S04]  /*11b0*/  @P3 IADD3 R112, P0, R113, R8, RZ ;  /* 0x0000000871703210 */ /* 0x008fc80007f1e0ff */
[----:B------:R-:W-:Y:S02]  /*11c0*/  @P3 IADD3.X R113, R2, R9, RZ, P0, !PT ;  /* 0x0000000902713210 */ /* 0x000fe400007fe4ff */
[----:B------:R-:W0:Y:S01]  /*11d0*/  @P1 LDC.64 R8, c[0x0][0x288] ;  /* 0x0000a200ff081b82 */ /* 0x000e220000000a00 */
[----:B------:R-:W-:-:S13]  /*11e0*/  LOP3.LUT P3, RZ, R5, 0x8, RZ, 0xc0, !PT ;  /* 0x0000000805ff7812 */ /* 0x000fda000786c0ff */
[----:B------:R-:W3:Y:S01]  /*11f0*/  @P3 LDC.64 R90, c[0x0][0x230] ;  /* 0x00008c00ff5a3b82 */ /* 0x000ee20000000a00 */
[----:B0-----:R-:W-:Y:S01]  /*1200*/  @P1 IMAD R2, R13, R8, RZ ;  /* 0x000000080d021224 */ /* 0x001fe200078e02ff */
[----:B------:R-:W-:-:S03]  /*1210*/  IADD3 R13, R6, 0x20, RZ ;  /* 0x00000020060d7810 */ /* 0x000fc60007ffe0ff */
[----:B------:R-:W-:Y:S01]  /*1220*/  @P1 IMAD R9, R12, R9, R2 ;  /* 0x000000090c091224 */ /* 0x000fe200078e0202 */
[----:B------:R-:W-:Y:S02]  /*1230*/  @P1 MOV R2, R24 ;  /* 0x0000001800021202 */ /* 0x000fe40000000f00 */
[----:B------:R-:W-:-:S03]  /*1240*/  SHF.R.S32.HI R13, RZ, 0x1f, R13 ;  /* 0x0000001fff0d7819 */ /* 0x000fc6000001140d */
[----:B------:R-:W-:Y:S01]  /*1250*/  @P1 IMAD.WIDE.U32 R2, R12, R8, R2 ;  /* 0x000000080c021225 */ /* 0x000fe200078e0002 */
[----:B------:R-:W-:-:S04]  /*1260*/  IADD3 R12, R6, 0x20, RZ ;  /* 0x00000020060c7810 */ /* 0x000fc80007ffe0ff */
[----:B------:R-:W-:Y:S02]  /*1270*/  @P1 IADD3 R3, R3, R9, RZ ;  /* 0x0000000903031210 */ /* 0x000fe40007ffe0ff */
[C---:B------:R-:W-:Y:S02]  /*1280*/  @P1 SHF.L.U32 R111, R2.reuse, 0x1, RZ ;  /* 0x00000001026f1819 */ /* 0x040fe400000006ff */
[----:B------:R-:W-:Y:S02]  /*1290*/  @P1 SHF.L.U64.HI R2, R2, 0x1, R3 ;  /* 0x0000000102021819 */ /* 0x000fe40000010203 */
[----:B--2---:R-:W-:Y:S02]  /*12a0*/  @P1 IADD3 R8, P0, R111, R10, RZ ;  /* 0x0000000a6f081210 */ /* 0x004fe40007f1e0ff */
[----:B------:R-:W-:Y:S02]  /*12b0*/  @P2 MOV R3, R27 ;  /* 0x0000001b00032202 */ /* 0x000fe40000000f00 */
[----:B------:R-:W-:-:S02]  /*12c0*/  @P1 IADD3.X R9, R2, R11, RZ, P0, !PT ;  /* 0x0000000b02091210 */ /* 0x000fc400007fe4ff */
[----:B------:R-:W0:Y:S02]  /*12d0*/  @P1 LDC.64 R10, c[0x0][0x228] ;  /* 0x00008a00ff0a1b82 */ /* 0x000e240000000a00 */
[----:B0-----:R-:W-:-:S04]  /*12e0*/  @P1 IADD3 R110, P0, R111, R10, RZ ;  /* 0x0000000a6f6e1210 */ /* 0x001fc80007f1e0ff */
[----:B------:R-:W-:Y:S02]  /*12f0*/  @P1 IADD3.X R111, R2, R11, RZ, P0, !PT ;  /* 0x0000000b026f1210 */ /* 0x000fe400007fe4ff */
[----:B------:R-:W0:Y:S01]  /*1300*/  @P2 LDC.64 R10, c[0x0][0x288] ;  /* 0x0000a200ff0a2b82 */ /* 0x000e220000000a00 */
[----:B------:R-:W-:Y:S01]  /*1310*/  LOP3.LUT P1, RZ, R5, 0x100, RZ, 0xc0, !PT ;  /* 0x0000010005ff7812 */ /* 0x000fe2000782c0ff */
[----:B0-----:R-:W-:-:S04]  /*1320*/  @P2 IMAD R2, R13, R10, RZ ;  /* 0x0000000a0d022224 */ /* 0x001fc800078e02ff */
[----:B------:R-:W-:Y:S01]  /*1330*/  @P2 IMAD R11, R12, R11, R2 ;  /* 0x0000000b0c0b2224 */ /* 0x000fe200078e0202 */
[----:B------:R-:W-:-:S05]  /*1340*/  @P2 MOV R2, R24 ;  /* 0x0000001800022202 */ /* 0x000fca0000000f00 */
[----:B------:R-:W-:Y:S02]  /*1350*/  @P2 IMAD.WIDE.U32 R2, R12, R10, R2 ;  /* 0x0000000a0c022225 */ /* 0x000fe400078e0002 */
[----:B------:R-:W0:Y:S03]  /*1360*/  @P1 LDC.64 R12, c[0x0][0x230] ;  /* 0x00008c00ff0c1b82 */ /* 0x000e260000000a00 */
[----:B------:R-:W-:Y:S02]  /*1370*/  @P2 IADD3 R3, R3, R11, RZ ;  /* 0x0000000b03032210 */ /* 0x000fe40007ffe0ff */
[C---:B------:R-:W-:Y:S02]  /*1380*/  @P2 SHF.L.U32 R107, R2.reuse, 0x1, RZ ;  /* 0x00000001026b2819 */ /* 0x040fe400000006ff */
[----:B------:R-:W-:Y:S01]  /*1390*/  @P2 SHF.L.U64.HI R2, R2, 0x1, R3 ;  /* 0x0000000102022819 */ /* 0x000fe20000010203 */
[----:B------:R-:W2:Y:S01]  /*13a0*/  @P2 LDC.64 R10, c[0x0][0x228] ;  /* 0x00008a00ff0a2b82 */ /* 0x000ea20000000a00 */
[----:B-1----:R-:W-:-:S02]  /*13b0*/  @P2 IADD3 R108, P0, R107, R108, RZ ;  /* 0x0000006c6b6c2210 */ /* 0x002fc40007f1e0ff */
[----:B------:R-:W-:Y:S02]  /*13c0*/  @P1 MOV R3, R27 ;  /* 0x0000001b00031202 */ /* 0x000fe40000000f00 */
[----:B------:R-:W-:Y:S02]  /*13d0*/  @P2 IADD3.X R109, R2, R109, RZ, P0, !PT ;  /* 0x0000006d026d2210 */ /* 0x000fe400007fe4ff */
[----:B--2---:R-:W-:-:S04]  /*13e0*/  @P2 IADD3 R106, P0, R107, R10, RZ ;  /* 0x0000000a6b6a2210 */ /* 0x004fc80007f1e0ff */
[----:B------:R-:W-:Y:S02]  /*13f0*/  @P2 IADD3.X R107, R2, R11, RZ, P0, !PT ;  /* 0x0000000b026b2210 */ /* 0x000fe400007fe4ff */
[----:B------:R-:W1:Y:S01]  /*1400*/  @P1 LDC.64 R10, c[0x0][0x288] ;  /* 0x0000a200ff0a1b82 */ /* 0x000e620000000a00 */
[----:B------:R-:W-:-:S13]  /*1410*/  LOP3.LUT P2, RZ, R5, 0x80, RZ, 0xc0, !PT ;  /* 0x0000008005ff7812 */ /* 0x000fda000784c0ff */
[----:B------:R-:W2:Y:S01]  /*1420*/  @P2 LDC.64 R102, c[0x0][0x230] ;  /* 0x00008c00ff662b82 */ /* 0x000ea20000000a00 */
[----:B-1----:R-:W-:Y:S01]  /*1430*/  @P1 IMAD R2, R15, R10, RZ ;  /* 0x0000000a0f021224 */ /* 0x002fe200078e02ff */
        /* <DEDUP_REMOVED lines=9> */
[----:B0-----:R-:W-:Y:S02]  /*14d0*/  @P1 IADD3 R10, P0, R105, R12, RZ ;  /* 0x0000000c690a1210 */ /* 0x001fe40007f1e0ff */
        /* <DEDUP_REMOVED lines=15> */
[----:B------:R-:W1:Y:S01]  /*15d0*/  @P2 LDC.64 R12, c[0x0][0x228] ;  /* 0x00008a00ff0c2b82 */ /* 0x000e620000000a00 */
[----:B--2---:R-:W-:-:S02]  /*15e0*/  @P2 IADD3 R102, P0, R101, R102, RZ ;  /* 0x0000006665662210 */ /* 0x004fc40007f1e0ff */
[----:B------:R-:W-:Y:S02]  /*15f0*/  @P1 MOV R3, R27 ;  /* 0x0000001b00031202 */ /* 0x000fe40000000f00 */
[----:B------:R-:W-:Y:S02]  /*1600*/  @P2 IADD3.X R103, R2, R103, RZ, P0, !PT ;  /* 0x0000006702672210 */ /* 0x000fe400007fe4ff */
[----:B-1----:R-:W-:-:S04]  /*1610*/  @P2 IADD3 R100, P0, R101, R12, RZ ;  /* 0x0000000c65642210 */ /* 0x002fc80007f1e0ff */
        /* <DEDUP_REMOVED lines=35> */
[----:B------:R-:W-:Y:S01]  /*1850*/  @P2 IADD3.X R95, R2, R15, RZ, P0, !PT ;  /* 0x0000000f025f2210 */ /* 0x000fe200007fe4ff */
[----:B0-----:R-:W-:Y:S01]  /*1860*/  @P1 IMAD R2, R19, R16, RZ ;  /* 0x0000001013021224 */ /* 0x001fe200078e02ff */
[----:B------:R-:W0:Y:S01]  /*1870*/  @P1 LDC.64 R14, c[0x0][0x230] ;  /* 0x00008c00ff0e1b82 */ /* 0x000e220000000a00 */
[----:B------:R-:W-:Y:S02]  /*1880*/  IADD3 R19, R6, 0x80, RZ ;  /* 0x0000008006137810 */ /* 0x000fe40007ffe0ff */
[C---:B------:R-:W-:Y:S01]  /*1890*/  @P1 IMAD R17, R18.reuse, R17, R2 ;  /* 0x0000001112111224 */ /* 0x040fe200078e0202 */
[----:B------:R-:W-:Y:S02]  /*18a0*/  @P1 MOV R2, R24 ;  /* 0x0000001800021202 */ /* 0x000fe40000000f00 */
[----:B------:R-:W-:Y:S02]  /*18b0*/  SHF.R.S32.HI R19, RZ, 0x1f, R19 ;  /* 0x0000001fff137819 */ /* 0x000fe40000011413 */
[----:B------:R-:W-:Y:S01]  /*18c0*/  LOP3.LUT P2, RZ, R5, 0x4, RZ, 0xc0, !PT ;  /* 0x0000000405ff7812 */ /* 0x000fe2000784c0ff */
[----:B------:R-:W-:Y:S01]  /*18d0*/  @P1 IMAD.WIDE.U32 R2, R18, R16, R2 ;  /* 0x0000001012021225 */ /* 0x000fe200078e0002 */
[----:B------:R-:W-:-:S04]  /*18e0*/  IADD3 R18, R6, 0x80, RZ ;  /* 0x0000008006127810 */ /* 0x000fc80007ffe0ff */
[----:B------:R-:W-:Y:S02]  /*18f0*/  @P1 IADD3 R3, R3, R17, RZ ;  /* 0x0000001103031210 */ /* 0x000fe40007ffe0ff */
[----:B------:R-:W1:Y:S01]  /*1900*/  @P1 LDC.64 R16, c[0x0][0x228] ;  /* 0x00008a00ff101b82 */ /* 0x000e620000000a00 */
[C---:B------:R-:W-:Y:S02]  /*1910*/  @P1 SHF.L.U32 R93, R2.reuse, 0x1, RZ ;  /* 0x00000001025d1819 */ /* 0x040fe400000006ff */
[----:B------:R-:W-:Y:S02]  /*1920*/  @P1 SHF.L.U64.HI R2, R2, 0x1, R3 ;  /* 0x0000000102021819 */ /* 0x000fe40000010203 */
[----:B------:R-:W-:Y:S02]  /*1930*/  @P3 MOV R3, R27 ;  /* 0x0000001b00033202 */ /* 0x000fe40000000f00 */
[----:B0-----:R-:W-:-:S04]  /*1940*/  @P1 IADD3 R14, P0, R93, R14, RZ ;  /* 0x0000000e5d0e1210 */ /* 0x001fc80007f1e0ff */
[----:B------:R-:W-:Y:S02]  /*1950*/  @P1 IADD3.X R15, R2, R15, RZ, P0, !PT ;  /* 0x0000000f020f1210 */ /* 0x000fe400007fe4ff */
[----:B-1----:R-:W-:-:S04]  /*1960*/  @P1 IADD3 R92, P0, R93, R16, RZ ;  /* 0x000000105d5c1210 */ /* 0x002fc80007f1e0ff */
[----:B------:R-:W-:Y:S02]  /*1970*/  @P1 IADD3.X R93, R2, R17, RZ, P0, !PT ;  /* 0x00000011025d1210 */ /* 0x000fe400007fe4ff */
[----:B------:R-:W0:Y:S01]  /*1980*/  @P3 LDC.64 R16, c[0x0][0x288] ;  /* 0x0000a200ff103b82 */ /* 0x000e220000000a00 */
[----:B------:R-:W-:-:S13]  /*1990*/  LOP3.LUT P1, RZ, R5, 0x2, RZ, 0xc0, !PT ;  /* 0x0000000205ff7812 */ /* 0x000fda000782c0ff */
[----:B------:R-:W1:Y:S08]  /*19a0*/  @P1 LDC.64 R84, c[0x0][0x230] ;  /* 0x00008c00ff541b82 */ /* 0x000e700000000a00 */
[----:B------:R-:W2:Y:S01]  /*19b0*/  @P1 LDC.64 R82, c[0x0][0x228] ;  /* 0x00008a00ff521b82 */ /* 0x000ea20000000a00 */
        /* <DEDUP_REMOVED lines=8> */
[----:B------:R-:W4:Y:S01]  /*1a40*/  @P3 LDC.64 R16, c[0x0][0x228] ;  /* 0x00008a00ff103b82 */ /* 0x000f220000000a00 */
[----:B---3--:R-:W-:-:S02]  /*1a50*/  @P3 IADD3 R90, P0, R89, R90, RZ ;  /* 0x0000005a595a3210 */ /* 0x008fc40007f1e0ff */
[----:B------:R-:W-:Y:S02]  /*1a60*/  @P2 MOV R3, R27 ;  /* 0x0000001b00032202 */ /* 0x000fe40000000f00 */
[----:B------:R-:W-:Y:S02]  /*1a70*/  @P3 IADD3.X R91, R2, R91, RZ, P0, !PT ;  /* 0x0000005b025b3210 */ /* 0x000fe400007fe4ff */
[----:B----4-:R-:W-:-:S04]  /*1a80*/  @P3 IADD3 R88, P0, R89, R16, RZ ;  /* 0x0000001059583210 */ /* 0x010fc80007f1e0ff */
[----:B------:R-:W-:Y:S01]  /*1a90*/  @P3 IADD3.X R89, R2, R17, RZ, P0, !PT ;  /* 0x0000001102593210 */ /* 0x000fe200007fe4ff */
[----:B0-----:R-:W-:Y:S01]  /*1aa0*/  @P2 IMAD R2, R21, R18, RZ ;  /* 0x0000001215022224 */ /* 0x001fe200078e02ff */
[----:B------:R-:W0:Y:S01]  /*1ab0*/  @P2 LDC.64 R16, c[0x0][0x230] ;  /* 0x00008c00ff102b82 */ /* 0x000e220000000a00 */
[----:B------:R-:W-:Y:S02]  /*1ac0*/  IADD3 R21, R6, 0xa0, RZ ;  /* 0x000000a006157810 */ /* 0x000fe40007ffe0ff */
[----:B------:R-:W-:Y:S01]  /*1ad0*/  @P2 IMAD R19, R20, R19, R2 ;  /* 0x0000001314132224 */ /* 0x000fe200078e0202 */
[----:B------:R-:W-:Y:S02]  /*1ae0*/  @P2 MOV R2, R24 ;  /* 0x0000001800022202 */ /* 0x000fe40000000f00 */
[----:B------:R-:W-:Y:S02]  /*1af0*/  SHF.R.S32.HI R21, RZ, 0x1f, R21 ;  /* 0x0000001fff157819 */ /* 0x000fe40000011415 */
[----:B------:R-:W-:Y:S01]  /*1b00*/  ISETP.NE.AND P3, PT, R4, RZ, PT ;  /* 0x000000ff0400720c */ /* 0x000fe20003f65270 */
[----:B------:R-:W-:Y:S01]  /*1b10*/  @P2 IMAD.WIDE.U32 R2, R20, R18, R2 ;  /* 0x0000001214022225 */ /* 0x000fe200078e0002 */
[----:B------:R-:W-:-:S02]  /*1b20*/  IADD3 R20, R6, 0xa0, RZ ;  /* 0x000000a006147810 */ /* 0x000fc40007ffe0ff */
[----:B------:R-:W-:Y:S02]  /*1b30*/  IADD3 R4, R6, 0xb0, RZ ;  /* 0x000000b006047810 */ /* 0x000fe40007ffe0ff */
[----:B------:R-:W-:Y:S02]  /*1b40*/  @P2 IADD3 R3, R3, R19, RZ ;  /* 0x0000001303032210 */ /* 0x000fe40007ffe0ff */
[----:B------:R-:W3:Y:S01]  /*1b50*/  @P2 LDC.64 R18, c[0x0][0x228] ;  /* 0x00008a00ff122b82 */ /* 0x000ee20000000a00 */
[C---:B------:R-:W-:Y:S02]  /*1b60*/  @P2 SHF.L.U32 R87, R2.reuse, 0x1, RZ ;  /* 0x0000000102572819 */ /* 0x040fe400000006ff */
[----:B------:R-:W-:Y:S02]  /*1b70*/  @P2 SHF.L.U64.HI R2, R2, 0x1, R3 ;  /* 0x0000000102022819 */ /* 0x000fe40000010203 */
[----:B------:R-:W-:Y:S02]  /*1b80*/  @P3 MOV R23, R27 ;  /* 0x0000001b00173202 */ /* 0x000fe40000000f00 */
[----:B0-----:R-:W-:Y:S01]  /*1b90*/  @P2 IADD3 R16, P0, R87, R16, RZ ;  /* 0x0000001057102210 */ /* 0x001fe20007f1e0ff */
[----:B------:R-:W0:Y:S03]  /*1ba0*/  @P3 LDC.64 R66, c[0x0][0x228] ;  /* 0x00008a00ff423b82 */ /* 0x000e260000000a00 */
[----:B------:R-:W-:-:S02]  /*1bb0*/  @P2 IADD3.X R17, R2, R17, RZ, P0, !PT ;  /* 0x0000001102112210 */ /* 0x000fc400007fe4ff */
[----:B---3--:R-:W-:Y:S02]  /*1bc0*/  @P2 IADD3 R86, P0, R87, R18, RZ ;  /* 0x0000001257562210 */ /* 0x008fe40007f1e0ff */
[----:B------:R-:W-:Y:S02]  /*1bd0*/  @P1 MOV R18, R24 ;  /* 0x0000001800121202 */ /* 0x000fe40000000f00 */
[----:B------:R-:W-:Y:S02]  /*1be0*/  @P2 IADD3.X R87, R2, R19, RZ, P0, !PT ;  /* 0x0000001302572210 */ /* 0x000fe400007fe4ff */
[----:B------:R-:W3:Y:S01]  /*1bf0*/  @P1 LDC.64 R2, c[0x0][0x288] ;  /* 0x0000a200ff021b82 */ /* 0x000ee20000000a00 */
[----:B------:R-:W-:Y:S02]  /*1c00*/  ISETP.NE.AND P2, PT, R0, RZ, PT ;  /* 0x000000ff0000720c */ /* 0x000fe40003f45270 */
[----:B------:R-:W-:-:S11]  /*1c10*/  @P1 MOV R19, R27 ;  /* 0x0000001b00131202 */ /* 0x000fd60000000f00 */
[----:B------:R-:W4:Y:S01]  /*1c20*/  @P2 LDC.64 R76, c[0x0][0x230] ;  /* 0x00008c00ff4c2b82 */ /* 0x000f220000000a00 */
[----:B------:R-:W-:Y:S02]  /*1c30*/  @P2 LOP3.LUT R35, R35, 0x1, RZ, 0xfc, !PT ;  /* 0x0000000123232812 */ /* 0x000fe400078efcff */
[----:B------:R-:W-:Y:S02]  /*1c40*/  CS2R R124, SRZ ;  /* 0x00000000007c7805 */ /* 0x000fe4000001ff00 */
[----:B------:R-:W-:Y:S02]  /*1c50*/  CS2R R122, SRZ ;  /* 0x00000000007a7805 */ /* 0x000fe4000001ff00 */
[----:B------:R-:W-:Y:S02]  /*1c60*/  CS2R R120, SRZ ;  /* 0x0000000000787805 */ /* 0x000fe4000001ff00 */
[----:B------:R-:W-:Y:S02]  /*1c70*/  MOV R116, RZ ;  /* 0x000000ff00747202 */ /* 0x000fe40000000f00 */
[----:B------:R-:W-:Y:S01]  /*1c80*/  IADD3 R117, R6, 0x180, RZ ;  /* 0x0000018006757810 */ /* 0x000fe20007ffe0ff */
[----:B------:R-:W4:Y:S01]  /*1c90*/  @P2 LDC.64 R74, c[0x0][0x228] ;  /* 0x00008a00ff4a2b82 */ /* 0x000f220000000a00 */
[----:B------:R-:W-:Y:S01]  /*1ca0*/  LOP3.LUT R35, R35, 0xfffffffd, RZ, 0xc0, !PT ;  /* 0xfffffffd23237812 */ /* 0x000fe200078ec0ff */
[----:B---3--:R-:W-:-:S04]  /*1cb0*/  @P1 IMAD R0, R21, R2, RZ ;  /* 0x0000000215001224 */ /* 0x008fc800078e02ff */
[C---:B------:R-:W-:Y:S02]  /*1cc0*/  @P1 IMAD R21, R20.reuse, R3, R0 ;  /* 0x0000000314151224 */ /* 0x040fe400078e0200 */
[----:B------:R-:W-:Y:S01]  /*1cd0*/  @P1 IMAD.WIDE.U32 R2, R20, R2, R18 ;  /* 0x0000000214021225 */ /* 0x000fe200078e0012 */
[----:B------:R-:W-:-:S04]  /*1ce0*/  IADD3 R20, R6, 0xb0, RZ ;  /* 0x000000b006147810 */ /* 0x000fc80007ffe0ff */
[----:B------:R-:W-:Y:S02]  /*1cf0*/  @P1 IADD3 R19, R3, R21, RZ ;  /* 0x0000001503131210 */ /* 0x000fe40007ffe0ff */
[C---:B------:R-:W-:Y:S02]  /*1d00*/  @P1 SHF.L.U32 R3, R2.reuse, 0x1, RZ ;  /* 0x0000000102031819 */ /* 0x040fe400000006ff */
[----:B------:R-:W-:Y:S02]  /*1d10*/  @P1 SHF.L.U64.HI R2, R2, 0x1, R19 ;  /* 0x0000000102021819 */ /* 0x000fe40000010213 */
[----:B-1----:R-:W-:Y:S01]  /*1d20*/  @P1 IADD3 R84, P0, R3, R84, RZ ;  /* 0x0000005403541210 */ /* 0x002fe20007f1e0ff */
[----:B------:R-:W1:Y:S01]  /*1d30*/  @P5 LDC.64 R18, c[0x0][0x230] ;  /* 0x00008c00ff125b82 */ /* 0x000e620000000a00 */
[----:B------:R-:W-:Y:S02]  /*1d40*/  SHF.R.S32.HI R20, RZ, 0x1f, R20 ;  /* 0x0000001fff147819 */ /* 0x000fe40000011414 */
[----:B------:R-:W-:-:S02]  /*1d50*/  @P1 IADD3.X R85, R2, R85, RZ, P0, !PT ;  /* 0x0000005502551210 */ /* 0x000fc400007fe4ff */
[----:B--2---:R-:W-:Y:S02]  /*1d60*/  @P1 IADD3 R82, P0, R3, R82, RZ ;  /* 0x0000005203521210 */ /* 0x004fe40007f1e0ff */
[----:B------:R-:W-:Y:S02]  /*1d70*/  @P5 MOV R21, R27 ;  /* 0x0000001b00155202 */ /* 0x000fe40000000f00 */
[----:B------:R-:W-:Y:S02]  /*1d80*/  @P1 IADD3.X R83, R2, R83, RZ, P0, !PT ;  /* 0x0000005302531210 */ /* 0x000fe400007fe4ff */
[----:B------:R-:W2:Y:S01]  /*1d90*/  @P5 LDC.64 R2, c[0x0][0x288] ;  /* 0x0000a200ff025b82 */ /* 0x000ea20000000a00 */
[C---:B------:R-:W-:Y:S02]  /*1da0*/  LOP3.LUT P1, RZ, R5.reuse, 0x40000, RZ, 0xc0, !PT ;  /* 0x0004000005ff7812 */ /* 0x040fe4000782c0ff */
[----:B------:R-:W-:-:S04]  /*1db0*/  LOP3.LUT R5, R5, 0xdfffffff, RZ, 0xc0, !PT ;  /* 0xdfffffff05057812 */ /* 0x000fc800078ec0ff */
[----:B------:R-:W-:-:S07]  /*1dc0*/  @P5 LOP3.LUT R5, R5, 0x20000000, RZ, 0xfc, !PT ;  /* 0x2000000005055812 */ /* 0x000fce00078efcff */
[----:B------:R-:W3:Y:S01]  /*1dd0*/  @P1 LDC.64 R60, c[0x0][0x228] ;  /* 0x00008a00ff3c1b82 */ /* 0x000ee20000000a00 */
[----:B--2---:R-:W-:Y:S01]  /*1de0*/  @P5 IMAD R0, R20, R2, RZ ;  /* 0x0000000214005224 */ /* 0x004fe200078e02ff */
[----:B------:R-:W-:-:S03]  /*1df0*/  @P5 MOV R20, R24 ;  /* 0x0000001800145202 */ /* 0x000fc60000000f00 */
[C---:B------:R-:W-:Y:S02]  /*1e00*/  @P5 IMAD R3, R4.reuse, R3, R0 ;  /* 0x0000000304035224 */ /* 0x040fe400078e0200 */
[----:B------:R-:W-:Y:S01]  /*1e10*/  @P5 IMAD.WIDE.U32 R20, R4, R2, R20 ;  /* 0x0000000204145225 */ /* 0x000fe200078e0014 */
[----:B------:R-:W-:-:S04]  /*1e20*/  IADD3 R4, R6, 0xc0, RZ ;  /* 0x000000c006047810 */ /* 0x000fc80007ffe0ff */
[----:B------:R-:W-:Y:S02]  /*1e30*/  @P5 IADD3 R21, R21, R3, RZ ;  /* 0x0000000315155210 */ /* 0x000fe40007ffe0ff */
[C---:B------:R-:W-:Y:S02]  /*1e40*/  @P5 SHF.L.U32 R3, R20.reuse, 0x1, RZ ;  /* 0x0000000114035819 */ /* 0x040fe400000006ff */
[----:B------:R-:W-:Y:S02]  /*1e50*/  @P5 SHF.L.U64.HI R20, R20, 0x1, R21 ;  /* 0x0000000114145819 */ /* 0x000fe40000010215 */
[----:B-1----:R-:W-:Y:S02]  /*1e60*/  @P5 IADD3 R18, P0, R3, R18, RZ ;  /* 0x0000001203125210 */ /* 0x002fe40007f1e0ff */
[----:B------:R-:W-:Y:S02]  /*1e70*/  @P4 MOV R21, R27 ;  /* 0x0000001b00154202 */ /* 0x000fe40000000f00 */
[----:B------:R-:W-:-:S02]  /*1e80*/  @P5 IADD3.X R19, R20, R19, RZ, P0, !PT ;  /* 0x0000001314135210 */ /* 0x000fc400007fe4ff */
[----:B------:R-:W-:Y:S02]  /*1e90*/  @P5 IADD3 R80, P0, R3, R80, RZ ;  /* 0x0000005003505210 */ /* 0x000fe40007f1e0ff */
[----:B------:R-:W1:Y:S02]  /*1ea0*/  @P4 LDC.64 R2, c[0x0][0x288] ;  /* 0x0000a200ff024b82 */ /* 0x000e640000000a00 */
[----:B------:R-:W-:Y:S02]  /*1eb0*/  @P5 IADD3.X R81, R20, R81, RZ, P0, !PT ;  /* 0x0000005114515210 */ /* 0x000fe400007fe4ff */
[----:B------:R-:W-:Y:S02]  /*1ec0*/  @P4 MOV R20, R24 ;  /* 0x0000001800144202 */ /* 0x000fe40000000f00 */
[C---:B------:R-:W-:Y:S02]  /*1ed0*/  LOP3.LUT P5, RZ, R5.reuse, 0x80000, RZ, 0xc0, !PT ;  /* 0x0008000005ff7812 */ /* 0x040fe400078ac0ff */
[----:B------:R-:W-:-:S04]  /*1ee0*/  LOP3.LUT R5, R5, 0xbfffffff, RZ, 0xc0, !PT ;  /* 0xbfffffff05057812 */ /* 0x000fc800078ec0ff */
[----:B------:R-:W-:-:S07]  /*1ef0*/  @P4 LOP3.LUT R5, R5, 0x40000000, RZ, 0xfc, !PT ;  /* 0x4000000005054812 */ /* 0x000fce00078efcff */
[----:B------:R-:W2:Y:S01]  /*1f00*/  @P5 LDC.64 R70, c[0x0][0x230] ;  /* 0x00008c00ff465b82 */ /* 0x000ea20000000a00 */
[-C--:B-1----:R-:W-:Y:S01]  /*1f10*/  @P4 IMAD R0, R22, R2.reuse, RZ ;  /* 0x0000000216004224 */ /* 0x082fe200078e02ff */
[----:B------:R-:W-:Y:S01]  /*1f20*/  IADD3 R22, R6, 0xd0, RZ ;  /* 0x000000d006167810 */ /* 0x000fe20007ffe0ff */
[----:B------:R-:W-:-:S05]  /*1f30*/  @P4 IMAD.WIDE.U32 R20, R4, R2, R20 ;  /* 0x0000000204144225 */ /* 0x000fca00078e0014 */
[----:B------:R-:W1:Y:S01]  /*1f40*/  @P5 LDC.64 R62, c[0x0][0x228] ;  /* 0x00008a00ff3e5b82 */ /* 0x000e620000000a00 */
[----:B------:R-:W-:Y:S01]  /*1f50*/  SHF.R.S32.HI R22, RZ, 0x1f, R22 ;  /* 0x0000001fff167819 */ /* 0x000fe20000011416 */
[----:B------:R-:W-:Y:S01]  /*1f60*/  @P4 IMAD R3, R4, R3, R0 ;  /* 0x0000000304034224 */ /* 0x000fe200078e0200 */
[----:B------:R-:W-:-:S04]  /*1f70*/  IADD3 R4, R6, 0xd0, RZ ;  /* 0x000000d006047810 */ /* 0x000fc80007ffe0ff */
[----:B------:R-:W-:Y:S02]  /*1f80*/  @P4 IADD3 R21, R21, R3, RZ ;  /* 0x0000000315154210 */ /* 0x000fe40007ffe0ff */
[C---:B------:R-:W-:Y:S02]  /*1f90*/  @P4 SHF.L.U32 R3, R20.reuse, 0x1, RZ ;  /* 0x0000000114034819 */ /* 0x040fe400000006ff */
[----:B------:R-:W-:Y:S02]  /*1fa0*/  @P4 SHF.L.U64.HI R20, R20, 0x1, R21 ;  /* 0x0000000114144819 */ /* 0x000fe40000010215 */
[----:B------:R-:W-:-:S04]  /*1fb0*/  @P4 IADD3 R78, P0, R3, R78, RZ ;  /* 0x0000004e034e4210 */ /* 0x000fc80007f1e0ff */
[C---:B------:R-:W-:Y:S02]  /*1fc0*/  @P4 IADD3.X R79, R20.reuse, R79, RZ, P0, !PT ;  /* 0x0000004f144f4210 */ /* 0x040fe400007fe4ff */
[----:B------:R-:W-:Y:S02]  /*1fd0*/  @P4 IADD3 R68, P0, R3, R68, RZ ;  /* 0x0000004403444210 */ /* 0x000fe40007f1e0ff */
[----:B------:R-:W0:Y:S02]  /*1fe0*/  @P3 LDC.64 R2, c[0x0][0x288] ;  /* 0x0000a200ff023b82 */ /* 0x000e240000000a00 */
[----:B------:R-:W-:Y:S02]  /*1ff0*/  @P4 IADD3.X R69, R20, R69, RZ, P0, !PT ;  /* 0x0000004514454210 */ /* 0x000fe400007fe4ff */
[C---:B------:R-:W-:Y:S02]  /*2000*/  LOP3.LUT P4, RZ, R5.reuse, 0x100000, RZ, 0xc0, !PT ;  /* 0x0010000005ff7812 */ /* 0x040fe4000788c0ff */
[----:B------:R-:W-:-:S02]  /*2010*/  LOP3.LUT R5, R5, 0x7fffffff, RZ, 0xc0, !PT ;  /* 0x7fffffff05057812 */ /* 0x000fc400078ec0ff */
[----:B------:R-:W4:Y:S02]  /*2020*/  @P3 LDC.64 R20, c[0x0][0x230] ;  /* 0x00008c00ff143b82 */ /* 0x000f240000000a00 */
[----:B------:R-:W-:-:S07]  /*2030*/  @P3 LOP3.LUT R5, R5, 0x80000000, RZ, 0xfc, !PT ;  /* 0x8000000005053812 */ /* 0x000fce00078efcff */
[----:B------:R-:W3:Y:S01]  /*2040*/  @P4 LDC.64 R72, c[0x0][0x230] ;  /* 0x00008c00ff484b82 */ /* 0x000ee20000000a00 */
[----:B0-----:R-:W-:Y:S01]  /*2050*/  @P3 IMAD R0, R22, R2, RZ ;  /* 0x0000000216003224 */ /* 0x001fe200078e02ff */
[----:B------:R-:W-:-:S06]  /*2060*/  @P3 MOV R22, R24 ;  /* 0x0000001800163202 */ /* 0x000fcc0000000f00 */
[----:B------:R-:W0:Y:S01]  /*2070*/  @P4 LDC.64 R64, c[0x0][0x228] ;  /* 0x00008a00ff404b82 */ /* 0x000e220000000a00 */
[C---:B------:R-:W-:Y:S02]  /*2080*/  @P3 IMAD R3, R4.reuse, R3, R0 ;  /* 0x0000000304033224 */ /* 0x040fe400078e0200 */
[----:B------:R-:W-:Y:S01]  /*2090*/  @P3 IMAD.WIDE.U32 R22, R4, R2, R22 ;  /* 0x0000000204163225 */ /* 0x000fe200078e0016 */
[----:B------:R-:W-:-:S04]  /*20a0*/  IADD3 R4, R6, 0xe0, RZ ;  /* 0x000000e006047810 */ /* 0x000fc80007ffe0ff */
[----:B------:R-:W-:Y:S02]  /*20b0*/  @P3 IADD3 R23, R23, R3, RZ ;  /* 0x0000000317173210 */ /* 0x000fe40007ffe0ff */
[C---:B------:R-:W-:Y:S02]  /*20c0*/  @P3 SHF.L.U32 R3, R22.reuse, 0x1, RZ ;  /* 0x0000000116033819 */ /* 0x040fe400000006ff */
[----:B------:R-:W-:Y:S02]  /*20d0*/  @P3 SHF.L.U64.HI R22, R22, 0x1, R23 ;  /* 0x0000000116163819 */ /* 0x000fe40000010217 */
[----:B----4-:R-:W-:Y:S02]  /*20e0*/  @P3 IADD3 R20, P0, R3, R20, RZ ;  /* 0x0000001403143210 */ /* 0x010fe40007f1e0ff */
[----:B------:R-:W-:Y:S02]  /*20f0*/  @P2 MOV R23, R27 ;  /* 0x0000001b00172202 */ /* 0x000fe40000000f00 */
[----:B------:R-:W-:-:S02]  /*2100*/  @P3 IADD3.X R21, R22, R21, RZ, P0, !PT ;  /* 0x0000001516153210 */ /* 0x000fc400007fe4ff */
[----:B------:R-:W-:Y:S02]  /*2110*/  @P3 IADD3 R66, P0, R3, R66, RZ ;  /* 0x0000004203423210 */ /* 0x000fe40007f1e0ff */
[----:B------:R-:W4:Y:S02]  /*2120*/  @P2 LDC.64 R2, c[0x0][0x288] ;  /* 0x0000a200ff022b82 */ /* 0x000f240000000a00 */
[----:B------:R-:W-:Y:S02]  /*2130*/  @P3 IADD3.X R67, R22, R67, RZ, P0, !PT ;  /* 0x0000004316433210 */ /* 0x000fe400007fe4ff */
[----:B------:R-:W-:Y:S02]  /*2140*/  @P2 MOV R22, R24 ;  /* 0x0000001800162202 */ /* 0x000fe40000000f00 */
[----:B------:R-:W-:-:S13]  /*2150*/  LOP3.LUT P3, RZ, R5, 0x20000, RZ, 0xc0, !PT ;  /* 0x0002000005ff7812 */ /* 0x000fda000786c0ff */
[----:B------:R-:W1:Y:S01]  /*2160*/  @P3 LDC.64 R58, c[0x0][0x230] ;  /* 0x00008c00ff3a3b82 */ /* 0x000e620000000a00 */
[----:B----4-:R-:W-:Y:S01]  /*2170*/  @P2 IMAD R0, R28, R2, RZ ;  /* 0x000000021c002224 */ /* 0x010fe200078e02ff */
[----:B------:R-:W-:Y:S01]  /*2180*/  @P1 MOV R28, R24 ;  /* 0x00000018001c1202 */ /* 0x000fe20000000f00 */
[----:B------:R-:W-:-:S05]  /*2190*/  @P2 IMAD.WIDE.U32 R22, R4, R2, R22 ;  /* 0x0000000204162225 */ /* 0x000fca00078e0016 */
[----:B------:R-:W4:Y:S01]  /*21a0*/  @P3 LDC.64 R56, c[0x0][0x228] ;  /* 0x00008a00ff383b82 */ /* 0x000f220000000a00 */
[----:B------:R-:W-:-:S05]  /*21b0*/  @P2 IMAD R3, R4, R3, R0 ;  /* 0x0000000304032224 */ /* 0x000fca00078e0200 */
[----:B------:R-:W-:Y:S02]  /*21c0*/  @P2 IADD3 R23, R23, R3, RZ ;  /* 0x0000000317172210 */ /* 0x000fe40007ffe0ff */
[C---:B------:R-:W-:Y:S02]  /*21d0*/  @P2 SHF.L.U32 R3, R22.reuse, 0x1, RZ ;  /* 0x0000000116032819 */ /* 0x040fe400000006ff */
[----:B------:R-:W-:Y:S02]  /*21e0*/  @P2 SHF.L.U64.HI R22, R22, 0x1, R23 ;  /* 0x0000000116162819 */ /* 0x000fe40000010217 */
[----:B------:R-:W-:Y:S02]  /*21f0*/  @P2 IADD3 R76, P0, R3, R76, RZ ;  /* 0x0000004c034c2210 */ /* 0x000fe40007f1e0ff */
[----:B------:R-:W-:Y:S02]  /*2200*/  SHF.R.S32.HI R23, RZ, 0x1f, R29 ;  /* 0x0000001fff177819 */ /* 0x000fe4000001141d */
[----:B------:R-:W-:-:S02]  /*2210*/  @P2 IADD3.X R77, R22, R77, RZ, P0, !PT ;  /* 0x0000004d164d2210 */ /* 0x000fc400007fe4ff */
[----:B------:R-:W-:Y:S02]  /*2220*/  @P2 IADD3 R74, P0, R3, R74, RZ ;  /* 0x0000004a034a2210 */ /* 0x000fe40007f1e0ff */
[----:B------:R-:W2:Y:S02]  /*2230*/  @P4 LDC.64 R2, c[0x0][0x288] ;  /* 0x0000a200ff024b82 */ /* 0x000ea40000000a00 */
[----:B------:R-:W-:Y:S02]  /*2240*/  @P2 IADD3.X R75, R22, R75, RZ, P0, !PT ;  /* 0x0000004b164b2210 */ /* 0x000fe400007fe4ff */
[----:B------:R-:W-:Y:S02]  /*2250*/  @P4 MOV R22, R24 ;  /* 0x0000001800164202 */ /* 0x000fe40000000f00 */
[----:B------:R-:W-:-:S13]  /*2260*/  LOP3.LUT P2, RZ, R5, 0x10000, RZ, 0xc0, !PT ;  /* 0x0001000005ff7812 */ /* 0x000fda000784c0ff */
[----:B------:R-:W4:Y:S01]  /*2270*/  @P2 LDC.64 R54, c[0x0][0x230] ;  /* 0x00008c00ff362b82 */ /* 0x000f220000000a00 */
[----:B--2---:R-:W-:Y:S01]  /*2280*/  @P4 IMAD R0, R23, R2, RZ ;  /* 0x0000000217004224 */ /* 0x004fe200078e02ff */
[----:B------:R-:W-:-:S06]  /*2290*/  @P4 MOV R23, R27 ;  /* 0x0000001b00174202 */ /* 0x000fcc0000000f00 */
[----:B------:R-:W2:Y:S01]  /*22a0*/  @P2 LDC.64 R52, c[0x0][0x228] ;  /* 0x00008a00ff342b82 */ /* 0x000ea20000000a00 */
[C---:B------:R-:W-:Y:S02]  /*22b0*/  @P4 IMAD R3, R29.reuse, R3, R0 ;  /* 0x000000031d034224 */ /* 0x040fe400078e0200 */
[----:B------:R-:W-:Y:S01]  /*22c0*/  @P4 IMAD.WIDE.U32 R22, R29, R2, R22 ;  /* 0x000000021d164225 */ /* 0x000fe200078e0016 */
[----:B------:R-:W-:-:S04]  /*22d0*/  IADD3 R29, R6, 0x100, RZ ;  /* 0x00000100061d7810 */ /* 0x000fc80007ffe0ff */
[----:B------:R-:W-:Y:S02]  /*22e0*/  @P4 IADD3 R23, R23, R3, RZ ;  /* 0x0000000317174210 */ /* 0x000fe40007ffe0ff */
[C---:B------:R-:W-:Y:S02]  /*22f0*/  @P4 SHF.L.U32 R3, R22.reuse, 0x1, RZ ;  /* 0x0000000116034819 */ /* 0x040fe400000006ff */
[----:B------:R-:W-:Y:S02]  /*2300*/  @P4 SHF.L.U64.HI R22, R22, 0x1, R23 ;  /* 0x0000000116164819 */ /* 0x000fe40000010217 */
[----:B---3--:R-:W-:Y:S02]  /*2310*/  @P4 IADD3 R72, P0, R3, R72, RZ ;  /* 0x0000004803484210 */ /* 0x008fe40007f1e0ff */
[----:B------:R-:W-:Y:S02]  /*2320*/  SHF.R.S32.HI R23, RZ, 0x1f, R29 ;  /* 0x0000001fff177819 */ /* 0x000fe4000001141d */
[----:B------:R-:W-:-:S02]  /*2330*/  @P4 IADD3.X R73, R22, R73, RZ, P0, !PT ;  /* 0x0000004916494210 */ /* 0x000fc400007fe4ff */
[----:B0-----:R-:W-:Y:S02]  /*2340*/  @P4 IADD3 R64, P0, R3, R64, RZ ;  /* 0x0000004003404210 */ /* 0x001fe40007f1e0ff */
[----:B------:R-:W0:Y:S02]  /*2350*/  @P5 LDC.64 R2, c[0x0][0x288] ;  /* 0x0000a200ff025b82 */ /* 0x000e240000000a00 */
[----:B------:R-:W-:Y:S02]  /*2360*/  @P4 IADD3.X R65, R22, R65, RZ, P0, !PT ;  /* 0x0000004116414210 */ /* 0x000fe400007fe4ff */
[----:B------:R-:W-:Y:S02]  /*2370*/  @P5 MOV R22, R24 ;  /* 0x0000001800165202 */ /* 0x000fe40000000f00 */
[----:B------:R-:W-:Y:S01]  /*2380*/  LOP3.LUT P4, RZ, R5, 0x20, RZ, 0xc0, !PT ;  /* 0x0000002005ff7812 */ /* 0x000fe2000788c0ff */
[----:B0-----:R-:W-:Y:S01]  /*2390*/  @P5 IMAD R0, R23, R2, RZ ;  /* 0x0000000217005224 */ /* 0x001fe200078e02ff */
[----:B------:R-:W-:-:S03]  /*23a0*/  @P5 MOV R23, R27 ;  /* 0x0000001b00175202 */ /* 0x000fc60000000f00 */
[C---:B------:R-:W-:Y:S02]  /*23b0*/  @P5 IMAD R3, R29.reuse, R3, R0 ;  /* 0x000000031d035224 */ /* 0x040fe400078e0200 */
[----:B------:R-:W-:Y:S01]  /*23c0*/  @P5 IMAD.WIDE.U32 R22, R29, R2, R22 ;  /* 0x000000021d165225 */ /* 0x000fe200078e0016 */
[----:B------:R-:W-:-:S04]  /*23d0*/  SHF.R.S32.HI R29, RZ, 0x1f, R31 ;  /* 0x0000001fff1d7819 */ /* 0x000fc8000001141f */
[----:B------:R-:W-:Y:S02]  /*23e0*/  @P5 IADD3 R23, R23, R3, RZ ;  /* 0x0000000317175210 */ /* 0x000fe40007ffe0ff */
[C---:B------:R-:W-:Y:S02]  /*23f0*/  @P5 SHF.L.U32 R3, R22.reuse, 0x1, RZ ;  /* 0x0000000116035819 */ /* 0x040fe400000006ff */
[----:B------:R-:W-:Y:S02]  /*2400*/  @P5 SHF.L.U64.HI R22, R22, 0x1, R23 ;  /* 0x0000000116165819 */ /* 0x000fe40000010217 */
[----:B------:R-:W-:-:S04]  /*2410*/  @P5 IADD3 R70, P0, R3, R70, RZ ;  /* 0x0000004603465210 */ /* 0x000fc80007f1e0ff */
[C---:B------:R-:W-:Y:S02]  /*2420*/  @P5 IADD3.X R71, R22.reuse, R71, RZ, P0, !PT ;  /* 0x0000004716475210 */ /* 0x040fe400007fe4ff */
[----:B-1----:R-:W-:Y:S02]  /*2430*/  @P5 IADD3 R62, P0, R3, R62, RZ ;  /* 0x0000003e033e5210 */ /* 0x002fe40007f1e0ff */
[----:B------:R-:W0:Y:S02]  /*2440*/  @P1 LDC.64 R2, c[0x0][0x288] ;  /* 0x0000a200ff021b82 */ /* 0x000e240000000a00 */
[----:B------:R-:W-:Y:S02]  /*2450*/  @P5 IADD3.X R63, R22, R63, RZ, P0, !PT ;  /* 0x0000003f163f5210 */ /* 0x000fe400007fe4ff */
[----:B------:R-:W-:-:S04]  /*2460*/  LOP3.LUT P5, RZ, R5, 0x10, RZ, 0xc0, !PT ;  /* 0x0000001005ff7812 */ /* 0x000fc800078ac0ff */
[----:B------:R-:W1:Y:S01]  /*2470*/  @P1 LDC.64 R22, c[0x0][0x230] ;  /* 0x00008c00ff161b82 */ /* 0x000e620000000a00 */
[----:B0-----:R-:W-:Y:S01]  /*2480*/  @P1 IMAD R0, R29, R2, RZ ;  /* 0x000000021d001224 */ /* 0x001fe200078e02ff */
        /* <DEDUP_REMOVED lines=8> */
[----:B------:R-:W-:Y:S02]  /*2510*/  SHF.R.S32.HI R29, RZ, 0x1f, R31 ;  /* 0x0000001fff1d7819 */ /* 0x000fe4000001141f */
[----:B------:R-:W-:-:S02]  /*2520*/  @P1 IADD3.X R23, R28, R23, RZ, P0, !PT ;  /* 0x000000171c171210 */ /* 0x000fc400007fe4ff */
[----:B------:R-:W-:Y:S02]  /*2530*/  @P1 IADD3 R60, P0, R3, R60, RZ ;  /* 0x0000003c033c1210 */ /* 0x000fe40007f1e0ff */
[----:B------:R-:W0:Y:S02]  /*2540*/  @P3 LDC.64 R2, c[0x0][0x288] ;  /* 0x0000a200ff023b82 */ /* 0x000e240000000a00 */
[----:B------:R-:W-:Y:S02]  /*2550*/  @P1 IADD3.X R61, R28, R61, RZ, P0, !PT ;  /* 0x0000003d1c3d1210 */ /* 0x000fe400007fe4ff */
[----:B------:R-:W-:Y:S02]  /*2560*/  @P3 MOV R28, R24 ;  /* 0x00000018001c3202 */ /* 0x000fe40000000f00 */
[----:B------:R-:W-:-:S13]  /*2570*/  LOP3.LUT P1, RZ, R5, 0x8000, RZ, 0xc0, !PT ;  /* 0x0000800005ff7812 */ /* 0x000fda000782c0ff */
[----:B------:R-:W1:Y:S01]  /*2580*/  @P1 LDC.64 R48, c[0x0][0x230] ;  /* 0x00008c00ff301b82 */ /* 0x000e620000000a00 */
        /* <DEDUP_REMOVED lines=9> */
[----:B------:R-:W-:Y:S02]  /*2620*/  @P3 IADD3 R58, P0, R3, R58, RZ ;  /* 0x0000003a033a3210 */ /* 0x000fe40007f1e0ff */
[----:B------:R-:W-:Y:S02]  /*2630*/  SHF.R.S32.HI R29, RZ, 0x1f, R31 ;  /* 0x0000001fff1d7819 */ /* 0x000fe4000001141f */
[----:B------:R-:W-:-:S02]  /*2640*/  @P3 IADD3.X R59, R28, R59, RZ, P0, !PT ;  /* 0x0000003b1c3b3210 */ /* 0x000fc400007fe4ff */
[----:B----4-:R-:W-:Y:S02]  /*2650*/  @P3 IADD3 R56, P0, R3, R56, RZ ;  /* 0x0000003803383210 */ /* 0x010fe40007f1e0ff */
[----:B------:R-:W3:Y:S02]  /*2660*/  @P2 LDC.64 R2, c[0x0][0x288] ;  /* 0x0000a200ff022b82 */ /* 0x000ee40000000a00 */
[----:B------:R-:W-:Y:S02]  /*2670*/  @P3 IADD3.X R57, R28, R57, RZ, P0, !PT ;  /* 0x000000391c393210 */ /* 0x000fe400007fe4ff */
[----:B------:R-:W-:Y:S02]  /*2680*/  @P2 MOV R28, R24 ;  /* 0x00000018001c2202 */ /* 0x000fe40000000f00 */
[----:B------:R-:W-:-:S13]  /*2690*/  LOP3.LUT P3, RZ, R5, 0x4000, RZ, 0xc0, !PT ;  /* 0x0000400005ff7812 */ /* 0x000fda000786c0ff */
[----:B------:R-:W4:Y:S01]  /*26a0*/  @P3 LDC.64 R44, c[0x0][0x230] ;  /* 0x00008c00ff2c3b82 */ /* 0x000f220000000a00 */
[----:B---3--:R-:W-:Y:S01]  /*26b0*/  @P2 IMAD R0, R29, R2, RZ ;  /* 0x000000021d002224 */ /* 0x008fe200078e02ff */
[----:B------:R-:W-:-:S06]  /*26c0*/  @P2 MOV R29, R27 ;  /* 0x0000001b001d2202 */ /* 0x000fcc0000000f00 */
[----:B------:R-:W3:Y:S01]  /*26d0*/  @P3 LDC.64 R42, c[0x0][0x228] ;  /* 0x00008a00ff2a3b82 */ /* 0x000ee20000000a00 */
[C---:B------:R-:W-:Y:S02]  /*26e0*/  @P2 IMAD R3, R31.reuse, R3, R0 ;  /* 0x000000031f032224 */ /* 0x040fe400078e0200 */
[----:B------:R-:W-:-:S05]  /*26f0*/  @P2 IMAD.WIDE.U32 R28, R31, R2, R28 ;  /* 0x000000021f1c2225 */ /* 0x000fca00078e001c */
[----:B------:R-:W-:Y:S02]  /*2700*/  @P2 IADD3 R3, R29, R3, RZ ;  /* 0x000000031d032210 */ /* 0x000fe40007ffe0ff */
[C---:B------:R-:W-:Y:S02]  /*2710*/  @P2 SHF.L.U32 R0, R28.reuse, 0x1, RZ ;  /* 0x000000011c002819 */ /* 0x040fe400000006ff */
[----:B------:R-:W-:Y:S02]  /*2720*/  @P2 SHF.L.U64.HI R28, R28, 0x1, R3 ;  /* 0x000000011c1c2819 */ /* 0x000fe40000010203 */
[----:B------:R-:W1:Y:S01]  /*2730*/  @P1 LDC.64 R2, c[0x0][0x288] ;  /* 0x0000a200ff021b82 */ /* 0x000e620000000a00 */
[----:B------:R-:W-:Y:S02]  /*2740*/  @P2 IADD3 R54, P0, R0, R54, RZ ;  /* 0x0000003600362210 */ /* 0x000fe40007f1e0ff */
[----:B------:R-:W-:Y:S02]  /*2750*/  @P1 MOV R29, R27 ;  /* 0x0000001b001d1202 */ /* 0x000fe40000000f00 */
[----:B------:R-:W-:-:S02]  /*2760*/  @P2 IADD3.X R55, R28, R55, RZ, P0, !PT ;  /* 0x000000371c372210 */ /* 0x000fc400007fe4ff */
[----:B--2---:R-:W-:Y:S02]  /*2770*/  @P2 IADD3 R52, P0, R0, R52, RZ ;  /* 0x0000003400342210 */ /* 0x004fe40007f1e0ff */
[----:B------:R-:W-:Y:S02]  /*2780*/  IADD3 R0, R6, 0x140, RZ ;  /* 0x0000014006007810 */ /* 0x000fe40007ffe0ff */
[----:B------:R-:W-:Y:S02]  /*2790*/  @P2 IADD3.X R53, R28, R53, RZ, P0, !PT ;  /* 0x000000351c352210 */ /* 0x000fe400007fe4ff */
[----:B------:R-:W-:Y:S02]  /*27a0*/  SHF.R.S32.HI R4, RZ, 0x1f, R0 ;  /* 0x0000001fff047819 */ /* 0x000fe40000011400 */
[----:B------:R-:W-:Y:S02]  /*27b0*/  @P1 MOV R28, R24 ;  /* 0x00000018001c1202 */ /* 0x000fe40000000f00 */
[----:B------:R-:W-:Y:S01]  /*27c0*/  LOP3.LUT P2, RZ, R5, 0x2000, RZ, 0xc0, !PT ;  /* 0x0000200005ff7812 */ /* 0x000fe2000784c0ff */
[----:B-1----:R-:W-:-:S02]  /*27d0*/  @P1 IMAD R4, R4, R2, RZ ;  /* 0x0000000204041224 */ /* 0x002fc400078e02ff */
[----:B------:R-:W-:-:S04]  /*27e0*/  @P1 IMAD.WIDE.U32 R28, R0, R2, R28 ;  /* 0x00000002001c1225 */ /* 0x000fc800078e001c */
[----:B------:R-:W-:Y:S01]  /*27f0*/  @P1 IMAD R3, R0, R3, R4 ;  /* 0x0000000300031224 */ /* 0x000fe200078e0204 */
[----:B------:R-:W-:-:S05]  /*2800*/  @P1 SHF.L.U32 R0, R28, 0x1, RZ ;  /* 0x000000011c001819 */ /* 0x000fca00000006ff */
[----:B------:R-:W1:Y:S01]  /*2810*/  @P2 LDC.64 R40, c[0x0][0x230] ;  /* 0x00008c00ff282b82 */ /* 0x000e620000000a00 */
[----:B------:R-:W-:Y:S02]  /*2820*/  @P1 IADD3 R3, R29, R3, RZ ;  /* 0x000000031d031210 */ /* 0x000fe40007ffe0ff */
[----:B------:R-:W-:Y:S02]  /*2830*/  @P1 IADD3 R48, P0, R0, R48, RZ ;  /* 0x0000003000301210 */ /* 0x000fe40007f1e0ff */
[----:B------:R-:W-:-:S03]  /*2840*/  @P1 SHF.L.U64.HI R28, R28, 0x1, R3 ;  /* 0x000000011c1c1819 */ /* 0x000fc60000010203 */
[----:B------:R-:W2:Y:S01]  /*2850*/  @P2 LDC.64 R38, c[0x0][0x228] ;  /* 0x00008a00ff262b82 */ /* 0x000ea20000000a00 */
[----:B------:R-:W-:Y:S02]  /*2860*/  @P3 MOV R29, R27 ;  /* 0x0000001b001d3202 */ /* 0x000fe40000000f00 */
[----:B------:R-:W-:Y:S02]  /*2870*/  @P1 IADD3.X R49, R28, R49, RZ, P0, !PT ;  /* 0x000000311c311210 */ /* 0x000fe400007fe4ff */
[----:B0-----:R-:W-:Y:S02]  /*2880*/  @P1 IADD3 R46, P0, R0, R46, RZ ;  /* 0x0000002e002e1210 */ /* 0x001fe40007f1e0ff */
[----:B------:R-:W-:Y:S01]  /*2890*/  IADD3 R0, R6, 0x150, RZ ;  /* 0x0000015006007810 */ /* 0x000fe20007ffe0ff */
[----:B------:R-:W0:Y:S01]  /*28a0*/  @P3 LDC.64 R2, c[0x0][0x288] ;  /* 0x0000a200ff023b82 */ /* 0x000e220000000a00 */
[----:B------:R-:W-:Y:S02]  /*28b0*/  @P1 IADD3.X R47, R28, R47, RZ, P0, !PT ;  /* 0x0000002f1c2f1210 */ /* 0x000fe400007fe4ff */
[----:B------:R-:W-:-:S02]  /*28c0*/  SHF.R.S32.HI R4, RZ, 0x1f, R0 ;  /* 0x0000001fff047819 */ /* 0x000fc40000011400 */
[----:B------:R-:W-:Y:S02]  /*28d0*/  @P3 MOV R28, R24 ;  /* 0x00000018001c3202 */ /* 0x000fe40000000f00 */
[----:B------:R-:W-:-:S13]  /*28e0*/  LOP3.LUT P1, RZ, R5, 0x1000, RZ, 0xc0, !PT ;  /* 0x0000100005ff7812 */ /* 0x000fda000782c0ff */
[----:B------:R-:W2:Y:S01]  /*28f0*/  @P1 LDC.64 R36, c[0x0][0x230] ;  /* 0x00008c00ff241b82 */ /* 0x000ea20000000a00 */
[-C--:B0-----:R-:W-:Y:S02]  /*2900*/  @P3 IMAD R4, R4, R2.reuse, RZ ;  /* 0x0000000204043224 */ /* 0x081fe400078e02ff */
[----:B------:R-:W-:-:S04]  /*2910*/  @P3 IMAD.WIDE.U32 R28, R0, R2, R28 ;  /* 0x00000002001c3225 */ /* 0x000fc800078e001c */
[----:B------:R-:W-:Y:S01]  /*2920*/  @P3 IMAD R3, R0, R3, R4 ;  /* 0x0000000300033224 */ /* 0x000fe200078e0204 */
[----:B------:R-:W-:-:S04]  /*2930*/  @P3 SHF.L.U32 R0, R28, 0x1, RZ ;  /* 0x000000011c003819 */ /* 0x000fc800000006ff */
[----:B------:R-:W-:Y:S02]  /*2940*/  @P3 IADD3 R3, R29, R3, RZ ;  /* 0x000000031d033210 */ /* 0x000fe40007ffe0ff */
[----:B----4-:R-:W-:Y:S02]  /*2950*/  @P3 IADD3 R44, P0, R0, R44, RZ ;  /* 0x0000002c002c3210 */ /* 0x010fe40007f1e0ff */
[----:B------:R-:W-:Y:S02]  /*2960*/  @P3 SHF.L.U64.HI R28, R28, 0x1, R3 ;  /* 0x000000011c1c3819 */ /* 0x000fe40000010203 */
[----:B------:R-:W0:Y:S01]  /*2970*/  @P2 LDC.64 R2, c[0x0][0x288] ;  /* 0x0000a200ff022b82 */ /* 0x000e220000000a00 */
[----:B------:R-:W-:Y:S02]  /*2980*/  @P2 MOV R29, R27 ;  /* 0x0000001b001d2202 */ /* 0x000fe40000000f00 */
[----:B------:R-:W-:Y:S02]  /*2990*/  @P3 IADD3.X R45, R28, R45, RZ, P0, !PT ;  /* 0x0000002d1c2d3210 */ /* 0x000fe400007fe4ff */
[----:B---3--:R-:W-:-:S02]  /*29a0*/  @P3 IADD3 R42, P0, R0, R42, RZ ;  /* 0x0000002a002a3210 */ /* 0x008fc40007f1e0ff */
[----:B------:R-:W-:Y:S02]  /*29b0*/  IADD3 R0, R6, 0x160, RZ ;  /* 0x0000016006007810 */ /* 0x000fe40007ffe0ff */
[----:B------:R-:W-:Y:S02]  /*29c0*/  @P3 IADD3.X R43, R28, R43, RZ, P0, !PT ;  /* 0x0000002b1c2b3210 */ /* 0x000fe400007fe4ff */
[----:B------:R-:W-:Y:S02]  /*29d0*/  SHF.R.S32.HI R4, RZ, 0x1f, R0 ;  /* 0x0000001fff047819 */ /* 0x000fe40000011400 */
[----:B------:R-:W-:Y:S02]  /*29e0*/  @P2 MOV R28, R24 ;  /* 0x00000018001c2202 */ /* 0x000fe40000000f00 */
[----:B------:R-:W-:Y:S01]  /*29f0*/  LOP3.LUT P3, RZ, R5, 0x40, RZ, 0xc0, !PT ;  /* 0x0000004005ff7812 */ /* 0x000fe2000786c0ff */
[-C--:B0-----:R-:W-:Y:S02]  /*2a00*/  @P2 IMAD R4, R4, R2.reuse, RZ ;  /* 0x0000000204042224 */ /* 0x081fe400078e02ff */
[----:B------:R-:W-:-:S04]  /*2a10*/  @P2 IMAD.WIDE.U32 R28, R0, R2, R28 ;  /* 0x00000002001c2225 */ /* 0x000fc800078e001c */
[----:B------:R-:W-:Y:S01]  /*2a20*/  @P2 IMAD R3, R0, R3, R4 ;  /* 0x0000000300032224 */ /* 0x000fe200078e0204 */
[----:B------:R-:W-:-:S04]  /*2a30*/  @P2 SHF.L.U32 R0, R28, 0x1, RZ ;  /* 0x000000011c002819 */ /* 0x000fc800000006ff */
[----:B------:R-:W-:Y:S02]  /*2a40*/  @P2 IADD3 R3, R29, R3, RZ ;  /* 0x000000031d032210 */ /* 0x000fe40007ffe0ff */
[----:B-1----:R-:W-:Y:S02]  /*2a50*/  @P2 IADD3 R40, P0, R0, R40, RZ ;  /* 0x0000002800282210 */ /* 0x002fe40007f1e0ff */
[----:B------:R-:W-:Y:S02]  /*2a60*/  @P2 SHF.L.U64.HI R28, R28, 0x1, R3 ;  /* 0x000000011c1c2819 */ /* 0x000fe40000010203 */
[----:B------:R-:W0:Y:S01]  /*2a70*/  @P1 LDC.64 R2, c[0x0][0x288] ;  /* 0x0000a200ff021b82 */ /* 0x000e220000000a00 */
[----:B------:R-:W-:Y:S02]  /*2a80*/  @P1 MOV R29, R27 ;  /* 0x0000001b001d1202 */ /* 0x000fe40000000f00 */
[----:B------:R-:W-:Y:S02]  /*2a90*/  @P2 IADD3.X R41, R28, R41, RZ, P0, !PT ;  /* 0x000000291c292210 */ /* 0x000fe400007fe4ff */
[----:B--2---:R-:W-:-:S02]  /*2aa0*/  @P2 IADD3 R38, P0, R0, R38, RZ ;  /* 0x0000002600262210 */ /* 0x004fc40007f1e0ff */
[----:B------:R-:W-:Y:S02]  /*2ab0*/  IADD3 R0, R6, 0x170, RZ ;  /* 0x0000017006007810 */ /* 0x000fe40007ffe0ff */
[----:B------:R-:W-:Y:S02]  /*2ac0*/  @P2 IADD3.X R39, R28, R39, RZ, P0, !PT ;  /* 0x000000271c272210 */ /* 0x000fe400007fe4ff */
[----:B------:R-:W-:Y:S02]  /*2ad0*/  SHF.R.S32.HI R4, RZ, 0x1f, R0 ;  /* 0x0000001fff047819 */ /* 0x000fe40000011400 */
[----:B------:R-:W-:Y:S02]  /*2ae0*/  @P1 MOV R28, R24 ;  /* 0x00000018001c1202 */ /* 0x000fe40000000f00 */
[----:B------:R-:W-:Y:S01]  /*2af0*/  LOP3.LUT P2, RZ, R5, 0x80, RZ, 0xc0, !PT ;  /* 0x0000008005ff7812 */ /* 0x000fe2000784c0ff */
[-C--:B0-----:R-:W-:Y:S02]  /*2b00*/  @P1 IMAD R4, R4, R2.reuse, RZ ;  /* 0x0000000204041224 */ /* 0x081fe400078e02ff */
[----:B------:R-:W-:-:S10]  /*2b10*/  @P1 IMAD.WIDE.U32 R28, R0, R2, R28 ;  /* 0x00000002001c1225 */ /* 0x000fd400078e001c */
[----:B------:R-:W-:Y:S01]  /*2b20*/  @P2 LOP3.LUT R35, R35, 0x2, RZ, 0xfc, !PT ;  /* 0x0000000223232812 */ /* 0x000fe200078efcff */
[----:B------:R-:W-:Y:S01]  /*2b30*/  @P1 IMAD R3, R0, R3, R4 ;  /* 0x0000000300031224 */ /* 0x000fe200078e0204 */
[----:B------:R-:W-:Y:S02]  /*2b40*/  @P1 SHF.L.U32 R0, R28, 0x1, RZ ;  /* 0x000000011c001819 */ /* 0x000fe400000006ff */
[----:B------:R-:W-:Y:S02]  /*2b50*/  IADD3 R4, R6, 0x190, RZ ;  /* 0x0000019006047810 */ /* 0x000fe40007ffe0ff */
[----:B------:R-:W-:Y:S02]  /*2b60*/  @P1 IADD3 R2, R29, R3, RZ ;  /* 0x000000031d021210 */ /* 0x000fe40007ffe0ff */
[----:B------:R-:W-:Y:S02]  /*2b70*/  @P1 IADD3 R36, P0, R0, R36, RZ ;  /* 0x0000002400241210 */ /* 0x000fe40007f1e0ff */
[----:B------:R-:W-:-:S02]  /*2b80*/  @P1 SHF.L.U64.HI R2, R28, 0x1, R2 ;  /* 0x000000011c021819 */ /* 0x000fc40000010202 */
[----:B------:R-:W0:Y:S01]  /*2b90*/  @P1 LDC.64 R28, c[0x0][0x228] ;  /* 0x00008a00ff1c1b82 */ /* 0x000e220000000a00 */
[----:B------:R-:W-:Y:S02]  /*2ba0*/  SHF.R.S32.HI R32, RZ, 0x1f, R4 ;  /* 0x0000001fff207819 */ /* 0x000fe40000011404 */
[----:B------:R-:W-:Y:S02]  /*2bb0*/  @P1 IADD3.X R37, R2, R37, RZ, P0, !PT ;  /* 0x0000002502251210 */ /* 0x000fe400007fe4ff */
[----:B------:R-:W-:Y:S02]  /*2bc0*/  LOP3.LUT P2, RZ, R5, 0x100, RZ, 0xc0, !PT ;  /* 0x0000010005ff7812 */ /* 0x000fe4000784c0ff */
[----:B------:R-:W-:-:S11]  /*2bd0*/  LOP3.LUT R35, R35, 0xfffffffb, RZ, 0xc0, !PT ;  /* 0xfffffffb23237812 */ /* 0x000fd600078ec0ff */
[----:B------:R-:W-:Y:S02]  /*2be0*/  @P2 LOP3.LUT R35, R35, 0x4, RZ, 0xfc, !PT ;  /* 0x0000000423232812 */ /* 0x000fe400078efcff */
[----:B------:R-:W-:Y:S02]  /*2bf0*/  LOP3.LUT P2, RZ, R5, 0x200, RZ, 0xc0, !PT ;  /* 0x0000020005ff7812 */ /* 0x000fe4000784c0ff */
[----:B0-----:R-:W-:Y:S02]  /*2c00*/  @P1 IADD3 R28, P0, R0, R28, RZ ;  /* 0x0000001c001c1210 */ /* 0x001fe40007f1e0ff */
[----:B------:R-:W0:Y:S02]  /*2c10*/  LDC R0, c[0x0][0x2ac] ;  /* 0x0000ab00ff007b82 */ /* 0x000e240000000800 */
[----:B------:R-:W-:Y:S01]  /*2c20*/  @P1 IADD3.X R29, R2, R29, RZ, P0, !PT ;  /* 0x0000001d021d1210 */ /* 0x000fe200007fe4ff */
[----:B------:R-:W-:-:S05]  /*2c30*/  IMAD.WIDE.U32 R2, R7, -0x77777777, RZ ;  /* 0x8888888907027825 */ /* 0x000fca00078e00ff */
[----:B------:R-:W-:-:S05]  /*2c40*/  SHF.R.U32.HI R2, RZ, 0x4, R3 ;  /* 0x00000004ff027819 */ /* 0x000fca0000011603 */
[----:B0-----:R-:W-:-:S05]  /*2c50*/  IMAD R0, R0, UR22, R2 ;  /* 0x0000001600007c24 */ /* 0x001fca000f8e0202 */
[----:B------:R-:W-:-:S04]  /*2c60*/  IADD3 R2, R0, 0x190, RZ ;  /* 0x0000019000027810 */ /* 0x000fc80007ffe0ff */
[----:B------:R-:W-:Y:S02]  /*2c70*/  SHF.R.S32.HI R3, RZ, 0x1f, R2 ;  /* 0x0000001fff037819 */ /* 0x000fe40000011402 */
[----:B------:R-:W-:-:S04]  /*2c80*/  ISETP.GE.U32.AND P0, PT, R2, UR6, PT ;  /* 0x0000000602007c0c */ /* 0x000fc8000bf06070 */
[----:B------:R-:W-:-:S04]  /*2c90*/  ISETP.GE.AND.EX P0, PT, R3, UR7, PT, P0 ;  /* 0x0000000703007c0c */ /* 0x000fc8000bf06300 */
[----:B------:R-:W-:-:S13]  /*2ca0*/  ISETP.LT.U32.AND P0, PT, R7, 0x1e0, !P0 ;  /* 0x000001e00700780c */ /* 0x000fda0004701070 */
[----:B------:R-:W0:Y:S01]  /*2cb0*/  @P0 LDC.64 R30, c[0x0][0x288] ;  /* 0x0000a200ff1e0b82 */ /* 0x000e220000000a00 */
[----:B------:R-:W-:-:S07]  /*2cc0*/  @P0 MOV R33, R27 ;  /* 0x0000001b00210202 */ /* 0x000fce0000000f00 */
[----:B------:R-:W1:Y:S01]  /*2cd0*/  @P0 LDC.64 R2, c[0x0][0x230] ;  /* 0x00008c00ff020b82 */ /* 0x000e620000000a00 */
[----:B0-----:R-:W-:-:S04]  /*2ce0*/  @P0 IMAD R32, R32, R30, RZ ;  /* 0x0000001e20200224 */ /* 0x001fc800078e02ff */
[----:B------:R-:W-:Y:S01]  /*2cf0*/  @P0 IMAD R31, R4, R31, R32 ;  /* 0x0000001f041f0224 */ /* 0x000fe200078e0220 */
[----:B------:R-:W-:-:S05]  /*2d00*/  @P0 MOV R32, R24 ;  /* 0x0000001800200202 */ /* 0x000fca0000000f00 */
[----:B------:R-:W-:-:S05]  /*2d10*/  @P0 IMAD.WIDE.U32 R32, R4, R30, R32 ;  /* 0x0000001e04200225 */ /* 0x000fca00078e0020 */
[----:B------:R-:W-:Y:S02]  /*2d20*/  @P0 IADD3 R31, R33, R31, RZ ;  /* 0x0000001f211f0210 */ /* 0x000fe40007ffe0ff */
[C---:B------:R-:W-:Y:S02]  /*2d30*/  @P0 SHF.L.U32 R4, R32.reuse, 0x1, RZ ;  /* 0x0000000120040819 */ /* 0x040fe400000006ff */
[----:B------:R-:W-:Y:S02]  /*2d40*/  @P0 SHF.L.U64.HI R32, R32, 0x1, R31 ;  /* 0x0000000120200819 */ /* 0x000fe4000001021f */
[----:B------:R-:W0:Y:S01]  /*2d50*/  @P0 LDC.64 R30, c[0x0][0x228] ;  /* 0x00008a00ff1e0b82 */ /* 0x000e220000000a00 */
[----:B-1----:R-:W-:-:S04]  /*2d60*/  @P0 IADD3 R2, P1, R4, R2, RZ ;  /* 0x0000000204020210 */ /* 0x002fc80007f3e0ff */
[----:B------:R-:W-:-:S05]  /*2d70*/  @P0 IADD3.X R3, R32, R3, RZ, P1, !PT ;  /* 0x0000000320030210 */ /* 0x000fca0000ffe4ff */
[----:B------:R1:W2:Y:S01]  /*2d80*/  @P0 LDG.E R51, desc[UR20][R2.64] ;  /* 0x0000001402330981 */ /* 0x0002a2000c1e1900 */
[----:B0-----:R-:W-:-:S04]  /*2d90*/  @P0 IADD3 R30, P1, R4, R30, RZ ;  /* 0x0000001e041e0210 */ /* 0x001fc80007f3e0ff */
[----:B------:R-:W-:-:S05]  /*2da0*/  @P0 IADD3.X R31, R32, R31, RZ, P1, !PT ;  /* 0x0000001f201f0210 */ /* 0x000fca0000ffe4ff */
[----:B------:R0:W3:Y:S01]  /*2db0*/  @P0 LDG.E R50, desc[UR20][R30.64] ;  /* 0x000000141e320981 */ /* 0x0000e2000c1e1900 */
[----:B-1----:R-:W-:-:S04]  /*2dc0*/  IADD3 R2, R0, 0x1a0, RZ ;  /* 0x000001a000027810 */ /* 0x002fc80007ffe0ff */
[----:B------:R-:W-:Y:S02]  /*2dd0*/  SHF.R.S32.HI R3, RZ, 0x1f, R2 ;  /* 0x0000001fff037819 */ /* 0x000fe40000011402 */
[----:B------:R-:W-:-:S04]  /*2de0*/  ISETP.GE.U32.AND P0, PT, R2, UR6, PT ;  /* 0x0000000602007c0c */ /* 0x000fc8000bf06070 */
[----:B------:R-:W-:-:S04]  /*2df0*/  ISETP.GE.AND.EX P0, PT, R3, UR7, PT, P0 ;  /* 0x0000000703007c0c */ /* 0x000fc8000bf06300 */
[----:B------:R-:W-:-:S13]  /*2e00*/  ISETP.LT.U32.AND P0, PT, R7, 0x1e0, !P0 ;  /* 0x000001e00700780c */ /* 0x000fda0004701070 */
[----:B0-----:R-:W0:Y:S01]  /*2e10*/  @P0 LDC.64 R30, c[0x0][0x288] ;  /* 0x0000a200ff1e0b82 */ /* 0x001e220000000a00 */
[----:B------:R-:W-:-:S04]  /*2e20*/  IADD3 R4, R6, 0x1a0, RZ ;  /* 0x000001a006047810 */ /* 0x000fc80007ffe0ff */
[----:B------:R-:W-:-:S03]  /*2e30*/  SHF.R.S32.HI R32, RZ, 0x1f, R4 ;  /* 0x0000001fff207819 */ /* 0x000fc60000011404 */
[----:B------:R-:W1:Y:S01]  /*2e40*/  @P0 LDC.64 R2, c[0x0][0x230] ;  /* 0x00008c00ff020b82 */ /* 0x000e620000000a00 */
[----:B------:R-:W-:Y:S01]  /*2e50*/  @P0 MOV R33, R27 ;  /* 0x0000001b00210202 */ /* 0x000fe20000000f00 */
[----:B0-----:R-:W-:-:S04]  /*2e60*/  @P0 IMAD R32, R32, R30, RZ ;  /* 0x0000001e20200224 */ /* 0x001fc800078e02ff */
[----:B------:R-:W-:Y:S01]  /*2e70*/  @P0 IMAD R31, R4, R31, R32 ;  /* 0x0000001f041f0224 */ /* 0x000fe200078e0220 */
[----:B------:R-:W-:-:S05]  /*2e80*/  @P0 MOV R32, R24 ;  /* 0x0000001800200202 */ /* 0x000fca0000000f00 */
[----:B------:R-:W-:-:S05]  /*2e90*/  @P0 IMAD.WIDE.U32 R32, R4, R30, R32 ;  /* 0x0000001e04200225 */ /* 0x000fca00078e0020 */
[----:B------:R-:W-:Y:S02]  /*2ea0*/  @P0 IADD3 R31, R33, R31, RZ ;  /* 0x0000001f211f0210 */ /* 0x000fe40007ffe0ff */
[C---:B------:R-:W-:Y:S02]  /*2eb0*/  @P0 SHF.L.U32 R4, R32.reuse, 0x1, RZ ;  /* 0x0000000120040819 */ /* 0x040fe400000006ff */
[----:B------:R-:W-:Y:S02]  /*2ec0*/  @P0 SHF.L.U64.HI R32, R32, 0x1, R31 ;  /* 0x0000000120200819 */ /* 0x000fe4000001021f */
[----:B-1----:R-:W-:Y:S01]  /*2ed0*/  @P0 IADD3 R2, P1, R4, R2, RZ ;  /* 0x0000000204020210 */ /* 0x002fe20007f3e0ff */
[----:B------:R-:W0:Y:S03]  /*2ee0*/  @P0 LDC.64 R30, c[0x0][0x228] ;  /* 0x00008a00ff1e0b82 */ /* 0x000e260000000a00 */
[----:B------:R-:W-:-:S02]  /*2ef0*/  @P0 IADD3.X R3, R32, R3, RZ, P1, !PT ;  /* 0x0000000320030210 */ /* 0x000fc40000ffe4ff */
[----:B0-----:R-:W-:-:S04]  /*2f00*/  @P0 IADD3 R30, P1, R4, R30, RZ ;  /* 0x0000001e041e0210 */ /* 0x001fc80007f3e0ff */
[----:B------:R-:W-:-:S05]  /*2f10*/  @P0 IADD3.X R31, R32, R31, RZ, P1, !PT ;  /* 0x0000001f201f0210 */ /* 0x000fca0000ffe4ff */
[----:B------:R-:W4:Y:S01]  /*2f20*/  @P0 LDG.E R125, desc[UR20][R30.64] ;  /* 0x000000141e7d0981 */ /* 0x000f22000c1e1900 */
[----:B------:R-:W-:-:S04]  /*2f30*/  IADD3 R4, R6, 0x1b0, RZ ;  /* 0x000001b006047810 */ /* 0x000fc80007ffe0ff */
[----:B------:R-:W-:Y:S01]  /*2f40*/  SHF.R.S32.HI R32, RZ, 0x1f, R4 ;  /* 0x0000001fff207819 */ /* 0x000fe20000011404 */
[----:B---3--:R0:W-:Y:S02]  /*2f50*/  STL [R1+0x70], R50 ;  /* 0x0000703201007387 */ /* 0x0081e40000100800 */
[----:B0-----:R-:W-:-:S10]  /*2f60*/  HFMA2.MMA R50, -RZ, RZ, 0, 0 ;  /* 0x00000000ff327435 */ /* 0x001fd400000001ff */
[----:B------:R0:W3:Y:S02]  /*2f70*/  @P0 LDG.E R50, desc[UR20][R2.64] ;  /* 0x0000001402320981 */ /* 0x0000e4000c1e1900 */
[----:B0-----:R-:W-:-:S04]  /*2f80*/  IADD3 R2, R0, 0x1b0, RZ ;  /* 0x000001b000027810 */ /* 0x001fc80007ffe0ff */
        /* <DEDUP_REMOVED lines=17> */
[----:B------:R1:W4:Y:S01]  /*30a0*/  @P0 LDG.E R123, desc[UR20][R2.64] ;  /* 0x00000014027b0981 */ /* 0x000322000c1e1900 */
[----:B0-----:R-:W-:Y:S02]  /*30b0*/  @P0 IADD3 R30, P1, R4, R30, RZ ;  /* 0x0000001e041e0210 */ /* 0x001fe40007f3e0ff */
[----:B-1----:R-:W-:Y:S02]  /*30c0*/  IADD3 R2, R0, 0x1c0, RZ ;  /* 0x000001c000027810 */ /* 0x002fe40007ffe0ff */
[----:B------:R-:W-:Y:S02]  /*30d0*/  @P0 IADD3.X R31, R32, R31, RZ, P1, !PT ;  /* 0x0000001f201f0210 */ /* 0x000fe40000ffe4ff */
[----:B------:R-:W-:-:S03]  /*30e0*/  SHF.R.S32.HI R3, RZ, 0x1f, R2 ;  /* 0x0000001fff037819 */ /* 0x000fc60000011402 */
[----:B------:R0:W4:Y:S01]  /*30f0*/  @P0 LDG.E R122, desc[UR20][R30.64] ;  /* 0x000000141e7a0981 */ /* 0x000122000c1e1900 */
[----:B------:R-:W-:-:S04]  /*3100*/  ISETP.GE.U32.AND P0, PT, R2, UR6, PT ;  /* 0x0000000602007c0c */ /* 0x000fc8000bf06070 */
[----:B------:R-:W-:-:S04]  /*3110*/  ISETP.GE.AND.EX P0, PT, R3, UR7, PT, P0 ;  /* 0x0000000703007c0c */ /* 0x000fc8000bf06300 */
[----:B------:R-:W-:-:S13]  /*3120*/  ISETP.LT.U32.AND P0, PT, R7, 0x1e0, !P0 ;  /* 0x000001e00700780c */ /* 0x000fda0004701070 */
[----:B0-----:R-:W0:Y:S01]  /*3130*/  @P0 LDC.64 R30, c[0x0][0x288] ;  /* 0x0000a200ff1e0b82 */ /* 0x001e220000000a00 */
[----:B------:R-:W-:-:S04]  /*3140*/  IADD3 R4, R6, 0x1c0, RZ ;  /* 0x000001c006047810 */ /* 0x000fc80007ffe0ff */
[----:B------:R-:W-:Y:S02]  /*3150*/  SHF.R.S32.HI R32, RZ, 0x1f, R4 ;  /* 0x0000001fff207819 */ /* 0x000fe40000011404 */
[----:B------:R-:W-:Y:S01]  /*3160*/  @P0 MOV R33, R27 ;  /* 0x0000001b00210202 */ /* 0x000fe20000000f00 */
[----:B------:R-:W1:Y:S02]  /*3170*/  @P0 LDC.64 R2, c[0x0][0x230] ;  /* 0x00008c00ff020b82 */ /* 0x000e640000000a00 */
        /* <DEDUP_REMOVED lines=9> */
[----:B------:R-:W-:Y:S02]  /*3210*/  @P0 IADD3.X R3, R32, R3, RZ, P1, !PT ;  /* 0x0000000320030210 */ /* 0x000fe40000ffe4ff */
[----:B0-----:R-:W-:Y:S01]  /*3220*/  @P0 IADD3 R30, P1, R4, R30, RZ ;  /* 0x0000001e041e0210 */ /* 0x001fe20007f3e0ff */
[----:B------:R-:W-:-:S03]  /*3230*/  HFMA2.MMA R4, -RZ, RZ, 0, 0 ;  /* 0x00000000ff047435 */ /* 0x000fc600000001ff */
[----:B------:R-:W-:-:S05]  /*3240*/  @P0 IADD3.X R31, R32, R31, RZ, P1, !PT ;  /* 0x0000001f201f0210 */ /* 0x000fca0000ffe4ff */
[----:B------:R-:W4:Y:S04]  /*3250*/  @P0 LDG.E R121, desc[UR20][R30.64] ;  /* 0x000000141e790981 */ /* 0x000f28000c1e1900 */
[----:B------:R0:W5:Y:S02]  /*3260*/  @P0 LDG.E R4, desc[UR20][R2.64] ;  /* 0x0000001402040981 */ /* 0x000164000c1e1900 */
[----:B0-----:R-:W-:-:S04]  /*3270*/  IADD3 R2, R0, 0x1d0, RZ ;  /* 0x000001d000027810 */ /* 0x001fc80007ffe0ff */
[----:B------:R-:W-:Y:S02]  /*3280*/  SHF.R.S32.HI R3, RZ, 0x1f, R2 ;  /* 0x0000001fff037819 */ /* 0x000fe40000011402 */
[----:B------:R-:W-:-:S04]  /*3290*/  ISETP.GE.U32.AND P0, PT, R2, UR6, PT ;  /* 0x0000000602007c0c */ /* 0x000fc8000bf06070 */
[----:B------:R-:W-:-:S04]  /*32a0*/  ISETP.GE.AND.EX P0, PT, R3, UR7, PT, P0 ;  /* 0x0000000703007c0c */ /* 0x000fc8000bf06300 */
[----:B------:R-:W-:-:S13]  /*32b0*/  ISETP.LT.U32.AND P0, PT, R7, 0x1e0, !P0 ;  /* 0x000001e00700780c */ /* 0x000fda0004701070 */
[----:B------:R-:W0:Y:S01]  /*32c0*/  @P0 LDC.64 R2, c[0x0][0x288] ;  /* 0x0000a200ff020b82 */ /* 0x000e220000000a00 */
[----:B--2---:R-:W-:Y:S01]  /*32d0*/  STL [R1+0x74], R51 ;  /* 0x0000743301007387 */ /* 0x004fe20000100800 */
[----:B------:R-:W-:-:S06]  /*32e0*/  @P0 MOV R33, R27 ;  /* 0x0000001b00210202 */ /* 0x000fcc0000000f00 */
[----:B------:R-:W1:Y:S01]  /*32f0*/  @P0 LDC.64 R30, c[0x0][0x230] ;  /* 0x00008c00ff1e0b82 */ /* 0x000e620000000a00 */
[----:B---3--:R2:W-:Y:S02]  /*3300*/  STL [R1+0x48], R50 ;  /* 0x0000483201007387 */ /* 0x0085e40000100800 */
[----:B--2---:R-:W-:-:S04]  /*3310*/  IADD3 R50, R6, 0x1d0, RZ ;  /* 0x000001d006327810 */ /* 0x004fc80007ffe0ff */
[----:B------:R-:W-:-:S05]  /*3320*/  SHF.R.S32.HI R32, RZ, 0x1f, R50 ;  /* 0x0000001fff207819 */ /* 0x000fca0000011432 */
        /* <DEDUP_REMOVED lines=10> */
[----:B------:R-:W-:Y:S02]  /*33d0*/  IADD3 R0, R0, 0x1e0, RZ ;  /* 0x000001e000007810 */ /* 0x000fe40007ffe0ff */
[----:B0-----:R-:W-:-:S04]  /*33e0*/  @P0 IADD3 R32, P1, R2, R32, RZ ;  /* 0x0000002002200210 */ /* 0x001fc80007f3e0ff */
[----:B------:R-:W-:Y:S01]  /*33f0*/  @P0 IADD3.X R33, R3, R33, RZ, P1, !PT ;  /* 0x0000002103210210 */ /* 0x000fe20000ffe4ff */
[----:B------:R-:W-:Y:S01]  /*3400*/  HFMA2.MMA R3, -RZ, RZ, 0, 0 ;  /* 0x00000000ff037435 */ /* 0x000fe200000001ff */
[----:B------:R-:W-:-:S03]  /*3410*/  SHF.R.S32.HI R2, RZ, 0x1f, R0 ;  /* 0x0000001fff027819 */ /* 0x000fc60000011400 */
[----:B------:R0:W2:Y:S06]  /*3420*/  @P0 LDG.E R120, desc[UR20][R32.64] ;  /* 0x0000001420780981 */ /* 0x0000ac000c1e1900 */
[----:B------:R1:W5:Y:S01]  /*3430*/  @P0 LDG.E R3, desc[UR20][R30.64] ;  /* 0x000000141e030981 */ /* 0x000362000c1e1900 */
[----:B------:R-:W-:-:S04]  /*3440*/  ISETP.GE.U32.AND P0, PT, R0, UR6, PT ;  /* 0x0000000600007c0c */ /* 0x000fc8000bf06070 */
[----:B------:R-:W-:-:S04]  /*3450*/  ISETP.GE.AND.EX P0, PT, R2, UR7, PT, P0 ;  /* 0x0000000702007c0c */ /* 0x000fc8000bf06300 */
[----:B------:R-:W-:-:S13]  /*3460*/  ISETP.LT.U32.AND P0, PT, R7, 0x1e0, !P0 ;  /* 0x000001e00700780c */ /* 0x000fda0004701070 */
[----:B0-----:R-:W0:Y:S01]  /*3470*/  @P0 LDC.64 R32, c[0x0][0x288] ;  /* 0x0000a200ff200b82 */ /* 0x001e220000000a00 */
[----:B------:R-:W-:-:S04]  /*3480*/  IADD3 R0, R6, 0x1e0, RZ ;  /* 0x000001e006007810 */ /* 0x000fc80007ffe0ff */
[----:B------:R-:W-:Y:S02]  /*3490*/  SHF.R.S32.HI R2, RZ, 0x1f, R0 ;  /* 0x0000001fff027819 */ /* 0x000fe40000011400 */
[----:B------:R-:W-:Y:S01]  /*34a0*/  @P0 MOV R50, R24 ;  /* 0x0000001800320202 */ /* 0x000fe20000000f00 */
[----:B-1----:R-:W1:Y:S01]  /*34b0*/  @P0 LDC.64 R30, c[0x0][0x230] ;  /* 0x00008c00ff1e0b82 */ /* 0x002e620000000a00 */
[----:B------:R-:W-:Y:S01]  /*34c0*/  @P0 MOV R51, R27 ;  /* 0x0000001b00330202 */ /* 0x000fe20000000f00 */
[-C--:B0-----:R-:W-:Y:S02]  /*34d0*/  @P0 IMAD R2, R2, R32.reuse, RZ ;  /* 0x0000002002020224 */ /* 0x081fe400078e02ff */
[----:B------:R-:W-:-:S04]  /*34e0*/  @P0 IMAD.WIDE.U32 R50, R0, R32, R50 ;  /* 0x0000002000320225 */ /* 0x000fc800078e0032 */
[----:B------:R-:W-:Y:S01]  /*34f0*/  @P0 IMAD R33, R0, R33, R2 ;  /* 0x0000002100210224 */ /* 0x000fe200078e0202 */
[----:B------:R-:W-:-:S04]  /*3500*/  @P0 SHF.L.U32 R0, R50, 0x1, RZ ;  /* 0x0000000132000819 */ /* 0x000fc800000006ff */
[----:B------:R-:W-:-:S04]  /*3510*/  @P0 IADD3 R33, R51, R33, RZ ;  /* 0x0000002133210210 */ /* 0x000fc80007ffe0ff */
[----:B------:R-:W-:Y:S02]  /*3520*/  @P0 SHF.L.U64.HI R50, R50, 0x1, R33 ;  /* 0x0000000132320819 */ /* 0x000fe40000010221 */
[----:B------:R-:W0:Y:S01]  /*3530*/  @P0 LDC.64 R32, c[0x0][0x228] ;  /* 0x00008a00ff200b82 */ /* 0x000e220000000a00 */
[----:B-1----:R-:W-:Y:S01]  /*3540*/  @P0 IADD3 R30, P1, R0, R30, RZ ;  /* 0x0000001e001e0210 */ /* 0x002fe20007f3e0ff */
[----:B------:R-:W-:-:S03]  /*3550*/  HFMA2.MMA R2, -RZ, RZ, 0, 0 ;  /* 0x00000000ff027435 */ /* 0x000fc600000001ff */
[----:B------:R-:W-:-:S07]  /*3560*/  @P0 IADD3.X R31, R50, R31, RZ, P1, !PT ;  /* 0x0000001f321f0210 */ /* 0x000fce0000ffe4ff */
[----:B------:R-:W5:Y:S01]  /*3570*/  @P0 LDG.E R2, desc[UR20][R30.64] ;  /* 0x000000141e020981 */ /* 0x000f62000c1e1900 */
[----:B0-----:R-:W-:Y:S02]  /*3580*/  @P0 IADD3 R32, P1, R0, R32, RZ ;  /* 0x0000002000200210 */ /* 0x001fe40007f3e0ff */
[----:B------:R-:W-:Y:S02]  /*3590*/  IADD3 R0, R6, 0x1f0, RZ ;  /* 0x000001f006007810 */ /* 0x000fe40007ffe0ff */
[----:B------:R-:W-:Y:S02]  /*35a0*/  @P0 IADD3.X R33, R50, R33, RZ, P1, !PT ;  /* 0x0000002132210210 */ /* 0x000fe40000ffe4ff */
[----:B------:R-:W-:-:S03]  /*35b0*/  SHF.R.S32.HI R50, RZ, 0x1f, R0 ;  /* 0x0000001fff327819 */ /* 0x000fc60000011400 */
[----:B------:R0:W3:Y:S01]  /*35c0*/  @P0 LDG.E R124, desc[UR20][R32.64] ;  /* 0x00000014207c0981 */ /* 0x0000e2000c1e1900 */
[----:B------:R-:W-:-:S04]  /*35d0*/  ISETP.GE.U32.AND P0, PT, R0, UR6, PT ;  /* 0x0000000600007c0c */ /* 0x000fc8000bf06070 */
[----:B------:R-:W-:Y:S01]  /*35e0*/  ISETP.GE.AND.EX P0, PT, R50, UR7, PT, P0 ;  /* 0x0000000732007c0c */ /* 0x000fe2000bf06300 */
[----:B------:R-:W-:-:S03]  /*35f0*/  ULDC.64 UR6, c[0x0][0x248] ;  /* 0x0000920000067ab9 */ /* 0x000fc60000000a00 */
[----:B------:R-:W-:-:S13]  /*3600*/  ISETP.GT.U32.OR P0, PT, R7, 0x1df, P0 ;  /* 0x000001df0700780c */ /* 0x000fda0000704470 */
[----:B0-----:R-:W0:Y:S01]  /*3610*/  @!P0 LDC.64 R32, c[0x0][0x288] ;  /* 0x0000a200ff208b82 */ /* 0x001e220000000a00 */
[----:B------:R-:W-:-:S07]  /*3620*/  @!P0 MOV R51, R27 ;  /* 0x0000001b00338202 */ /* 0x000fce0000000f00 */
[----:B------:R-:W1:Y:S01]  /*3630*/  @!P0 LDC.64 R30, c[0x0][0x230] ;  /* 0x00008c00ff1e8b82 */ /* 0x000e620000000a00 */
[----:B0-----:R-:W-:-:S04]  /*3640*/  @!P0 IMAD R50, R50, R32, RZ ;  /* 0x0000002032328224 */ /* 0x001fc800078e02ff */
[----:B------:R-:W-:Y:S01]  /*3650*/  @!P0 IMAD R33, R0, R33, R50 ;  /* 0x0000002100218224 */ /* 0x000fe200078e0232 */
[----:B------:R-:W-:-:S05]  /*3660*/  @!P0 MOV R50, R24 ;  /* 0x0000001800328202 */ /* 0x000fca0000000f00 */
[----:B------:R-:W-:-:S05]  /*3670*/  @!P0 IMAD.WIDE.U32 R50, R0, R32, R50 ;  /* 0x0000002000328225 */ /* 0x000fca00078e0032 */
[----:B------:R-:W-:Y:S02]  /*3680*/  @!P0 IADD3 R33, R51, R33, RZ ;  /* 0x0000002133218210 */ /* 0x000fe40007ffe0ff */
[C---:B------:R-:W-:Y:S02]  /*3690*/  @!P0 SHF.L.U32 R0, R50.reuse, 0x1, RZ ;  /* 0x0000000132008819 */ /* 0x040fe400000006ff */
[----:B------:R-:W-:Y:S02]  /*36a0*/  @!P0 SHF.L.U64.HI R50, R50, 0x1, R33 ;  /* 0x0000000132328819 */ /* 0x000fe40000010221 */
[----:B------:R-:W0:Y:S01]  /*36b0*/  @!P0 LDC.64 R32, c[0x0][0x228] ;  /* 0x00008a00ff208b82 */ /* 0x000e220000000a00 */
[----:B-1----:R-:W-:-:S04]  /*36c0*/  @!P0 IADD3 R30, P1, R0, R30, RZ ;  /* 0x0000001e001e8210 */ /* 0x002fc80007f3e0ff */
[----:B------:R-:W-:Y:S01]  /*36d0*/  @!P0 IADD3.X R31, R50, R31, RZ, P1, !PT ;  /* 0x0000001f321f8210 */ /* 0x000fe20000ffe4ff */
[----:B------:R-:W-:Y:S01]  /*36e0*/  UIMAD.WIDE UR6, UR12, 0x8, UR6 ;  /* 0x000000080c0678a5 */ /* 0x000fe2000f8e0206 */
[----:B0-----:R-:W-:Y:S01]  /*36f0*/  @!P0 IADD3 R32, P1, R0, R32, RZ ;  /* 0x0000002000208210 */ /* 0x001fe20007f3e0ff */
[----:B------:R-:W-:-:S10]  /*3700*/  HFMA2.MMA R0, -RZ, RZ, 0, 0 ;  /* 0x00000000ff007435 */ /* 0x000fd400000001ff */
[----:B------:R0:W5:Y:S02]  /*3710*/  @!P0 LDG.E R0, desc[UR20][R30.64] ;  /* 0x000000141e008981 */ /* 0x000164000c1e1900 */
[----:B0-----:R-:W-:Y:S02]  /*3720*/  MOV R30, UR6 ;  /* 0x00000006001e7c02 */ /* 0x001fe40008000f00 */
[----:B------:R-:W-:-:S06]  /*3730*/  MOV R31, UR7 ;  /* 0x00000007001f7c02 */ /* 0x000fcc0008000f00 */
[----:B------:R-:W3:Y:S01]  /*3740*/  LDG.E.64 R30, desc[UR20][R30.64] ;  /* 0x000000141e1e7981 */ /* 0x000ee2000c1e1b00 */
[----:B------:R-:W-:-:S05]  /*3750*/  @!P0 IADD3.X R33, R50, R33, RZ, P1, !PT ;  /* 0x0000002132218210 */ /* 0x000fca0000ffe4ff */
[----:B------:R0:W3:Y:S02]  /*3760*/  @!P0 LDG.E R116, desc[UR20][R32.64] ;  /* 0x0000001420748981 */ /* 0x0000e4000c1e1900 */
[----:B0-----:R-:W0:Y:S02]  /*3770*/  @P6 LDC.64 R32, c[0x0][0x288] ;  /* 0x0000a200ff206b82 */ /* 0x001e240000000a00 */
[----:B----4-:R-:W-:Y:S04]  /*3780*/  STL [R1+0x68], R125 ;  /* 0x0000687d01007387 */ /* 0x010fe80000100800 */
[----:B------:R-:W-:Y:S04]  /*3790*/  STL [R1+0x6c], R123 ;  /* 0x00006c7b01007387 */ /* 0x000fe80000100800 */
[----:B------:R-:W-:Y:S04]  /*37a0*/  STL [R1+0x64], R122 ;  /* 0x0000647a01007387 */ /* 0x000fe80000100800 */
[----:B------:R-:W-:Y:S01]  /*37b0*/  STL [R1+0x60], R121 ;  /* 0x0000607901007387 */ /* 0x000fe20000100800 */
[----:B------:R-:W-:-:S02]  /*37c0*/  SHF.R.S32.HI R50, RZ, 0x1f, R117 ;  /* 0x0000001fff327819 */ /* 0x000fc40000011475 */
[----:B------:R-:W-:-:S03]  /*37d0*/  @P6 MOV R51, R27 ;  /* 0x0000001b00336202 */ /* 0x000fc60000000f00 */
[----:B0-----:R-:W-:-:S04]  /*37e0*/  @P6 IMAD R50, R50, R32, RZ ;  /* 0x0000002032326224 */ /* 0x001fc800078e02ff */
[----:B------:R-:W-:Y:S01]  /*37f0*/  @P6 IMAD R33, R117, R33, R50 ;  /* 0x0000002175216224 */ /* 0x000fe200078e0232 */
[----:B------:R-:W-:-:S05]  /*3800*/  @P6 MOV R50, R24 ;  /* 0x0000001800326202 */ /* 0x000fca0000000f00 */
[----:B------:R-:W-:Y:S01]  /*3810*/  @P6 IMAD.WIDE.U32 R50, R117, R32, R50 ;  /* 0x0000002075326225 */ /* 0x000fe200078e0032 */
[----:B--2---:R-:W-:Y:S04]  /*3820*/  STL [R1+0x5c], R120 ;  /* 0x00005c7801007387 */ /* 0x004fe80000100800 */
[----:B------:R-:W-:Y:S02]  /*3830*/  @P6 IADD3 R33, R51, R33, RZ ;  /* 0x0000002133216210 */ /* 0x000fe40007ffe0ff */
[C---:B------:R-:W-:Y:S02]  /*3840*/  @P6 SHF.L.U32 R51, R50.reuse, 0x1, RZ ;  /* 0x0000000132336819 */ /* 0x040fe400000006ff */
[----:B------:R-:W-:Y:S02]  /*3850*/  @P6 SHF.L.U64.HI R50, R50, 0x1, R33 ;  /* 0x0000000132326819 */ /* 0x000fe40000010221 */
[----:B------:R-:W0:Y:S01]  /*3860*/  @P6 LDC.64 R32, c[0x0][0x228] ;  /* 0x00008a00ff206b82 */ /* 0x000e220000000a00 */
[----:B------:R-:W-:-:S02]  /*3870*/  LOP3.LUT P1, RZ, R5, 0x400, RZ, 0xc0, !PT ;  /* 0x0000040005ff7812 */ /* 0x000fc4000782c0ff */
[----:B---3--:R-:W-:Y:S01]  /*3880*/  R2UR UR23, R30 ;  /* 0x000000001e1772ca */ /* 0x008fe200000e0000 */
[----:B------:R1:W-:-:S12]  /*3890*/  STL [R1+0x54], R116 ;  /* 0x0000547401007387 */ /* 0x0003d80000100800 */
[----:B-1----:R-:W-:-:S05]  /*38a0*/  MOV R116, UR23 ;  /* 0x0000001700747c02 */ /* 0x002fca0008000f00 */
[----:B------:R-:W-:Y:S02]  /*38b0*/  FFMA.FTZ R116, -R116, UR23, R31 ;  /* 0x0000001774747c23 */ /* 0x000fe4000801011f */
[----:B------:R-:W1:Y:S03]  /*38c0*/  @P6 LDC.64 R30, c[0x0][0x230] ;  /* 0x00008c00ff1e6b82 */ /* 0x000e660000000a00 */
[----:B------:R-:W-:-:S13]  /*38d0*/  FSETP.GTU.FTZ.AND P0, PT, R116, RZ, PT ;  /* 0x000000ff7400720b */ /* 0x000fda0003f1c000 */
[----:B------:R-:W-:-:S05]  /*38e0*/  VOTEU.ANY UP0, P0 ;  /* 0x00000000003f7886 */ /* 0x000fca0000000100 */
[----:B------:R-:W-:Y:S01]  /*38f0*/  @UP0 ULDC UR5, c[0x0][0x250] ;  /* 0x0000940000050ab9 */ /* 0x000fe20000000800 */
[----:B-1----:R-:W-:-:S04]  /*3900*/  @P6 IADD3 R30, P0, R51, R30, RZ ;  /* 0x0000001e331e6210 */ /* 0x002fc80007f1e0ff */
[----:B------:R-:W-:Y:S02]  /*3910*/  @P6 IADD3.X R31, R50, R31, RZ, P0, !PT ;  /* 0x0000001f321f6210 */ /* 0x000fe400007fe4ff */
[----:B------:R-:W-:-:S13]  /*3920*/  PLOP3.LUT P0, PT, PT, PT, UP0, 0x80, 0x0 ;  /* 0x000000000000781c */ /* 0x000fda0003f0f008 */
[----:B------:R-:W-:Y:S01]  /*3930*/  @P0 FADD.FTZ R116, R116, UR5 ;  /* 0x0000000574740e21 */ /* 0x000fe20008010000 */
[----:B------:R-:W-:-:S13]  /*3940*/  PLOP3.LUT P0, PT, PT, PT, UP0, 0x80, 0x0 ;  /* 0x000000000000781c */ /* 0x000fda0003f0f008 */
[----:B------:R-:W1:Y:S01]  /*3950*/  @P0 MUFU.RSQ R116, R116 ;  /* 0x0000007400740308 */ /* 0x000e620000001400 */
[----:B0-----:R-:W-:-:S04]  /*3960*/  @P6 IADD3 R32, P0, R51, R32, RZ ;  /* 0x0000002033206210 */ /* 0x001fc80007f1e0ff */
[----:B------:R-:W-:Y:S02]  /*3970*/  @P6 IADD3.X R33, R50, R33, RZ, P0, !PT ;  /* 0x0000002132216210 */ /* 0x000fe400007fe4ff */
[----:B------:R-:W-:-:S06]  /*3980*/  CS2R R50, SRZ ;  /* 0x0000000000327805 */ /* 0x000fcc000001ff00 */
[----:B------:R0:W5:Y:S04]  /*3990*/  @P1 LDG.E R51, desc[UR20][R8.64] ;  /* 0x0000001408331981 */ /* 0x000168000c1e1900 */
[----:B------:R-:W-:Y:S01]  /*39a0*/  STL [R1+0x58], R124 ;  /* 0x0000587c01007387 */ /* 0x000fe20000100800 */
[----:B0-----:R-:W-:-:S03]  /*39b0*/  CS2R R8, SRZ ;  /* 0x0000000000087805 */ /* 0x001fc6000001ff00 */
[----:B------:R-:W-:Y:S04]  /*39c0*/  STL [R1+0x28], RZ ;  /* 0x000028ff01007387 */ /* 0x000fe80000100800 */
[----:B------:R-:W5:Y:S04]  /*39d0*/  @P2 LDG.E R8, desc[UR20][R108.64] ;  /* 0x000000146c082981 */ /* 0x000f68000c1e1900 */
[----:B------:R-:W2:Y:S01]  /*39e0*/  LDL R109, [R1+0x28] ;  /* 0x00002800016d7983 */ /* 0x000ea20000100800 */
[----:B------:R-:W-:-:S04]  /*39f0*/  LOP3.LUT R5, R5, 0xffbfffff, RZ, 0xc0, !PT ;  /* 0xffbfffff05057812 */ /* 0x000fc800078ec0ff */
[----:B------:R-:W-:-:S04]  /*3a00*/  @P6 LOP3.LUT R5, R5, 0x400000, RZ, 0xfc, !PT ;  /* 0x0040000005056812 */ /* 0x000fc800078efcff */
[----:B------:R-:W-:Y:S02]  /*3a10*/  LOP3.LUT P6, RZ, R5, 0x200000, RZ, 0xc0, !PT ;  /* 0x0020000005ff7812 */ /* 0x000fe400078cc0ff */
[----:B------:R-:W-:-:S11]  /*3a20*/  CS2R R118, SRZ ;  /* 0x0000000000767805 */ /* 0x000fd6000001ff00 */
[----:B------:R0:W5:Y:S04]  /*3a30*/  @P6 LDG.E R50, desc[UR20][R114.64] ;  /* 0x0000001472326981 */ /* 0x000168000c1e1900 */
[----:B------:R3:W4:Y:S01]  /*3a40*/  @P6 LDG.E R118, desc[UR20][R112.64] ;  /* 0x0000001470766981 */ /* 0x000722000c1e1900 */
[----:B0-----:R-:W-:-:S10]  /*3a50*/  HFMA2.MMA R114, -RZ, RZ, 0, 0 ;  /* 0x00000000ff727435 */ /* 0x001fd400000001ff */
[----:B------:R0:W4:Y:S04]  /*3a60*/  @P1 LDG.E R114, desc[UR20][R110.64] ;  /* 0x000000146e721981 */ /* 0x000128000c1e1900 */
[----:B--2---:R-:W2:Y:S01]  /*3a70*/  @P2 LDG.E R109, desc[UR20][R106.64] ;  /* 0x000000146a6d2981 */ /* 0x004ea2000c1e1900 */
[----:B------:R-:W-:Y:S02]  /*3a80*/  PLOP3.LUT P0, PT, PT, PT, UP0, 0x80, 0x0 ;  /* 0x000000000000781c */ /* 0x000fe40003f0f008 */
[C---:B------:R-:W-:Y:S01]  /*3a90*/  LOP3.LUT P6, RZ, R5.reuse, 0x4, RZ, 0xc0, !PT ;  /* 0x0000000405ff7812 */ /* 0x040fe200078cc0ff */
[----:B------:R-:W-:Y:S01]  /*3aa0*/  UMOV UR24, 0x3f800000 ;  /* 0x3f80000000187882 */ /* 0x000fe20000000000 */
[----:B---3--:R-:W-:Y:S02]  /*3ab0*/  CS2R R112, SRZ ;  /* 0x0000000000707805 */ /* 0x008fe4000001ff00 */
[----:B------:R-:W-:-:S04]  /*3ac0*/  LOP3.LUT P1, RZ, R5, 0x2, RZ, 0xc0, !PT ;  /* 0x0000000205ff7812 */ /* 0x000fc8000782c0ff */
[----:B------:R-:W3:Y:S03]  /*3ad0*/  @P3 LDG.E R112, desc[UR20][R98.64] ;  /* 0x0000001462703981 */ /* 0x000ee6000c1e1900 */
[----:B-1----:R-:W-:Y:S02]  /*3ae0*/  @P0 R2UR UR24, R116 ;  /* 0x00000000741802ca */ /* 0x002fe400000e0000 */
[----:B------:R-:W-:Y:S01]  /*3af0*/  CS2R R116, SRZ ;  /* 0x0000000000747805 */ /* 0x000fe2000001ff00 */
[----:B------:R-:W3:Y:S05]  /*3b00*/  @P4 LDG.E R113, desc[UR20][R94.64] ;  /* 0x000000145e714981 */ /* 0x000eea000c1e1900 */
[----:B------:R-:W3:Y:S01]  /*3b10*/  @P6 LDG.E R116, desc[UR20][R86.64] ;  /* 0x0000001456746981 */ /* 0x000ee2000c1e1900 */
[----:B------:R-:W-:-:S02]  /*3b20*/  LOP3.LUT P0, RZ, R5, 0x8, RZ, 0xc0, !PT ;  /* 0x0000000805ff7812 */ /* 0x000fc4000780c0ff */
[----:B0-----:R-:W-:Y:S01]  /*3b30*/  CS2R R110, SRZ ;  /* 0x00000000006e7805 */ /* 0x001fe2000001ff00 */
[----:B------:R-:W3:Y:S04]  /*3b40*/  @P1 LDG.E R117, desc[UR20][R82.64] ;  /* 0x0000001452751981 */ /* 0x000ee8000c1e1900 */
[----:B--2---:R-:W-:Y:S01]  /*3b50*/  @P2 STL [R1+0x28], R109 ;  /* 0x0000286d01002387 */ /* 0x004fe20000100800 */
[----:B------:R-:W-:-:S13]  /*3b60*/  LOP3.LUT P2, RZ, R35, 0x4, RZ, 0xc0, !PT ;  /* 0x0000000423ff7812 */ /* 0x000fda000784c0ff */
[----:B------:R0:W5:Y:S04]  /*3b70*/  @P2 LDG.E R9, desc[UR20][R10.64] ;  /* 0x000000140a092981 */ /* 0x000168000c1e1900 */
[----:B----4-:R-:W-:Y:S04]  /*3b80*/  STL [R1+0x44], R118 ;  /* 0x0000447601007387 */ /* 0x010fe80000100800 */
[----:B------:R-:W2:Y:S01]  /*3b90*/  @P2 LDG.E R110, desc[UR20][R104.64] ;  /* 0x00000014686e2981 */ /* 0x000ea2000c1e1900 */
[----:B0-----:R-:W-:-:S06]  /*3ba0*/  CS2R R10, SRZ ;  /* 0x00000000000a7805 */ /* 0x001fcc000001ff00 */
[----:B------:R0:W5:Y:S02]  /*3bb0*/  @P3 LDG.E R11, desc[UR20][R12.64] ;  /* 0x000000140c0b3981 */ /* 0x000164000c1e1900 */
[----:B0-----:R-:W-:-:S06]  /*3bc0*/  CS2R R12, SRZ ;  /* 0x00000000000c7805 */ /* 0x001fcc000001ff00 */
[----:B------:R0:W5:Y:S04]  /*3bd0*/  @P5 LDG.E R13, desc[UR20][R14.64] ;  /* 0x000000140e0d5981 */ /* 0x000168000c1e1900 */
[----:B------:R1:W-:Y:S01]  /*3be0*/  STL [R1+0x40], R114 ;  /* 0x0000407201007387 */ /* 0x0003e20000100800 */
[----:B------:R-:W-:-:S03]  /*3bf0*/  LOP3.LUT P3, RZ, R5, 0x80000000, RZ, 0xc0, !PT ;  /* 0x8000000005ff7812 */ /* 0x000fc6000786c0ff */
[----:B------:R-:W5:Y:S01]  /*3c00*/  @P4 LDG.E R12, desc[UR20][R96.64] ;  /* 0x00000014600c4981 */ /* 0x000f62000c1e1900 */
[----:B0-----:R-:W-:Y:S02]  /*3c10*/  CS2R R14, SRZ ;  /* 0x00000000000e7805 */ /* 0x001fe4000001ff00 */
[----:B-1----:R-:W-:-:S04]  /*3c20*/  CS2R R114, SRZ ;  /* 0x0000000000727805 */ /* 0x002fc8000001ff00 */
[----:B------:R0:W5:Y:S01]  /*3c30*/  @P6 LDG.E R15, desc[UR20][R16.64] ;  /* 0x00000014100f6981 */ /* 0x000162000c1e1900 */
[C---:B------:R-:W-:Y:S02]  /*3c40*/  LOP3.LUT P6, RZ, R5.reuse, 0x4000, RZ, 0xc0, !PT ;  /* 0x0000400005ff7812 */ /* 0x040fe400078cc0ff */
[C---:B------:R-:W-:Y:S01]  /*3c50*/  LOP3.LUT P4, RZ, R5.reuse, 0x40000000, RZ, 0xc0, !PT ;  /* 0x4000000005ff7812 */ /* 0x040fe2000788c0ff */
[----:B------:R-:W4:Y:S01]  /*3c60*/  @P5 LDG.E R114, desc[UR20][R92.64] ;  /* 0x000000145c725981 */ /* 0x000f22000c1e1900 */
[C---:B------:R-:W-:Y:S02]  /*3c70*/  LOP3.LUT P5, RZ, R5.reuse, 0x20000000, RZ, 0xc0, !PT ;  /* 0x2000000005ff7812 */ /* 0x040fe400078ac0ff */
[----:B------:R-:W-:Y:S01]  /*3c80*/  LOP3.LUT R5, R5, 0xff7fffff, RZ, 0xc0, !PT ;  /* 0xff7fffff05057812 */ /* 0x000fe200078ec0ff */
[----:B------:R-:W4:Y:S01]  /*3c90*/  @P0 LDG.E R115, desc[UR20][R88.64] ;  /* 0x0000001458730981 */ /* 0x000f22000c1e1900 */
[----:B------:R-:W-:Y:S02]  /*3ca0*/  MOV R118, RZ ;  /* 0x000000ff00767202 */ /* 0x000fe40000000f00 */
[----:B------:R-:W-:Y:S01]  /*3cb0*/  LOP3.LUT P2, RZ, R35, 0x2, RZ, 0xc0, !PT ;  /* 0x0000000223ff7812 */ /* 0x000fe2000784c0ff */
[----:B------:R-:W5:Y:S02]  /*3cc0*/  @P0 LDG.E R14, desc[UR20][R90.64] ;  /* 0x000000145a0e0981 */ /* 0x000f64000c1e1900 */
[----:B------:R-:W-:-:S02]  /*3cd0*/  @P6 LOP3.LUT R5, R5, 0x800000, RZ, 0xfc, !PT ;  /* 0x0080000005056812 */ /* 0x000fc400078efcff */
[----:B------:R1:W4:Y:S02]  /*3ce0*/  @P4 LDG.E R118, desc[UR20][R68.64] ;  /* 0x0000001444764981 */ /* 0x000324000c1e1900 */
[C---:B------:R-:W-:Y:S02]  /*3cf0*/  LOP3.LUT P6, RZ, R5.reuse, 0x8000, RZ, 0xc0, !PT ;  /* 0x0000800005ff7812 */ /* 0x040fe400078cc0ff */
[----:B------:R-:W-:Y:S02]  /*3d00*/  LOP3.LUT R5, R5, 0xfeffffff, RZ, 0xc0, !PT ;  /* 0xfeffffff05057812 */ /* 0x000fe400078ec0ff */
[----:B0-----:R-:W-:Y:S01]  /*3d10*/  CS2R R16, SRZ ;  /* 0x0000000000107805 */ /* 0x001fe2000001ff00 */
[----:B------:R-:W4:Y:S01]  /*3d20*/  @P5 LDG.E R119, desc[UR20][R80.64] ;  /* 0x0000001450775981 */ /* 0x000f22000c1e1900 */
[----:B-1----:R-:W-:-:S04]  /*3d30*/  CS2R R68, SRZ ;  /* 0x0000000000447805 */ /* 0x002fc8000001ff00 */
[----:B------:R-:W5:Y:S03]  /*3d40*/  @P5 LDG.E R17, desc[UR20][R18.64] ;  /* 0x0000001412115981 */ /* 0x000f66000c1e1900 */
[----:B------:R-:W-:Y:S01]  /*3d50*/  @P6 LOP3.LUT R5, R5, 0x1000000, RZ, 0xfc, !PT ;  /* 0x0100000005056812 */ /* 0x000fe200078efcff */
[----:B------:R0:W5:Y:S03]  /*3d60*/  @P3 LDG.E R69, desc[UR20][R66.64] ;  /* 0x0000001442453981 */ /* 0x000166000c1e1900 */
[C---:B------:R-:W-:Y:S01]  /*3d70*/  LOP3.LUT P6, RZ, R5.reuse, 0x10000, RZ, 0xc0, !PT ;  /* 0x0001000005ff7812 */ /* 0x040fe200078cc0ff */
[----:B------:R-:W3:Y:S01]  /*3d80*/  @P2 LDG.E R111, desc[UR20][R100.64] ;  /* 0x00000014646f2981 */ /* 0x000ee2000c1e1900 */
[----:B------:R-:W-:-:S03]  /*3d90*/  LOP3.LUT R5, R5, 0xfdffffff, RZ, 0xc0, !PT ;  /* 0xfdffffff05057812 */ /* 0x000fc600078ec0ff */
[----:B------:R-:W5:Y:S04]  /*3da0*/  @P2 LDG.E R10, desc[UR20][R102.64] ;  /* 0x00000014660a2981 */ /* 0x000f68000c1e1900 */
[----:B------:R-:W5:Y:S04]  /*3db0*/  @P1 LDG.E R16, desc[UR20][R84.64] ;  /* 0x0000001454101981 */ /* 0x000f68000c1e1900 */
[----:B------:R-:W-:-:S04]  /*3dc0*/  @P6 LOP3.LUT R5, R5, 0x2000000, RZ, 0xfc, !PT ;  /* 0x0200000005056812 */ /* 0x000fc800078efcff */
[C---:B------:R-:W-:Y:S02]  /*3dd0*/  LOP3.LUT P6, RZ, R5.reuse, 0x20000, RZ, 0xc0, !PT ;  /* 0x0002000005ff7812 */ /* 0x040fe400078cc0ff */
[----:B------:R-:W-:-:S11]  /*3de0*/  LOP3.LUT R5, R5, 0xfbffffff, RZ, 0xc0, !PT ;  /* 0xfbffffff05057812 */ /* 0x000fd600078ec0ff */
[----:B------:R-:W-:-:S04]  /*3df0*/  @P6 LOP3.LUT R5, R5, 0x4000000, RZ, 0xfc, !PT ;  /* 0x0400000005056812 */ /* 0x000fc800078efcff */
[C---:B------:R-:W-:Y:S02]  /*3e00*/  LOP3.LUT P6, RZ, R5.reuse, 0x40000, RZ, 0xc0, !PT ;  /* 0x0004000005ff7812 */ /* 0x040fe400078cc0ff */
[----:B------:R-:W-:-:S11]  /*3e10*/  LOP3.LUT R5, R5, 0xf7ffffff, RZ, 0xc0, !PT ;  /* 0xf7ffffff05057812 */ /* 0x000fd600078ec0ff */
[----:B------:R-:W-:-:S04]  /*3e20*/  @P6 LOP3.LUT R5, R5, 0x8000000, RZ, 0xfc, !PT ;  /* 0x0800000005056812 */ /* 0x000fc800078efcff */
[C---:B------:R-:W-:Y:S02]  /*3e30*/  LOP3.LUT P6, RZ, R5.reuse, 0x80000, RZ, 0xc0, !PT ;  /* 0x0008000005ff7812 */ /* 0x040fe400078cc0ff */
[----:B------:R-:W-:-:S11]  /*3e40*/  LOP3.LUT R5, R5, 0xefffffff, RZ, 0xc0, !PT ;  /* 0xefffffff05057812 */ /* 0x000fd600078ec0ff */
[----:B------:R-:W-:-:S04]  /*3e50*/  @P6 LOP3.LUT R5, R5, 0x10000000, RZ, 0xfc, !PT ;  /* 0x1000000005056812 */ /* 0x000fc800078efcff */
[----:B------:R-:W-:Y:S02]  /*3e60*/  LOP3.LUT P6, RZ, R5, 0x100000, RZ, 0xc0, !PT ;  /* 0x0010000005ff7812 */ /* 0x000fe400078cc0ff */
[----:B0-----:R-:W-:Y:S02]  /*3e70*/  CS2R R66, SRZ ;  /* 0x0000000000427805 */ /* 0x001fe4000001ff00 */
[----:B------:R-:W-:-:S06]  /*3e80*/  CS2R R18, SRZ ;  /* 0x0000000000127805 */ /* 0x000fcc000001ff00 */
[----:B------:R0:W5:Y:S01]  /*3e90*/  @P3 LDG.E R19, desc[UR20][R20.64] ;  /* 0x0000001414133981 */ /* 0x000162000c1e1900 */
[----:B------:R-:W-:Y:S02]  /*3ea0*/  LOP3.LUT P2, RZ, R35, 0x1, RZ, 0xc0, !PT ;  /* 0x0000000123ff7812 */ /* 0x000fe4000784c0ff */
[C---:B------:R-:W-:Y:S01]  /*3eb0*/  LOP3.LUT P1, RZ, R5.reuse, 0x1000, RZ, 0xc0, !PT ;  /* 0x0000100005ff7812 */ /* 0x040fe2000782c0ff */
[----:B------:R-:W5:Y:S04]  /*3ec0*/  @P4 LDG.E R18, desc[UR20][R78.64] ;  /* 0x000000144e124981 */ /* 0x000f68000c1e1900 */
[----:B------:R-:W5:Y:S04]  /*3ed0*/  @P6 LDG.E R68, desc[UR20][R72.64] ;  /* 0x0000001448446981 */ /* 0x000f68000c1e1900 */
[----:B------:R1:W5:Y:S01]  /*3ee0*/  @P6 LDG.E R66, desc[UR20][R64.64] ;  /* 0x0000001440426981 */ /* 0x000362000c1e1900 */
[----:B------:R-:W-:-:S02]  /*3ef0*/  LOP3.LUT P6, RZ, R5, 0x10000000, RZ, 0xc0, !PT ;  /* 0x1000000005ff7812 */ /* 0x000fc400078cc0ff */
[----:B0-----:R-:W-:Y:S01]  /*3f00*/  CS2R R20, SRZ ;  /* 0x0000000000147805 */ /* 0x001fe2000001ff00 */
[----:B------:R-:W5:Y:S05]  /*3f10*/  @P2 LDG.E R67, desc[UR20][R74.64] ;  /* 0x000000144a432981 */ /* 0x000f6a000c1e1900 */
[----:B------:R-:W5:Y:S01]  /*3f20*/  @P2 LDG.E R20, desc[UR20][R76.64] ;  /* 0x000000144c142981 */ /* 0x000f62000c1e1900 */
[----:B-1----:R-:W-:-:S04]  /*3f30*/  CS2R R64, SRZ ;  /* 0x0000000000407805 */ /* 0x002fc8000001ff00 */
[----:B------:R-:W5:Y:S04]  /*3f40*/  @P6 LDG.E R21, desc[UR20][R70.64] ;  /* 0x0000001446156981 */ /* 0x000f68000c1e1900 */
[----:B------:R0:W5:Y:S01]  /*3f50*/  @P6 LDG.E R64, desc[UR20][R62.64] ;  /* 0x000000143e406981 */ /* 0x000162000c1e1900 */
[----:B------:R-:W-:Y:S02]  /*3f60*/  LOP3.LUT P6, RZ, R5, 0x8000000, RZ, 0xc0, !PT ;  /* 0x0800000005ff7812 */ /* 0x000fe400078cc0ff */
[----:B0-----:R-:W-:-:S11]  /*3f70*/  CS2R R62, SRZ ;  /* 0x00000000003e7805 */ /* 0x001fd6000001ff00 */
[----:B------:R0:W5:Y:S04]  /*3f80*/  @P6 LDG.E R65, desc[UR20][R22.64] ;  /* 0x0000001416416981 */ /* 0x000168000c1e1900 */
[----:B------:R1:W5:Y:S01]  /*3f90*/  @P6 LDG.E R63, desc[UR20][R60.64] ;  /* 0x000000143c3f6981 */ /* 0x000362000c1e1900 */
[----:B------:R-:W-:Y:S02]  /*3fa0*/  LOP3.LUT P6, RZ, R5, 0x4000000, RZ, 0xc0, !PT ;  /* 0x0400000005ff7812 */ /* 0x000fe400078cc0ff */
[----:B0-----:R-:W-:Y:S02]  /*3fb0*/  CS2R R22, SRZ ;  /* 0x0000000000167805 */ /* 0x001fe4000001ff00 */
[----:B-1----:R-:W-:-:S09]  /*3fc0*/  CS2R R60, SRZ ;  /* 0x00000000003c7805 */ /* 0x002fd2000001ff00 */
[----:B------:R0:W5:Y:S04]  /*3fd0*/  @P6 LDG.E R22, desc[UR20][R58.64] ;  /* 0x000000143a166981 */ /* 0x000168000c1e1900 */
[----:B------:R1:W5:Y:S01]  /*3fe0*/  @P6 LDG.E R61, desc[UR20][R56.64] ;  /* 0x00000014383d6981 */ /* 0x000362000c1e1900 */
[----:B------:R-:W-:Y:S02]  /*3ff0*/  LOP3.LUT P6, RZ, R5, 0x2000000, RZ, 0xc0, !PT ;  /* 0x0200000005ff7812 */ /* 0x000fe400078cc0ff */
[----:B0-----:R-:W-:-:S11]  /*4000*/  CS2R R58, SRZ ;  /* 0x00000000003a7805 */ /* 0x001fd6000001ff00 */
[----:B------:R-:W5:Y:S04]  /*4010*/  @P6 LDG.E R62, desc[UR20][R54.64] ;  /* 0x00000014363e6981 */ /* 0x000f68000c1e1900 */
[----:B------:R0:W5:Y:S01]  /*4020*/  @P6 LDG.E R60, desc[UR20][R52.64] ;  /* 0x00000014343c6981 */ /* 0x000162000c1e1900 */
[----:B------:R-:W-:Y:S02]  /*4030*/  LOP3.LUT P6, RZ, R5, 0x1000000, RZ, 0xc0, !PT ;  /* 0x0100000005ff7812 */ /* 0x000fe400078cc0ff */
[----:B-1----:R-:W-:-:S06]  /*4040*/  CS2R R56, SRZ ;  /* 0x0000000000387805 */ /* 0x002fcc000001ff00 */
[----:B------:R-:W5:Y:S05]  /*4050*/  @P1 LDG.E R56, desc[UR20][R36.64] ;  /* 0x0000001424381981 */ /* 0x000f6a000c1e1900 */
[----:B------:R1:W5:Y:S04]  /*4060*/  @P6 LDG.E R23, desc[UR20][R48.64] ;  /* 0x0000001430176981 */ /* 0x000368000c1e1900 */
[----:B------:R-:W5:Y:S01]  /*4070*/  @P6 LDG.E R58, desc[UR20][R46.64] ;  /* 0x000000142e3a6981 */ /* 0x000f62000c1e1900 */
[----:B------:R-:W-:Y:S01]  /*4080*/  LOP3.LUT P6, RZ, R5, 0x800000, RZ, 0xc0, !PT ;  /* 0x0080000005ff7812 */ /* 0x000fe200078cc0ff */
[----:B0-----:R-:W-:-:S12]  /*4090*/  HFMA2.MMA R52, -RZ, RZ, 0, 0 ;  /* 0x00000000ff347435 */ /* 0x001fd800000001ff */
[----:B------:R-:W5:Y:S04]  /*40a0*/  @P6 LDG.E R59, desc[UR20][R44.64] ;  /* 0x000000142c3b6981 */ /* 0x000f68000c1e1900 */
[----:B------:R-:W5:Y:S01]  /*40b0*/  @P6 LDG.E R57, desc[UR20][R42.64] ;  /* 0x000000142a396981 */ /* 0x000f62000c1e1900 */
[----:B------:R-:W-:-:S13]  /*40c0*/  LOP3.LUT P6, RZ, R5, 0x400000, RZ, 0xc0, !PT ;  /* 0x0040000005ff7812 */ /* 0x000fda00078cc0ff */
[----:B------:R-:W5:Y:S01]  /*40d0*/  @P6 LDG.E R52, desc[UR20][R32.64] ;  /* 0x0000001420346981 */ /* 0x000f62000c1e1900 */
[----:B------:R-:W-:Y:S02]  /*40e0*/  LOP3.LUT P0, RZ, R5, 0x2000, RZ, 0xc0, !PT ;  /* 0x0000200005ff7812 */ /* 0x000fe4000780c0ff */
[----:B-1----:R-:W-:Y:S02]  /*40f0*/  CS2R R48, SRZ ;  /* 0x0000000000307805 */ /* 0x002fe4000001ff00 */
[----:B------:R-:W-:Y:S01]  /*4100*/  CS2R R54, SRZ ;  /* 0x0000000000367805 */ /* 0x000fe2000001ff00 */
[----:B------:R-:W-:Y:S03]  /*4110*/  BSSY B0, `(.L_x_192) ;  /* 0x000001e000007945 */ /* 0x000fe60003800000 */
[----:B------:R-:W5:Y:S04]  /*4120*/  @P6 LDG.E R49, desc[UR20][R30.64] ;  /* 0x000000141e316981 */ /* 0x000f68000c1e1900 */
[----:B------:R0:W5:Y:S04]  /*4130*/  @P1 LDG.E R54, desc[UR20][R28.64] ;  /* 0x000000141c361981 */ /* 0x000168000c1e1900 */
[----:B--2---:R1:W-:Y:S04]  /*4140*/  STL [R1+0x24], R110 ;  /* 0x0000246e01007387 */ /* 0x0043e80000100800 */
[----:B------:R1:W5:Y:S04]  /*4150*/  @P0 LDG.E R48, desc[UR20][R40.64] ;  /* 0x0000001428300981 */ /* 0x000368000c1e1900 */
[----:B------:R1:W5:Y:S01]  /*4160*/  @P0 LDG.E R55, desc[UR20][R38.64] ;  /* 0x0000001426370981 */ /* 0x000362000c1e1900 */
[----:B------:R-:W-:-:S02]  /*4170*/  ISETP.GT.U32.AND P0, PT, R7, 0x1df, PT ;  /* 0x000001df0700780c */ /* 0x000fc40003f04070 */
[----:B0-----:R-:W-:Y:S02]  /*4180*/  CS2R R28, SRZ ;  /* 0x00000000001c7805 */ /* 0x001fe4000001ff00 */
[----:B------:R-:W-:Y:S01]  /*4190*/  CS2R R30, SRZ ;  /* 0x00000000001e7805 */ /* 0x000fe2000001ff00 */
[----:B---3--:R1:W-:Y:S04]  /*41a0*/  STL [R1+0x20], R111 ;  /* 0x0000206f01007387 */ /* 0x0083e80000100800 */
[----:B------:R1:W-:Y:S04]  /*41b0*/  STL [R1+0x1c], R112 ;  /* 0x00001c7001007387 */ /* 0x0003e80000100800 */
[----:B------:R1:W-:Y:S04]  /*41c0*/  STL [R1+0x18], R113 ;  /* 0x0000187101007387 */ /* 0x0003e80000100800 */
[----:B----4-:R1:W-:Y:S04]  /*41d0*/  STL [R1+0x14], R114 ;  /* 0x0000147201007387 */ /* 0x0103e80000100800 */
[----:B------:R1:W-:Y:S04]  /*41e0*/  STL [R1+0x10], R115 ;  /* 0x0000107301007387 */ /* 0x0003e80000100800 */
[----:B------:R1:W-:Y:S04]  /*41f0*/  STL [R1+0xc], R116 ;  /* 0x00000c7401007387 */ /* 0x0003e80000100800 */
[----:B------:R1:W-:Y:S04]  /*4200*/  STL [R1+0x8], R117 ;  /* 0x0000087501007387 */ /* 0x0003e80000100800 */
[----:B------:R1:W-:Y:S04]  /*4210*/  STL [R1+0x4], R119 ;  /* 0x0000047701007387 */ /* 0x0003e80000100800 */
[----:B------:R1:W-:Y:S01]  /*4220*/  STL [R1], R118 ;  /* 0x0000007601007387 */ /* 0x0003e20000100800 */
[----:B------:R-:W-:Y:S05]  /*4230*/  @P0 BRA `(.L_x_193) ;  /* 0x00000000002c0947 */ /* 0x000fea0003800000 */
[----:B------:R-:W-:Y:S01]  /*4240*/  ULDC.U8 UR5, c[0x0][0x2a4] ;  /* 0x0000a90000057ab9 */ /* 0x000fe20000000000 */
[----:B------:R-:W-:Y:S02]  /*4250*/  IADD3 R33, R34, UR18, RZ ;  /* 0x0000001222217c10 */ /* 0x000fe4000fffe0ff */
[----:B------:R-:W-:Y:S02]  /*4260*/  ISETP.NE.AND P0, PT, RZ, UR5, PT ;  /* 0x00000005ff007c0c */ /* 0x000fe4000bf05270 */
[----:B------:R-:W-:-:S11]  /*4270*/  SHF.R.S32.HI R32, RZ, 0x1f, R33 ;  /* 0x0000001fff207819 */ /* 0x000fd60000011421 */
[----:B------:R-:W0:Y:S02]  /*4280*/  @P0 LDC.64 R28, c[0x0][0x240] ;  /* 0x00009000ff1c0b82 */ /* 0x000e240000000a00 */
[----:B0-----:R-:W-:-:S04]  /*4290*/  @P0 LEA R28, P1, R33, R28, 0x2 ;  /* 0x0000001c211c0211 */ /* 0x001fc800078210ff */
[----:B------:R-:W-:-:S05]  /*42a0*/  @P0 LEA.HI.X R29, R33, R29, R32, 0x2, P1 ;  /* 0x0000001d211d0211 */ /* 0x000fca00008f1420 */
[----:B------:R0:W5:Y:S02]  /*42b0*/  @P0 LDG.E.64 R30, desc[UR20][R28.64] ;  /* 0x000000141c1e0981 */ /* 0x000164000c1e1b00 */
[----:B0-----:R-:W0:Y:S02]  /*42c0*/  LDC.64 R28, c[0x0][0x238] ;  /* 0x00008e00ff1c7b82 */ /* 0x001e240000000a00 */
[----:B0-----:R-:W-:-:S06]  /*42d0*/  IMAD.WIDE R28, R33, 0x4, R28 ;  /* 0x00000004211c7825 */ /* 0x001fcc00078e021c */
[----:B------:R-:W5:Y:S02]  /*42e0*/  LDG.E.64 R28, desc[UR20][R28.64] ;  /* 0x000000141c1c7981 */ /* 0x000f64000c1e1b00 */
.L_x_193:
[----:B------:R-:W-:Y:S05]  /*42f0*/  BSYNC B0 ;  /* 0x0000000000007941 */ /* 0x000fea0003800000 */
.L_x_192:
[----:B------:R-:W2:Y:S01]  /*4300*/  LDL R34, [R1+0x44] ;  /* 0x0000440001227983 */ /* 0x000ea20000100800 */
[----:B------:R-:W-:-:S03]  /*4310*/  ULDC.U8 UR5, c[0x0][0x2a4] ;  /* 0x0000a90000057ab9 */ /* 0x000fc60000000000 */
[----:B------:R-:W3:Y:S01]  /*4320*/  LDL R37, [R1+0x40] ;  /* 0x0000400001257983 */ /* 0x000ee20000100800 */
[----:B------:R-:W-:Y:S02]  /*4330*/  ISETP.NE.AND P1, PT, RZ, UR5, PT ;  /* 0x00000005ff007c0c */ /* 0x000fe4000bf25270 */
[C---:B-----5:R-:W-:Y:S02]  /*4340*/  PRMT R32, R50.reuse, 0x7632, R32 ;  /* 0x0000763232207816 */ /* 0x060fe40000000020 */
[----:B------:R-:W-:Y:S02]  /*4350*/  SHF.L.U32 R33, R50, 0x10, RZ ;  /* 0x0000001032217819 */ /* 0x000fe400000006ff */
[----:B------:R-:W-:Y:S02]  /*4360*/  SHF.L.U32 R32, R32, 0x10, RZ ;  /* 0x0000001020207819 */ /* 0x000fe400000006ff */
[----:B-1----:R-:W-:Y:S01]  /*4370*/  PRMT R40, R51, 0x7632, R40 ;  /* 0x0000763233287816 */ /* 0x002fe20000000028 */
[----:B------:R-:W-:-:S02]  /*4380*/  FADD.FTZ R33, R33, -UR23 ;  /* 0x8000001721217e21 */ /* 0x000fc40008010000 */
[----:B------:R-:W-:Y:S01]  /*4390*/  FADD.FTZ R32, R32, -UR23 ;  /* 0x8000001720207e21 */ /* 0x000fe20008010000 */
[----:B------:R-:W-:Y:S01]  /*43a0*/  SHF.L.U32 R40, R40, 0x10, RZ ;  /* 0x0000001028287819 */ /* 0x000fe200000006ff */
[----:B------:R-:W-:Y:S02]  /*43b0*/  FMUL.FTZ R33, R33, UR24 ;  /* 0x0000001821217c20 */ /* 0x000fe40008410000 */
[----:B------:R-:W-:Y:S01]  /*43c0*/  FMUL.FTZ R32, R32, UR24 ;  /* 0x0000001820207c20 */ /* 0x000fe20008410000 */
[C---:B--2---:R-:W-:Y:S02]  /*43d0*/  PRMT R35, R34.reuse, 0x7632, R35 ;  /* 0x0000763222237816 */ /* 0x044fe40000000023 */
[----:B------:R-:W-:Y:S02]  /*43e0*/  SHF.L.U32 R39, R34, 0x10, RZ ;  /* 0x0000001022277819 */ /* 0x000fe400000006ff */
[----:B------:R-:W-:Y:S02]  /*43f0*/  SHF.L.U32 R34, R51, 0x10, RZ ;  /* 0x0000001033227819 */ /* 0x000fe400000006ff */
[----:B---3--:R-:W-:-:S02]  /*4400*/  PRMT R36, R37, 0x7632, R36 ;  /* 0x0000763225247816 */ /* 0x008fc40000000024 */
[----:B------:R-:W-:Y:S01]  /*4410*/  SHF.L.U32 R38, R37, 0x10, RZ ;  /* 0x0000001025267819 */ /* 0x000fe200000006ff */
[----:B------:R-:W-:Y:S01]  /*4420*/  FADD.FTZ R34, R34, -UR23 ;  /* 0x8000001722227e21 */ /* 0x000fe20008010000 */
[----:B------:R-:W-:Y:S02]  /*4430*/  SHF.L.U32 R35, R35, 0x10, RZ ;  /* 0x0000001023237819 */ /* 0x000fe400000006ff */
[----:B------:R-:W-:Y:S01]  /*4440*/  SHF.L.U32 R36, R36, 0x10, RZ ;  /* 0x0000001024247819 */ /* 0x000fe200000006ff */
[----:B------:R-:W-:Y:S01]  /*4450*/  FMUL.FTZ R37, R34, UR24 ;  /* 0x0000001822257c20 */ /* 0x000fe20008410000 */
        /* <DEDUP_REMOVED lines=19> */
.L_x_194:
[----:B------:R-:W-:Y:S01]  /*4590*/  FMUL.FTZ R34, R39, R28 ;  /* 0x0000001c27227220 */ /* 0x000fe20000410000 */
[----:B------:R-:W-:Y:S01]  /*45a0*/  FADD.FTZ R43, R40, -UR23 ;  /* 0x80000017282b7e21 */ /* 0x000fe20008010000 */
[----:B------:R-:W-:Y:S01]  /*45b0*/  FFMA.FTZ R40, R33, R39, RZ ;  /* 0x0000002721287223 */ /* 0x000fe200000100ff */
[----:B------:R-:W-:Y:S01]  /*45c0*/  FMUL.FTZ R41, R35, R29 ;  /* 0x0000001d23297220 */ /* 0x000fe20000410000 */
[----:B------:R-:W-:Y:S01]  /*45d0*/  FFMA.FTZ R33, R33, R34, RZ ;  /* 0x0000002221217223 */ /* 0x000fe200000100ff */
[----:B------:R-:W-:Y:S01]  /*45e0*/  FADD.FTZ R42, RZ, R34 ;  /* 0x00000022ff2a7221 */ /* 0x000fe20000010000 */
        /* <DEDUP_REMOVED lines=20> */
.L_x_195:
[----:B------:R-:W-:Y:S01]  /*4730*/  FADD.FTZ R43, RZ, R39 ;  /* 0x00000027ff2b7221 */ /* 0x000fe20000010000 */
[----:B------:R-:W-:Y:S01]  /*4740*/  FFMA.FTZ R44, R32, R41, R33 ;  /* 0x00000029202c7223 */ /* 0x000fe20000010021 */
[----:B------:R-:W-:Y:S01]  /*4750*/  FFMA.FTZ R33, R37, R38, R40 ;  /* 0x0000002625217223 */ /* 0x000fe20000010028 */
[----:B------:R-:W-:Y:S01]  /*4760*/  FMUL.FTZ R39, R38, R28 ;  /* 0x0000001c26277220 */ /* 0x000fe20000410000 */
[----:B------:R-:W-:Y:S01]  /*4770*/  FADD.FTZ R38, R43, R38 ;  /* 0x000000262b267221 */ /* 0x000fe20000010000 */
[----:B------:R-:W-:Y:S01]  /*4780*/  FFMA.FTZ R43, R32, R35, RZ ;  /* 0x00000023202b7223 */ /* 0x000fe200000100ff */
[----:B------:R-:W-:Y:S01]  /*4790*/  FADD.FTZ R35, RZ, R35 ;  /* 0x00000023ff237221 */ /* 0x000fe20000010000 */
[----:B------:R-:W-:Y:S01]  /*47a0*/  PRMT R40, R8, 0x7632, R40 ;  /* 0x0000763208287816 */ /* 0x000fe20000000028 */
[----:B------:R-:W-:Y:S01]  /*47b0*/  FADD.FTZ R42, R41, R42 ;  /* 0x0000002a292a7221 */ /* 0x000fe20000010000 */
[----:B------:R-:W-:Y:S01]  /*47c0*/  FFMA.FTZ R41, R37, R39, R44 ;  /* 0x0000002725297223 */ /* 0x000fe2000001002c */
[----:B------:R-:W-:Y:S01]  /*47d0*/  FFMA.FTZ R32, R34, R36, R43 ;  /* 0x0000002422207223 */ /* 0x000fe2000001002b */
[----:B------:R-:W-:Y:S01]  /*47e0*/  FADD.FTZ R35, R35, R36 ;  /* 0x0000002423237221 */ /* 0x000fe20000010000 */
[----:B------:R-:W-:Y:S01]  /*47f0*/  FMUL.FTZ R37, R36, R29 ;  /* 0x0000001d24257220 */ /* 0x000fe20000410000 */
[----:B------:R-:W-:Y:S01]  /*4800*/  SHF.L.U32 R36, R8, 0x10, RZ ;  /* 0x0000001008247819 */ /* 0x000fe200000006ff */
[----:B------:R-:W-:Y:S01]  /*4810*/  FADD.FTZ R42, R42, R39 ;  /* 0x000000272a2a7221 */ /* 0x000fe20000010000 */
[----:B------:R-:W-:Y:S01]  /*4820*/  SHF.L.U32 R40, R40, 0x10, RZ ;  /* 0x0000001028287819 */ /* 0x000fe200000006ff */
[----:B------:R-:W-:Y:S01]  /*4830*/  FFMA.FTZ R39, R34, R37, R41 ;  /* 0x0000002522277223 */ /* 0x000fe20000010029 */
[C---:B------:R-:W-:Y:S01]  /*4840*/  PRMT R34, R109.reuse, 0x7632, R34 ;  /* 0x000076326d227816 */ /* 0x040fe20000000022 */
[----:B------:R-:W-:Y:S01]  /*4850*/  FADD.FTZ R43, R36, -UR23 ;  /* 0x80000017242b7e21 */ /* 0x000fe20008010000 */
[----:B------:R-:W-:Y:S01]  /*4860*/  SHF.L.U32 R41, R109, 0x10, RZ ;  /* 0x000000106d297819 */ /* 0x000fe200000006ff */
[----:B------:R-:W-:Y:S01]  /*4870*/  FADD.FTZ R44, R40, -UR23 ;  /* 0x80000017282c7e21 */ /* 0x000fe20008010000 */
[----:B------:R-:W-:Y:S01]  /*4880*/  SHF.L.U32 R36, R34, 0x10, RZ ;  /* 0x0000001022247819 */ /* 0x000fe200000006ff */
[----:B------:R-:W-:-:S02]  /*4890*/  FMUL.FTZ R40, R43, UR24 ;  /* 0x000000182b287c20 */ /* 0x000fc40008410000 */
        /* <DEDUP_REMOVED lines=20> */
.L_x_196:
[----:B------:R-:W-:Y:S01]  /*49e0*/  FMUL.FTZ R44, R41, R28 ;  /* 0x0000001c292c7220 */ /* 0x000fe20000410000 */
[C---:B------:R-:W-:Y:S01]  /*49f0*/  FFMA.FTZ R33, R40.reuse, R41, R33 ;  /* 0x0000002928217223 */ /* 0x040fe20000010021 */
[----:B------:R-:W-:Y:S01]  /*4a00*/  FADD.FTZ R43, R37, R42 ;  /* 0x0000002a252b7221 */ /* 0x000fe20000010000 */
[----:B------:R-:W-:Y:S01]  /*4a10*/  FADD.FTZ R35, R35, R36 ;  /* 0x0000002423237221 */ /* 0x000fe20000010000 */
[----:B------:R-:W-:Y:S01]  /*4a20*/  FFMA.FTZ R39, R40, R44, R39 ;  /* 0x0000002c28277223 */ /* 0x000fe20000010027 */
[C---:B------:R-:W-:Y:S01]  /*4a30*/  PRMT R40, R9.reuse, 0x7632, R40 ;  /* 0x0000763209287816 */ /* 0x040fe20000000028 */
[----:B------:R-:W-:Y:S01]  /*4a40*/  FFMA.FTZ R32, R34, R36, R32 ;  /* 0x0000002422207223 */ /* 0x000fe20000010020 */
[----:B------:R-:W-:Y:S01]  /*4a50*/  FMUL.FTZ R37, R36, R29 ;  /* 0x0000001d24257220 */ /* 0x000fe20000410000 */
[----:B------:R-:W-:Y:S01]  /*4a60*/  SHF.L.U32 R36, R9, 0x10, RZ ;  /* 0x0000001009247819 */ /* 0x000fe200000006ff */
[----:B------:R-:W-:Y:S01]  /*4a70*/  FADD.FTZ R44, R43, R44 ;  /* 0x0000002c2b2c7221 */ /* 0x000fe20000010000 */
[----:B------:R-:W-:Y:S01]  /*4a80*/  SHF.L.U32 R40, R40, 0x10, RZ ;  /* 0x0000001028287819 */ /* 0x000fe200000006ff */
[----:B------:R-:W-:Y:S01]  /*4a90*/  FFMA.FTZ R39, R34, R37, R39 ;  /* 0x0000002522277223 */ /* 0x000fe20000010027 */
[----:B------:R-:W-:Y:S01]  /*4aa0*/  PRMT R34, R110, 0x7632, R34 ;  /* 0x000076326e227816 */ /* 0x000fe20000000022 */
[----:B------:R-:W-:Y:S01]  /*4ab0*/  FADD.FTZ R42, R36, -UR23 ;  /* 0x80000017242a7e21 */ /* 0x000fe20008010000 */
[----:B------:R-:W-:Y:S01]  /*4ac0*/  FADD.FTZ R38, R38, R41 ;  /* 0x0000002926267221 */ /* 0x000fe20000010000 */
[----:B------:R-:W-:Y:S01]  /*4ad0*/  FADD.FTZ R43, R40, -UR23 ;  /* 0x80000017282b7e21 */ /* 0x000fe20008010000 */
[----:B------:R-:W-:Y:S01]  /*4ae0*/  SHF.L.U32 R36, R34, 0x10, RZ ;  /* 0x0000001022247819 */ /* 0x000fe200000006ff */
[----:B------:R-:W-:Y:S01]  /*4af0*/  FMUL.FTZ R40, R42, UR24 ;  /* 0x000000182a287c20 */ /* 0x000fe20008410000 */
        /* <DEDUP_REMOVED lines=21> */
.L_x_197:
[----:B------:R-:W-:Y:S01]  /*4c50*/  FMUL.FTZ R42, R41, R28 ;  /* 0x0000001c292a7220 */ /* 0x000fe20000410000 */
[C---:B------:R-:W-:Y:S01]  /*4c60*/  FFMA.FTZ R33, R40.reuse, R41, R33 ;  /* 0x0000002928217223 */ /* 0x040fe20000010021 */
[----:B------:R-:W-:Y:S01]  /*4c70*/  FADD.FTZ R43, R37, R44 ;  /* 0x0000002c252b7221 */ /* 0x000fe20000010000 */
[----:B------:R-:W-:Y:S01]  /*4c80*/  FADD.FTZ R35, R35, R36 ;  /* 0x0000002423237221 */ /* 0x000fe20000010000 */
[----:B------:R-:W-:Y:S01]  /*4c90*/  FFMA.FTZ R39, R40, R42, R39 ;  /* 0x0000002a28277223 */ /* 0x000fe20000010027 */
[----:B------:R-:W-:Y:S01]  /*4ca0*/  PRMT R40, R10, 0x7632, R40 ;  /* 0x000076320a287816 */ /* 0x000fe20000000028 */
        /* <DEDUP_REMOVED lines=33> */
.L_x_198:
        /* <DEDUP_REMOVED lines=39> */
.L_x_199:
        /* <DEDUP_REMOVED lines=39> */
.L_x_200:
        /* <DEDUP_REMOVED lines=39> */
.L_x_201:
        /* <DEDUP_REMOVED lines=39> */
.L_x_202:
        /* <DEDUP_REMOVED lines=39> */
.L_x_203:
        /* <DEDUP_REMOVED lines=39> */
.L_x_204:
        /* <DEDUP_REMOVED lines=12> */
[C---:B------:R-:W-:Y:S01]  /*5e20*/  PRMT R34, R119.reuse, 0x7632, R34 ;  /* 0x0000763277227816 */ /* 0x040fe20000000022 */
        /* <DEDUP_REMOVED lines=26> */
.L_x_205:
        /* <DEDUP_REMOVED lines=39> */
.L_x_206:
[----:B------:R-:W-:Y:S01]  /*6240*/  FMUL.FTZ R44, R41, R28 ;  /* 0x0000001c292c7220 */ /* 0x000fe20000410000 */
[----:B------:R-:W-:Y:S01]  /*6250*/  FFMA.FTZ R118, R40, R41, R33 ;  /* 0x0000002928767223 */ /* 0x000fe20000010021 */
[----:B------:R-:W-:Y:S01]  /*6260*/  FADD.FTZ R119, R38, R41 ;  /* 0x0000002926777221 */ /* 0x000fe20000010000 */
[----:B------:R-:W-:Y:S01]  /*6270*/  FFMA.FTZ R38, R34, R36, R32 ;  /* 0x0000002422267223 */ /* 0x000fe20000010020 */
[----:B------:R-:W-:Y:S01]  /*6280*/  FFMA.FTZ R39, R40, R44, R39 ;  /* 0x0000002c28277223 */ /* 0x000fe20000010027 */
[----:B------:R-:W-:Y:S01]  /*6290*/  FADD.FTZ R40, R35, R36 ;  /* 0x0000002423287221 */ /* 0x000fe20000010000 */
[----:B------:R-:W-:Y:S01]  /*62a0*/  PRMT R33, R19, 0x7632, R33 ;  /* 0x0000763213217816 */ /* 0x000fe20000000021 */
[----:B------:R-:W-:Y:S01]  /*62b0*/  FADD.FTZ R43, R37, R42 ;  /* 0x0000002a252b7221 */ /* 0x000fe20000010000 */
[----:B------:R-:W-:Y:S01]  /*62c0*/  SHF.L.U32 R32, R19, 0x10, RZ ;  /* 0x0000001013207819 */ /* 0x000fe200000006ff */
[----:B------:R-:W-:Y:S01]  /*62d0*/  FMUL.FTZ R37, R36, R29 ;  /* 0x0000001d24257220 */ /* 0x000fe20000410000 */
[----:B------:R0:W-:Y:S01]  /*62e0*/  STL [R1+0x7c], R40 ;  /* 0x00007c2801007387 */ /* 0x0001e20000100800 */
[----:B------:R-:W-:Y:S01]  /*62f0*/  SHF.L.U32 R33, R33, 0x10, RZ ;  /* 0x0000001021217819 */ /* 0x000fe200000006ff */
[----:B------:R-:W-:Y:S01]  /*6300*/  FADD.FTZ R44, R43, R44 ;  /* 0x0000002c2b2c7221 */ /* 0x000fe20000010000 */
[----:B------:R-:W-:Y:S01]  /*6310*/  PRMT R35, R69, 0x7632, R35 ;  /* 0x0000763245237816 */ /* 0x000fe20000000023 */
[----:B------:R0:W-:Y:S01]  /*6320*/  STL [R1+0x78], R38 ;  /* 0x0000782601007387 */ /* 0x0001e20000100800 */
[----:B------:R-:W-:Y:S01]  /*6330*/  FADD.FTZ R36, R32, -UR23 ;  /* 0x8000001720247e21 */ /* 0x000fe20008010000 */
[----:B------:R-:W-:Y:S01]  /*6340*/  FADD.FTZ R33, R33, -UR23 ;  /* 0x8000001721217e21 */ /* 0x000fe20008010000 */
[----:B------:R-:W-:Y:S01]  /*6350*/  FFMA.FTZ R42, R34, R37, R39 ;  /* 0x00000025222a7223 */ /* 0x000fe20000010027 */
[----:B------:R-:W-:Y:S01]  /*6360*/  SHF.L.U32 R32, R35, 0x10, RZ ;  /* 0x0000001023207819 */ /* 0x000fe200000006ff */
[----:B------:R-:W-:Y:S01]  /*6370*/  FMUL.FTZ R35, R36, UR24 ;  /* 0x0000001824237c20 */ /* 0x000fe20008410000 */
[----:B------:R-:W-:Y:S01]  /*6380*/  SHF.L.U32 R34, R69, 0x10, RZ ;  /* 0x0000001045227819 */ /* 0x000fe200000006ff */
[----:B------:R-:W-:Y:S01]  /*6390*/  FMUL.FTZ R33, R33, UR24 ;  /* 0x0000001821217c20 */ /* 0x000fe20008410000 */
        /* <DEDUP_REMOVED lines=19> */
.L_x_207:
[----:B------:R-:W-:Y:S01]  /*64d0*/  PRMT R36, R20, 0x7632, R36 ;  /* 0x0000763214247816 */ /* 0x000fe20000000024 */
[----:B0-----:R-:W-:Y:S01]  /*64e0*/  FMUL.FTZ R40, R34, R28 ;  /* 0x0000001c22287220 */ /* 0x001fe20000410000 */
[----:B------:R-:W-:Y:S01]  /*64f0*/  FADD.FTZ R39, R37, R44 ;  /* 0x0000002c25277221 */ /* 0x000fe20000010000 */
[----:B------:R-:W-:Y:S02]  /*6500*/  SHF.L.U32 R37, R20, 0x10, RZ ;  /* 0x0000001014257819 */ /* 0x000fe400000006ff */
[----:B------:R-:W-:Y:S01]  /*6510*/  SHF.L.U32 R38, R36, 0x10, RZ ;  /* 0x0000001024267819 */ /* 0x000fe200000006ff */
[----:B------:R-:W-:Y:S01]  /*6520*/  FFMA.FTZ R42, R35, R40, R42 ;  /* 0x00000028232a7223 */ /* 0x000fe2000001002a */
[----:B------:R-:W-:Y:S01]  /*6530*/  FADD.FTZ R40, R39, R40 ;  /* 0x0000002827287221 */ /* 0x000fe20000010000 */
[----:B------:R-:W-:Y:S01]  /*6540*/  PRMT R39, R67, 0x7632, R39 ;  /* 0x0000763243277816 */ /* 0x000fe20000000027 */
[----:B------:R-:W-:Y:S01]  /*6550*/  FADD.FTZ R41, R37, -UR23 ;  /* 0x8000001725297e21 */ /* 0x000fe20008010000 */
[----:B------:R-:W-:Y:S01]  /*6560*/  FADD.FTZ R44, R38, -UR23 ;  /* 0x80000017262c7e21 */ /* 0x000fe20008010000 */
[----:B------:R-:W-:-:S02]  /*6570*/  SHF.L.U32 R36, R67, 0x10, RZ ;  /* 0x0000001043247819 */ /* 0x000fc400000006ff */
[----:B------:R-:W-:Y:S01]  /*6580*/  SHF.L.U32 R37, R39, 0x10, RZ ;  /* 0x0000001027257819 */ /* 0x000fe200000006ff */
[----:B------:R-:W-:Y:S01]  /*6590*/  FMUL.FTZ R38, R41, UR24 ;  /* 0x0000001829267c20 */ /* 0x000fe20008410000 */
[----:B------:R-:W-:Y:S01]  /*65a0*/  PRMT R43, R68, 0x7632, R43 ;  /* 0x00007632442b7816 */ /* 0x000fe2000000002b */
[----:B------:R-:W-:Y:S01]  /*65b0*/  FMUL.FTZ R41, R32, R29 ;  /* 0x0000001d20297220 */ /* 0x000fe20000410000 */
[----:B------:R-:W-:Y:S01]  /*65c0*/  FMUL.FTZ R39, R44, UR24 ;  /* 0x000000182c277c20 */ /* 0x000fe20008410000 */
[----:B------:R-:W-:Y:S06]  /*65d0*/  @!P1 BRA `(.L_x_208) ;  /* 0x0000000000489947 */ /* 0x000fec0003800000 */
[----:B------:R-:W-:-:S04]  /*65e0*/  FFMA.FTZ R44, R38, R28, R30 ;  /* 0x0000001c262c7223 */ /* 0x000fc8000001001e */
[----:B------:R-:W-:-:S06]  /*65f0*/  FMUL.FTZ R45, R44, -1.4426950216293334961 ;  /* 0xbfb8aa3b2c2d7820 */ /* 0x000fcc0000410000 */
[----:B------:R-:W0:Y:S02]  /*6600*/  MUFU.EX2 R45, R45 ;  /* 0x0000002d002d7308 */ /* 0x000e240000000800 */
[----:B0-----:R-:W-:-:S06]  /*6610*/  FADD.FTZ R46, R45, 1 ;  /* 0x3f8000002d2e7421 */ /* 0x001fcc0000010000 */
[----:B------:R-:W0:Y:S02]  /*6620*/  MUFU.RCP R47, R46 ;  /* 0x0000002e002f7308 */ /* 0x000e240000001000 */
[----:B0-----:R-:W-:Y:S01]  /*6630*/  FMUL.FTZ R36, R36, R47 ;  /* 0x0000002f24247220 */ /* 0x001fe20000410000 */
[----:B------:R-:W-:-:S04]  /*6640*/  FADD.FTZ R47, -R47, 1 ;  /* 0x3f8000002f2f7421 */ /* 0x000fc80000010100 */
        /* <DEDUP_REMOVED lines=11> */
.L_x_208:
[----:B------:R-:W-:Y:S01]  /*6700*/  FFMA.FTZ R47, R33, R41, R42 ;  /* 0x00000029212f7223 */ /* 0x000fe2000001002a */
[----:B------:R-:W-:Y:S01]  /*6710*/  SHF.L.U32 R42, R68, 0x10, RZ ;  /* 0x00000010442a7819 */ /* 0x000fe200000006ff */
[----:B------:R-:W-:Y:S01]  /*6720*/  FMUL.FTZ R45, R36, R28 ;  /* 0x0000001c242d7220 */ /* 0x000fe20000410000 */
[----:B------:R-:W-:Y:S01]  /*6730*/  SHF.L.U32 R43, R43, 0x10, RZ ;  /* 0x000000102b2b7819 */ /* 0x000fe200000006ff */
[----:B------:R-:W-:Y:S01]  /*6740*/  FADD.FTZ R40, R41, R40 ;  /* 0x0000002829287221 */ /* 0x000fe20000010000 */
[----:B------:R-:W-:Y:S01]  /*6750*/  PRMT R41, R66, 0x7632, R41 ;  /* 0x0000763242297816 */ /* 0x000fe20000000029 */
[----:B------:R-:W-:Y:S01]  /*6760*/  FADD.FTZ R42, R42, -UR23 ;  /* 0x800000172a2a7e21 */ /* 0x000fe20008010000 */
[----:B------:R-:W-:Y:S01]  /*6770*/  FFMA.FTZ R46, R38, R45, R47 ;  /* 0x0000002d262e7223 */ /* 0x000fe2000001002f */
[----:B------:R-:W-:Y:S01]  /*6780*/  FADD.FTZ R43, R43, -UR23 ;  /* 0x800000172b2b7e21 */ /* 0x000fe20008010000 */
[----:B------:R-:W-:Y:S01]  /*6790*/  FADD.FTZ R44, R40, R45 ;  /* 0x0000002d282c7221 */ /* 0x000fe20000010000 */
[----:B------:R-:W-:Y:S01]  /*67a0*/  SHF.L.U32 R40, R66, 0x10, RZ ;  /* 0x0000001042287819 */ /* 0x000fe200000006ff */
[----:B------:R-:W-:Y:S01]  /*67b0*/  FMUL.FTZ R42, R42, UR24 ;  /* 0x000000182a2a7c20 */ /* 0x000fe20008410000 */
[----:B------:R-:W-:Y:S01]  /*67c0*/  SHF.L.U32 R41, R41, 0x10, RZ ;  /* 0x0000001029297819 */ /* 0x000fe200000006ff */
        /* <DEDUP_REMOVED lines=17> */
[----:B0-----:R-:W-:Y:S01]  /*68e0*/  FMUL.FTZ R41, R41, R53 ;  /* 0x0000003529297220 */ /* 0x001fe20000410000 */
[----:B------:R-:W-:-:S04]  /*68f0*/  FADD.FTZ R53, -R53, 1 ;  /* 0x3f80000035357421 */ /* 0x000fc80000010100 */
[----:B------:R-:W-:-:S04]  /*6900*/  FFMA.FTZ R53, R47, R53, 1 ;  /* 0x3f8000002f357423 */ /* 0x000fc80000010035 */
[----:B------:R-:W-:-:S07]  /*6910*/  FMUL.FTZ R41, R41, R53 ;  /* 0x0000003529297220 */ /* 0x000fce0000410000 */
.L_x_209:
[----:B------:R-:W-:Y:S01]  /*6920*/  PRMT R71, R21, 0x7632, R71 ;  /* 0x0000763215477816 */ /* 0x000fe20000000047 */
        /* <DEDUP_REMOVED lines=12> */
[----:B------:R-:W-:Y:S01]  /*69f0*/  PRMT R45, R65, 0x7632, R45 ;  /* 0x00007632412d7816 */ /* 0x000fe2000000002d */
[----:B------:R-:W-:Y:S01]  /*6a00*/  FMUL.FTZ R72, R41, R29 ;  /* 0x0000001d29487220 */ /* 0x000fe20000410000 */
[----:B------:R-:W-:Y:S01]  /*6a10*/  SHF.L.U32 R53, R53, 0x10, RZ ;  /* 0x0000001035357819 */ /* 0x000fe200000006ff */
        /* <DEDUP_REMOVED lines=20> */
.L_x_210:
[----:B------:R-:W-:Y:S01]  /*6b60*/  SHF.L.U32 R45, R45, 0x10, RZ ;  /* 0x000000102d2d7819 */ /* 0x000fe200000006ff */
[----:B------:R-:W-:Y:S01]  /*6b70*/  FFMA.FTZ R46, R43, R72, R46 ;  /* 0x000000482b2e7223 */ /* 0x000fe2000001002e */
[----:B------:R-:W-:Y:S01]  /*6b80*/  SHF.L.U32 R74, R65, 0x10, RZ ;  /* 0x00000010414a7819 */ /* 0x000fe200000006ff */
[----:B------:R-:W-:Y:S01]  /*6b90*/  FMUL.FTZ R75, R44, R28 ;  /* 0x0000001c2c4b7220 */ /* 0x000fe20000410000 */
[----:B------:R-:W-:Y:S01]  /*6ba0*/  FADD.FTZ R47, R72, R47 ;  /* 0x0000002f482f7221 */ /* 0x000fe20000010000 */
[----:B------:R-:W-:Y:S01]  /*6bb0*/  FADD.FTZ R45, R45, -UR23 ;  /* 0x800000172d2d7e21 */ /* 0x000fe20008010000 */
[----:B------:R-:W-:Y:S01]  /*6bc0*/  PRMT R73, R63, 0x7632, R73 ;  /* 0x000076323f497816 */ /* 0x000fe20000000049 */
[----:B------:R-:W-:Y:S01]  /*6bd0*/  FADD.FTZ R74, R74, -UR23 ;  /* 0x800000174a4a7e21 */ /* 0x000fe20008010000 */
[----:B------:R-:W-:Y:S01]  /*6be0*/  FFMA.FTZ R46, R70, R75, R46 ;  /* 0x0000004b462e7223 */ /* 0x000fe2000001002e */
[----:B------:R-:W-:Y:S01]  /*6bf0*/  FMUL.FTZ R79, R45, UR24 ;  /* 0x000000182d4f7c20 */ /* 0x000fe20008410000 */
[----:B------:R-:W-:Y:S01]  /*6c00*/  FADD.FTZ R75, R47, R75 ;  /* 0x0000004b2f4b7221 */ /* 0x000fe20000010000 */
[----:B------:R-:W-:Y:S01]  /*6c10*/  SHF.L.U32 R72, R63, 0x10, RZ ;  /* 0x000000103f487819 */ /* 0x000fe200000006ff */
[----:B------:R-:W-:Y:S01]  /*6c20*/  FMUL.FTZ R74, R74, UR24 ;  /* 0x000000184a4a7c20 */ /* 0x000fe20008410000 */
[----:B------:R-:W-:Y:S01]  /*6c30*/  SHF.L.U32 R73, R73, 0x10, RZ ;  /* 0x0000001049497819 */ /* 0x000fe200000006ff */
[----:B------:R0:W-:Y:S01]  /*6c40*/  STL [R1+0x38], R79 ;  /* 0x0000384f01007387 */ /* 0x0001e20000100800 */
[----:B------:R-:W-:Y:S01]  /*6c50*/  FMUL.FTZ R47, R53, R29 ;  /* 0x0000001d352f7220 */ /* 0x000fe20000410000 */
[----:B------:R-:W-:Y:S06]  /*6c60*/  @!P1 BRA `(.L_x_211) ;  /* 0x0000000000489947 */ /* 0x000fec0003800000 */
[----:B------:R-:W-:-:S04]  /*6c70*/  FFMA.FTZ R45, R74, R28, R30 ;  /* 0x0000001c4a2d7223 */ /* 0x000fc8000001001e */
[----:B------:R-:W-:-:S06]  /*6c80*/  FMUL.FTZ R76, R45, -1.4426950216293334961 ;  /* 0xbfb8aa3b2d4c7820 */ /* 0x000fcc0000410000 */
[----:B------:R-:W1:Y:S02]  /*6c90*/  MUFU.EX2 R76, R76 ;  /* 0x0000004c004c7308 */ /* 0x000e640000000800 */
[----:B-1----:R-:W-:-:S06]  /*6ca0*/  FADD.FTZ R76, R76, 1 ;  /* 0x3f8000004c4c7421 */ /* 0x002fcc0000010000 */
[----:B------:R-:W1:Y:S02]  /*6cb0*/  MUFU.RCP R76, R76 ;  /* 0x0000004c004c7308 */ /* 0x000e640000001000 */
[----:B-1----:R-:W-:Y:S01]  /*6cc0*/  FMUL.FTZ R72, R72, R76 ;  /* 0x0000004c48487220 */ /* 0x002fe20000410000 */
[----:B------:R-:W-:-:S04]  /*6cd0*/  FADD.FTZ R76, -R76, 1 ;  /* 0x3f8000004c4c7421 */ /* 0x000fc80000010100 */
[----:B------:R-:W-:Y:S01]  /*6ce0*/  FFMA.FTZ R76, R45, R76, 1 ;  /* 0x3f8000002d4c7423 */ /* 0x000fe2000001004c */
[----:B------:R-:W-:-:S03]  /*6cf0*/  FFMA.FTZ R45, R79, R29, R31 ;  /* 0x0000001d4f2d7223 */ /* 0x000fc6000001001f */
[----:B------:R-:W-:Y:S01]  /*6d00*/  FMUL.FTZ R72, R72, R76 ;  /* 0x0000004c48487220 */ /* 0x000fe20000410000 */
[----:B------:R-:W-:-:S06]  /*6d10*/  FMUL.FTZ R76, R45, -1.4426950216293334961 ;  /* 0xbfb8aa3b2d4c7820 */ /* 0x000fcc0000410000 */
[----:B------:R-:W1:Y:S02]  /*6d20*/  MUFU.EX2 R76, R76 ;  /* 0x0000004c004c7308 */ /* 0x000e640000000800 */
[----:B-1----:R-:W-:-:S06]  /*6d30*/  FADD.FTZ R76, R76, 1 ;  /* 0x3f8000004c4c7421 */ /* 0x002fcc0000010000 */
[----:B------:R-:W1:Y:S02]  /*6d40*/  MUFU.RCP R76, R76 ;  /* 0x0000004c004c7308 */ /* 0x000e640000001000 */
[----:B-1----:R-:W-:Y:S01]  /*6d50*/  FMUL.FTZ R73, R73, R76 ;  /* 0x0000004c49497220 */ /* 0x002fe20000410000 */
[----:B------:R-:W-:-:S04]  /*6d60*/  FADD.FTZ R76, -R76, 1 ;  /* 0x3f8000004c4c7421 */ /* 0x000fc80000010100 */
[----:B------:R-:W-:-:S04]  /*6d70*/  FFMA.FTZ R76, R45, R76, 1 ;  /* 0x3f8000002d4c7423 */ /* 0x000fc8000001004c */
[----:B------:R-:W-:-:S07]  /*6d80*/  FMUL.FTZ R73, R73, R76 ;  /* 0x0000004c49497220 */ /* 0x000fce0000410000 */
.L_x_211:
        /* <DEDUP_REMOVED lines=13> */
[----:B------:R-:W-:Y:S01]  /*6e60*/  PRMT R80, R62, 0x7632, R80 ;  /* 0x000076323e507816 */ /* 0x000fe20000000050 */
[----:B------:R-:W-:Y:S01]  /*6e70*/  FMUL.FTZ R83, R47, UR24 ;  /* 0x000000182f537c20 */ /* 0x000fe20008410000 */
[----:B------:R-:W-:Y:S01]  /*6e80*/  SHF.L.U32 R76, R76, 0x10, RZ ;  /* 0x000000104c4c7819 */ /* 0x000fe200000006ff */
[----:B------:R-:W-:-:S03]  /*6e90*/  FMUL.FTZ R77, R73, R29 ;  /* 0x0000001d494d7220 */ /* 0x000fc60000410000 */
[----:B------:R1:W-:Y:S04]  /*6ea0*/  STL [R1+0x34], R83 ;  /* 0x0000345301007387 */ /* 0x0003e80000100800 */
[----:B------:R1:W-:Y:S01]  /*6eb0*/  STL [R1+0x3c], R81 ;  /* 0x00003c5101007387 */ /* 0x0003e20000100800 */
[----:B------:R-:W-:Y:S05]  /*6ec0*/  @!P1 BRA `(.L_x_212) ;  /* 0x0000000000489947 */ /* 0x000fea0003800000 */
[----:B------:R-:W-:-:S04]  /*6ed0*/  FFMA.FTZ R47, R81, R28, R30 ;  /* 0x0000001c512f7223 */ /* 0x000fc8000001001e */
[----:B------:R-:W-:-:S06]  /*6ee0*/  FMUL.FTZ R78, R47, -1.4426950216293334961 ;  /* 0xbfb8aa3b2f4e7820 */ /* 0x000fcc0000410000 */
[----:B------:R-:W2:Y:S02]  /*6ef0*/  MUFU.EX2 R78, R78 ;  /* 0x0000004e004e7308 */ /* 0x000ea40000000800 */
[----:B--2---:R-:W-:-:S06]  /*6f00*/  FADD.FTZ R78, R78, 1 ;  /* 0x3f8000004e4e7421 */ /* 0x004fcc0000010000 */
[----:B------:R-:W2:Y:S02]  /*6f10*/  MUFU.RCP R78, R78 ;  /* 0x0000004e004e7308 */ /* 0x000ea40000001000 */
[----:B--2---:R-:W-:Y:S01]  /*6f20*/  FMUL.FTZ R75, R75, R78 ;  /* 0x0000004e4b4b7220 */ /* 0x004fe20000410000 */
[----:B------:R-:W-:-:S04]  /*6f30*/  FADD.FTZ R78, -R78, 1 ;  /* 0x3f8000004e4e7421 */ /* 0x000fc80000010100 */
[----:B------:R-:W-:Y:S01]  /*6f40*/  FFMA.FTZ R78, R47, R78, 1 ;  /* 0x3f8000002f4e7423 */ /* 0x000fe2000001004e */
[----:B------:R-:W-:-:S03]  /*6f50*/  FFMA.FTZ R47, R83, R29, R31 ;  /* 0x0000001d532f7223 */ /* 0x000fc6000001001f */
[----:B------:R-:W-:Y:S01]  /*6f60*/  FMUL.FTZ R75, R75, R78 ;  /* 0x0000004e4b4b7220 */ /* 0x000fe20000410000 */
[----:B------:R-:W-:-:S06]  /*6f70*/  FMUL.FTZ R78, R47, -1.4426950216293334961 ;  /* 0xbfb8aa3b2f4e7820 */ /* 0x000fcc0000410000 */
[----:B------:R-:W2:Y:S02]  /*6f80*/  MUFU.EX2 R78, R78 ;  /* 0x0000004e004e7308 */ /* 0x000ea40000000800 */
[----:B--2---:R-:W-:-:S06]  /*6f90*/  FADD.FTZ R78, R78, 1 ;  /* 0x3f8000004e4e7421 */ /* 0x004fcc0000010000 */
[----:B------:R-:W2:Y:S02]  /*6fa0*/  MUFU.RCP R78, R78 ;  /* 0x0000004e004e7308 */ /* 0x000ea40000001000 */
[----:B--2---:R-:W-:Y:S01]  /*6fb0*/  FMUL.FTZ R76, R76, R78 ;  /* 0x0000004e4c4c7220 */ /* 0x004fe20000410000 */
[----:B------:R-:W-:-:S04]  /*6fc0*/  FADD.FTZ R78, -R78, 1 ;  /* 0x3f8000004e4e7421 */ /* 0x000fc80000010100 */
[----:B------:R-:W-:-:S04]  /*6fd0*/  FFMA.FTZ R78, R47, R78, 1 ;  /* 0x3f8000002f4e7423 */ /* 0x000fc8000001004e */
[----:B------:R-:W-:-:S07]  /*6fe0*/  FMUL.FTZ R76, R76, R78 ;  /* 0x0000004e4c4c7220 */ /* 0x000fce0000410000 */
.L_x_212:
[----:B------:R-:W-:Y:S01]  /*6ff0*/  FFMA.FTZ R46, R79, R77, R46 ;  /* 0x0000004d4f2e7223 */ /* 0x000fe2000001002e */
[----:B0-----:R-:W-:Y:S01]  /*7000*/  SHF.L.U32 R79, R62, 0x10, RZ ;  /* 0x000000103e4f7819 */ /* 0x001fe200000006ff */
        /* <DEDUP_REMOVED lines=11> */
[----:B-1----:R-:W-:Y:S01]  /*70c0*/  FMUL.FTZ R81, R76, R29 ;  /* 0x0000001d4c517220 */ /* 0x002fe20000410000 */
        /* <DEDUP_REMOVED lines=20> */
.L_x_213:
        /* <DEDUP_REMOVED lines=36> */
.L_x_214:
[----:B------:R-:W-:Y:S01]  /*7450*/  SHF.L.U32 R87, R59, 0x10, RZ ;  /* 0x000000103b577819 */ /* 0x000fe200000006ff */
[----:B------:R-:W-:Y:S01]  /*7460*/  FFMA.FTZ R46, R80, R85, R46 ;  /* 0x00000055502e7223 */ /* 0x000fe2000001002e */
[----:B------:R-:W-:Y:S01]  /*7470*/  SHF.L.U32 R88, R88, 0x10, RZ ;  /* 0x0000001058587819 */ /* 0x000fe200000006ff */
[----:B------:R-:W-:Y:S01]  /*7480*/  FMUL.FTZ R47, R81, R28 ;  /* 0x0000001c512f7220 */ /* 0x000fe20000410000 */
[----:B------:R-:W-:Y:S01]  /*7490*/  FADD.FTZ R45, R85, R45 ;  /* 0x0000002d552d7221 */ /* 0x000fe20000010000 */
[----:B------:R-:W-:Y:S01]  /*74a0*/  PRMT R86, R57, 0x7632, R86 ;  /* 0x0000763239567816 */ /* 0x000fe20000000056 */
[----:B------:R-:W-:Y:S01]  /*74b0*/  FADD.FTZ R87, R87, -UR23 ;  /* 0x8000001757577e21 */ /* 0x000fe20008010000 */
[----:B------:R-:W-:Y:S01]  /*74c0*/  FADD.FTZ R88, R88, -UR23 ;  /* 0x8000001758587e21 */ /* 0x000fe20008010000 */
[----:B------:R-:W-:Y:S01]  /*74d0*/  FFMA.FTZ R46, R83, R47, R46 ;  /* 0x0000002f532e7223 */ /* 0x000fe2000001002e */
        /* <DEDUP_REMOVED lines=25> */
.L_x_215:
        /* <DEDUP_REMOVED lines=36> */
.L_x_216:
        /* <DEDUP_REMOVED lines=34> */
.L_x_217:
[----:B------:R-:W2:Y:S01]  /*7ad0*/  LDL R103, [R1+0x74] ;  /* 0x0000740001677983 */ /* 0x000ea20000100800 */
[C---:B------:R-:W-:Y:S01]  /*7ae0*/  PRMT R100, R49.reuse, 0x7632, R100 ;  /* 0x0000763231647816 */ /* 0x040fe20000000064 */
        /* <DEDUP_REMOVED lines=15> */
[----:B--2---:R-:W-:Y:S01]  /*7be0*/  PRMT R104, R103, 0x7632, R104 ;  /* 0x0000763267687816 */ /* 0x004fe20000000068 */
        /* <DEDUP_REMOVED lines=19> */
.L_x_218:
[----:B------:R-:W2:Y:S01]  /*7d20*/  LDL R105, [R1+0x70] ;  /* 0x0000700001697983 */ /* 0x000ea20000100800 */
[----:B------:R-:W-:Y:S01]  /*7d30*/  SHF.L.U32 R103, R103, 0x10, RZ ;  /* 0x0000001067677819 */ /* 0x000fe200000006ff */
[----:B------:R-:W-:Y:S01]  /*7d40*/  FFMA.FTZ R46, R96, R101, R46 ;  /* 0x00000065602e7223 */ /* 0x000fe2000001002e */
[----:B------:R-:W-:Y:S01]  /*7d50*/  SHF.L.U32 R104, R104, 0x10, RZ ;  /* 0x0000001068687819 */ /* 0x000fe200000006ff */
[----:B------:R-:W-:Y:S01]  /*7d60*/  FMUL.FTZ R47, R97, R28 ;  /* 0x0000001c612f7220 */ /* 0x000fe20000410000 */
[----:B------:R-:W-:Y:S01]  /*7d70*/  FADD.FTZ R45, R101, R45 ;  /* 0x0000002d652d7221 */ /* 0x000fe20000010000 */
[----:B------:R-:W-:Y:S02]  /*7d80*/  FADD.FTZ R103, R103, -UR23 ;  /* 0x8000001767677e21 */ /* 0x000fe40008010000 */
[----:B------:R-:W-:Y:S01]  /*7d90*/  FADD.FTZ R104, R104, -UR23 ;  /* 0x8000001768687e21 */ /* 0x000fe20008010000 */
[----:B------:R-:W-:Y:S01]  /*7da0*/  FFMA.FTZ R46, R99, R47, R46 ;  /* 0x0000002f632e7223 */ /* 0x000fe2000001002e */
[----:B------:R-:W-:Y:S01]  /*7db0*/  FADD.FTZ R47, R45, R47 ;  /* 0x0000002f2d2f7221 */ /* 0x000fe20000010000 */
[----:B------:R-:W-:Y:S01]  /*7dc0*/  FMUL.FTZ R103, R103, UR24 ;  /* 0x0000001867677c20 */ /* 0x000fe20008410000 */
[----:B------:R-:W-:Y:S01]  /*7dd0*/  FMUL.FTZ R104, R104, UR24 ;  /* 0x0000001868687c20 */ /* 0x000fe20008410000 */
[----:B--2---:R-:W-:-:S02]  /*7de0*/  PRMT R102, R105, 0x7632, R102 ;  /* 0x0000763269667816 */ /* 0x004fc40000000066 */
[----:B------:R-:W-:Y:S01]  /*7df0*/  SHF.L.U32 R101, R105, 0x10, RZ ;  /* 0x0000001069657819 */ /* 0x000fe200000006ff */
[----:B------:R-:W-:Y:S01]  /*7e00*/  FMUL.FTZ R105, R98, R29 ;  /* 0x0000001d62697220 */ /* 0x000fe20000410000 */
[----:B------:R-:W-:Y:S01]  /*7e10*/  SHF.L.U32 R102, R102, 0x10, RZ ;  /* 0x0000001066667819 */ /* 0x000fe200000006ff */
        /* <DEDUP_REMOVED lines=19> */
.L_x_219:
[----:B------:R-:W2:Y:S01]  /*7f50*/  LDL R107, [R1+0x48] ;  /* 0x00004800016b7983 */ /* 0x000ea20000100800 */
[----:B------:R-:W-:Y:S01]  /*7f60*/  FFMA.FTZ R46, R100, R105, R46 ;  /* 0x00000069642e7223 */ /* 0x000fe2000001002e */
[----:B------:R-:W-:Y:S01]  /*7f70*/  FMUL.FTZ R45, R101, R28 ;  /* 0x0000001c652d7220 */ /* 0x000fe20000410000 */
[----:B------:R-:W-:Y:S01]  /*7f80*/  FADD.FTZ R47, R105, R47 ;  /* 0x0000002f692f7221 */ /* 0x000fe20000010000 */
[----:B------:R-:W-:Y:S02]  /*7f90*/  PRMT R106, R125, 0x7632, R106 ;  /* 0x000076327d6a7816 */ /* 0x000fe4000000006a */
[----:B------:R-:W-:Y:S01]  /*7fa0*/  FFMA.FTZ R46, R103, R45, R46 ;  /* 0x0000002d672e7223 */ /* 0x000fe2000001002e */
[----:B------:R-:W-:Y:S01]  /*7fb0*/  FADD.FTZ R45, R47, R45 ;  /* 0x0000002d2f2d7221 */ /* 0x000fe20000010000 */
[----:B------:R-:W-:Y:S01]  /*7fc0*/  SHF.L.U32 R105, R125, 0x10, RZ ;  /* 0x000000107d697819 */ /* 0x000fe200000006ff */
[----:B------:R-:W-:Y:S01]  /*7fd0*/  FMUL.FTZ R47, R102, R29 ;  /* 0x0000001d662f7220 */ /* 0x000fe20000410000 */
[----:B------:R-:W-:-:S02]  /*7fe0*/  PRMT R112, R123, 0x7632, R112 ;  /* 0x000076327b707816 */ /* 0x000fc40000000070 */
[----:B------:R-:W-:Y:S02]  /*7ff0*/  SHF.L.U32 R106, R106, 0x10, RZ ;  /* 0x000000106a6a7819 */ /* 0x000fe400000006ff */
[C---:B--2---:R-:W-:Y:S02]  /*8000*/  PRMT R108, R107.reuse, 0x7632, R108 ;  /* 0x000076326b6c7816 */ /* 0x044fe4000000006c */
[----:B------:R-:W-:Y:S02]  /*8010*/  SHF.L.U32 R107, R107, 0x10, RZ ;  /* 0x000000106b6b7819 */ /* 0x000fe400000006ff */
[----:B------:R-:W-:-:S03]  /*8020*/  SHF.L.U32 R108, R108, 0x10, RZ ;  /* 0x000000106c6c7819 */ /* 0x000fc600000006ff */
[----:B------:R-:W-:Y:S02]  /*8030*/  FADD.FTZ R107, R107, -UR23 ;  /* 0x800000176b6b7e21 */ /* 0x000fe40008010000 */
[----:B------:R-:W-:Y:S02]  /*8040*/  FADD.FTZ R108, R108, -UR23 ;  /* 0x800000176c6c7e21 */ /* 0x000fe40008010000 */
[----:B------:R-:W-:Y:S02]  /*8050*/  FMUL.FTZ R107, R107, UR24 ;  /* 0x000000186b6b7c20 */ /* 0x000fe40008410000 */
        /* <DEDUP_REMOVED lines=20> */
.L_x_220:
        /* <DEDUP_REMOVED lines=34> */
.L_x_221:
[----:B------:R-:W-:Y:S01]  /*83c0*/  PRMT R116, R4, 0x7632, R116 ;  /* 0x0000763204747816 */ /* 0x000fe20000000074 */
[----:B------:R-:W-:Y:S01]  /*83d0*/  FFMA.FTZ R46, R108, R45, R46 ;  /* 0x0000002d6c2e7223 */ /* 0x000fe2000001002e */
[----:B------:R-:W-:Y:S01]  /*83e0*/  FMUL.FTZ R47, R109, R28 ;  /* 0x0000001c6d2f7220 */ /* 0x000fe20000410000 */
[----:B------:R-:W-:Y:S01]  /*83f0*/  SHF.L.U32 R115, R4, 0x10, RZ ;  /* 0x0000001004737819 */ /* 0x000fe200000006ff */
[----:B------:R-:W-:Y:S01]  /*8400*/  FADD.FTZ R113, R45, R113 ;  /* 0x000000712d717221 */ /* 0x000fe20000010000 */
[----:B------:R-:W-:Y:S01]  /*8410*/  SHF.L.U32 R116, R116, 0x10, RZ ;  /* 0x0000001074747819 */ /* 0x000fe200000006ff */
[----:B------:R-:W-:Y:S01]  /*8420*/  FFMA.FTZ R46, R111, R47, R46 ;  /* 0x0000002f6f2e7223 */ /* 0x000fe2000001002e */
        /* <DEDUP_REMOVED lines=30> */
.L_x_222:
[----:B------:R-:W-:Y:S01]  /*8610*/  FFMA.FTZ R118, R35, R34, R118 ;  /* 0x0000002223767223 */ /* 0x000fe20000010076 */
[----:B------:R-:W-:Y:S01]  /*8620*/  FADD.FTZ R35, R119, R34 ;  /* 0x0000002277237221 */ /* 0x000fe20000010000 */
[----:B------:R-:W-:Y:S01]  /*8630*/  PRMT R119, R3, 0x7632, R119 ;  /* 0x0000763203777816 */ /* 0x000fe20000000077 */
[----:B------:R-:W-:Y:S02]  /*8640*/  FMUL.FTZ R45, R113, R28 ;  /* 0x0000001c712d7220 */ /* 0x000fe40000410000 */
[----:B------:R0:W-:Y:S01]  /*8650*/  STL [R1+0x50], R118 ;  /* 0x0000507601007387 */ /* 0x0001e20000100800 */
[----:B------:R-:W-:Y:S01]  /*8660*/  SHF.L.U32 R119, R119, 0x10, RZ ;  /* 0x0000001077777819 */ /* 0x000fe200000006ff */
[----:B------:R-:W-:Y:S01]  /*8670*/  FFMA.FTZ R46, R115, R45, R117 ;  /* 0x0000002d732e7223 */ /* 0x000fe20000010075 */
[----:B------:R-:W-:Y:S01]  /*8680*/  FADD.FTZ R34, R47, R45 ;  /* 0x0000002d2f227221 */ /* 0x000fe20000010000 */
[----:B------:R1:W-:Y:S01]  /*8690*/  STL [R1+0x4c], R35 ;  /* 0x00004c2301007387 */ /* 0x0003e20000100800 */
[C---:B------:R-:W-:Y:S01]  /*86a0*/  PRMT R117, R120.reuse, 0x7632, R117 ;  /* 0x0000763278757816 */ /* 0x040fe20000000075 */
[----:B------:R-:W-:Y:S01]  /*86b0*/  FADD.FTZ R119, R119, -UR23 ;  /* 0x8000001777777e21 */ /* 0x000fe20008010000 */
[----:B------:R-:W-:-:S02]  /*86c0*/  SHF.L.U32 R120, R120, 0x10, RZ ;  /* 0x0000001078787819 */ /* 0x000fc400000006ff */
[----:B------:R-:W-:Y:S01]  /*86d0*/  SHF.L.U32 R117, R117, 0x10, RZ ;  /* 0x0000001075757819 */ /* 0x000fe200000006ff */
[----:B------:R-:W-:Y:S01]  /*86e0*/  FMUL.FTZ R119, R119, UR24 ;  /* 0x0000001877777c20 */ /* 0x000fe20008410000 */
[----:B0-----:R-:W-:Y:S01]  /*86f0*/  SHF.L.U32 R118, R3, 0x10, RZ ;  /* 0x0000001003767819 */ /* 0x001fe200000006ff */
[----:B-1----:R-:W-:-:S04]  /*8700*/  FMUL.FTZ R35, R114, R29 ;  /* 0x0000001d72237220 */ /* 0x002fc80000410000 */
[----:B------:R-:W-:Y:S01]  /*8710*/  FADD.FTZ R118, R118, -UR23 ;  /* 0x8000001776767e21 */ /* 0x000fe20008010000 */
[----:B------:R-:W-:Y:S01]  /*8720*/  FFMA.FTZ R45, R116, R35, R46 ;  /* 0x00000023742d7223 */ /* 0x000fe2000001002e */
[----:B------:R-:W-:Y:S02]  /*8730*/  FADD.FTZ R46, R35, R34 ;  /* 0x00000022232e7221 */ /* 0x000fe40000010000 */
        /* <DEDUP_REMOVED lines=9> */
[----:B------:R-:W-:-:S04]  /*87d0*/  FFMA.FTZ R35, R35, R34, 1 ;  /* 0x3f80000023237423 */ /* 0x000fc80000010022 */
[----:B------:R-:W-:Y:S01]  /*87e0*/  FMUL.FTZ R120, R120, R35 ;  /* 0x0000002378787220 */ /* 0x000fe20000410000 */
        /* <DEDUP_REMOVED lines=9> */
.L_x_223:
[----:B------:R-:W-:Y:S01]  /*8880*/  FMUL.FTZ R34, R120, R28 ;  /* 0x0000001c78227220 */ /* 0x000fe20000410000 */
[C---:B------:R-:W-:Y:S02]  /*8890*/  PRMT R121, R124.reuse, 0x7632, R121 ;  /* 0x000076327c797816 */ /* 0x040fe40000000079 */
[----:B------:R-:W-:Y:S01]  /*88a0*/  SHF.L.U32 R124, R124, 0x10, RZ ;  /* 0x000000107c7c7819 */ /* 0x000fe200000006ff */
[----:B------:R-:W-:Y:S01]  /*88b0*/  FFMA.FTZ R45, R118, R34, R45 ;  /* 0x00000022762d7223 */ /* 0x000fe2000001002d */
[----:B------:R-:W-:Y:S01]  /*88c0*/  FADD.FTZ R35, R46, R34 ;  /* 0x000000222e237221 */ /* 0x000fe20000010000 */
[----:B------:R-:W-:Y:S01]  /*88d0*/  FMUL.FTZ R34, R117, R29 ;  /* 0x0000001d75227220 */ /* 0x000fe20000410000 */
[----:B------:R-:W-:-:S03]  /*88e0*/  SHF.L.U32 R121, R121, 0x10, RZ ;  /* 0x0000001079797819 */ /* 0x000fc600000006ff */
[----:B------:R-:W-:Y:S01]  /*88f0*/  FFMA.FTZ R45, R119, R34, R45 ;  /* 0x00000022772d7223 */ /* 0x000fe2000001002d */
[----:B------:R-:W-:Y:S01]  /*8900*/  FADD.FTZ R46, R34, R35 ;  /* 0x00000023222e7221 */ /* 0x000fe20000010000 */
[C---:B------:R-:W-:Y:S02]  /*8910*/  PRMT R34, R2.reuse, 0x7632, R34 ;  /* 0x0000763202227816 */ /* 0x040fe40000000022 */
        /* <DEDUP_REMOVED lines=25> */
.L_x_224:
[----:B------:R-:W-:-:S04]  /*8ab0*/  FMUL.FTZ R34, R124, R28 ;  /* 0x0000001c7c227220 */ /* 0x000fc80000410000 */
[----:B------:R-:W-:Y:S01]  /*8ac0*/  FADD.FTZ R35, R46, R34 ;  /* 0x000000222e237221 */ /* 0x000fe20000010000 */
[----:B------:R-:W-:Y:S01]  /*8ad0*/  FFMA.FTZ R45, R122, R34, R45 ;  /* 0x000000227a2d7223 */ /* 0x000fe2000001002d */
[----:B------:R-:W2:Y:S01]  /*8ae0*/  LDL R46, [R1+0x54] ;  /* 0x00005400012e7983 */ /* 0x000ea20000100800 */
[----:B------:R-:W-:-:S04]  /*8af0*/  FMUL.FTZ R34, R121, R29 ;  /* 0x0000001d79227220 */ /* 0x000fc80000410000 */
[----:B------:R-:W-:Y:S01]  /*8b00*/  FFMA.FTZ R125, R123, R34, R45 ;  /* 0x000000227b7d7223 */ /* 0x000fe2000001002d */
[----:B------:R-:W-:Y:S01]  /*8b10*/  FADD.FTZ R45, R34, R35 ;  /* 0x00000023222d7221 */ /* 0x000fe20000010000 */
[C---:B------:R-:W-:Y:S02]  /*8b20*/  PRMT R34, R0.reuse, 0x7632, R34 ;  /* 0x0000763200227816 */ /* 0x040fe40000000022 */
[----:B------:R-:W-:Y:S01]  /*8b30*/  SHF.L.U32 R35, R0, 0x10, RZ ;  /* 0x0000001000237819 */ /* 0x000fe200000006ff */
[----:B------:R0:W-:Y:S01]  /*8b40*/  STL [R1+0x30], R125 ;  /* 0x0000307d01007387 */ /* 0x0001e20000100800 */
[----:B------:R-:W-:-:S03]  /*8b50*/  SHF.L.U32 R34, R34, 0x10, RZ ;  /* 0x0000001022227819 */ /* 0x000fc600000006ff */
[----:B------:R-:W-:Y:S01]  /*8b60*/  FADD.FTZ R35, R35, -UR23 ;  /* 0x8000001723237e21 */ /* 0x000fe20008010000 */
[----:B------:R1:W-:Y:S01]  /*8b70*/  STL [R1+0x2c], R45 ;  /* 0x00002c2d01007387 */ /* 0x0003e20000100800 */
[----:B------:R-:W-:Y:S02]  /*8b80*/  FADD.FTZ R34, R34, -UR23 ;  /* 0x8000001722227e21 */ /* 0x000fe40008010000 */
[----:B0-----:R-:W-:Y:S02]  /*8b90*/  FMUL.FTZ R125, R35, UR24 ;  /* 0x00000018237d7c20 */ /* 0x001fe40008410000 */
[----:B-1----:R-:W-:Y:S01]  /*8ba0*/  FMUL.FTZ R45, R34, UR24 ;  /* 0x00000018222d7c20 */ /* 0x002fe20008410000 */
[C---:B--2---:R-:W-:Y:S02]  /*8bb0*/  PRMT R47, R46.reuse, 0x7632, R47 ;  /* 0x000076322e2f7816 */ /* 0x044fe4000000002f */
[----:B------:R-:W-:Y:S02]  /*8bc0*/  SHF.L.U32 R46, R46, 0x10, RZ ;  /* 0x000000102e2e7819 */ /* 0x000fe400000006ff */
        /* <DEDUP_REMOVED lines=20> */
.L_x_225:
[----:B------:R-:W2:Y:S04]  /*8d10*/  LDL.LU R35, [R1+0x2c] ;  /* 0x00002c0001237983 */ /* 0x000ea80000300800 */
[----:B------:R0:W-:Y:S04]  /*8d20*/  STL [R1+0x9c], R8 ;  /* 0x00009c0801007387 */ /* 0x0001e80000100800 */
[----:B0-----:R-:W3:Y:S01]  /*8d30*/  LDL.LU R8, [R1+0x30] ;  /* 0x0000300001087983 */ /* 0x001ee20000300800 */
[----:B------:R-:W-:-:S03]  /*8d40*/  FMUL.FTZ R34, R46, R28 ;  /* 0x0000001c2e227220 */ /* 0x000fc60000410000 */
[----:B------:R-:W-:Y:S04]  /*8d50*/  STL [R1+0x98], R6 ;  /* 0x0000980601007387 */ /* 0x000fe80000100800 */
[----:B------:R-:W-:Y:S04]  /*8d60*/  STL [R1+0x94], R5 ;  /* 0x0000940501007387 */ /* 0x000fe80000100800 */
[----:B------:R0:W-:Y:S04]  /*8d70*/  STL [R1+0x90], R4 ;  /* 0x0000900401007387 */ /* 0x0001e80000100800 */
[----:B------:R1:W-:Y:S04]  /*8d80*/  STL [R1+0x8c], R3 ;  /* 0x00008c0301007387 */ /* 0x0003e80000100800 */
[----:B------:R4:W-:Y:S04]  /*8d90*/  STL [R1+0x88], R2 ;  /* 0x0000880201007387 */ /* 0x0009e80000100800 */
[----:B------:R4:W-:Y:S04]  /*8da0*/  STL [R1+0x84], R0 ;  /* 0x0000840001007387 */ /* 0x0009e80000100800 */
[----:B0-----:R-:W3:Y:S04]  /*8db0*/  LDL.LU R4, [R1+0x78] ;  /* 0x0000780001047983 */ /* 0x001ee80000300800 */
[----:B-1----:R-:W3:Y:S04]  /*8dc0*/  LDL.LU R3, [R1+0x7c] ;  /* 0x00007c0001037983 */ /* 0x002ee80000300800 */
[----:B----4-:R-:W4:Y:S04]  /*8dd0*/  LDL.LU R2, [R1+0x50] ;  /* 0x0000500001027983 */ /* 0x010f280000300800 */
[----:B------:R-:W4:Y:S01]  /*8de0*/  LDL.LU R0, [R1+0x4c] ;  /* 0x00004c0001007983 */ /* 0x000f220000300800 */
[----:B--2---:R-:W-:Y:S01]  /*8df0*/  FADD.FTZ R5, R35, R34 ;  /* 0x0000002223057221 */ /* 0x004fe20000010000 */
[----:B------:R-:W-:Y:S01]  /*8e00*/  FMUL.FTZ R35, R47, R29 ;  /* 0x0000001d2f237220 */ /* 0x000fe20000410000 */
[----:B---3--:R-:W-:-:S04]  /*8e10*/  FFMA.FTZ R8, R125, R34, R8 ;  /* 0x000000227d087223 */ /* 0x008fc80000010008 */
[----:B------:R-:W-:Y:S02]  /*8e20*/  FFMA.FTZ R34, R45, R35, R8 ;  /* 0x000000232d227223 */ /* 0x000fe40000010008 */
[----:B------:R-:W0:Y:S01]  /*8e30*/  S2R R8, SR_LANEID ;  /* 0x0000000000087919 */ /* 0x000e220000000000 */
[----:B------:R-:W-:Y:S02]  /*8e40*/  FADD.FTZ R35, R35, R5 ;  /* 0x0000000523237221 */ /* 0x000fe40000010000 */
[----:B------:R-:W1:Y:S04]  /*8e50*/  SHFL.DOWN PT, R6, R34, 0x1, 0x1f ;  /* 0x08201f0022067f89 */ /* 0x000e6800000e0000 */
[----:B------:R-:W2:Y:S01]  /*8e60*/  SHFL.DOWN PT, R5, R35, 0x1, 0x1f ;  /* 0x08201f0023057f89 */ /* 0x000ea200000e0000 */
[----:B0-----:R-:W-:-:S13]  /*8e70*/  ISETP.GT.AND P0, PT, R8, 0x1e, PT ;  /* 0x0000001e0800780c */ /* 0x001fda0003f04270 */
[----:B-1----:R-:W-:Y:S01]  /*8e80*/  @!P0 FADD.FTZ R34, R34, R6 ;  /* 0x0000000622228221 */ /* 0x002fe20000010000 */
[----:B--2---:R-:W-:-:S04]  /*8e90*/  @!P0 FADD.FTZ R35, R35, R5 ;  /* 0x0000000523238221 */ /* 0x004fc80000010000 */
[----:B------:R-:W0:Y:S04]  /*8ea0*/  SHFL.DOWN PT, R6, R34, 0x2, 0x1f ;  /* 0x08401f0022067f89 */ /* 0x000e2800000e0000 */
[----:B------:R-:W1:Y:S01]  /*8eb0*/  SHFL.DOWN PT, R5, R35, 0x2, 0x1f ;  /* 0x08401f0023057f89 */ /* 0x000e6200000e0000 */
[----:B------:R-:W-:-:S13]  /*8ec0*/  ISETP.GT.AND P0, PT, R8, 0x1d, PT ;  /* 0x0000001d0800780c */ /* 0x000fda0003f04270 */
[----:B0-----:R-:W-:Y:S01]  /*8ed0*/  @!P0 FADD.FTZ R34, R34, R6 ;  /* 0x0000000622228221 */ /* 0x001fe20000010000 */
[----:B-1----:R-:W-:-:S04]  /*8ee0*/  @!P0 FADD.FTZ R35, R35, R5 ;  /* 0x0000000523238221 */ /* 0x002fc80000010000 */
        /* <DEDUP_REMOVED lines=12> */
[----:B------:R-:W-:Y:S01]  /*8fb0*/  ISETP.GT.AND P0, PT, R8, 0xf, PT ;  /* 0x0000000f0800780c */ /* 0x000fe20003f04270 */
[----:B------:R-:W-:Y:S02]  /*8fc0*/  FFMA.FTZ R33, R33, R32, R4 ;  /* 0x0000002021217223 */ /* 0x000fe40000010004 */
[----:B------:R2:W5:Y:S01]  /*8fd0*/  LDL.LU R8, [R1+0x9c] ;  /* 0x00009c0001087983 */ /* 0x0005620000300800 */
[----:B------:R-:W-:Y:S01]  /*8fe0*/  FADD.FTZ R32, R3, R32 ;  /* 0x0000002003207221 */ /* 0x000fe20000010000 */
[----:B----4-:R-:W-:Y:S01]  /*8ff0*/  FFMA.FTZ R38, R38, R36, R2 ;  /* 0x0000002426267223 */ /* 0x010fe20000010002 */
[----:B------:R-:W-:Y:S01]  /*9000*/  FADD.FTZ R36, R0, R36 ;  /* 0x0000002400247221 */ /* 0x000fe20000010000 */
[----:B------:R-:W-:Y:S01]  /*9010*/  FFMA.FTZ R39, R39, R37, R33 ;  /* 0x0000002527277223 */ /* 0x000fe20000010021 */
[----:B------:R-:W-:-:S05]  /*9020*/  FADD.FTZ R37, R32, R37 ;  /* 0x0000002520257221 */ /* 0x000fca0000010000 */
[----:B0-----:R-:W-:Y:S02]  /*9030*/  @!P0 FADD.FTZ R34, R34, R6 ;  /* 0x0000000622228221 */ /* 0x001fe40000010000 */
[----:B------:R2:W5:Y:S01]  /*9040*/  LDL.LU R6, [R1+0x98] ;  /* 0x0000980001067983 */ /* 0x0005620000300800 */
[----:B-1----:R-:W-:-:S03]  /*9050*/  @!P0 FADD.FTZ R35, R35, R5 ;  /* 0x0000000523238221 */ /* 0x002fc60000010000 */
[----:B------:R2:W5:Y:S04]  /*9060*/  LDL.LU R5, [R1+0x94] ;  /* 0x0000940001057983 */ /* 0x0005680000300800 */
[----:B------:R2:W5:Y:S04]  /*9070*/  LDL.LU R4, [R1+0x90] ;  /* 0x0000900001047983 */ /* 0x0005680000300800 */
[----:B------:R2:W5:Y:S04]  /*9080*/  LDL.LU R3, [R1+0x8c] ;  /* 0x00008c0001037983 */ /* 0x0005680000300800 */
[----:B------:R2:W5:Y:S04]  /*9090*/  LDL.LU R2, [R1+0x88] ;  /* 0x0000880001027983 */ /* 0x0005680000300800 */
[----:B------:R2:W5:Y:S04]  /*90a0*/  LDL.LU R0, [R1+0x84] ;  /* 0x0000840001007983 */ /* 0x0005680000300800 */
[----:B------:R-:W3:Y:S04]  /*90b0*/  LDL.LU R33, [R1+0x34] ;  /* 0x0000340001217983 */ /* 0x000ee80000300800 */
[----:B------:R-:W4:Y:S01]  /*90c0*/  LDL.LU R32, [R1+0x3c] ;  /* 0x00003c0001207983 */ /* 0x000f220000300800 */
[----:B------:R-:W-:-:S03]  /*90d0*/  FFMA.FTZ R42, R42, R40, R38 ;  /* 0x000000282a2a7223 */ /* 0x000fc60000010026 */
[----:B------:R-:W2:Y:S01]  /*90e0*/  LDL.LU R38, [R1+0x38] ;  /* 0x0000380001267983 */ /* 0x000ea20000300800 */
[----:B------:R-:W-:-:S04]  /*90f0*/  FFMA.FTZ R70, R70, R44, R42 ;  /* 0x0000002c46467223 */ /* 0x000fc8000001002a */
[----:B------:R-:W-:Y:S01]  /*9100*/  FFMA.FTZ R70, R74, R72, R70 ;  /* 0x000000484a467223 */ /* 0x000fe20000010046 */
[----:B------:R-:W-:Y:S01]  /*9110*/  FFMA.FTZ R43, R43, R41, R39 ;  /* 0x000000292b2b7223 */ /* 0x000fe20000010027 */
[----:B------:R-:W-:Y:S01]  /*9120*/  FADD.FTZ R40, R36, R40 ;  /* 0x0000002824287221 */ /* 0x000fe20000010000 */
[----:B------:R-:W-:Y:S02]  /*9130*/  FADD.FTZ R41, R37, R41 ;  /* 0x0000002925297221 */ /* 0x000fe40000010000 */
[----:B------:R-:W-:Y:S01]  /*9140*/  FFMA.FTZ R71, R71, R53, R43 ;  /* 0x0000003547477223 */ /* 0x000fe2000001002b */
[----:B------:R-:W-:Y:S01]  /*9150*/  FADD.FTZ R44, R40, R44 ;  /* 0x0000002c282c7221 */ /* 0x000fe20000010000 */
[----:B------:R-:W-:-:S03]  /*9160*/  FADD.FTZ R53, R41, R53 ;  /* 0x0000003529357221 */ /* 0x000fc60000010000 */
        /* <DEDUP_REMOVED lines=11> */
[----:B------:R-:W-:Y:S01]  /*9220*/  FADD.FTZ R53, R53, R90 ;  /* 0x0000005a35357221 */ /* 0x000fe20000010000 */
[----:B----4-:R-:W-:Y:S02]  /*9230*/  FFMA.FTZ R70, R32, R75, R70 ;  /* 0x0000004b20467223 */ /* 0x010fe40000010046 */
[----:B------:R-:W4:Y:S01]  /*9240*/  LDL R32, [R1+0x80] ;  /* 0x0000800001207983 */ /* 0x000f220000100800 */
[----:B--2---:R-:W-:-:S04]  /*9250*/  FFMA.FTZ R71, R38, R73, R71 ;  /* 0x0000004926477223 */ /* 0x004fc80000010047 */
[----:B---3--:R-:W-:Y:S01]  /*9260*/  FFMA.FTZ R71, R33, R76, R71 ;  /* 0x0000004c21477223 */ /* 0x008fe20000010047 */
[----:B------:R-:W-:-:S03]  /*9270*/  FFMA.FTZ R70, R79, R77, R70 ;  /* 0x0000004d4f467223 */ /* 0x000fc60000010046 */
[----:B------:R-:W-:Y:S01]  /*9280*/  FFMA.FTZ R71, R80, R78, R71 ;  /* 0x0000004e50477223 */ /* 0x000fe20000010047 */
[----:B------:R-:W-:-:S03]  /*9290*/  FFMA.FTZ R70, R83, R81, R70 ;  /* 0x0000005153467223 */ /* 0x000fc60000010046 */
[----:B------:R-:W-:Y:S01]  /*92a0*/  FFMA.FTZ R71, R84, R82, R71 ;  /* 0x0000005254477223 */ /* 0x000fe20000010047 */
[----:B------:R-:W-:Y:S01]  /*92b0*/  FFMA.FTZ R70, R87, R85, R70 ;  /* 0x0000005557467223 */ /* 0x000fe20000010046 */
[----:B------:R-:W0:Y:S02]  /*92c0*/  S2R R38, SR_LANEID ;  /* 0x0000000000267919 */ /* 0x000e240000000000 */
[----:B------:R-:W-:Y:S01]  /*92d0*/  FFMA.FTZ R71, R88, R86, R71 ;  /* 0x0000005658477223 */ /* 0x000fe20000010047 */
[----:B------:R-:W-:-:S03]  /*92e0*/  FFMA.FTZ R70, R91, R89, R70 ;  /* 0x000000595b467223 */ /* 0x000fc60000010046 */
[----:B------:R-:W-:Y:S01]  /*92f0*/  FFMA.FTZ R71, R92, R90, R71 ;  /* 0x0000005a5c477223 */ /* 0x000fe20000010047 */
[----:B------:R-:W-:Y:S01]  /*9300*/  FFMA.FTZ R70, R95, R93, R70 ;  /* 0x0000005d5f467223 */ /* 0x000fe20000010046 */
[----:B------:R-:W-:Y:S01]  /*9310*/  FADD.FTZ R44, R44, R93 ;  /* 0x0000005d2c2c7221 */ /* 0x000fe20000010000 */
[----:B------:R-:W-:Y:S01]  /*9320*/  FADD.FTZ R53, R53, R94 ;  /* 0x0000005e35357221 */ /* 0x000fe20000010000 */
[----:B------:R-:W-:Y:S01]  /*9330*/  FFMA.FTZ R71, R96, R94, R71 ;  /* 0x0000005e60477223 */ /* 0x000fe20000010047 */
[----:B------:R-:W1:Y:S01]  /*9340*/  S2UR UR7, SR_CgaCtaId ;  /* 0x00000000000779c3 */ /* 0x000e620000008800 */
        /* <DEDUP_REMOVED lines=20> */
[----:B------:R-:W-:Y:S01]  /*9490*/  UMOV UR6, 0x400 ;  /* 0x0000040000067882 */ /* 0x000fe20000000000 */
[----:B------:R-:W-:Y:S01]  /*94a0*/  FFMA.FTZ R33, R118, R120, R70 ;  /* 0x0000007876217223 */ /* 0x000fe20000010046 */
[----:B------:R-:W-:Y:S01]  /*94b0*/  UIADD3 UR5, UR6, 0xa0, URZ ;  /* 0x000000a006057890 */ /* 0x000fe2000fffe03f */
[----:B------:R-:W-:Y:S01]  /*94c0*/  FFMA.FTZ R116, R119, R117, R116 ;  /* 0x0000007577747223 */ /* 0x000fe20000010074 */
[----:B------:R-:W-:Y:S01]  /*94d0*/  FADD.FTZ R37, R44, R120 ;  /* 0x000000782c257221 */ /* 0x000fe20000010000 */
[----:B------:R-:W-:Y:S01]  /*94e0*/  FADD.FTZ R114, R114, R117 ;  /* 0x0000007572727221 */ /* 0x000fe20000010000 */
[----:B0-----:R-:W-:Y:S01]  /*94f0*/  ISETP.NE.AND P0, PT, R38, RZ, PT ;  /* 0x000000ff2600720c */ /* 0x001fe20003f05270 */
[----:B-1----:R-:W-:Y:S01]  /*9500*/  ULEA UR5, UR7, UR5, 0x18 ;  /* 0x0000000507057291 */ /* 0x002fe2000f8ec03f */
        /* <DEDUP_REMOVED lines=8> */
[----:B------:R-:W-:-:S05]  /*9590*/  LEA R53, R7, UR5, 0x4 ;  /* 0x0000000507357c11 */ /* 0x000fca000f8e20ff */
[----:B------:R-:W-:Y:S01]  /*95a0*/  STS.128 [R53], R44 ;  /* 0x0000002c35007388 */ /* 0x000fe20000000c00 */
[----:B------:R-:W-:Y:S01]  /*95b0*/  MOV R36, UR14 ;  /* 0x0000000e00247c02 */ /* 0x000fe20008000f00 */
[----:B------:R-:W-:Y:S04]  /*95c0*/  BSSY B0, `(.L_x_226) ;  /* 0x000002e000007945 */ /* 0x000fe80003800000 */
[----:B------:R-:W-:Y:S01]  /*95d0*/  IMAD R37, R36, 0x1e, R7 ;  /* 0x0000001e24257824 */ /* 0x000fe200078e0207 */
[----:B------:R-:W-:Y:S01]  /*95e0*/  PRMT R106, R50, 0x7632, R106 ;  /* 0x00007632326a7816 */ /* 0x000fe2000000006a */
[----:B----4-:R0:W-:Y:S01]  /*95f0*/  @!P0 STS.64 [R32+0x10], R34 ;  /* 0x0000102220008388 */ /* 0x0101e20000000a00 */
[----:B------:R-:W-:Y:S08]  /*9600*/  BAR.SYNC.DEFER_BLOCKING 0x0 ;  /* 0x0000000000007b1d */ /* 0x000ff00000010000 */
[----:B0-----:R-:W0:Y:S01]  /*9610*/  LDC.64 R32, c[0x0][0x268] ;  /* 0x00009a00ff207b82 */ /* 0x001e220000000a00 */
[----:B------:R-:W-:Y:S01]  /*9620*/  ISETP.NE.AND P0, PT, R7, RZ, PT ;  /* 0x000000ff0700720c */ /* 0x000fe20003f05270 */
[----:B0-----:R-:W-:-:S12]  /*9630*/  IMAD.WIDE R32, R37, 0x4, R32 ;  /* 0x0000000425207825 */ /* 0x001fd800078e0220 */
[----:B------:R-:W-:Y:S05]  /*9640*/  @P0 BRA `(.L_x_227) ;  /* 0x0000000000940947 */ /* 0x000fea0003800000 */
[----:B------:R-:W-:-:S09]  /*9650*/  ULEA UR5, UR7, UR6, 0x18 ;  /* 0x0000000607057291 */ /* 0x000fd2000f8ec03f */
[----:B------:R-:W0:Y:S04]  /*9660*/  LDS.64 R40, [UR5+0x18] ;  /* 0x00001805ff287984 */ /* 0x000e280008000a00 */
[----:B------:R-:W1:Y:S01]  /*9670*/  LDS.128 R36, [UR5+0x20] ;  /* 0x00002005ff247984 */ /* 0x000e620008000c00 */
[----:B0-----:R-:W-:Y:S01]  /*9680*/  FADD.FTZ R43, R34, R40 ;  /* 0x00000028222b7221 */ /* 0x001fe20000010000 */
[----:B------:R-:W-:-:S03]  /*9690*/  FADD.FTZ R34, R35, R41 ;  /* 0x0000002923227221 */ /* 0x000fc60000010000 */
[----:B-1----:R-:W-:Y:S01]  /*96a0*/  FADD.FTZ R35, R43, R36 ;  /* 0x000000242b237221 */ /* 0x002fe20000010000 */
[----:B------:R-:W-:Y:S01]  /*96b0*/  FADD.FTZ R34, R34, R37 ;  /* 0x0000002522227221 */ /* 0x000fe20000010000 */
[----:B------:R-:W-:Y:S02]  /*96c0*/  LDS.128 R40, [UR5+0x40] ;  /* 0x00004005ff287984 */ /* 0x000fe40008000c00 */
[----:B------:R-:W-:Y:S01]  /*96d0*/  FADD.FTZ R35, R35, R38 ;  /* 0x0000002623237221 */ /* 0x000fe20000010000 */
[----:B------:R-:W-:Y:S02]  /*96e0*/  FADD.FTZ R34, R34, R39 ;  /* 0x0000002722227221 */ /* 0x000fe40000010000 */
[----:B------:R-:W0:Y:S02]  /*96f0*/  LDS.128 R36, [UR5+0x30] ;  /* 0x00003005ff247984 */ /* 0x000e240008000c00 */
[----:B0-----:R-:W-:Y:S01]  /*9700*/  FADD.FTZ R35, R35, R36 ;  /* 0x0000002423237221 */ /* 0x001fe20000010000 */
[----:B------:R-:W-:-:S03]  /*9710*/  FADD.FTZ R34, R34, R37 ;  /* 0x0000002522227221 */ /* 0x000fc60000010000 */
[----:B------:R-:W-:Y:S01]  /*9720*/  FADD.FTZ R35, R35, R38 ;  /* 0x0000002623237221 */ /* 0x000fe20000010000 */
[----:B------:R-:W-:Y:S02]  /*9730*/  FADD.FTZ R34, R34, R39 ;  /* 0x0000002722227221 */ /* 0x000fe40000010000 */
[----:B------:R-:W-:Y:S01]  /*9740*/  LDS.128 R36, [UR5+0x60] ;  /* 0x00006005ff247984 */ /* 0x000fe20008000c00 */
[----:B------:R-:W-:Y:S01]  /*9750*/  FADD.FTZ R35, R35, R40 ;  /* 0x0000002823237221 */ /* 0x000fe20000010000 */
[----:B------:R-:W-:-:S03]  /*9760*/  FADD.FTZ R34, R34, R41 ;  /* 0x0000002922227221 */ /* 0x000fc60000010000 */
[----:B------:R-:W-:Y:S01]  /*9770*/  FADD.FTZ R35, R35, R42 ;  /* 0x0000002a23237221 */ /* 0x000fe20000010000 */
[----:B------:R-:W-:Y:S02]  /*9780*/  FADD.FTZ R34, R34, R43 ;  /* 0x0000002b22227221 */ /* 0x000fe40000010000 */
[----:B------:R-:W0:Y:S02]  /*9790*/  LDS.128 R40, [UR5+0x50] ;  /* 0x00005005ff287984 */ /* 0x000e240008000c00 */
[----:B0-----:R-:W-:Y:S01]  /*97a0*/  FADD.FTZ R35, R35, R40 ;  /* 0x0000002823237221 */ /* 0x001fe20000010000 */
[----:B------:R-:W-:-:S03]  /*97b0*/  FADD.FTZ R34, R34, R41 ;  /* 0x0000002922227221 */ /* 0x000fc60000010000 */
[----:B------:R-:W-:Y:S01]  /*97c0*/  FADD.FTZ R35, R35, R42 ;  /* 0x0000002a23237221 */ /* 0x000fe20000010000 */
[----:B------:R-:W-:Y:S02]  /*97d0*/  FADD.FTZ R34, R34, R43 ;  /* 0x0000002b22227221 */ /* 0x000fe40000010000 */
[----:B------:R-:W0:Y:S01]  /*97e0*/  LDS.128 R40, [UR5+0x70] ;  /* 0x00007005ff287984 */ /* 0x000e220008000c00 */
[----:B------:R-:W-:Y:S01]  /*97f0*/  FADD.FTZ R71, R35, R36 ;  /* 0x0000002423477221 */ /* 0x000fe20000010000 */
[----:B------:R-:W-:Y:S02]  /*9800*/  FADD.FTZ R36, R34, R37 ;  /* 0x0000002522247221 */ /* 0x000fe40000010000 */
[----:B------:R-:W1:Y:S01]  /*9810*/  LDS.64 R34, [UR5+0x80] ;  /* 0x00008005ff227984 */ /* 0x000e620008000a00 */
[----:B------:R-:W-:Y:S01]  /*9820*/  FADD.FTZ R71, R71, R38 ;  /* 0x0000002647477221 */ /* 0x000fe20000010000 */
[----:B------:R-:W-:-:S03]  /*9830*/  FADD.FTZ R36, R36, R39 ;  /* 0x0000002724247221 */ /* 0x000fc60000010000 */
[----:B0-----:R-:W-:Y:S01]  /*9840*/  FADD.FTZ R71, R71, R40 ;  /* 0x0000002847477221 */ /* 0x001fe20000010000 */
[----:B------:R-:W-:-:S03]  /*9850*/  FADD.FTZ R36, R36, R41 ;  /* 0x0000002924247221 */ /* 0x000fc60000010000 */
[----:B------:R-:W-:Y:S01]  /*9860*/  FADD.FTZ R71, R71, R42 ;  /* 0x0000002a47477221 */ /* 0x000fe20000010000 */
[----:B------:R-:W-:-:S03]  /*9870*/  FADD.FTZ R36, R36, R43 ;  /* 0x0000002b24247221 */ /* 0x000fc60000010000 */
[----:B-1----:R-:W-:Y:S01]  /*9880*/  FADD.FTZ R34, R71, R34 ;  /* 0x0000002247227221 */ /* 0x002fe20000010000 */
[----:B------:R-:W-:-:S07]  /*9890*/  FADD.FTZ R35, R36, R35 ;  /* 0x0000002324237221 */ /* 0x000fce0000010000 */
.L_x_227:
[----:B------:R-:W-:Y:S05]  /*98a0*/  BSYNC B0 ;  /* 0x0000000000007941 */ /* 0x000fea0003800000 */
.L_x_226:
[----:B------:R-:W-:Y:S01]  /*98b0*/  BAR.SYNC.DEFER_BLOCKING 0x0 ;  /* 0x0000000000007b1d */ /* 0x000fe20000010000 */
[----:B------:R-:W-:Y:S02]  /*98c0*/  ISETP.GT.U32.AND P6, PT, R7, 0x1d, PT ;  /* 0x0000001d0700780c */ /* 0x000fe40003fc4070 */
[----:B-----5:R-:W-:-:S03]  /*98d0*/  LOP3.LUT R5, R5, 0xfffffffe, RZ, 0xc0, !PT ;  /* 0xfffffffe05057812 */ /* 0x020fc600078ec0ff */
[----:B------:R-:W-:Y:S08]  /*98e0*/  BSSY B0, `(.L_x_228) ;  /* 0x000004e000007945 */ /* 0x000ff00003800000 */
[----:B------:R-:W-:Y:S01]  /*98f0*/  @P6 LOP3.LUT R5, R5, 0x1, RZ, 0xfc, !PT ;  /* 0x0000000105056812 */ /* 0x000fe200078efcff */
[----:B------:R-:W-:Y:S06]  /*9900*/  @P6 BRA `(.L_x_229) ;  /* 0x00000004002c6947 */ /* 0x000fec0003800000 */
[----:B------:R-:W0:Y:S04]  /*9910*/  LDS.128 R36, [R53+0x1e0] ;  /* 0x0001e00035247984 */ /* 0x000e280000000c00 */
[----:B------:R-:W-:Y:S01]  /*9920*/  LDS.128 R40, [R53+0x5a0] ;  /* 0x0005a00035287984 */ /* 0x000fe20000000c00 */
[----:B0-----:R-:W-:Y:S01]  /*9930*/  FADD.FTZ R71, R46, R38 ;  /* 0x000000262e477221 */ /* 0x001fe20000010000 */
[----:B------:R-:W-:Y:S01]  /*9940*/  FADD.FTZ R44, R44, R36 ;  /* 0x000000242c2c7221 */ /* 0x000fe20000010000 */
[----:B------:R-:W-:Y:S01]  /*9950*/  FADD.FTZ R45, R45, R37 ;  /* 0x000000252d2d7221 */ /* 0x000fe20000010000 */
[----:B------:R-:W-:Y:S02]  /*9960*/  FADD.FTZ R46, R47, R39 ;  /* 0x000000272f2e7221 */ /* 0x000fe40000010000 */
[----:B------:R-:W0:Y:S02]  /*9970*/  LDS.128 R36, [R53+0x3c0] ;  /* 0x0003c00035247984 */ /* 0x000e240000000c00 */
[----:B0-----:R-:W-:Y:S01]  /*9980*/  FADD.FTZ R47, R44, R36 ;  /* 0x000000242c2f7221 */ /* 0x001fe20000010000 */
[----:B------:R-:W-:Y:S01]  /*9990*/  FADD.FTZ R44, R45, R37 ;  /* 0x000000252d2c7221 */ /* 0x000fe20000010000 */
[----:B------:R-:W-:Y:S01]  /*99a0*/  FADD.FTZ R71, R71, R38 ;  /* 0x0000002647477221 */ /* 0x000fe20000010000 */
[----:B------:R-:W-:Y:S01]  /*99b0*/  FADD.FTZ R46, R46, R39 ;  /* 0x000000272e2e7221 */ /* 0x000fe20000010000 */
[----:B------:R-:W-:Y:S01]  /*99c0*/  FADD.FTZ R45, R47, R40 ;  /* 0x000000282f2d7221 */ /* 0x000fe20000010000 */
[----:B------:R-:W0:Y:S01]  /*99d0*/  LDS.128 R36, [R53+0x780] ;  /* 0x0007800035247984 */ /* 0x000e220000000c00 */
[----:B------:R-:W-:Y:S01]  /*99e0*/  FADD.FTZ R44, R44, R41 ;  /* 0x000000292c2c7221 */ /* 0x000fe20000010000 */
[----:B------:R-:W-:Y:S01]  /*99f0*/  FADD.FTZ R47, R71, R42 ;  /* 0x0000002a472f7221 */ /* 0x000fe20000010000 */
[----:B------:R-:W-:-:S02]  /*9a00*/  FADD.FTZ R46, R46, R43 ;  /* 0x0000002b2e2e7221 */ /* 0x000fc40000010000 */
[----:B------:R-:W1:Y:S01]  /*9a10*/  LDS.128 R40, [R53+0x960] ;  /* 0x0009600035287984 */ /* 0x000e620000000c00 */
[----:B0-----:R-:W-:Y:S01]  /*9a20*/  FADD.FTZ R45, R45, R36 ;  /* 0x000000242d2d7221 */ /* 0x001fe20000010000 */
[----:B------:R-:W-:Y:S01]  /*9a30*/  FADD.FTZ R44, R44, R37 ;  /* 0x000000252c2c7221 */ /* 0x000fe20000010000 */
[----:B------:R-:W-:Y:S01]  /*9a40*/  FADD.FTZ R47, R47, R38 ;  /* 0x000000262f2f7221 */ /* 0x000fe20000010000 */
[----:B------:R-:W-:Y:S02]  /*9a50*/  FADD.FTZ R46, R46, R39 ;  /* 0x000000272e2e7221 */ /* 0x000fe40000010000 */
[----:B------:R-:W0:Y:S01]  /*9a60*/  LDS.128 R36, [R53+0xb40] ;  /* 0x000b400035247984 */ /* 0x000e220000000c00 */
[----:B-1----:R-:W-:Y:S01]  /*9a70*/  FADD.FTZ R45, R45, R40 ;  /* 0x000000282d2d7221 */ /* 0x002fe20000010000 */
        /* <DEDUP_REMOVED lines=28> */
[----:B------:R-:W-:Y:S01]  /*9c40*/  LDS.128 R36, [R53+0x1860] ;  /* 0x0018600035247984 */ /* 0x000fe20000000c00 */
[----:B-1----:R-:W-:Y:S01]  /*9c50*/  FADD.FTZ R45, R45, R40 ;  /* 0x000000282d2d7221 */ /* 0x002fe20000010000 */
[----:B------:R-:W-:Y:S01]  /*9c60*/  FADD.FTZ R44, R44, R41 ;  /* 0x000000292c2c7221 */ /* 0x000fe20000010000 */
[----:B------:R-:W-:Y:S01]  /*9c70*/  FADD.FTZ R47, R47, R42 ;  /* 0x0000002a2f2f7221 */ /* 0x000fe20000010000 */
[----:B------:R-:W-:-:S02]  /*9c80*/  FADD.FTZ R70, R46, R43 ;  /* 0x0000002b2e467221 */ /* 0x000fc40000010000 */
        /* <DEDUP_REMOVED lines=9> */
[----:B------:R-:W-:Y:S01]  /*9d20*/  FADD.FTZ R70, R70, R39 ;  /* 0x0000002746467221 */ /* 0x000fe20000010000 */
[----:B------:R-:W1:Y:S01]  /*9d30*/  LDS.128 R44, [R53+0x1c20] ;  /* 0x001c2000352c7984 */ /* 0x000e620000000c00 */
[----:B0-----:R-:W-:Y:S01]  /*9d40*/  FADD.FTZ R71, R71, R40 ;  /* 0x0000002847477221 */ /* 0x001fe20000010000 */
[----:B------:R-:W-:Y:S01]  /*9d50*/  FADD.FTZ R36, R36, R41 ;  /* 0x0000002924247221 */ /* 0x000fe20000010000 */
[----:B------:R-:W-:Y:S01]  /*9d60*/  FADD.FTZ R37, R37, R42 ;  /* 0x0000002a25257221 */ /* 0x000fe20000010000 */
[----:B------:R-:W-:Y:S01]  /*9d70*/  FADD.FTZ R70, R70, R43 ;  /* 0x0000002b46467221 */ /* 0x000fe20000010000 */
[----:B-1----:R-:W-:Y:S01]  /*9d80*/  FADD.FTZ R44, R71, R44 ;  /* 0x0000002c472c7221 */ /* 0x002fe20000010000 */
[----:B------:R-:W-:Y:S01]  /*9d90*/  FADD.FTZ R45, R36, R45 ;  /* 0x0000002d242d7221 */ /* 0x000fe20000010000 */
[----:B------:R-:W-:Y:S01]  /*9da0*/  FADD.FTZ R46, R37, R46 ;  /* 0x0000002e252e7221 */ /* 0x000fe20000010000 */
[----:B------:R-:W-:-:S07]  /*9db0*/  FADD.FTZ R47, R70, R47 ;  /* 0x0000002f462f7221 */ /* 0x000fce0000010000 */
.L_x_229:
[----:B------:R-:W-:Y:S05]  /*9dc0*/  BSYNC B0 ;  /* 0x0000000000007941 */ /* 0x000fea0003800000 */
.L_x_228:
[----:B------:R-:W-:Y:S01]  /*9dd0*/  ULDC UR15, c[0x0][0xc] ;  /* 0x00000300000f7ab9 */ /* 0x000fe20000000800 */
[----:B------:R-:W-:Y:S04]  /*9de0*/  BSSY B0, `(.L_x_230) ;  /* 0x000000f000007945 */ /* 0x000fe80003800000 */
[----:B------:R-:W-:Y:S05]  /*9df0*/  @P6 BRA `(.L_x_231) ;  /* 0x0000000000346947 */ /* 0x000fea0003800000 */
[----:B------:R-:W0:Y:S01]  /*9e00*/  LDC.64 R38, c[0x0][0x288] ;  /* 0x0000a200ff267b82 */ /* 0x000e220000000a00 */
[----:B------:R-:W-:Y:S01]  /*9e10*/  MOV R41, UR9 ;  /* 0x0000000900297c02 */ /* 0x000fe20008000f00 */
[----:B------:R1:W-:Y:S01]  /*9e20*/  REDG.E.ADD.F32.FTZ.RN.STRONG.GPU desc[UR20][R32.64], R44 ;  /* 0x0000002c200079a6 */ /* 0x0003e2000c10f394 */
[----:B0-----:R-:W-:-:S04]  /*9e30*/  LEA R36, P6, R38, R32, 0x2 ;  /* 0x0000002026247211 */ /* 0x001fc800078c10ff */
[----:B------:R-:W-:Y:S02]  /*9e40*/  LEA.HI.X R37, R38, R33, R39, 0x2, P6 ;  /* 0x0000002126257211 */ /* 0x000fe400030f1427 */
[----:B------:R-:W-:-:S04]  /*9e50*/  MOV R39, UR8 ;  /* 0x0000000800277c02 */ /* 0x000fc80008000f00 */
[----:B------:R-:W-:-:S04]  /*9e60*/  LEA R38, P6, R39, R32, 0x2 ;  /* 0x0000002027267211 */ /* 0x000fc800078c10ff */
[----:B------:R-:W-:Y:S02]  /*9e70*/  IADD3.X R39, R33, UR10, RZ, P6, !PT ;  /* 0x0000000a21277c10 */ /* 0x000fe4000b7fe4ff */
[----:B------:R-:W-:-:S03]  /*9e80*/  LEA R40, P6, R41, R32, 0x2 ;  /* 0x0000002029287211 */ /* 0x000fc600078c10ff */
[----:B------:R1:W-:Y:S01]  /*9e90*/  REDG.E.ADD.F32.FTZ.RN.STRONG.GPU desc[UR20][R38.64], R45 ;  /* 0x0000002d260079a6 */ /* 0x0003e2000c10f394 */
[----:B------:R-:W-:-:S03]  /*9ea0*/  IADD3.X R41, R33, UR11, RZ, P6, !PT ;  /* 0x0000000b21297c10 */ /* 0x000fc6000b7fe4ff */
[----:B------:R1:W-:Y:S04]  /*9eb0*/  REDG.E.ADD.F32.FTZ.RN.STRONG.GPU desc[UR20][R36.64], R46 ;  /* 0x0000002e240079a6 */ /* 0x0003e8000c10f394 */
[----:B------:R1:W-:Y:S02]  /*9ec0*/  REDG.E.ADD.F32.FTZ.RN.STRONG.GPU desc[UR20][R40.64], R47 ;  /* 0x0000002f280079a6 */ /* 0x0003e4000c10f394 */
.L_x_231:
[----:B------:R-:W-:Y:S05]  /*9ed0*/  BSYNC B0 ;  /* 0x0000000000007941 */ /* 0x000fea0003800000 */
.L_x_230:
[----:B------:R0:W-:Y:S04]  /*9ee0*/  STL [R1+0x98], R26 ;  /* 0x0000981a01007387 */ /* 0x0001e80000100800 */
[----:B0-----:R-:W2:Y:S04]  /*9ef0*/  LDL R26, [R1+0x44] ;  /* 0x00004400011a7983 */ /* 0x001ea80000100800 */
[----:B------:R0:W-:Y:S04]  /*9f00*/  STL [R1+0x94], R25 ;  /* 0x0000941901007387 */ /* 0x0001e80000100800 */
[----:B0-----:R-:W3:Y:S04]  /*9f10*/  LDL R25, [R1+0x40] ;  /* 0x0000400001197983 */ /* 0x001ee80000100800 */
[----:B------:R0:W-:Y:S04]  /*9f20*/  STL [R1+0x90], R24 ;  /* 0x0000901801007387 */ /* 0x0001e80000100800 */
[----:B------:R-:W4:Y:S04]  /*9f30*/  LDL R125, [R1+0x18] ;  /* 0x00001800017d7983 */ /* 0x000f280000100800 */
[----:B------:R-:W4:Y:S04]  /*9f40*/  LDL R124, [R1+0x14] ;  /* 0x00001400017c7983 */ /* 0x000f280000100800 */
[----:B0-----:R-:W4:Y:S04]  /*9f50*/  LDL R24, [R1+0x28] ;  /* 0x0000280001187983 */ /* 0x001f280000100800 */
[----:B------:R-:W4:Y:S04]  /*9f60*/  LDL R123, [R1+0x10] ;  /* 0x00001000017b7983 */ /* 0x000f280000100800 */
[----:B-1----:R-:W4:Y:S04]  /*9f70*/  LDL R37, [R1+0xc] ;  /* 0x00000c0001257983 */ /* 0x002f280000100800 */
[----:B------:R-:W4:Y:S04]  /*9f80*/  LDL R36, [R1+0x8] ;  /* 0x0000080001247983 */ /* 0x000f280000100800 */
[----:B------:R-:W4:Y:S04]  /*9f90*/  LDL R33, [R1+0x4] ;  /* 0x0000040001217983 */ /* 0x000f280000100800 */
[----:B------:R-:W4:Y:S04]  /*9fa0*/  LDL R32, [R1] ;  /* 0x0000000001207983 */ /* 0x000f280000100800 */
[----:B------:R0:W-:Y:S04]  /*9fb0*/  STL [R1+0x8c], R7 ;  /* 0x00008c0701007387 */ /* 0x0001e80000100800 */
[----:B0-----:R-:W4:Y:S04]  /*9fc0*/  LDL R7, [R1+0x1c] ;  /* 0x00001c0001077983 */ /* 0x001f280000100800 */
[----:B------:R0:W-:Y:S04]  /*9fd0*/  STL [R1+0x88], R6 ;  /* 0x0000880601007387 */ /* 0x0001e80000100800 */
[----:B0-----:R-:W4:Y:S04]  /*9fe0*/  LDL R6, [R1+0x20] ;  /* 0x0000200001067983 */ /* 0x001f280000100800 */
[----:B------:R0:W-:Y:S04]  /*9ff0*/  STL [R1+0x84], R5 ;  /* 0x0000840501007387 */ /* 0x0001e80000100800 */
[----:B0-----:R-:W4:Y:S01]  /*a000*/  LDL R5, [R1+0x24] ;  /* 0x0000240001057983 */ /* 0x001f220000100800 */
[----:B--2---:R-:W-:-:S03]  /*a010*/  PRMT R39, R26, 0x7632, R39 ;  /* 0x000076321a277816 */ /* 0x004fc60000000027 */
[----:B------:R0:W5:Y:S01]  /*a020*/  LDL.LU R26, [R1+0x98] ;  /* 0x00009800011a7983 */ /* 0x0001620000300800 */
[----:B---3--:R-:W-:-:S03]  /*a030*/  PRMT R42, R25, 0x7632, R42 ;  /* 0x00007632192a7816 */ /* 0x008fc6000000002a */
[----:B------:R0:W5:Y:S01]  /*a040*/  LDL.LU R25, [R1+0x94] ;  /* 0x0000940001197983 */ /* 0x0001620000300800 */
[----:B----4-:R-:W-:-:S03]  /*a050*/  PRMT R46, R24, 0x7632, R46 ;  /* 0x00007632182e7816 */ /* 0x010fc6000000002e */
[----:B------:R0:W5:Y:S01]  /*a060*/  LDL.LU R24, [R1+0x90] ;  /* 0x0000900001187983 */ /* 0x0001620000300800 */
[----:B------:R-:W-:-:S03]  /*a070*/  PRMT R80, R7, 0x7632, R80 ;  /* 0x0000763207507816 */ /* 0x000fc60000000050 */
[----:B------:R-:W2:Y:S01]  /*a080*/  LDL R7, [R1+0x74] ;  /* 0x0000740001077983 */ /* 0x000ea20000100800 */
[----:B------:R-:W-:-:S03]  /*a090*/  PRMT R76, R6, 0x7632, R76 ;  /* 0x00007632064c7816 */ /* 0x000fc6000000004c */
[----:B------:R-:W3:Y:S01]  /*a0a0*/  LDL R6, [R1+0x70] ;  /* 0x0000700001067983 */ /* 0x000ee20000100800 */
[----:B------:R-:W-:-:S03]  /*a0b0*/  PRMT R71, R5, 0x7632, R71 ;  /* 0x0000763205477816 */ /* 0x000fc60000000047 */
[----:B------:R-:W4:Y:S01]  /*a0c0*/  LDL R5, [R1+0x48] ;  /* 0x0000480001057983 */ /* 0x000f220000100800 */
[----:B------:R-:W-:Y:S02]  /*a0d0*/  PRMT R83, R125, 0x7632, R83 ;  /* 0x000076327d537816 */ /* 0x000fe40000000053 */
[----:B------:R-:W-:Y:S01]  /*a0e0*/  PRMT R86, R124, 0x7632, R86 ;  /* 0x000076327c567816 */ /* 0x000fe20000000056 */
[----:B------:R-:W4:Y:S01]  /*a0f0*/  LDL R125, [R1+0x68] ;  /* 0x00006800017d7983 */ /* 0x000f220000100800 */
[----:B------:R-:W-:Y:S02]  /*a100*/  PRMT R89, R123, 0x7632, R89 ;  /* 0x000076327b597816 */ /* 0x000fe40000000059 */
[----:B------:R-:W-:Y:S01]  /*a110*/  PRMT R91, R37, 0x7632, R91 ;  /* 0x00007632255b7816 */ /* 0x000fe2000000005b */
[----:B------:R-:W4:Y:S01]  /*a120*/  LDL R124, [R1+0x6c] ;  /* 0x00006c00017c7983 */ /* 0x000f220000100800 */
[----:B------:R-:W-:Y:S02]  /*a130*/  PRMT R93, R36, 0x7632, R93 ;  /* 0x00007632245d7816 */ /* 0x000fe4000000005d */
[----:B------:R-:W-:Y:S01]  /*a140*/  PRMT R96, R33, 0x7632, R96 ;  /* 0x0000763221607816 */ /* 0x000fe20000000060 */
[----:B------:R-:W4:Y:S01]  /*a150*/  LDL R123, [R1+0x64] ;  /* 0x00006400017b7983 */ /* 0x000f220000100800 */
[----:B------:R-:W-:-:S03]  /*a160*/  PRMT R99, R32, 0x7632, R99 ;  /* 0x0000763220637816 */ /* 0x000fc60000000063 */
[----:B------:R-:W4:Y:S04]  /*a170*/  LDL R37, [R1+0x60] ;  /* 0x0000600001257983 */ /* 0x000f280000100800 */
[----:B------:R-:W4:Y:S04]  /*a180*/  LDL R36, [R1+0x5c] ;  /* 0x00005c0001247983 */ /* 0x000f280000100800 */
[----:B------:R-:W4:Y:S04]  /*a190*/  LDL R33, [R1+0x58] ;  /* 0x0000580001217983 */ /* 0x000f280000100800 */
[----:B------:R-:W4:Y:S01]  /*a1a0*/  LDL R32, [R1+0x54] ;  /* 0x0000540001207983 */ /* 0x000f220000100800 */
[----:B--2---:R-:W-:-:S03]  /*a1b0*/  PRMT R94, R7, 0x7632, R94 ;  /* 0x00007632075e7816 */ /* 0x004fc6000000005e */
[----:B------:R0:W5:Y:S01]  /*a1c0*/  LDL.LU R7, [R1+0x8c] ;  /* 0x00008c0001077983 */ /* 0x0001620000300800 */
[----:B---3--:R-:W-:-:S03]  /*a1d0*/  PRMT R87, R6, 0x7632, R87 ;  /* 0x0000763206577816 */ /* 0x008fc60000000057 */
[----:B------:R0:W5:Y:S01]  /*a1e0*/  LDL.LU R6, [R1+0x88] ;  /* 0x0000880001067983 */ /* 0x0001620000300800 */
[----:B----4-:R-:W-:-:S03]  /*a1f0*/  PRMT R84, R5, 0x7632, R84 ;  /* 0x0000763205547816 */ /* 0x010fc60000000054 */
[----:B------:R0:W5:Y:S01]  /*a200*/  LDL.LU R5, [R1+0x84] ;  /* 0x0000840001057983 */ /* 0x0001620000300800 */
[----:B------:R-:W-:-:S06]  /*a210*/  UISETP.GE.U32.AND UP0, UPT, UR15, 0x2, UPT ;  /* 0x000000020f00788c */ /* 0x000fcc000bf06070 */
[----:B------:R-:W-:Y:S02]  /*a220*/  PLOP3.LUT P6, PT, PT, PT, UP0, 0x40, 0x0 ;  /* 0x000000000000781c */ /* 0x000fe40003fce808 */
        /* <DEDUP_REMOVED lines=46> */
[----:B------:R-:W-:Y:S01]  /*a510*/  PRMT R97, R52, 0x7632, R97 ;  /* 0x0000763234617816 */ /* 0x000fe20000000061 */
[----:B0-----:R-:W-:Y:S06]  /*a520*/  @P6 BRA `(.L_x_232) ;  /* 0x0000001800706947 */ /* 0x001fec0003800000 */
[----:B------:R-:W0:Y:S01]  /*a530*/  S2UR UR13, SR_CTAID.Y ;  /* 0x00000000000d79c3 */ /* 0x000e220000002600 */
[----:B------:R-:W-:Y:S01]  /*a540*/  ULOP3.LUT UR5, UR4, 0x1, URZ, 0xc0, !UPT ;  /* 0x0000000104057892 */ /* 0x000fe2000f8ec03f */
[----:B------:R-:W-:Y:S01]  /*a550*/  ULDC UR14, c[0x0][0x10] ;  /* 0x00000400000e7ab9 */ /* 0x000fe20000000800 */
[----:B------:R-:W-:Y:S02]  /*a560*/  ULDC.64 UR16, c[0x0][0x260] ;  /* 0x0000980000107ab9 */ /* 0x000fe40000000a00 */
[----:B------:R-:W-:-:S04]  /*a570*/  UIMAD UR5, UR5, UR14, URZ ;  /* 0x0000000e050572a4 */ /* 0x000fc8000f8e023f */
[----:B------:R-:W-:Y:S02]  /*a580*/  UIMAD UR6, UR5, UR15, URZ ;  /* 0x0000000f050672a4 */ /* 0x000fe4000f8e023f */
[----:B0-----:R-:W-:Y:S02]  /*a590*/  UIADD3 UR18, UR5, UR13, URZ ;  /* 0x0000000d05127290 */ /* 0x001fe4000fffe03f */
[----:B------:R-:W-:-:S03]  /*a5a0*/  USHF.L.U32 UR5, UR6, 0x1, URZ ;  /* 0x0000000106057899 */ /* 0x000fc6000800063f */
[----:B------:R-:W-:Y:S02]  /*a5b0*/  ULDC.64 UR6, c[0x0][0x258] ;  /* 0x0000960000067ab9 */ /* 0x000fe40000000a00 */
[----:B------:R-:W-:Y:S02]  /*a5c0*/  UIMAD.WIDE.U32 UR18, UR18, 0x4, UR6 ;  /* 0x00000004121278a5 */ /* 0x000fe4000f8e0006 */
[----:B------:R-:W-:Y:S01]  /*a5d0*/  UIMAD.WIDE UR6, UR5, 0x4, UR16 ;  /* 0x00000004050678a5 */ /* 0x000fe2000f8e0210 */
[----:B------:R-:W-:Y:S11]  /*a5e0*/  @P0 BRA `(.L_x_233) ;  /* 0x0000000000800947 */ /* 0x000ff60003800000 */
[----:B------:R-:W0:Y:S01]  /*a5f0*/  S2R R37, SR_LANEID ;  /* 0x0000000000257919 */ /* 0x000e220000000000 */
[----:B------:R-:W-:Y:S02]  /*a600*/  UIMAD UR16, UR22, UR14, UR13 ;  /* 0x0000000e161072a4 */ /* 0x000fe4000f8e020d */
[----:B------:R-:W-:Y:S02]  /*a610*/  ULOP3.LUT UP0, URZ, UR4, 0x2, URZ, 0xc0, !UPT ;  /* 0x00000002043f7892 */ /* 0x000fe4000f80c03f */
[----:B------:R-:W-:Y:S01]  /*a620*/  UIMAD.WIDE.U32 UR16, UR16, 0x8, UR6 ;  /* 0x00000008101078a5 */ /* 0x000fe2000f8e0006 */
[----:B------:R-:W-:Y:S02]  /*a630*/  UMOV UR5, 0x1 ;  /* 0x0000000100057882 */ /* 0x000fe40000000000 */
[----:B------:R-:W-:-:S03]  /*a640*/  USEL UR5, UR5, 0xffffffff, !UP0 ;  /* 0xffffffff05057887 */ /* 0x000fc6000c000000 */
[----:B------:R-:W-:Y:S01]  /*a650*/  MOV R32, UR16 ;  /* 0x0000001000207c02 */ /* 0x000fe20008000f00 */
[----:B------:R-:W-:Y:S01]  /*a660*/  VOTEU.ANY UR16, UPT, PT ;  /* 0x0000000000107886 */ /* 0x000fe200038e0100 */
[----:B------:R-:W-:Y:S01]  /*a670*/  MOV R33, UR17 ;  /* 0x0000001100217c02 */ /* 0x000fe20008000f00 */
[----:B------:R-:W-:Y:S02]  /*a680*/  UPOPC UR17, UR16 ;  /* 0x00000010001172bf */ /* 0x000fe40008000000 */
[----:B------:R-:W-:Y:S02]  /*a690*/  UFLO.U32 UR16, UR16 ;  /* 0x00000010001072bd */ /* 0x000fe400080e0000 */
[----:B------:R-:W-:Y:S01]  /*a6a0*/  UIMAD UR5, UR5, UR17, URZ ;  /* 0x00000011050572a4 */ /* 0x000fe2000f8e023f */
[----:B------:R1:W-:Y:S05]  /*a6b0*/  STG.E.64 desc[UR20][R32.64], R34 ;  /* 0x0000002220007986 */ /* 0x0003ea000c101b14 */
[----:B------:R-:W-:-:S02]  /*a6c0*/  MOV R36, UR5 ;  /* 0x0000000500247c02 */ /* 0x000fc40008000f00 */
[----:B0-----:R-:W-:Y:S02]  /*a6d0*/  ISETP.EQ.U32.AND P6, PT, R37, UR16, PT ;  /* 0x0000001025007c0c */ /* 0x001fe4000bfc2070 */
[----:B-1----:R-:W-:Y:S02]  /*a6e0*/  MOV R32, UR18 ;  /* 0x0000001200207c02 */ /* 0x002fe40008000f00 */
[----:B------:R-:W-:-:S09]  /*a6f0*/  MOV R33, UR19 ;  /* 0x0000001300217c02 */ /* 0x000fd20008000f00 */
[----:B------:R-:W-:Y:S06]  /*a700*/  @P6 MEMBAR.ALL.GPU ;  /* 0x0000000000006992 */ /* 0x000fec000000a000 */
[----:B------:R-:W-:-:S00]  /*a710*/  @P6 ERRBAR ;  /* 0x00000000000069ab */ /* 0x000fc00000000000 */
[----:B------:R-:W-:Y:S06]  /*a720*/  @P6 CGAERRBAR ;  /* 0x00000000000065ab */ /* 0x000fec0000000000 */
[----:B------:R0:W-:Y:S01]  /*a730*/  @P6 REDG.E.ADD.S32.STRONG.GPU desc[UR20][R32.64], R36 ;  /* 0x000000242000698e */ /* 0x0001e2000c10e394 */
[----:B------:R-:W-:-:S04]  /*a740*/  PLOP3.LUT P6, PT, PT, PT, UP0, 0x40, 0x0 ;  /* 0x000000000000781c */ /* 0x000fc80003fce808 */
[----:B0-----:R-:W-:-:S04]  /*a750*/  SEL R36, RZ, UR15, !P6 ;  /* 0x0000000fff247c07 */ /* 0x001fc8000f000000 */
[----:B------:R-:W-:-:S13]  /*a760*/  ISETP.NE.AND P6, PT, R36, -0x1, PT ;  /* 0xffffffff2400780c */ /* 0x000fda0003fc5270 */
[----:B------:R-:W-:Y:S05]  /*a770*/  @!P6 BRA `(.L_x_233) ;  /* 0x00000000001ce947 */ /* 0x000fea0003800000 */
.L_x_234:
[----:B------:R-:W-:Y:S02]  /*a780*/  MOV R32, UR18 ;  /* 0x0000001200207c02 */ /* 0x000fe40008000f00 */
[----:B------:R-:W-:-:S05]  /*a790*/  MOV R33, UR19 ;  /* 0x0000001300217c02 */ /* 0x000fca0008000f00 */
[----:B------:R-:W2:Y:S04]  /*a7a0*/  LDG.E.STRONG.GPU R32, desc[UR20][R32.64] ;  /* 0x0000001420207981 */ /* 0x000ea8000c1ef900 */
[----:B--2---:R-:W-:Y:S01]  /*a7b0*/  CCTL.IVALL ;  /* 0x00000000ff00798f */ /* 0x004fe20002000000 */
[----:B------:R-:W-:Y:S05]  /*a7c0*/  YIELD ;  /* 0x0000000000007946 */ /* 0x000fea0003800000 */
[----:B------:R-:W-:-:S13]  /*a7d0*/  ISETP.NE.AND P6, PT, R32, R36, PT ;  /* 0x000000242000720c */ /* 0x000fda0003fc5270 */
[----:B------:R-:W-:Y:S05]  /*a7e0*/  @P6 BRA `(.L_x_234) ;  /* 0xfffffffc00e46947 */ /* 0x000fea000383ffff */
.L_x_233:
[----:B------:R-:W-:Y:S01]  /*a7f0*/  ISETP.NE.AND P6, PT, RZ, UR15, PT ;  /* 0x0000000fff007c0c */ /* 0x000fe2000bfc5270 */
[----:B------:R-:W-:Y:S05]  /*a800*/  WARPSYNC.ALL ;  /* 0x0000000000007948 */ /* 0x000fea0003800000 */
[----:B------:R-:W-:Y:S07]  /*a810*/  BAR.SYNC.DEFER_BLOCKING 0x0 ;  /* 0x0000000000007b1d */ /* 0x000fee0000010000 */
[----:B------:R-:W-:Y:S05]  /*a820*/  @!P6 BRA `(.L_x_232) ;  /* 0x0000001400b0e947 */ /* 0x000fea0003800000 */
[----:B------:R-:W-:-:S04]  /*a830*/  UIADD3 UR5, UR15, -0x1, URZ ;  /* 0xffffffff0f057890 */ /* 0x000fc8000fffe03f */
[----:B------:R-:W-:-:S03]  /*a840*/  UISETP.GE.U32.AND UP0, UPT, UR5, 0x3, UPT ;  /* 0x000000030500788c */ /* 0x000fc6000bf06070 */
[----:B------:R-:W-:-:S03]  /*a850*/  UMOV UR5, URZ ;  /* 0x0000003f00057c82 */ /* 0x000fc60008000000 */
[----:B------:R-:W-:-:S13]  /*a860*/  PLOP3.LUT P6, PT, PT, PT, UP0, 0x40, 0x0 ;  /* 0x000000000000781c */ /* 0x000fda0003fce808 */
[----:B------:R-:W-:Y:S05]  /*a870*/  @P6 BRA `(.L_x_235) ;  /* 0x0000001000fc6947 */ /* 0x000fea0003800000 */
[----:B------:R-:W-:Y:S01]  /*a880*/  ULOP3.LUT UR16, UR15, 0x3, URZ, 0xc0, !UPT ;  /* 0x000000030f107892 */ /* 0x000fe2000f8ec03f */
[----:B------:R-:W-:-:S03]  /*a890*/  UMOV UR5, URZ ;  /* 0x0000003f00057c82 */ /* 0x000fc60008000000 */
[----:B------:R-:W-:-:S06]  /*a8a0*/  UIADD3 UR16, -UR16, UR15, URZ ;  /* 0x0000000f10107290 */ /* 0x000fcc000fffe13f */
[----:B------:R-:W-:-:S13]  /*a8b0*/  ISETP.LT.AND P6, PT, RZ, UR16, PT ;  /* 0x00000010ff007c0c */ /* 0x000fda000bfc1270 */
[----:B------:R-:W-:Y:S05]  /*a8c0*/  @!P6 BRA `(.L_x_236) ;  /* 0x000000100034e947 */ /* 0x000fea0003800000 */
[----:B-----5:R-:W-:Y:S01]  /*a8d0*/  LOP3.LUT R5, R5, 0xffbfffff, RZ, 0xc0, !PT ;  /* 0xffbfffff05057812 */ /* 0x020fe200078ec0ff */
[----:B------:R-:W-:-:S03]  /*a8e0*/  UISETP.GT.AND UP0, UPT, UR16, 0xc, UPT ;  /* 0x0000000c1000788c */ /* 0x000fc6000bf04270 */
[----:B------:R-:W-:Y:S02]  /*a8f0*/  @P0 LOP3.LUT R5, R5, 0x400000, RZ, 0xfc, !PT ;  /* 0x0040000005050812 */ /* 0x000fe400078efcff */
[----:B------:R-:W-:Y:S02]  /*a900*/  PLOP3.LUT P0, PT, PT, PT, PT, 0x80, 0x0 ;  /* 0x000000000000781c */ /* 0x000fe40003f0f070 */
[----:B------:R-:W-:Y:S02]  /*a910*/  PLOP3.LUT P6, PT, PT, PT, UP0, 0x40, 0x0 ;  /* 0x000000000000781c */ /* 0x000fe40003fce808 */
[----:B------:R-:W-:-:S09]  /*a920*/  LOP3.LUT R5, R5, 0xfffffffe, RZ, 0xc0, !PT ;  /* 0xfffffffe05057812 */ /* 0x000fd200078ec0ff */
[----:B------:R-:W-:-:S04]  /*a930*/  @P0 LOP3.LUT R5, R5, 0x1, RZ, 0xfc, !PT ;  /* 0x0000000105050812 */ /* 0x000fc800078efcff */
[----:B------:R-:W-:Y:S01]  /*a940*/  LOP3.LUT P0, RZ, R5, 0x400000, RZ, 0xc0, !PT ;  /* 0x0040000005ff7812 */ /* 0x000fe2000780c0ff */
[----:B------:R-:W-:-:S12]  /*a950*/  @P6 BRA `(.L_x_237) ;  /* 0x0000000800a06947 */ /* 0x000fd80003800000 */
[----:B------:R-:W-:Y:S02]  /*a960*/  PLOP3.LUT P6, PT, PT, PT, PT, 0x8, 0x0 ;  /* 0x000000000000781c */ /* 0x000fe40003fce170 */
[----:B------:R-:W-:-:S11]  /*a970*/  LOP3.LUT R5, R5, 0xfffffffe, RZ, 0xc0, !PT ;  /* 0xfffffffe05057812 */ /* 0x000fd600078ec0ff */
[----:B------:R-:W-:-:S07]  /*a980*/  @P6 LOP3.LUT R5, R5, 0x1, RZ, 0xfc, !PT ;  /* 0x0000000105056812 */ /* 0x000fce00078efcff */
.L_x_238:
[----:B------:R-:W0:Y:S02]  /*a990*/  S2R R32, SR_CTAID.X ;  /* 0x0000000000207919 */ /* 0x000e240000002500 */
[----:B0-----:R-:W-:-:S13]  /*a9a0*/  ISETP.EQ.OR P6, PT, R32, UR5, P0 ;  /* 0x0000000520007c0c */ /* 0x001fda00087c2670 */
[----:B------:R-:W-:-:S05]  /*a9b0*/  VOTEU.ALL UP0, P6 ;  /* 0x00000000003f7886 */ /* 0x000fca0003000000 */
[----:B------:R-:W-:-:S04]  /*a9c0*/  @!UP0 UIMAD UR18, UR14, UR5, UR13 ;  /* 0x000000050e1282a4 */ /* 0x000fc8000f8e020d */
[----:B------:R-:W-:-:S06]  /*a9d0*/  @!UP0 UIMAD.WIDE.U32 UR18, UR18, 0x8, UR6 ;  /* 0x00000008121288a5 */ /* 0x000fcc000f8e0006 */
[----:B------:R-:W-:Y:S02]  /*a9e0*/  MOV R36, UR18 ;  /* 0x0000001200247c02 */ /* 0x000fe40008000f00 */
[----:B------:R-:W-:-:S06]  /*a9f0*/  MOV R37, UR19 ;  /* 0x0000001300257c02 */ /* 0x000fcc0008000f00 */
[----:B------:R-:W2:Y:S01]  /*aa00*/  @!P6 LDG.E.64 R36, desc[UR20][R36.64] ;  /* 0x000000142424e981 */ /* 0x000ea2000c1e1b00 */
[----:B------:R-:W-:Y:S01]  /*aa10*/  UIADD3 UR18, UR5, 0x1, URZ ;  /* 0x0000000105127890 */ /* 0x000fe2000fffe03f */
[----:B--2---:R-:W-:Y:S01]  /*aa20*/  @!P6 FADD.FTZ R34, R34, R36 ;  /* 0x000000242222e221 */ /* 0x004fe20000010000 */
[----:B------:R-:W-:-:S04]  /*aa30*/  @!P6 FADD.FTZ R35, R35, R37 ;  /* 0x000000252323e221 */ /* 0x000fc80000010000 */
[----:B------:R-:W-:-:S13]  /*aa40*/  ISETP.EQ.OR P6, PT, R32, UR18, P0 ;  /* 0x0000001220007c0c */ /* 0x000fda00087c2670 */
        /* <DEDUP_REMOVED lines=146> */
[----:B------:R-:W-:Y:S02]  /*b370*/  UIADD3 UR16, UR16, -0x10, URZ ;  /* 0xfffffff010107890 */ /* 0x000fe4000fffe03f */
[----:B------:R-:W-:Y:S02]  /*b380*/  UIADD3 UR5, UR5, 0x10, URZ ;  /* 0x0000001005057890 */ /* 0x000fe4000fffe03f */
[----:B------:R-:W-:Y:S01]  /*b390*/  UISETP.GT.AND UP0, UPT, UR16, 0xc, UPT ;  /* 0x0000000c1000788c */ /* 0x000fe2000bf04270 */
[----:B--2---:R-:W-:Y:S01]  /*b3a0*/  @!P6 FADD.FTZ R34, R34, R32 ;  /* 0x000000202222e221 */ /* 0x004fe20000010000 */
[----:B------:R-:W-:-:S04]  /*b3b0*/  @!P6 FADD.FTZ R35, R35, R33 ;  /* 0x000000212323e221 */ /* 0x000fc80000010000 */
[----:B------:R-:W-:-:S13]  /*b3c0*/  PLOP3.LUT P6, PT, PT, PT, UP0, 0x80, 0x0 ;  /* 0x000000000000781c */ /* 0x000fda0003fcf008 */
[----:B------:R-:W-:Y:S05]  /*b3d0*/  @P6 BRA `(.L_x_238) ;  /* 0xfffffff4006c6947 */ /* 0x000fea000383ffff */
.L_x_237:
[----:B------:R-:W-:-:S06]  /*b3e0*/  UISETP.GT.AND UP0, UPT, UR16, 0x4, UPT ;  /* 0x000000041000788c */ /* 0x000fcc000bf04270 */
[----:B------:R-:W-:-:S13]  /*b3f0*/  PLOP3.LUT P6, PT, PT, PT, UP0, 0x40, 0x0 ;  /* 0x000000000000781c */ /* 0x000fda0003fce808 */
[----:B------:R-:W-:Y:S05]  /*b400*/  @P6 BRA `(.L_x_239) ;  /* 0x0000000400586947 */ /* 0x000fea0003800000 */
        /* <DEDUP_REMOVED lines=78> */
[----:B------:R-:W-:Y:S01]  /*b8f0*/  LOP3.LUT R5, R5, 0xfffffffe, RZ, 0xc0, !PT ;  /* 0xfffffffe05057812 */ /* 0x000fe200078ec0ff */
[----:B------:R-:W-:Y:S02]  /*b900*/  UIADD3 UR16, UR16, -0x4, URZ ;  /* 0xfffffffc10107890 */ /* 0x000fe4000fffe03f */
[----:B------:R-:W-:Y:S02]  /*b910*/  UIADD3 UR5, UR5, 0x4, URZ ;  /* 0x0000000405057890 */ /* 0x000fe4000fffe03f */
[----:B------:R-:W-:Y:S01]  /*b920*/  UIADD3 UR16, UR16, -0x4, URZ ;  /* 0xfffffffc10107890 */ /* 0x000fe2000fffe03f */
[----:B--2---:R-:W-:Y:S01]  /*b930*/  @!P6 FADD.FTZ R34, R34, R32 ;  /* 0x000000202222e221 */ /* 0x004fe20000010000 */
[----:B------:R-:W-:Y:S01]  /*b940*/  @!P6 FADD.FTZ R35, R35, R33 ;  /* 0x000000212323e221 */ /* 0x000fe20000010000 */
[----:B------:R-:W-:-:S13]  /*b950*/  PLOP3.LUT P6, PT, PT, PT, PT, 0x8, 0x0 ;  /* 0x000000000000781c */ /* 0x000fda0003fce170 */
[----:B------:R-:W-:-:S07]  /*b960*/  @P6 LOP3.LUT R5, R5, 0x1, RZ, 0xfc, !PT ;  /* 0x0000000105056812 */ /* 0x000fce00078efcff */
.L_x_239:
[----:B------:R-:W-:-:S04]  /*b970*/  LOP3.LUT P6, RZ, R5, 0x1, RZ, 0xc0, !PT ;  /* 0x0000000105ff7812 */ /* 0x000fc800078cc0ff */
[----:B------:R-:W-:-:S13]  /*b980*/  ISETP.NE.OR P6, PT, RZ, UR16, P6 ;  /* 0x00000010ff007c0c */ /* 0x000fda000b7c5670 */
[----:B------:R-:W-:Y:S05]  /*b990*/  @!P6 BRA `(.L_x_235) ;  /* 0x0000000000b4e947 */ /* 0x000fea0003800000 */
.L_x_236:
        /* <DEDUP_REMOVED lines=40> */
[----:B------:R-:W-:Y:S01]  /*bc20*/  UISETP.NE.AND UP0, UPT, UR16, URZ, UPT ;  /* 0x0000003f1000728c */ /* 0x000fe2000bf05270 */
[----:B--2---:R-:W-:Y:S01]  /*bc30*/  @!P6 FADD.FTZ R34, R34, R32 ;  /* 0x000000202222e221 */ /* 0x004fe20000010000 */
[----:B------:R-:W-:-:S04]  /*bc40*/  @!P6 FADD.FTZ R35, R35, R33 ;  /* 0x000000212323e221 */ /* 0x000fc80000010000 */
[----:B------:R-:W-:-:S13]  /*bc50*/  PLOP3.LUT P6, PT, PT, PT, UP0, 0x80, 0x0 ;  /* 0x000000000000781c */ /* 0x000fda0003fcf008 */
[----:B------:R-:W-:Y:S05]  /*bc60*/  @P6 BRA `(.L_x_236) ;  /* 0xfffffffc004c6947 */ /* 0x000fea000383ffff */
.L_x_235:
[----:B------:R-:W-:-:S06]  /*bc70*/  ULOP3.LUT UP0, UR15, UR15, 0x3, URZ, 0xc0, !UPT ;  /* 0x000000030f0f7892 */ /* 0x000fcc000f80c03f */
[----:B------:R-:W-:-:S13]  /*bc80*/  PLOP3.LUT P6, PT, PT, PT, UP0, 0x40, 0x0 ;  /* 0x000000000000781c */ /* 0x000fda0003fce808 */
[----:B------:R-:W-:Y:S05]  /*bc90*/  @P6 BRA `(.L_x_232) ;  /* 0x0000000000946947 */ /* 0x000fea0003800000 */
[----:B------:R-:W0:Y:S01]  /*bca0*/  S2R R36, SR_CTAID.X ;  /* 0x0000000000247919 */ /* 0x000e220000002500 */
[----:B------:R-:W-:Y:S01]  /*bcb0*/  BSSY B0, `(.L_x_240) ;  /* 0x000000a000007945 */ /* 0x000fe20003800000 */
[----:B0-----:R-:W-:-:S13]  /*bcc0*/  ISETP.EQ.OR P6, PT, R36, UR5, P0 ;  /* 0x0000000524007c0c */ /* 0x001fda00087c2670 */
[----:B------:R-:W-:Y:S05]  /*bcd0*/  @P6 BRA `(.L_x_241) ;  /* 0x00000000001c6947 */ /* 0x000fea0003800000 */
[----:B------:R-:W-:-:S04]  /*bce0*/  UIMAD UR16, UR14, UR5, UR13 ;  /* 0x000000050e1072a4 */ /* 0x000fc8000f8e020d */
[----:B------:R-:W-:-:S06]  /*bcf0*/  UIMAD.WIDE.U32 UR16, UR16, 0x8, UR6 ;  /* 0x00000008101078a5 */ /* 0x000fcc000f8e0006 */
[----:B------:R-:W-:Y:S02]  /*bd00*/  MOV R32, UR16 ;  /* 0x0000001000207c02 */ /* 0x000fe40008000f00 */
[----:B------:R-:W-:-:S06]  /*bd10*/  MOV R33, UR17 ;  /* 0x0000001100217c02 */ /* 0x000fcc0008000f00 */
[----:B------:R-:W2:Y:S02]  /*bd20*/  LDG.E.64 R32, desc[UR20][R32.64] ;  /* 0x0000001420207981 */ /* 0x000ea4000c1e1b00 */
[----:B--2---:R-:W-:Y:S01]  /*bd30*/  FADD.FTZ R34, R34, R32 ;  /* 0x0000002022227221 */ /* 0x004fe20000010000 */
[----:B------:R-:W-:-:S07]  /*bd40*/  FADD.FTZ R35, R35, R33 ;  /* 0x0000002123237221 */ /* 0x000fce0000010000 */
.L_x_241:
[----:B------:R-:W-:Y:S05]  /*bd50*/  BSYNC B0 ;  /* 0x0000000000007941 */ /* 0x000fea0003800000 */
.L_x_240:
[----:B------:R-:W-:-:S06]  /*bd60*/  UISETP.NE.AND UP0, UPT, UR15, 0x1, UPT ;  /* 0x000000010f00788c */ /* 0x000fcc000bf05270 */
[----:B------:R-:W-:-:S13]  /*bd70*/  PLOP3.LUT P6, PT, PT, PT, UP0, 0x40, 0x0 ;  /* 0x000000000000781c */ /* 0x000fda0003fce808 */
[----:B------:R-:W-:Y:S05]  /*bd80*/  @P6 BRA `(.L_x_232) ;  /* 0x0000000000586947 */ /* 0x000fea0003800000 */
[----:B------:R-:W-:-:S06]  /*bd90*/  UIADD3 UR16, UR5, 0x1, URZ ;  /* 0x0000000105107890 */ /* 0x000fcc000fffe03f */
        /* <DEDUP_REMOVED lines=10> */
[----:B------:R-:W-:Y:S02]  /*be40*/  ISETP.EQ.OR P6, PT, R36, UR5, P0 ;  /* 0x0000000524007c0c */ /* 0x000fe400087c2670 */
[----:B------:R-:W-:-:S04]  /*be50*/  MOV R32, UR15 ;  /* 0x0000000f00207c02 */ /* 0x000fc80008000f00 */
[----:B------:R-:W-:-:S13]  /*be60*/  ISETP.EQ.OR P6, PT, R32, 0x2, P6 ;  /* 0x000000022000780c */ /* 0x000fda00037c2670 */
[----:B------:R-:W-:-:S05]  /*be70*/  VOTEU.ALL UP0, P6 ;  /* 0x00000000003f7886 */ /* 0x000fca0003000000 */
[----:B------:R-:W-:-:S04]  /*be80*/  @!UP0 UIMAD UR13, UR5, UR14, UR13 ;  /* 0x0000000e050d82a4 */ /* 0x000fc8000f8e020d */
[----:B------:R-:W-:-:S06]  /*be90*/  @!UP0 UIMAD.WIDE.U32 UR6, UR13, 0x8, UR6 ;  /* 0x000000080d0688a5 */ /* 0x000fcc000f8e0006 */
[----:B------:R-:W-:Y:S02]  /*bea0*/  MOV R32, UR6 ;  /* 0x0000000600207c02 */ /* 0x000fe40008000f00 */
[----:B------:R-:W-:-:S06]  /*beb0*/  MOV R33, UR7 ;  /* 0x0000000700217c02 */ /* 0x000fcc0008000f00 */
[----:B------:R-:W2:Y:S02]  /*bec0*/  @!P6 LDG.E.64 R32, desc[UR20][R32.64] ;  /* 0x000000142020e981 */ /* 0x000ea4000c1e1b00 */
[----:B--2---:R-:W-:Y:S01]  /*bed0*/  @!P6 FADD.FTZ R34, R34, R32 ;  /* 0x000000202222e221 */ /* 0x004fe20000010000 */
[----:B------:R-:W-:-:S07]  /*bee0*/  @!P6 FADD.FTZ R35, R35, R33 ;  /* 0x000000212323e221 */ /* 0x000fce0000010000 */
.L_x_232:
[----:B------:R-:W2:Y:S01]  /*bef0*/  LDL.LU R36, [R1+0x44] ;  /* 0x0000440001247983 */ /* 0x000ea20000300800 */
[----:B------:R-:W0:Y:S01]  /*bf00*/  S2UR UR6, SR_CgaCtaId ;  /* 0x00000000000679c3 */ /* 0x000e220000008800 */
[----:B------:R-:W-:Y:S01]  /*bf10*/  UMOV UR5, 0x400 ;  /* 0x0000040000057882 */ /* 0x000fe20000000000 */
[----:B------:R-:W-:Y:S01]  /*bf20*/  SHF.L.U32 R39, R39, 0x10, RZ ;  /* 0x0000001027277819 */ /* 0x000fe200000006ff */
[----:B0-----:R-:W-:-:S03]  /*bf30*/  ULEA UR5, UR6, UR5, 0x18 ;  /* 0x0000000506057291 */ /* 0x001fc6000f8ec03f */
[----:B------:R-:W-:-:S06]  /*bf40*/  ULDC UR6, c[0x0][0x2bc] ;  /* 0x0000af0000067ab9 */ /* 0x000fcc0000000800 */
[----:B------:R0:W-:Y:S01]  /*bf50*/  @!P0 STS.64 [UR5+0x90], R34 ;  /* 0x00009022ff008988 */ /* 0x0001e20008000a05 */
[----:B------:R-:W-:Y:S01]  /*bf60*/  BAR.SYNC.DEFER_BLOCKING 0x0 ;  /* 0x0000000000007b1d */ /* 0x000fe20000010000 */
[----:B0-----:R-:W-:-:S05]  /*bf70*/  SHF.L.U32 R34, R50, 0x10, RZ ;  /* 0x0000001032227819 */ /* 0x001fca00000006ff */
[----:B------:R-:W-:-:S04]  /*bf80*/  FADD.FTZ R34, R34, -UR23 ;  /* 0x8000001722227e21 */ /* 0x000fc80008010000 */
[----:B------:R-:W-:Y:S01]  /*bf90*/  FMUL.FTZ R34, R34, UR24 ;  /* 0x0000001822227c20 */ /* 0x000fe20008410000 */
[----:B------:R-:W0:Y:S02]  /*bfa0*/  LDS.64 R32, [UR5+0x90] ;  /* 0x00009005ff207984 */ /* 0x000e240008000a00 */
[----:B0-----:R-:W-:Y:S01]  /*bfb0*/  FMUL.FTZ R33, R33, UR6 ;  /* 0x0000000621217c20 */ /* 0x001fe20008410000 */
[----:B------:R-:W-:-:S04]  /*bfc0*/  FMUL.FTZ R32, R32, UR6 ;  /* 0x0000000620207c20 */ /* 0x000fc80008410000 */
[----:B------:R-:W-:Y:S02]  /*bfd0*/  R2UR UR6, R33 ;  /* 0x00000000210672ca */ /* 0x000fe400000e0000 */
[----:B------:R-:W-:Y:S02]  /*bfe0*/  SHF.L.U32 R33, R106, 0x10, RZ ;  /* 0x000000106a217819 */ /* 0x000fe400000006ff */
[----:B------:R-:W-:-:S03]  /*bff0*/  R2UR UR5, R32 ;  /* 0x00000000200572ca */ /* 0x000fc600000e0000 */
[----:B------:R-:W-:-:S04]  /*c000*/  FADD.FTZ R33, R33, -UR23 ;  /* 0x8000001721217e21 */ /* 0x000fc80008010000 */
[----:B------:R-:W-:Y:S01]  /*c010*/  FMUL.FTZ R33, R33, UR24 ;  /* 0x0000001821217c20 */ /* 0x000fe20008410000 */
[----:B--2---:R-:W-:Y:S01]  /*c020*/  SHF.L.U32 R32, R36, 0x10, RZ ;  /* 0x0000001024207819 */ /* 0x004fe200000006ff */
        /* <DEDUP_REMOVED lines=19> */
.L_x_242:
[----:B-----5:R-:W-:Y:S01]  /*c160*/  LOP3.LUT P0, RZ, R5, 0x200000, RZ, 0xc0, !PT ;  /* 0x0020000005ff7812 */ /* 0x020fe2000780c0ff */
[----:B------:R-:W-:-:S12]  /*c170*/  BSSY B0, `(.L_x_243) ;  /* 0x0000017000007945 */ /* 0x000fd80003800000 */
[----:B------:R-:W-:Y:S05]  /*c180*/  @!P0 BRA `(.L_x_244) ;  /* 0x0000000000548947 */ /* 0x000fea0003800000 */
[----:B------:R-:W-:Y:S01]  /*c190*/  MOV R35, UR5 ;  /* 0x0000000500237c02 */ /* 0x000fe20008000f00 */
[----:B------:R-:W-:Y:S01]  /*c1a0*/  ULDC.64 UR14, c[0x0][0x288] ;  /* 0x0000a200000e7ab9 */ /* 0x000fe20000000a00 */
[----:B------:R-:W-:-:S03]  /*c1b0*/  SHF.R.S32.HI R37, RZ, 0x1f, R6 ;  /* 0x0000001fff257819 */ /* 0x000fc60000011406 */
[----:B------:R-:W-:Y:S02]  /*c1c0*/  FFMA.FTZ R35, R34, R35, UR6 ;  /* 0x0000000622237e23 */ /* 0x000fe40008010023 */
[----:B------:R-:W-:Y:S02]  /*c1d0*/  IMAD R34, R37, UR14, RZ ;  /* 0x0000000e25227c24 */ /* 0x000fe4000f8e02ff */
[----:B------:R-:W-:Y:S01]  /*c1e0*/  FFMA.FTZ R35, R32, R28, -R35 ;  /* 0x0000001c20237223 */ /* 0x000fe20000010823 */
[----:B------:R-:W-:Y:S01]  /*c1f0*/  MOV R32, UR5 ;  /* 0x0000000500207c02 */ /* 0x000fe20008000f00 */
[----:B------:R-:W-:Y:S02]  /*c200*/  IMAD R34, R6, UR15, R34 ;  /* 0x0000000f06227c24 */ /* 0x000fe4000f8e0222 */
[----:B------:R-:W-:Y:S02]  /*c210*/  FMUL.FTZ R35, R35, UR24 ;  /* 0x0000001823237c20 */ /* 0x000fe40008410000 */
[----:B------:R-:W-:Y:S01]  /*c220*/  FFMA.FTZ R32, R33, R32, UR6 ;  /* 0x0000000621207e23 */ /* 0x000fe20008010020 */
[----:B------:R-:W-:-:S03]  /*c230*/  MOV R33, R27 ;  /* 0x0000001b00217202 */ /* 0x000fc60000000f00 */
[----:B------:R-:W-:-:S04]  /*c240*/  FFMA.FTZ R32, R39, R29, -R32 ;  /* 0x0000001d27207223 */ /* 0x000fc80000010820 */
[----:B------:R-:W-:-:S05]  /*c250*/  FMUL.FTZ R32, R32, UR24 ;  /* 0x0000001820207c20 */ /* 0x000fca0008410000 */
[----:B------:R-:W-:Y:S02]  /*c260*/  F2FP.BF16.F32.PACK_AB R36, R32, R35 ;  /* 0x000000232024723e */ /* 0x000fe400000010ff */
[----:B------:R-:W-:-:S05]  /*c270*/  MOV R32, R24 ;  /* 0x0000001800207202 */ /* 0x000fca0000000f00 */
[----:B------:R-:W-:Y:S01]  /*c280*/  IMAD.WIDE.U32 R32, R6, UR14, R32 ;  /* 0x0000000e06207c25 */ /* 0x000fe2000f8e0020 */
[----:B------:R-:W-:-:S04]  /*c290*/  ULDC.64 UR14, c[0x0][0x210] ;  /* 0x00008400000e7ab9 */ /* 0x000fc80000000a00 */
[----:B------:R-:W-:Y:S02]  /*c2a0*/  IADD3 R33, R33, R34, RZ ;  /* 0x0000002221217210 */ /* 0x000fe40007ffe0ff */
[----:B------:R-:W-:-:S04]  /*c2b0*/  LEA R34, P0, R32, UR14, 0x1 ;  /* 0x0000000e20227c11 */ /* 0x000fc8000f8008ff */
[----:B------:R-:W-:-:S05]  /*c2c0*/  LEA.HI.X R35, R32, UR15, R33, 0x1, P0 ;  /* 0x0000000f20237c11 */ /* 0x000fca00080f0c21 */
[----:B------:R0:W-:Y:S04]  /*c2d0*/  STG.E desc[UR20][R34.64], R36 ;  /* 0x0000002422007986 */ /* 0x0001e8000c101914 */
.L_x_244:
[----:B------:R-:W-:Y:S05]  /*c2e0*/  BSYNC B0 ;  /* 0x0000000000007941 */ /* 0x000fea0003800000 */
.L_x_243:
[----:B------:R-:W2:Y:S01]  /*c2f0*/  LDL.LU R32, [R1+0x40] ;  /* 0x0000400001207983 */ /* 0x000ea20000300800 */
[----:B0-----:R-:W-:Y:S02]  /*c300*/  SHF.L.U32 R34, R51, 0x10, RZ ;  /* 0x0000001033227819 */ /* 0x001fe400000006ff */
[----:B------:R-:W-:Y:S02]  /*c310*/  SHF.L.U32 R33, R43, 0x10, RZ ;  /* 0x000000102b217819 */ /* 0x000fe400000006ff */
[----:B------:R-:W-:Y:S01]  /*c320*/  SHF.L.U32 R42, R42, 0x10, RZ ;  /* 0x000000102a2a7819 */ /* 0x000fe200000006ff */
[----:B------:R-:W-:Y:S02]  /*c330*/  FADD.FTZ R34, R34, -UR23 ;  /* 0x8000001722227e21 */ /* 0x000fe40008010000 */
[----:B------:R-:W-:Y:S02]  /*c340*/  FADD.FTZ R33, R33, -UR23 ;  /* 0x8000001721217e21 */ /* 0x000fe40008010000 */
[----:B------:R-:W-:-:S02]  /*c350*/  FMUL.FTZ R34, R34, UR24 ;  /* 0x0000001822227c20 */ /* 0x000fc40008410000 */
        /* <DEDUP_REMOVED lines=21> */
.L_x_245:
[----:B------:R-:W-:Y:S01]  /*c4b0*/  LOP3.LUT P0, RZ, R5, 0x400, RZ, 0xc0, !PT ;  /* 0x0000040005ff7812 */ /* 0x000fe2000780c0ff */
[----:B------:R-:W-:-:S12]  /*c4c0*/  BSSY B0, `(.L_x_246) ;  /* 0x0000019000007945 */ /* 0x000fd80003800000 */
[----:B------:R-:W-:Y:S05]  /*c4d0*/  @!P0 BRA `(.L_x_247) ;  /* 0x00000000005c8947 */ /* 0x000fea0003800000 */
[----:B------:R-:W-:Y:S01]  /*c4e0*/  MOV R35, UR5 ;  /* 0x0000000500237c02 */ /* 0x000fe20008000f00 */
[----:B------:R-:W-:Y:S01]  /*c4f0*/  ULDC.64 UR14, c[0x0][0x288] ;  /* 0x0000a200000e7ab9 */ /* 0x000fe20000000a00 */
[C---:B------:R-:W-:Y:S02]  /*c500*/  IADD3 R39, R6.reuse, 0x10, RZ ;  /* 0x0000001006277810 */ /* 0x040fe40007ffe0ff */
[----:B------:R-:W-:Y:S01]  /*c510*/  IADD3 R37, R6, 0x10, RZ ;  /* 0x0000001006257810 */ /* 0x000fe20007ffe0ff */
[----:B------:R-:W-:Y:S01]  /*c520*/  FFMA.FTZ R35, R34, R35, UR6 ;  /* 0x0000000622237e23 */ /* 0x000fe20008010023 */
[----:B------:R-:W-:-:S03]  /*c530*/  SHF.R.S32.HI R39, RZ, 0x1f, R39 ;  /* 0x0000001fff277819 */ /* 0x000fc60000011427 */
[----:B------:R-:W-:Y:S01]  /*c540*/  FFMA.FTZ R35, R32, R28, -R35 ;  /* 0x0000001c20237223 */ /* 0x000fe20000010823 */
[----:B------:R-:W-:Y:S01]  /*c550*/  MOV R32, UR5 ;  /* 0x0000000500207c02 */ /* 0x000fe20008000f00 */
[----:B------:R-:W-:Y:S02]  /*c560*/  IMAD R34, R39, UR14, RZ ;  /* 0x0000000e27227c24 */ /* 0x000fe4000f8e02ff */
[----:B------:R-:W-:Y:S02]  /*c570*/  FMUL.FTZ R35, R35, UR24 ;  /* 0x0000001823237c20 */ /* 0x000fe40008410000 */
[----:B------:R-:W-:Y:S01]  /*c580*/  FFMA.FTZ R32, R33, R32, UR6 ;  /* 0x0000000621207e23 */ /* 0x000fe20008010020 */
[----:B------:R-:W-:Y:S01]  /*c590*/  MOV R33, R27 ;  /* 0x0000001b00217202 */ /* 0x000fe20000000f00 */
[----:B------:R-:W-:Y:S02]  /*c5a0*/  IMAD R34, R37, UR15, R34 ;  /* 0x0000000f25227c24 */ /* 0x000fe4000f8e0222 */
        /* <DEDUP_REMOVED lines=10> */
.L_x_247:
[----:B------:R-:W-:Y:S05]  /*c650*/  BSYNC B0 ;  /* 0x0000000000007941 */ /* 0x000fea0003800000 */
.L_x_246:
[----:B0-----:R-:W2:Y:S01]  /*c660*/  LDL.LU R34, [R1+0x28] ;  /* 0x0000280001227983 */ /* 0x001ea20000300800 */
[----:B------:R-:W-:Y:S02]  /*c670*/  SHF.L.U32 R33, R8, 0x10, RZ ;  /* 0x0000001008217819 */ /* 0x000fe400000006ff */
        /* <DEDUP_REMOVED lines=26> */
.L_x_248:
        /* <DEDUP_REMOVED lines=8> */
[----:B------:R-:W-:Y:S02]  /*c8a0*/  SHF.R.S32.HI R36, RZ, 0x1f, R36 ;  /* 0x0000001fff247819 */ /* 0x000fe40000011424 */
[----:B------:R-:W-:Y:S01]  /*c8b0*/  MOV R33, R27 ;  /* 0x0000001b00217202 */ /* 0x000fe20000000f00 */
[----:B------:R-:W-:Y:S01]  /*c8c0*/  FFMA.FTZ R34, R8, R28, -R34 ;  /* 0x0000001c08227223 */ /* 0x000fe20000010822 */
[----:B------:R-:W-:-:S03]  /*c8d0*/  MOV R8, UR5 ;  /* 0x0000000500087c02 */ /* 0x000fc60008000f00 */
[----:B------:R-:W-:Y:S02]  /*c8e0*/  FMUL.FTZ R34, R34, UR24 ;  /* 0x0000001822227c20 */ /* 0x000fe40008410000 */
[----:B------:R-:W-:Y:S01]  /*c8f0*/  FFMA.FTZ R8, R32, R8, UR6 ;  /* 0x0000000620087e23 */ /* 0x000fe20008010008 */
[----:B------:R-:W-:-:S03]  /*c900*/  MOV R32, R24 ;  /* 0x0000001800207202 */ /* 0x000fc60000000f00 */
[----:B------:R-:W-:Y:S02]  /*c910*/  FFMA.FTZ R8, R46, R29, -R8 ;  /* 0x0000001d2e087223 */ /* 0x000fe40000010808 */
[----:B------:R-:W-:-:S04]  /*c920*/  IMAD.WIDE.U32 R32, R35, UR14, R32 ;  /* 0x0000000e23207c25 */ /* 0x000fc8000f8e0020 */
[----:B------:R-:W-:-:S05]  /*c930*/  FMUL.FTZ R8, R8, UR24 ;  /* 0x0000001808087c20 */ /* 0x000fca0008410000 */
[----:B------:R-:W-:Y:S01]  /*c940*/  F2FP.BF16.F32.PACK_AB R8, R8, R34 ;  /* 0x000000220808723e */ /* 0x000fe200000010ff */
[----:B------:R-:W-:-:S04]  /*c950*/  IMAD R34, R36, UR14, RZ ;  /* 0x0000000e24227c24 */ /* 0x000fc8000f8e02ff */
[----:B------:R-:W-:Y:S01]  /*c960*/  IMAD R34, R35, UR15, R34 ;  /* 0x0000000f23227c24 */ /* 0x000fe2000f8e0222 */
[----:B------:R-:W-:-:S04]  /*c970*/  ULDC.64 UR14, c[0x0][0x210] ;  /* 0x00008400000e7ab9 */ /* 0x000fc80000000a00 */
[----:B------:R-:W-:Y:S02]  /*c980*/  IADD3 R33, R33, R34, RZ ;  /* 0x0000002221217210 */ /* 0x000fe40007ffe0ff */
[----:B------:R-:W-:-:S04]  /*c990*/  LEA R34, P0, R32, UR14, 0x1 ;  /* 0x0000000e20227c11 */ /* 0x000fc8000f8008ff */
[----:B------:R-:W-:-:S05]  /*c9a0*/  LEA.HI.X R35, R32, UR15, R33, 0x1, P0 ;  /* 0x0000000f20237c11 */ /* 0x000fca00080f0c21 */
[----:B------:R0:W-:Y:S04]  /*c9b0*/  STG.E desc[UR20][R34.64], R8 ;  /* 0x0000000822007986 */ /* 0x0001e8000c101914 */
.L_x_250:
[----:B------:R-:W-:Y:S05]  /*c9c0*/  BSYNC B0 ;  /* 0x0000000000007941 */ /* 0x000fea0003800000 */
.L_x_249:
[----:B0-----:R-:W2:Y:S01]  /*c9d0*/  LDL.LU R8, [R1+0x24] ;  /* 0x0000240001087983 */ /* 0x001ea20000300800 */
[----:B------:R-:W0:Y:S01]  /*c9e0*/  LDC R35, c[0x0][0x2ac] ;  /* 0x0000ab00ff237b82 */ /* 0x000e220000000800 */
        /* <DEDUP_REMOVED lines=8> */
[----:B0-----:R-:W-:Y:S06]  /*ca70*/  @!P1 BRA `(.L_x_251) ;  /* 0x0000000000489947 */ /* 0x001fec0003800000 */
        /* <DEDUP_REMOVED lines=18> */
.L_x_251:
        /* <DEDUP_REMOVED lines=26> */
.L_x_253:
[----:B------:R-:W-:Y:S05]  /*cd40*/  BSYNC B0 ;  /* 0x0000000000007941 */ /* 0x000fea0003800000 */
.L_x_252:
[----:B0-----:R-:W2:Y:S01]  /*cd50*/  LDL.LU R33, [R1+0x20] ;  /* 0x0000200001217983 */ /* 0x001ea20000300800 */
[----:B------:R-:W-:Y:S01]  /*cd60*/  SHF.L.U32 R10, R10, 0x10, RZ ;  /* 0x000000100a0a7819 */ /* 0x000fe200000006ff */
[----:B------:R-:W-:Y:S01]  /*cd70*/  IMAD.WIDE.U32 R8, R7, -0x77777777, RZ ;  /* 0x8888888907087825 */ /* 0x000fe200078e00ff */
[----:B------:R-:W-:Y:S02]  /*cd80*/  SHF.L.U32 R77, R77, 0x10, RZ ;  /* 0x000000104d4d7819 */ /* 0x000fe400000006ff */
[----:B------:R-:W-:Y:S01]  /*cd90*/  SHF.L.U32 R76, R76, 0x10, RZ ;  /* 0x000000104c4c7819 */ /* 0x000fe200000006ff */
[----:B------:R-:W-:Y:S01]  /*cda0*/  FADD.FTZ R10, R10, -UR23 ;  /* 0x800000170a0a7e21 */ /* 0x000fe20008010000 */
[----:B------:R-:W-:Y:S01]  /*cdb0*/  SHF.R.U32.HI R32, RZ, 0x4, R9 ;  /* 0x00000004ff207819 */ /* 0x000fe20000011609 */
[----:B------:R-:W-:Y:S01]  /*cdc0*/  FADD.FTZ R77, R77, -UR23 ;  /* 0x800000174d4d7e21 */ /* 0x000fe20008010000 */
[----:B------:R-:W-:Y:S01]  /*cdd0*/  SHF.L.U32 R75, R75, 0x10, RZ ;  /* 0x000000104b4b7819 */ /* 0x000fe200000006ff */
[----:B------:R-:W-:-:S02]  /*cde0*/  FMUL.FTZ R10, R10, UR24 ;  /* 0x000000180a0a7c20 */ /* 0x000fc40008410000 */
[----:B------:R-:W-:Y:S01]  /*cdf0*/  FMUL.FTZ R77, R77, UR24 ;  /* 0x000000184d4d7c20 */ /* 0x000fe20008410000 */
[----:B--2---:R-:W-:Y:S02]  /*ce00*/  SHF.L.U32 R8, R33, 0x10, RZ ;  /* 0x0000001021087819 */ /* 0x004fe400000006ff */
        /* <DEDUP_REMOVED lines=20> */
.L_x_254:
        /* <DEDUP_REMOVED lines=14> */
[----:B------:R-:W-:-:S03]  /*d030*/  IMAD R10, R11, UR15, R10 ;  /* 0x0000000f0b0a7c24 */ /* 0x000fc6000f8e020a */
[----:B------:R-:W-:-:S04]  /*d040*/  FFMA.FTZ R8, R76, R29, -R8 ;  /* 0x0000001d4c087223 */ /* 0x000fc80000010808 */
[----:B------:R-:W-:-:S05]  /*d050*/  FMUL.FTZ R8, R8, UR24 ;  /* 0x0000001808087c20 */ /* 0x000fca0008410000 */
[----:B------:R-:W-:Y:S02]  /*d060*/  F2FP.BF16.F32.PACK_AB R34, R8, R9 ;  /* 0x000000090822723e */ /* 0x000fe400000010ff */
[----:B------:R-:W-:Y:S02]  /*d070*/  MOV R8, R24 ;  /* 0x0000001800087202 */ /* 0x000fe40000000f00 */
[----:B------:R-:W-:-:S03]  /*d080*/  MOV R9, R27 ;  /* 0x0000001b00097202 */ /* 0x000fc60000000f00 */
[----:B------:R-:W-:Y:S01]  /*d090*/  IMAD.WIDE.U32 R8, R11, UR14, R8 ;  /* 0x0000000e0b087c25 */ /* 0x000fe2000f8e0008 */
[----:B------:R-:W-:-:S04]  /*d0a0*/  ULDC.64 UR14, c[0x0][0x210] ;  /* 0x00008400000e7ab9 */ /* 0x000fc80000000a00 */
[----:B------:R-:W-:Y:S02]  /*d0b0*/  IADD3 R9, R9, R10, RZ ;  /* 0x0000000a09097210 */ /* 0x000fe40007ffe0ff */
[----:B------:R-:W-:-:S04]  /*d0c0*/  LEA R10, P0, R8, UR14, 0x1 ;  /* 0x0000000e080a7c11 */ /* 0x000fc8000f8008ff */
[----:B------:R-:W-:-:S05]  /*d0d0*/  LEA.HI.X R11, R8, UR15, R9, 0x1, P0 ;  /* 0x0000000f080b7c11 */ /* 0x000fca00080f0c09 */
[----:B------:R0:W-:Y:S04]  /*d0e0*/  STG.E desc[UR20][R10.64], R34 ;  /* 0x000000220a007986 */ /* 0x0001e8000c101914 */
.L_x_256:
[----:B------:R-:W-:Y:S05]  /*d0f0*/  BSYNC B0 ;  /* 0x0000000000007941 */ /* 0x000fea0003800000 */
.L_x_255:
[----:B------:R-:W2:Y:S01]  /*d100*/  LDL.LU R8, [R1+0x1c] ;  /* 0x00001c0001087983 */ /* 0x000ea20000300800 */
[----:B------:R-:W-:Y:S01]  /*d110*/  FADD.FTZ R33, R33, -UR23 ;  /* 0x8000001721217e21 */ /* 0x000fe20008010000 */
[----:B------:R-:W-:Y:S01]  /*d120*/  FADD.FTZ R75, R75, -UR23 ;  /* 0x800000174b4b7e21 */ /* 0x000fe20008010000 */
[----:B------:R-:W-:Y:S02]  /*d130*/  SHF.L.U32 R80, R80, 0x10, RZ ;  /* 0x0000001050507819 */ /* 0x000fe400000006ff */
[----:B------:R-:W-:Y:S01]  /*d140*/  SHF.L.U32 R12, R12, 0x10, RZ ;  /* 0x000000100c0c7819 */ /* 0x000fe200000006ff */
[----:B------:R-:W-:Y:S01]  /*d150*/  FMUL.FTZ R33, R33, UR24 ;  /* 0x0000001821217c20 */ /* 0x000fe20008410000 */
[----:B------:R-:W-:Y:S01]  /*d160*/  SHF.L.U32 R79, R79, 0x10, RZ ;  /* 0x000000104f4f7819 */ /* 0x000fe200000006ff */
[----:B------:R-:W-:Y:S01]  /*d170*/  FMUL.FTZ R75, R75, UR24 ;  /* 0x000000184b4b7c20 */ /* 0x000fe20008410000 */
[----:B--2---:R-:W-:Y:S01]  /*d180*/  SHF.L.U32 R8, R8, 0x10, RZ ;  /* 0x0000001008087819 */ /* 0x004fe200000006ff */
[----:B------:R-:W-:Y:S06]  /*d190*/  @!P1 BRA `(.L_x_257) ;  /* 0x0000000000489947 */ /* 0x000fec0003800000 */
[----:B------:R-:W-:-:S04]  /*d1a0*/  FFMA.FTZ R9, R33, R28, R30 ;  /* 0x0000001c21097223 */ /* 0x000fc8000001001e */
[----:B0-----:R-:W-:-:S06]  /*d1b0*/  FMUL.FTZ R10, R9, -1.4426950216293334961 ;  /* 0xbfb8aa3b090a7820 */ /* 0x001fcc0000410000 */
        /* <DEDUP_REMOVED lines=16> */
.L_x_257:
[----:B------:R-:W-:Y:S01]  /*d2c0*/  LOP3.LUT P0, RZ, R5, 0x40, RZ, 0xc0, !PT ;  /* 0x0000004005ff7812 */ /* 0x000fe2000780c0ff */
[----:B------:R-:W-:-:S12]  /*d2d0*/  BSSY B0, `(.L_x_258) ;  /* 0x0000019000007945 */ /* 0x000fd80003800000 */
[----:B------:R-:W-:Y:S05]  /*d2e0*/  @!P0 BRA `(.L_x_259) ;  /* 0x00000000005c8947 */ /* 0x000fea0003800000 */
[----:B------:R-:W-:Y:S01]  /*d2f0*/  MOV R9, UR5 ;  /* 0x0000000500097c02 */ /* 0x000fe20008000f00 */
[----:B------:R-:W-:Y:S01]  /*d300*/  ULDC.64 UR14, c[0x0][0x288] ;  /* 0x0000a200000e7ab9 */ /* 0x000fe20000000a00 */
[C---:B0-----:R-:W-:Y:S02]  /*d310*/  IADD3 R10, R6.reuse, 0x50, RZ ;  /* 0x00000050060a7810 */ /* 0x041fe40007ffe0ff */
        /* <DEDUP_REMOVED lines=20> */
.L_x_259:
[----:B------:R-:W-:Y:S05]  /*d460*/  BSYNC B0 ;  /* 0x0000000000007941 */ /* 0x000fea0003800000 */
.L_x_258:
        /* <DEDUP_REMOVED lines=11> */
[----:B01----:R-:W-:-:S06]  /*d520*/  FMUL.FTZ R10, R9, -1.4426950216293334961 ;  /* 0xbfb8aa3b090a7820 */ /* 0x003fcc0000410000 */
        /* <DEDUP_REMOVED lines=16> */
.L_x_260:
[----:B------:R-:W-:Y:S01]  /*d630*/  LOP3.LUT P0, RZ, R5, 0x20, RZ, 0xc0, !PT ;  /* 0x0000002005ff7812 */ /* 0x000fe2000780c0ff */
[----:B------:R-:W-:-:S12]  /*d640*/  BSSY B0, `(.L_x_261) ;  /* 0x0000019000007945 */ /* 0x000fd80003800000 */
[----:B------:R-:W-:Y:S05]  /*d650*/  @!P0 BRA `(.L_x_262) ;  /* 0x00000000005c8947 */ /* 0x000fea0003800000 */
[----:B------:R-:W-:Y:S01]  /*d660*/  MOV R9, UR5 ;  /* 0x0000000500097c02 */ /* 0x000fe20008000f00 */
[----:B------:R-:W-:Y:S01]  /*d670*/  ULDC.64 UR14, c[0x0][0x288] ;  /* 0x0000a200000e7ab9 */ /* 0x000fe20000000a00 */
[C---:B01----:R-:W-:Y:S02]  /*d680*/  IADD3 R10, R6.reuse, 0x60, RZ ;  /* 0x00000060060a7810 */ /* 0x043fe40007ffe0ff */
        /* <DEDUP_REMOVED lines=20> */
.L_x_262:
[----:B------:R-:W-:Y:S05]  /*d7d0*/  BSYNC B0 ;  /* 0x0000000000007941 */ /* 0x000fea0003800000 */
.L_x_261:
[----:B------:R-:W3:Y:S01]  /*d7e0*/  LDL.LU R8, [R1+0x14] ;  /* 0x0000140001087983 */ /* 0x000ee20000300800 */
[----:B------:R-:W-:Y:S01]  /*d7f0*/  FADD.FTZ R13, R13, -UR23 ;  /* 0x800000170d0d7e21 */ /* 0x000fe20008010000 */
[----:B------:R-:W-:Y:S01]  /*d800*/  FADD.FTZ R82, R82, -UR23 ;  /* 0x8000001752527e21 */ /* 0x000fe20008010000 */
[----:B------:R-:W-:Y:S02]  /*d810*/  SHF.L.U32 R86, R86, 0x10, RZ ;  /* 0x0000001056567819 */ /* 0x000fe400000006ff */
[----:B------:R-:W-:Y:S01]  /*d820*/  SHF.L.U32 R14, R14, 0x10, RZ ;  /* 0x000000100e0e7819 */ /* 0x000fe200000006ff */
[----:B------:R-:W-:Y:S01]  /*d830*/  FMUL.FTZ R13, R13, UR24 ;  /* 0x000000180d0d7c20 */ /* 0x000fe20008410000 */
[----:B------:R-:W-:Y:S01]  /*d840*/  SHF.L.U32 R85, R85, 0x10, RZ ;  /* 0x0000001055557819 */ /* 0x000fe200000006ff */
[----:B------:R-:W-:Y:S01]  /*d850*/  FMUL.FTZ R82, R82, UR24 ;  /* 0x0000001852527c20 */ /* 0x000fe20008410000 */
[----:B---3--:R-:W-:Y:S01]  /*d860*/  SHF.L.U32 R8, R8, 0x10, RZ ;  /* 0x0000001008087819 */ /* 0x008fe200000006ff */
[----:B------:R-:W-:Y:S06]  /*d870*/  @!P1 BRA `(.L_x_263) ;  /* 0x0000000000489947 */ /* 0x000fec0003800000 */
[----:B------:R-:W-:-:S04]  /*d880*/  FFMA.FTZ R9, R13, R28, R30 ;  /* 0x0000001c0d097223 */ /* 0x000fc8000001001e */
[----:B012---:R-:W-:-:S06]  /*d890*/  FMUL.FTZ R10, R9, -1.4426950216293334961 ;  /* 0xbfb8aa3b090a7820 */ /* 0x007fcc0000410000 */
        /* <DEDUP_REMOVED lines=16> */
.L_x_263:
[----:B------:R-:W-:Y:S01]  /*d9a0*/  LOP3.LUT P0, RZ, R5, 0x10, RZ, 0xc0, !PT ;  /* 0x0000001005ff7812 */ /* 0x000fe2000780c0ff */
[----:B------:R-:W-:-:S12]  /*d9b0*/  BSSY B0, `(.L_x_264) ;  /* 0x0000019000007945 */ /* 0x000fd80003800000 */
[----:B------:R-:W-:Y:S05]  /*d9c0*/  @!P0 BRA `(.L_x_265) ;  /* 0x00000000005c8947 */ /* 0x000fea0003800000 */
[----:B------:R-:W-:Y:S01]  /*d9d0*/  MOV R9, UR5 ;  /* 0x0000000500097c02 */ /* 0x000fe20008000f00 */
[----:B------:R-:W-:Y:S01]  /*d9e0*/  ULDC.64 UR14, c[0x0][0x288] ;  /* 0x0000a200000e7ab9 */ /* 0x000fe20000000a00 */
[C---:B012---:R-:W-:Y:S02]  /*d9f0*/  IADD3 R10, R6.reuse, 0x70, RZ ;  /* 0x00000070060a7810 */ /* 0x047fe40007ffe0ff */
        /* <DEDUP_REMOVED lines=20> */
.L_x_265:
[----:B------:R-:W-:Y:S05]  /*db40*/  BSYNC B0 ;  /* 0x0000000000007941 */ /* 0x000fea0003800000 */
.L_x_264:
[----:B------:R-:W4:Y:S01]  /*db50*/  LDL.LU R8, [R1+0x10] ;  /* 0x0000100001087983 */ /* 0x000f220000300800 */
[----:B------:R-:W-:Y:S01]  /*db60*/  FADD.FTZ R14, R14, -UR23 ;  /* 0x800000170e0e7e21 */ /* 0x000fe20008010000 */
[----:B------:R-:W-:Y:S01]  /*db70*/  FADD.FTZ R85, R85, -UR23 ;  /* 0x8000001755557e21 */ /* 0x000fe20008010000 */
[----:B------:R-:W-:Y:S02]  /*db80*/  SHF.L.U32 R89, R89, 0x10, RZ ;  /* 0x0000001059597819 */ /* 0x000fe400000006ff */
[----:B------:R-:W-:Y:S01]  /*db90*/  SHF.L.U32 R15, R15, 0x10, RZ ;  /* 0x000000100f0f7819 */ /* 0x000fe200000006ff */
[----:B------:R-:W-:Y:S01]  /*dba0*/  FMUL.FTZ R14, R14, UR24 ;  /* 0x000000180e0e7c20 */ /* 0x000fe20008410000 */
[----:B------:R-:W-:Y:S01]  /*dbb0*/  SHF.L.U32 R88, R88, 0x10, RZ ;  /* 0x0000001058587819 */ /* 0x000fe200000006ff */
[----:B------:R-:W-:Y:S01]  /*dbc0*/  FMUL.FTZ R85, R85, UR24 ;  /* 0x0000001855557c20 */ /* 0x000fe20008410000 */
[----:B----4-:R-:W-:Y:S01]  /*dbd0*/  SHF.L.U32 R8, R8, 0x10, RZ ;  /* 0x0000001008087819 */ /* 0x010fe200000006ff */
[----:B------:R-:W-:Y:S06]  /*dbe0*/  @!P1 BRA `(.L_x_266) ;  /* 0x0000000000489947 */ /* 0x000fec0003800000 */
[----:B------:R-:W-:-:S04]  /*dbf0*/  FFMA.FTZ R9, R14, R28, R30 ;  /* 0x0000001c0e097223 */ /* 0x000fc8000001001e */
[----:B0123--:R-:W-:-:S06]  /*dc00*/  FMUL.FTZ R10, R9, -1.4426950216293334961 ;  /* 0xbfb8aa3b090a7820 */ /* 0x00ffcc0000410000 */
        /* <DEDUP_REMOVED lines=16> */
.L_x_266:
[----:B------:R-:W-:Y:S01]  /*dd10*/  LOP3.LUT P0, RZ, R5, 0x8, RZ, 0xc0, !PT ;  /* 0x0000000805ff7812 */ /* 0x000fe2000780c0ff */
[----:B------:R-:W-:-:S12]  /*dd20*/  BSSY B0, `(.L_x_267) ;  /* 0x0000019000007945 */ /* 0x000fd80003800000 */
[----:B------:R-:W-:Y:S05]  /*dd30*/  @!P0 BRA `(.L_x_268) ;  /* 0x00000000005c8947 */ /* 0x000fea0003800000 */
[----:B------:R-:W-:Y:S01]  /*dd40*/  MOV R9, UR5 ;  /* 0x0000000500097c02 */ /* 0x000fe20008000f00 */
[----:B------:R-:W-:Y:S01]  /*dd50*/  ULDC.64 UR14, c[0x0][0x288] ;  /* 0x0000a200000e7ab9 */ /* 0x000fe20000000a00 */
[C---:B0123--:R-:W-:Y:S02]  /*dd60*/  IADD3 R10, R6.reuse, 0x80, RZ ;  /* 0x00000080060a7810 */ /* 0x04ffe40007ffe0ff */
        /* <DEDUP_REMOVED lines=20> */
.L_x_268:
[----:B------:R-:W-:Y:S05]  /*deb0*/  BSYNC B0 ;  /* 0x0000000000007941 */ /* 0x000fea0003800000 */
.L_x_267:
[----:B------:R-:W5:Y:S01]  /*dec0*/  LDL.LU R8, [R1+0xc] ;  /* 0x00000c0001087983 */ /* 0x000f620000300800 */
[----:B------:R-:W-:Y:S01]  /*ded0*/  FADD.FTZ R15, R15, -UR23 ;  /* 0x800000170f0f7e21 */ /* 0x000fe20008010000 */
[----:B------:R-:W-:Y:S01]  /*dee0*/  FADD.FTZ R88, R88, -UR23 ;  /* 0x8000001758587e21 */ /* 0x000fe20008010000 */
[----:B------:R-:W-:Y:S02]  /*def0*/  SHF.L.U32 R91, R91, 0x10, RZ ;  /* 0x000000105b5b7819 */ /* 0x000fe400000006ff */
[----:B------:R-:W-:Y:S01]  /*df00*/  SHF.L.U32 R16, R16, 0x10, RZ ;  /* 0x0000001010107819 */ /* 0x000fe200000006ff */
[----:B------:R-:W-:Y:S01]  /*df10*/  FMUL.FTZ R15, R15, UR24 ;  /* 0x000000180f0f7c20 */ /* 0x000fe20008410000 */
[----:B------:R-:W-:Y:S01]  /*df20*/  SHF.L.U32 R90, R90, 0x10, RZ ;  /* 0x000000105a5a7819 */ /* 0x000fe200000006ff */
[----:B------:R-:W-:Y:S01]  /*df30*/  FMUL.FTZ R88, R88, UR24 ;  /* 0x0000001858587c20 */ /* 0x000fe20008410000 */
[----:B-----5:R-:W-:Y:S01]  /*df40*/  SHF.L.U32 R8, R8, 0x10, RZ ;  /* 0x0000001008087819 */ /* 0x020fe200000006ff */
[----:B------:R-:W-:Y:S06]  /*df50*/  @!P1 BRA `(.L_x_269) ;  /* 0x0000000000489947 */ /* 0x000fec0003800000 */
[----:B------:R-:W-:-:S04]  /*df60*/  FFMA.FTZ R9, R15, R28, R30 ;  /* 0x0000001c0f097223 */ /* 0x000fc8000001001e */
[----:B01234-:R-:W-:-:S06]  /*df70*/  FMUL.FTZ R10, R9, -1.4426950216293334961 ;  /* 0xbfb8aa3b090a7820 */ /* 0x01ffcc0000410000 */
        /* <DEDUP_REMOVED lines=16> */
.L_x_269:
[----:B------:R-:W-:Y:S01]  /*e080*/  LOP3.LUT P0, RZ, R5, 0x4, RZ, 0xc0, !PT ;  /* 0x0000000405ff7812 */ /* 0x000fe2000780c0ff */
[----:B------:R-:W-:-:S12]  /*e090*/  BSSY B0, `(.L_x_270) ;  /* 0x0000019000007945 */ /* 0x000fd80003800000 */
[----:B------:R-:W-:Y:S05]  /*e0a0*/  @!P0 BRA `(.L_x_271) ;  /* 0x00000000005c8947 */ /* 0x000fea0003800000 */
[----:B------:R-:W-:Y:S01]  /*e0b0*/  MOV R9, UR5 ;  /* 0x0000000500097c02 */ /* 0x000fe20008000f00 */
[----:B------:R-:W-:Y:S01]  /*e0c0*/  ULDC.64 UR14, c[0x0][0x288] ;  /* 0x0000a200000e7ab9 */ /* 0x000fe20000000a00 */
[C---:B01234-:R-:W-:Y:S02]  /*e0d0*/  IADD3 R10, R6.reuse, 0x90, RZ ;  /* 0x00000090060a7810 */ /* 0x05ffe40007ffe0ff */
        /* <DEDUP_REMOVED lines=20> */
.L_x_271:
[----:B------:R-:W-:Y:S05]  /*e220*/  BSYNC B0 ;  /* 0x0000000000007941 */ /* 0x000fea0003800000 */
.L_x_270:
        /* <DEDUP_REMOVED lines=28> */
.L_x_272:
        /* <DEDUP_REMOVED lines=26> */
.L_x_274:
[----:B------:R-:W-:Y:S05]  /*e590*/  BSYNC B0 ;  /* 0x0000000000007941 */ /* 0x000fea0003800000 */
.L_x_273:
        /* <DEDUP_REMOVED lines=28> */
.L_x_275:
[----:B------:R-:W-:Y:S04]  /*e760*/  BSSY B0, `(.L_x_276) ;  /* 0x0000019000007945 */ /* 0x000fe80003800000 */
        /* <DEDUP_REMOVED lines=24> */
.L_x_277:
[----:B------:R-:W-:Y:S05]  /*e8f0*/  BSYNC B0 ;  /* 0x0000000000007941 */ /* 0x000fea0003800000 */
.L_x_276:
[----:B------:R-:W0:Y:S01]  /*e900*/  LDL.LU R8, [R1] ;  /* 0x0000000001087983 */ /* 0x000e220000300800 */
[----:B------:R-:W-:Y:S01]  /*e910*/  FADD.FTZ R18, R18, -UR23 ;  /* 0x8000001712127e21 */ /* 0x000fe20008010000 */
[----:B------:R-:W-:Y:S01]  /*e920*/  FADD.FTZ R95, R95, -UR23 ;  /* 0x800000175f5f7e21 */ /* 0x000fe20008010000 */
[----:B------:R-:W-:Y:S02]  /*e930*/  SHF.L.U32 R13, R99, 0x10, RZ ;  /* 0x00000010630d7819 */ /* 0x000fe400000006ff */
[----:B------:R-:W-:Y:S01]  /*e940*/  SHF.L.U32 R19, R19, 0x10, RZ ;  /* 0x0000001013137819 */ /* 0x000fe200000006ff */
[----:B------:R-:W-:Y:S01]  /*e950*/  FMUL.FTZ R18, R18, UR24 ;  /* 0x0000001812127c20 */ /* 0x000fe20008410000 */
[----:B------:R-:W-:Y:S01]  /*e960*/  SHF.L.U32 R98, R98, 0x10, RZ ;  /* 0x0000001062627819 */ /* 0x000fe200000006ff */
[----:B------:R-:W-:Y:S01]  /*e970*/  FMUL.FTZ R95, R95, UR24 ;  /* 0x000000185f5f7c20 */ /* 0x000fe20008410000 */
[----:B0-234-:R-:W-:Y:S01]  /*e980*/  SHF.L.U32 R12, R8, 0x10, RZ ;  /* 0x00000010080c7819 */ /* 0x01dfe200000006ff */
        /* <DEDUP_REMOVED lines=17> */
[----:B-1----:R-:W-:-:S04]  /*eaa0*/  FFMA.FTZ R10, R9, R8, 1 ;  /* 0x3f800000090a7423 */ /* 0x002fc80000010008 */
[----:B------:R-:W-:-:S07]  /*eab0*/  FMUL.FTZ R13, R13, R10 ;  /* 0x0000000a0d0d7220 */ /* 0x000fce0000410000 */
.L_x_278:
[----:B------:R-:W-:Y:S04]  /*eac0*/  BSSY B0, `(.L_x_279) ;  /* 0x0000019000007945 */ /* 0x000fe80003800000 */
[----:B------:R-:W-:Y:S05]  /*ead0*/  @!P4 BRA `(.L_x_280) ;  /* 0x00000000005cc947 */ /* 0x000fea0003800000 */
[----:B------:R-:W-:Y:S01]  /*eae0*/  MOV R9, UR5 ;  /* 0x0000000500097c02 */ /* 0x000fe20008000f00 */
[----:B------:R-:W-:Y:S01]  /*eaf0*/  ULDC.64 UR14, c[0x0][0x288] ;  /* 0x0000a200000e7ab9 */ /* 0x000fe20000000a00 */
[----:B------:R-:W-:Y:S02]  /*eb00*/  MOV R8, UR5 ;  /* 0x0000000500087c02 */ /* 0x000fe40008000f00 */
[----:B-1----:R-:W-:Y:S01]  /*eb10*/  IADD3 R10, R6, 0xc0, RZ ;  /* 0x000000c0060a7810 */ /* 0x002fe20007ffe0ff */
[----:B------:R-:W-:Y:S01]  /*eb20*/  FFMA.FTZ R9, R18, R9, UR6 ;  /* 0x0000000612097e23 */ /* 0x000fe20008010009 */
[----:B------:R-:W-:Y:S01]  /*eb30*/  IADD3 R11, R6, 0xc0, RZ ;  /* 0x000000c0060b7810 */ /* 0x000fe20007ffe0ff */
[----:B------:R-:W-:Y:S01]  /*eb40*/  FFMA.FTZ R8, R95, R8, UR6 ;  /* 0x000000065f087e23 */ /* 0x000fe20008010008 */
[----:B------:R-:W-:Y:S01]  /*eb50*/  SHF.R.S32.HI R10, RZ, 0x1f, R10 ;  /* 0x0000001fff0a7819 */ /* 0x000fe2000001140a */
[----:B------:R-:W-:Y:S01]  /*eb60*/  FFMA.FTZ R12, R12, R28, -R9 ;  /* 0x0000001c0c0c7223 */ /* 0x000fe20000010809 */
[----:B------:R-:W-:Y:S01]  /*eb70*/  MOV R9, R27 ;  /* 0x0000001b00097202 */ /* 0x000fe20000000f00 */
[----:B------:R-:W-:Y:S01]  /*eb80*/  FFMA.FTZ R13, R13, R29, -R8 ;  /* 0x0000001d0d0d7223 */ /* 0x000fe20000010808 */
[----:B------:R-:W-:Y:S01]  /*eb90*/  MOV R8, R24 ;  /* 0x0000001800087202 */ /* 0x000fe20000000f00 */
[----:B------:R-:W-:-:S02]  /*eba0*/  IMAD R10, R10, UR14, RZ ;  /* 0x0000000e0a0a7c24 */ /* 0x000fc4000f8e02ff */
[----:B------:R-:W-:Y:S01]  /*ebb0*/  FMUL.FTZ R12, R12, UR24 ;  /* 0x000000180c0c7c20 */ /* 0x000fe20008410000 */
[----:B------:R-:W-:Y:S01]  /*ebc0*/  FMUL.FTZ R13, R13, UR24 ;  /* 0x000000180d0d7c20 */ /* 0x000fe20008410000 */
[----:B------:R-:W-:-:S04]  /*ebd0*/  IMAD.WIDE.U32 R8, R11, UR14, R8 ;  /* 0x0000000e0b087c25 */ /* 0x000fc8000f8e0008 */
[----:B------:R-:W-:Y:S01]  /*ebe0*/  F2FP.BF16.F32.PACK_AB R13, R13, R12 ;  /* 0x0000000c0d0d723e */ /* 0x000fe200000010ff */
[----:B------:R-:W-:Y:S01]  /*ebf0*/  IMAD R11, R11, UR15, R10 ;  /* 0x0000000f0b0b7c24 */ /* 0x000fe2000f8e020a */
[----:B------:R-:W-:Y:S02]  /*ec00*/  ULDC.64 UR14, c[0x0][0x210] ;  /* 0x00008400000e7ab9 */ /* 0x000fe40000000a00 */
[----:B------:R-:W-:Y:S02]  /*ec10*/  LEA R10, P0, R8, UR14, 0x1 ;  /* 0x0000000e080a7c11 */ /* 0x000fe4000f8008ff */
[----:B------:R-:W-:-:S04]  /*ec20*/  IADD3 R9, R9, R11, RZ ;  /* 0x0000000b09097210 */ /* 0x000fc80007ffe0ff */
[----:B------:R-:W-:-:S05]  /*ec30*/  LEA.HI.X R11, R8, UR15, R9, 0x1, P0 ;  /* 0x0000000f080b7c11 */ /* 0x000fca00080f0c09 */
[----:B------:R0:W-:Y:S02]  /*ec40*/  STG.E desc[UR20][R10.64], R13 ;  /* 0x0000000d0a007986 */ /* 0x0001e4000c101914 */
.L_x_280:
[----:B------:R-:W-:Y:S05]  /*ec50*/  BSYNC B0 ;  /* 0x0000000000007941 */ /* 0x000fea0003800000 */
.L_x_279:
[----:B------:R-:W-:Y:S01]  /*ec60*/  FADD.FTZ R12, R19, -UR23 ;  /* 0x80000017130c7e21 */ /* 0x000fe20008010000 */
[----:B0-----:R-:W-:Y:S01]  /*ec70*/  FADD.FTZ R13, R98, -UR23 ;  /* 0x80000017620d7e21 */ /* 0x001fe20008010000 */
[----:B------:R-:W-:Y:S02]  /*ec80*/  SHF.L.U32 R69, R69, 0x10, RZ ;  /* 0x0000001045457819 */ /* 0x000fe400000006ff */
[----:B------:R-:W-:Y:S01]  /*ec90*/  SHF.L.U32 R103, R103, 0x10, RZ ;  /* 0x0000001067677819 */ /* 0x000fe200000006ff */
[----:B------:R-:W-:Y:S01]  /*eca0*/  FMUL.FTZ R12, R12, UR24 ;  /* 0x000000180c0c7c20 */ /* 0x000fe20008410000 */
[----:B------:R-:W-:Y:S01]  /*ecb0*/  SHF.L.U32 R20, R20, 0x10, RZ ;  /* 0x0000001014147819 */ /* 0x000fe200000006ff */
[----:B------:R-:W-:Y:S01]  /*ecc0*/  FMUL.FTZ R13, R13, UR24 ;  /* 0x000000180d0d7c20 */ /* 0x000fe20008410000 */
[----:B------:R-:W-:Y:S01]  /*ecd0*/  SHF.L.U32 R102, R102, 0x10, RZ ;  /* 0x0000001066667819 */ /* 0x000fe200000006ff */
[----:B------:R-:W-:Y:S06]  /*ece0*/  @!P1 BRA `(.L_x_281) ;  /* 0x0000000000489947 */ /* 0x000fec0003800000 */
[----:B------:R-:W-:Y:S01]  /*ecf0*/  FFMA.FTZ R8, R13, R29, R31 ;  /* 0x0000001d0d087223 */ /* 0x000fe2000001001f */
[----:B------:R-:W-:-:S03]  /*ed00*/  FFMA.FTZ R9, R12, R28, R30 ;  /* 0x0000001c0c097223 */ /* 0x000fc6000001001e */
[----:B-1----:R-:W-:Y:S01]  /*ed10*/  FMUL.FTZ R11, R8, -1.4426950216293334961 ;  /* 0xbfb8aa3b080b7820 */ /* 0x002fe20000410000 */
        /* <DEDUP_REMOVED lines=15> */
.L_x_281:
[----:B------:R-:W-:Y:S04]  /*ee10*/  BSSY B0, `(.L_x_282) ;  /* 0x0000019000007945 */ /* 0x000fe80003800000 */
[----:B------:R-:W-:Y:S05]  /*ee20*/  @!P3 BRA `(.L_x_283) ;  /* 0x00000000005cb947 */ /* 0x000fea0003800000 */
[C---:B------:R-:W-:Y:S01]  /*ee30*/  IADD3 R8, R6.reuse, 0xd0, RZ ;  /* 0x000000d006087810 */ /* 0x040fe20007ffe0ff */
[----:B------:R-:W-:Y:S01]  /*ee40*/  ULDC.64 UR14, c[0x0][0x288] ;  /* 0x0000a200000e7ab9 */ /* 0x000fe20000000a00 */
[----:B-1----:R-:W-:Y:S02]  /*ee50*/  IADD3 R11, R6, 0xd0, RZ ;  /* 0x000000d0060b7810 */ /* 0x002fe40007ffe0ff */
[----:B------:R-:W-:Y:S02]  /*ee60*/  SHF.R.S32.HI R8, RZ, 0x1f, R8 ;  /* 0x0000001fff087819 */ /* 0x000fe40000011408 */
[----:B------:R-:W-:-:S03]  /*ee70*/  MOV R9, R27 ;  /* 0x0000001b00097202 */ /* 0x000fc60000000f00 */
[----:B------:R-:W-:Y:S01]  /*ee80*/  IMAD R10, R8, UR14, RZ ;  /* 0x0000000e080a7c24 */ /* 0x000fe2000f8e02ff */
[----:B------:R-:W-:-:S05]  /*ee90*/  MOV R8, R24 ;  /* 0x0000001800087202 */ /* 0x000fca0000000f00 */
[----:B------:R-:W-:-:S04]  /*eea0*/  IMAD.WIDE.U32 R8, R11, UR14, R8 ;  /* 0x0000000e0b087c25 */ /* 0x000fc8000f8e0008 */
[----:B------:R-:W-:Y:S01]  /*eeb0*/  IMAD R11, R11, UR15, R10 ;  /* 0x0000000f0b0b7c24 */ /* 0x000fe2000f8e020a */
[----:B------:R-:W-:Y:S02]  /*eec0*/  ULDC.64 UR14, c[0x0][0x210] ;  /* 0x00008400000e7ab9 */ /* 0x000fe40000000a00 */
[C---:B------:R-:W-:Y:S02]  /*eed0*/  LEA R10, P0, R8.reuse, UR14, 0x1 ;  /* 0x0000000e080a7c11 */ /* 0x040fe4000f8008ff */
[----:B------:R-:W-:Y:S02]  /*eee0*/  IADD3 R11, R9, R11, RZ ;  /* 0x0000000b090b7210 */ /* 0x000fe40007ffe0ff */
[----:B------:R-:W-:Y:S02]  /*eef0*/  MOV R9, UR5 ;  /* 0x0000000500097c02 */ /* 0x000fe40008000f00 */
[----:B------:R-:W-:Y:S02]  /*ef00*/  LEA.HI.X R11, R8, UR15, R11, 0x1, P0 ;  /* 0x0000000f080b7c11 */ /* 0x000fe400080f0c0b */
[----:B------:R-:W-:Y:S01]  /*ef10*/  MOV R8, UR5 ;  /* 0x0000000500087c02 */ /* 0x000fe20008000f00 */
[----:B------:R-:W-:-:S04]  /*ef20*/  FFMA.FTZ R12, R12, R9, UR6 ;  /* 0x000000060c0c7e23 */ /* 0x000fc80008010009 */
[----:B------:R-:W-:Y:S01]  /*ef30*/  FFMA.FTZ R8, R13, R8, UR6 ;  /* 0x000000060d087e23 */ /* 0x000fe20008010008 */
[----:B------:R-:W-:-:S03]  /*ef40*/  FFMA.FTZ R12, R69, R28, -R12 ;  /* 0x0000001c450c7223 */ /* 0x000fc6000001080c */
[----:B------:R-:W-:Y:S01]  /*ef50*/  FFMA.FTZ R8, R103, R29, -R8 ;  /* 0x0000001d67087223 */ /* 0x000fe20000010808 */
[----:B------:R-:W-:-:S03]  /*ef60*/  FMUL.FTZ R9, R12, UR24 ;  /* 0x000000180c097c20 */ /* 0x000fc60008410000 */
[----:B------:R-:W-:-:S05]  /*ef70*/  FMUL.FTZ R8, R8, UR24 ;  /* 0x0000001808087c20 */ /* 0x000fca0008410000 */
[----:B------:R-:W-:-:S05]  /*ef80*/  F2FP.BF16.F32.PACK_AB R9, R8, R9 ;  /* 0x000000090809723e */ /* 0x000fca00000010ff */
[----:B------:R0:W-:Y:S02]  /*ef90*/  STG.E desc[UR20][R10.64], R9 ;  /* 0x000000090a007986 */ /* 0x0001e4000c101914 */
.L_x_283:
[----:B------:R-:W-:Y:S05]  /*efa0*/  BSYNC B0 ;  /* 0x0000000000007941 */ /* 0x000fea0003800000 */
.L_x_282:
[----:B------:R-:W-:Y:S01]  /*efb0*/  FADD.FTZ R13, R20, -UR23 ;  /* 0x80000017140d7e21 */ /* 0x000fe20008010000 */
[----:B------:R-:W-:Y:S01]  /*efc0*/  FADD.FTZ R12, R102, -UR23 ;  /* 0x80000017660c7e21 */ /* 0x000fe20008010000 */
        /* <DEDUP_REMOVED lines=8> */
[----:B0-----:R-:W-:-:S03]  /*f050*/  FFMA.FTZ R9, R12, R29, R31 ;  /* 0x0000001d0c097223 */ /* 0x001fc6000001001f */
        /* <DEDUP_REMOVED lines=16> */
.L_x_284:
[----:B------:R-:W-:Y:S04]  /*f160*/  BSSY B0, `(.L_x_285) ;  /* 0x0000019000007945 */ /* 0x000fe80003800000 */
[----:B------:R-:W-:Y:S05]  /*f170*/  @!P2 BRA `(.L_x_286) ;  /* 0x00000000005ca947 */ /* 0x000fea0003800000 */
[C---:B------:R-:W-:Y:S01]  /*f180*/  IADD3 R8, R6.reuse, 0xe0, RZ ;  /* 0x000000e006087810 */ /* 0x040fe20007ffe0ff */
[----:B------:R-:W-:Y:S01]  /*f190*/  ULDC.64 UR14, c[0x0][0x288] ;  /* 0x0000a200000e7ab9 */ /* 0x000fe20000000a00 */
[----:B01----:R-:W-:Y:S02]  /*f1a0*/  IADD3 R11, R6, 0xe0, RZ ;  /* 0x000000e0060b7810 */ /* 0x003fe40007ffe0ff */
        /* <DEDUP_REMOVED lines=15> */
[----:B------:R-:W-:-:S04]  /*f2a0*/  FFMA.FTZ R8, R67, R28, -R8 ;  /* 0x0000001c43087223 */ /* 0x000fc80000010808 */
[----:B------:R-:W-:Y:S01]  /*f2b0*/  FMUL.FTZ R9, R8, UR24 ;  /* 0x0000001808097c20 */ /* 0x000fe20008410000 */
[----:B------:R-:W-:-:S05]  /*f2c0*/  FMUL.FTZ R8, R108, UR24 ;  /* 0x000000186c087c20 */ /* 0x000fca0008410000 */
[----:B------:R-:W-:-:S05]  /*f2d0*/  F2FP.BF16.F32.PACK_AB R9, R8, R9 ;  /* 0x000000090809723e */ /* 0x000fca00000010ff */
[----:B------:R2:W-:Y:S02]  /*f2e0*/  STG.E desc[UR20][R10.64], R9 ;  /* 0x000000090a007986 */ /* 0x0005e4000c101914 */
.L_x_286:
[----:B------:R-:W-:Y:S05]  /*f2f0*/  BSYNC B0 ;  /* 0x0000000000007941 */ /* 0x000fea0003800000 */
.L_x_285:
        /* <DEDUP_REMOVED lines=10> */
[----:B0-2---:R-:W-:-:S03]  /*f3a0*/  FFMA.FTZ R9, R15, R28, R30 ;  /* 0x0000001c0f097223 */ /* 0x005fc6000001001e */
        /* <DEDUP_REMOVED lines=16> */
.L_x_287:
[----:B------:R-:W-:Y:S01]  /*f4b0*/  LOP3.LUT P0, RZ, R5, 0x100000, RZ, 0xc0, !PT ;  /* 0x0010000005ff7812 */ /* 0x000fe2000780c0ff */
[----:B------:R-:W-:-:S12]  /*f4c0*/  BSSY B0, `(.L_x_288) ;  /* 0x0000018000007945 */ /* 0x000fd80003800000 */
[----:B------:R-:W-:Y:S05]  /*f4d0*/  @!P0 BRA `(.L_x_289) ;  /* 0x0000000000588947 */ /* 0x000fea0003800000 */
[----:B012---:R-:W-:Y:S01]  /*f4e0*/  IADD3 R11, R6, 0xf0, RZ ;  /* 0x000000f0060b7810 */ /* 0x007fe20007ffe0ff */
        /* <DEDUP_REMOVED lines=21> */
.L_x_289:
[----:B------:R-:W-:Y:S05]  /*f640*/  BSYNC B0 ;  /* 0x0000000000007941 */ /* 0x000fea0003800000 */
.L_x_288:
        /* <DEDUP_REMOVED lines=9> */
[----:B0-23--:R-:W-:Y:S01]  /*f6e0*/  FFMA.FTZ R9, R12, R29, R31 ;  /* 0x0000001d0c097223 */ /* 0x00dfe2000001001f */
        /* <DEDUP_REMOVED lines=17> */
.L_x_290:
[----:B------:R-:W-:Y:S01]  /*f800*/  LOP3.LUT P0, RZ, R5, 0x80000, RZ, 0xc0, !PT ;  /* 0x0008000005ff7812 */ /* 0x000fe2000780c0ff */
[----:B------:R-:W-:-:S12]  /*f810*/  BSSY B0, `(.L_x_291) ;  /* 0x0000018000007945 */ /* 0x000fd80003800000 */
[----:B------:R-:W-:Y:S05]  /*f820*/  @!P0 BRA `(.L_x_292) ;  /* 0x0000000000588947 */ /* 0x000fea0003800000 */
[----:B0123--:R-:W-:Y:S01]  /*f830*/  IADD3 R11, R6, 0x100, RZ ;  /* 0x00000100060b7810 */ /* 0x00ffe20007ffe0ff */
        /* <DEDUP_REMOVED lines=21> */
.L_x_292:
[----:B------:R-:W-:Y:S05]  /*f990*/  BSYNC B0 ;  /* 0x0000000000007941 */ /* 0x000fea0003800000 */
.L_x_291:
        /* <DEDUP_REMOVED lines=10> */
[----:B0-234-:R-:W-:-:S03]  /*fa40*/  FFMA.FTZ R9, R12, R29, R31 ;  /* 0x0000001d0c097223 */ /* 0x01dfc6000001001f */
        /* <DEDUP_REMOVED lines=16> */
.L_x_293:
[----:B------:R-:W-:Y:S01]  /*fb50*/  LOP3.LUT P0, RZ, R5, 0x40000, RZ, 0xc0, !PT ;  /* 0x0004000005ff7812 */ /* 0x000fe2000780c0ff */
[----:B------:R-:W-:-:S12]  /*fb60*/  BSSY B0, `(.L_x_294) ;  /* 0x0000018000007945 */ /* 0x000fd80003800000 */
[----:B------:R-:W-:Y:S05]  /*fb70*/  @!P0 BRA `(.L_x_295) ;  /* 0x0000000000588947 */ /* 0x000fea0003800000 */
[----:B01234-:R-:W-:Y:S01]  /*fb80*/  IADD3 R11, R6, 0x110, RZ ;  /* 0x00000110060b7810 */ /* 0x01ffe20007ffe0ff */
        /* <DEDUP_REMOVED lines=21> */
.L_x_295:
[----:B------:R-:W-:Y:S05]  /*fce0*/  BSYNC B0 ;  /* 0x0000000000007941 */ /* 0x000fea0003800000 */
.L_x_294:
        /* <DEDUP_REMOVED lines=27> */
.L_x_296:
        /* <DEDUP_REMOVED lines=25> */
.L_x_298:
[----:B------:R-:W-:Y:S05]  /*10030*/  BSYNC B0 ;  /* 0x0000000000007941 */ /* 0x000fea0003800000 */
.L_x_297:
        /* <DEDUP_REMOVED lines=9> */
[----:B0-234-:R-:W-:Y:S01]  /*100d0*/  FFMA.FTZ R9, R12, R29, R31 ;  /* 0x0000001d0c097223 */ /* 0x01dfe2000001001f */
        /* <DEDUP_REMOVED lines=17> */
.L_x_299:
        /* <DEDUP_REMOVED lines=25> */
.L_x_301:
[----:B------:R-:W-:Y:S05]  /*10380*/  BSYNC B0 ;  /* 0x0000000000007941 */ /* 0x000fea0003800000 */
.L_x_300:
        /* <DEDUP_REMOVED lines=27> */
.L_x_302:
        /* <DEDUP_REMOVED lines=25> */
.L_x_304:
[----:B------:R-:W-:Y:S05]  /*106d0*/  BSYNC B0 ;  /* 0x0000000000007941 */ /* 0x000fea0003800000 */
.L_x_303:
        /* <DEDUP_REMOVED lines=27> */
.L_x_305:
        /* <DEDUP_REMOVED lines=25> */
.L_x_307:
[----:B------:R-:W-:Y:S05]  /*10a20*/  BSYNC B0 ;  /* 0x0000000000007941 */ /* 0x000fea0003800000 */
.L_x_306:
        /* <DEDUP_REMOVED lines=27> */
.L_x_308:
        /* <DEDUP_REMOVED lines=25> */
.L_x_310:
[----:B------:R-:W-:Y:S05]  /*10d70*/  BSYNC B0 ;  /* 0x0000000000007941 */ /* 0x000fea0003800000 */
.L_x_309:
        /* <DEDUP_REMOVED lines=27> */
.L_x_311:
        /* <DEDUP_REMOVED lines=25> */
.L_x_313:
[----:B------:R-:W-:Y:S05]  /*110c0*/  BSYNC B0 ;  /* 0x0000000000007941 */ /* 0x000fea0003800000 */
.L_x_312:
[----:B------:R-:W5:Y:S01]  /*110d0*/  LDL.LU R8, [R1+0x74] ;  /* 0x0000740001087983 */ /* 0x000f620000300800 */
[----:B------:R-:W-:Y:S01]  /*110e0*/  FADD.FTZ R49, R49, -UR23 ;  /* 0x8000001731317e21 */ /* 0x000fe20008010000 */
[----:B------:R-:W-:Y:S01]  /*110f0*/  FADD.FTZ R100, R100, -UR23 ;  /* 0x8000001764647e21 */ /* 0x000fe20008010000 */
[----:B------:R-:W-:Y:S01]  /*11100*/  IMAD R32, R35, UR22, R32 ;  /* 0x0000001623207c24 */ /* 0x000fe2000f8e0220 */
[----:B------:R-:W-:Y:S01]  /*11110*/  SHF.L.U32 R13, R52, 0x10, RZ ;  /* 0x00000010340d7819 */ /* 0x000fe200000006ff */
[----:B------:R-:W-:Y:S01]  /*11120*/  FMUL.FTZ R49, R49, UR24 ;  /* 0x0000001831317c20 */ /* 0x000fe20008410000 */
[----:B------:R-:W-:Y:S01]  /*11130*/  SHF.L.U32 R12, R97, 0x10, RZ ;  /* 0x00000010610c7819 */ /* 0x000fe200000006ff */
[----:B------:R-:W-:Y:S01]  /*11140*/  FMUL.FTZ R100, R100, UR24 ;  /* 0x0000001864647c20 */ /* 0x000fe20008410000 */
[----:B-----5:R-:W-:Y:S01]  /*11150*/  SHF.L.U32 R20, R8, 0x10, RZ ;  /* 0x0000001008147819 */ /* 0x020fe200000006ff */
        /* <DEDUP_REMOVED lines=19> */
.L_x_314:
        /* <DEDUP_REMOVED lines=25> */
.L_x_316:
[----:B------:R-:W-:Y:S05]  /*11420*/  BSYNC B0 ;  /* 0x0000000000007941 */ /* 0x000fea0003800000 */
.L_x_315:
[----:B------:R-:W5:Y:S01]  /*11430*/  LDL.LU R8, [R1+0x70] ;  /* 0x0000700001087983 */ /* 0x000f620000300800 */
[----:B------:R-:W-:Y:S01]  /*11440*/  SHF.L.U32 R94, R94, 0x10, RZ ;  /* 0x000000105e5e7819 */ /* 0x000fe200000006ff */
[----:B------:R-:W-:Y:S01]  /*11450*/  FADD.FTZ R20, R20, -UR23 ;  /* 0x8000001714147e21 */ /* 0x000fe20008010000 */
[----:B------:R-:W-:Y:S01]  /*11460*/  IADD3 R22, R32, 0x190, RZ ;  /* 0x0000019020167810 */ /* 0x000fe20007ffe0ff */
[----:B------:R-:W-:Y:S01]  /*11470*/  ULDC.64 UR14, c[0x0][0x290] ;  /* 0x0000a400000e7ab9 */ /* 0x000fe20000000a00 */
[----:B------:R-:W-:Y:S01]  /*11480*/  SHF.L.U32 R12, R87, 0x10, RZ ;  /* 0x00000010570c7819 */ /* 0x000fe200000006ff */
[----:B------:R-:W-:Y:S01]  /*11490*/  FADD.FTZ R94, R94, -UR23 ;  /* 0x800000175e5e7e21 */ /* 0x000fe20008010000 */
[----:B------:R-:W-:Y:S01]  /*114a0*/  FMUL.FTZ R21, R20, UR24 ;  /* 0x0000001814157c20 */ /* 0x000fe20008410000 */
[----:B------:R-:W-:Y:S02]  /*114b0*/  SHF.R.S32.HI R20, RZ, 0x1f, R22 ;  /* 0x0000001fff147819 */ /* 0x000fe40000011416 */
        /* <DEDUP_REMOVED lines=21> */
.L_x_317:
[----:B------:R-:W5:Y:S01]  /*11610*/  LDL.LU R8, [R1+0x48] ;  /* 0x0000480001087983 */ /* 0x000f620000300800 */
[----:B------:R-:W-:Y:S01]  /*11620*/  ISETP.GE.U32.AND P0, PT, R22, UR14, PT ;  /* 0x0000000e16007c0c */ /* 0x000fe2000bf06070 */
[----:B------:R-:W-:Y:S01]  /*11630*/  BSSY B0, `(.L_x_318) ;  /* 0x000001c000007945 */ /* 0x000fe20003800000 */
[----:B------:R-:W-:Y:S02]  /*11640*/  SHF.L.U32 R84, R84, 0x10, RZ ;  /* 0x0000001054547819 */ /* 0x000fe400000006ff */
[----:B------:R-:W-:-:S04]  /*11650*/  ISETP.GE.AND.EX P0, PT, R20, UR15, PT, P0 ;  /* 0x0000000f14007c0c */ /* 0x000fc8000bf06300 */
[----:B------:R-:W-:Y:S02]  /*11660*/  ISETP.LT.U32.AND P0, PT, R7, 0x1e0, !P0 ;  /* 0x000001e00700780c */ /* 0x000fe40004701070 */
[----:B-----5:R-:W-:-:S11]  /*11670*/  SHF.L.U32 R14, R8, 0x10, RZ ;  /* 0x00000010080e7819 */ /* 0x020fd600000006ff */
        /* <DEDUP_REMOVED lines=23> */
.L_x_319:
[----:B------:R-:W-:Y:S05]  /*117f0*/  BSYNC B0 ;  /* 0x0000000000007941 */ /* 0x000fea0003800000 */
.L_x_318:
[----:B------:R-:W5:Y:S01]  /*11800*/  LDL.LU R8, [R1+0x68] ;  /* 0x0000680001087983 */ /* 0x000f620000300800 */
[----:B------:R-:W-:Y:S01]  /*11810*/  FADD.FTZ R14, R14, -UR23 ;  /* 0x800000170e0e7e21 */ /* 0x000fe20008010000 */
[----:B------:R-:W-:Y:S01]  /*11820*/  IADD3 R20, R32, 0x1a0, RZ ;  /* 0x000001a020147810 */ /* 0x000fe20007ffe0ff */
[----:B------:R-:W-:Y:S01]  /*11830*/  FADD.FTZ R84, R84, -UR23 ;  /* 0x8000001754547e21 */ /* 0x000fe20008010000 */
[----:B------:R-:W-:Y:S01]  /*11840*/  SHF.L.U32 R12, R81, 0x10, RZ ;  /* 0x00000010510c7819 */ /* 0x000fe200000006ff */
[----:B------:R-:W-:Y:S01]  /*11850*/  FMUL.FTZ R21, R14, UR24 ;  /* 0x000000180e157c20 */ /* 0x000fe20008410000 */
[----:B------:R-:W-:Y:S01]  /*11860*/  SHF.R.S32.HI R22, RZ, 0x1f, R20 ;  /* 0x0000001fff167819 */ /* 0x000fe20000011414 */
        /* <DEDUP_REMOVED lines=21> */
.L_x_320:
        /* <DEDUP_REMOVED lines=8> */
[----:B0-234-:R-:W-:Y:S01]  /*11a40*/  IADD3 R9, R6, 0x1a0, RZ ;  /* 0x000001a006097810 */ /* 0x01dfe20007ffe0ff */
[----:B------:R-:W-:Y:S01]  /*11a50*/  ULDC.64 UR16, c[0x0][0x288] ;  /* 0x0000a20000107ab9 */ /* 0x000fe20000000a00 */
[----:B-1----:R-:W-:Y:S02]  /*11a60*/  MOV R10, R24 ;  /* 0x00000018000a7202 */ /* 0x002fe40000000f00 */
        /* <DEDUP_REMOVED lines=19> */
.L_x_322:
[----:B------:R-:W-:Y:S05]  /*11ba0*/  BSYNC B0 ;  /* 0x0000000000007941 */ /* 0x000fea0003800000 */
.L_x_321:
[----:B0-----:R-:W5:Y:S01]  /*11bb0*/  LDL.LU R8, [R1+0x64] ;  /* 0x0000640001087983 */ /* 0x001f620000300800 */
        /* <DEDUP_REMOVED lines=9> */
[----:B--234-:R-:W-:Y:S01]  /*11c50*/  FFMA.FTZ R9, R78, R29, R31 ;  /* 0x0000001d4e097223 */ /* 0x01cfe2000001001f */
        /* <DEDUP_REMOVED lines=17> */
.L_x_323:
[----:B------:R-:W-:Y:S01]  /*11d70*/  ISETP.GE.U32.AND P0, PT, R18, UR14, PT ;  /* 0x0000000e12007c0c */ /* 0x000fe2000bf06070 */
[----:B------:R-:W-:Y:S01]  /*11d80*/  BSSY B0, `(.L_x_324) ;  /* 0x000001c000007945 */ /* 0x000fe20003800000 */
[----:B------:R-:W-:Y:S02]  /*11d90*/  SHF.L.U32 R12, R4, 0x10, RZ ;  /* 0x00000010040c7819 */ /* 0x000fe400000006ff */
[----:B------:R-:W-:Y:S02]  /*11da0*/  ISETP.GE.AND.EX P0, PT, R20, UR15, PT, P0 ;  /* 0x0000000f14007c0c */ /* 0x000fe4000bf06300 */
[----:B------:R-:W-:Y:S02]  /*11db0*/  SHF.L.U32 R73, R73, 0x10, RZ ;  /* 0x0000001049497819 */ /* 0x000fe400000006ff */
[----:B------:R-:W-:-:S13]  /*11dc0*/  ISETP.LT.U32.AND P0, PT, R7, 0x1e0, !P0 ;  /* 0x000001e00700780c */ /* 0x000fda0004701070 */
[----:B------:R-:W-:Y:S05]  /*11dd0*/  @!P0 BRA `(.L_x_325) ;  /* 0x0000000000588947 */ /* 0x000fea0003800000 */
[----:B--234-:R-:W-:Y:S01]  /*11de0*/  IADD3 R9, R6, 0x1b0, RZ ;  /* 0x000001b006097810 */ /* 0x01cfe20007ffe0ff */
[----:B------:R-:W-:Y:S01]  /*11df0*/  ULDC.64 UR16, c[0x0][0x288] ;  /* 0x0000a20000107ab9 */ /* 0x000fe20000000a00 */
[----:B-1----:R-:W-:Y:S02]  /*11e00*/  MOV R10, R24 ;  /* 0x00000018000a7202 */ /* 0x002fe40000000f00 */
[----:B------:R-:W-:Y:S02]  /*11e10*/  SHF.R.S32.HI R4, RZ, 0x1f, R9 ;  /* 0x0000001fff047819 */ /* 0x000fe40000011409 */
[----:B------:R-:W-:-:S03]  /*11e20*/  MOV R11, R27 ;  /* 0x0000001b000b7202 */ /* 0x000fc60000000f00 */
[----:B------:R-:W-:Y:S02]  /*11e30*/  IMAD R4, R4, UR16, RZ ;  /* 0x0000001004047c24 */ /* 0x000fe4000f8e02ff */
[----:B------:R-:W-:-:S04]  /*11e40*/  IMAD.WIDE.U32 R10, R9, UR16, R10 ;  /* 0x00000010090a7c25 */ /* 0x000fc8000f8e000a */
[----:B------:R-:W-:Y:S01]  /*11e50*/  IMAD R9, R9, UR17, R4 ;  /* 0x0000001109097c24 */ /* 0x000fe2000f8e0204 */
[----:B------:R-:W-:Y:S01]  /*11e60*/  MOV R4, UR5 ;  /* 0x0000000500047c02 */ /* 0x000fe20008000f00 */
[----:B------:R-:W-:Y:S02]  /*11e70*/  ULDC.64 UR16, c[0x0][0x210] ;  /* 0x0000840000107ab9 */ /* 0x000fe40000000a00 */
[C---:B------:R-:W-:Y:S02]  /*11e80*/  LEA R8, P0, R10.reuse, UR16, 0x1 ;  /* 0x000000100a087c11 */ /* 0x040fe4000f8008ff */
[----:B------:R-:W-:Y:S01]  /*11e90*/  IADD3 R9, R11, R9, RZ ;  /* 0x000000090b097210 */ /* 0x000fe20007ffe0ff */
[----:B------:R-:W-:Y:S01]  /*11ea0*/  FFMA.FTZ R4, R19, R4, UR6 ;  /* 0x0000000613047e23 */ /* 0x000fe20008010004 */
[----:B------:R-:W-:Y:S02]  /*11eb0*/  MOV R11, UR5 ;  /* 0x00000005000b7c02 */ /* 0x000fe40008000f00 */
[----:B------:R-:W-:Y:S01]  /*11ec0*/  LEA.HI.X R9, R10, UR17, R9, 0x1, P0 ;  /* 0x000000110a097c11 */ /* 0x000fe200080f0c09 */
[----:B------:R-:W-:-:S02]  /*11ed0*/  FFMA.FTZ R4, R13, R28, -R4 ;  /* 0x0000001c0d047223 */ /* 0x000fc40000010804 */
[----:B------:R-:W-:-:S04]  /*11ee0*/  FFMA.FTZ R11, R78, R11, UR6 ;  /* 0x000000064e0b7e23 */ /* 0x000fc8000801000b */
[----:B------:R-:W-:Y:S01]  /*11ef0*/  FFMA.FTZ R74, R74, R29, -R11 ;  /* 0x0000001d4a4a7223 */ /* 0x000fe2000001080b */
[----:B------:R-:W-:-:S03]  /*11f00*/  FMUL.FTZ R11, R4, UR24 ;  /* 0x00000018040b7c20 */ /* 0x000fc60008410000 */
[----:B------:R-:W-:-:S05]  /*11f10*/  FMUL.FTZ R4, R74, UR24 ;  /* 0x000000184a047c20 */ /* 0x000fca0008410000 */
[----:B------:R-:W-:-:S05]  /*11f20*/  F2FP.BF16.F32.PACK_AB R11, R4, R11 ;  /* 0x0000000b040b723e */ /* 0x000fca00000010ff */
[----:B------:R0:W-:Y:S02]  /*11f30*/  STG.E desc[UR20][R8.64], R11 ;  /* 0x0000000b08007986 */ /* 0x0001e4000c101914 */
.L_x_325:
[----:B------:R-:W-:Y:S05]  /*11f40*/  BSYNC B0 ;  /* 0x0000000000007941 */ /* 0x000fea0003800000 */
.L_x_324:
        /* <DEDUP_REMOVED lines=11> */
[----:B0-----:R-:W-:-:S03]  /*12000*/  FFMA.FTZ R8, R14, R29, R31 ;  /* 0x0000001d0e087223 */ /* 0x001fc6000001001f */
[----:B--234-:R-:W-:Y:S01]  /*12010*/  FMUL.FTZ R9, R4, -1.4426950216293334961 ;  /* 0xbfb8aa3b04097820 */ /* 0x01cfe20000410000 */
        /* <DEDUP_REMOVED lines=15> */
.L_x_326:
        /* <DEDUP_REMOVED lines=9> */
[----:B0-----:R-:W-:Y:S02]  /*121a0*/  MOV R8, R24 ;  /* 0x0000001800087202 */ /* 0x001fe40000000f00 */
[----:B------:R-:W-:Y:S02]  /*121b0*/  SHF.R.S32.HI R3, RZ, 0x1f, R4 ;  /* 0x0000001fff037819 */ /* 0x000fe40000011404 */
[----:B--234-:R-:W-:-:S03]  /*121c0*/  MOV R9, R27 ;  /* 0x0000001b00097202 */ /* 0x01cfc60000000f00 */
[----:B------:R-:W-:Y:S02]  /*121d0*/  IMAD R3, R3, UR16, RZ ;  /* 0x0000001003037c24 */ /* 0x000fe4000f8e02ff */
[----:B-1----:R-:W-:-:S04]  /*121e0*/  IMAD.WIDE.U32 R10, R4, UR16, R8 ;  /* 0x00000010040a7c25 */ /* 0x002fc8000f8e0008 */
[----:B------:R-:W-:Y:S01]  /*121f0*/  IMAD R3, R4, UR17, R3 ;  /* 0x0000001104037c24 */ /* 0x000fe2000f8e0203 */
[----:B------:R-:W-:Y:S01]  /*12200*/  ULDC.64 UR16, c[0x0][0x210] ;  /* 0x0000840000107ab9 */ /* 0x000fe20000000a00 */
[----:B------:R-:W-:Y:S02]  /*12210*/  MOV R4, UR5 ;  /* 0x0000000500047c02 */ /* 0x000fe40008000f00 */
[----:B------:R-:W-:Y:S02]  /*12220*/  LEA R8, P0, R10, UR16, 0x1 ;  /* 0x000000100a087c11 */ /* 0x000fe4000f8008ff */
[----:B------:R-:W-:Y:S01]  /*12230*/  IADD3 R3, R11, R3, RZ ;  /* 0x000000030b037210 */ /* 0x000fe20007ffe0ff */
[----:B------:R-:W-:-:S03]  /*12240*/  FFMA.FTZ R4, R21, R4, UR6 ;  /* 0x0000000615047e23 */ /* 0x000fc60008010004 */
[----:B------:R-:W-:Y:S01]  /*12250*/  LEA.HI.X R9, R10, UR17, R3, 0x1, P0 ;  /* 0x000000110a097c11 */ /* 0x000fe200080f0c03 */
[----:B------:R-:W-:Y:S01]  /*12260*/  FFMA.FTZ R4, R13, R28, -R4 ;  /* 0x0000001c0d047223 */ /* 0x000fe20000010804 */
[----:B------:R-:W-:-:S03]  /*12270*/  MOV R3, UR5 ;  /* 0x0000000500037c02 */ /* 0x000fc60008000f00 */
[----:B------:R-:W-:Y:S02]  /*12280*/  FMUL.FTZ R4, R4, UR24 ;  /* 0x0000001804047c20 */ /* 0x000fe40008410000 */
[----:B------:R-:W-:-:S04]  /*12290*/  FFMA.FTZ R3, R14, R3, UR6 ;  /* 0x000000060e037e23 */ /* 0x000fc80008010003 */
[----:B------:R-:W-:-:S04]  /*122a0*/  FFMA.FTZ R3, R70, R29, -R3 ;  /* 0x0000001d46037223 */ /* 0x000fc80000010803 */
[----:B------:R-:W-:-:S05]  /*122b0*/  FMUL.FTZ R3, R3, UR24 ;  /* 0x0000001803037c20 */ /* 0x000fca0008410000 */
[----:B------:R-:W-:-:S05]  /*122c0*/  F2FP.BF16.F32.PACK_AB R3, R3, R4 ;  /* 0x000000040303723e */ /* 0x000fca00000010ff */
[----:B------:R0:W-:Y:S02]  /*122d0*/  STG.E desc[UR20][R8.64], R3 ;  /* 0x0000000308007986 */ /* 0x0001e4000c101914 */
.L_x_328:
[----:B------:R-:W-:Y:S05]  /*122e0*/  BSYNC B0 ;  /* 0x0000000000007941 */ /* 0x000fea0003800000 */
.L_x_327:
[----:B0-----:R-:W1:Y:S01]  /*122f0*/  LDL.LU R3, [R1+0x5c] ;  /* 0x00005c0001037983 */ /* 0x001e620000300800 */
[----:B------:R-:W-:Y:S01]  /*12300*/  FADD.FTZ R12, R12, -UR23 ;  /* 0x800000170c0c7e21 */ /* 0x000fe20008010000 */
[----:B------:R-:W-:Y:S01]  /*12310*/  IADD3 R18, R32, 0x1d0, RZ ;  /* 0x000001d020127810 */ /* 0x000fe20007ffe0ff */
[----:B------:R-:W-:Y:S01]  /*12320*/  FADD.FTZ R53, R53, -UR23 ;  /* 0x8000001735357e21 */ /* 0x000fe20008010000 */
[----:B------:R-:W-:Y:S01]  /*12330*/  SHF.L.U32 R4, R45, 0x10, RZ ;  /* 0x000000102d047819 */ /* 0x000fe200000006ff */
[----:B------:R-:W-:Y:S01]  /*12340*/  FMUL.FTZ R17, R12, UR24 ;  /* 0x000000180c117c20 */ /* 0x000fe20008410000 */
[----:B------:R-:W-:Y:S01]  /*12350*/  SHF.R.S32.HI R19, RZ, 0x1f, R18 ;  /* 0x0000001fff137819 */ /* 0x000fe20000011412 */
[----:B------:R-:W-:Y:S01]  /*12360*/  FMUL.FTZ R16, R53, UR24 ;  /* 0x0000001835107c20 */ /* 0x000fe20008410000 */
[----:B-1234-:R-:W-:Y:S01]  /*12370*/  SHF.L.U32 R11, R3, 0x10, RZ ;  /* 0x00000010030b7819 */ /* 0x01efe200000006ff */
        /* <DEDUP_REMOVED lines=19> */
.L_x_329:
        /* <DEDUP_REMOVED lines=29> */
.L_x_331:
[----:B------:R-:W-:Y:S05]  /*12680*/  BSYNC B0 ;  /* 0x0000000000007941 */ /* 0x000fea0003800000 */
.L_x_330:
[----:B0-----:R-:W2:Y:S01]  /*12690*/  LDL.LU R2, [R1+0x58] ;  /* 0x0000580001027983 */ /* 0x001ea20000300800 */
[----:B------:R-:W-:Y:S01]  /*126a0*/  FADD.FTZ R12, R12, -UR23 ;  /* 0x800000170c0c7e21 */ /* 0x000fe20008010000 */
[----:B------:R-:W-:Y:S01]  /*126b0*/  IADD3 R32, R32, 0x1e0, RZ ;  /* 0x000001e020207810 */ /* 0x000fe20007ffe0ff */
[----:B------:R-:W-:Y:S01]  /*126c0*/  FADD.FTZ R44, R44, -UR23 ;  /* 0x800000172c2c7e21 */ /* 0x000fe20008010000 */
[----:B------:R-:W-:Y:S01]  /*126d0*/  SHF.L.U32 R4, R41, 0x10, RZ ;  /* 0x0000001029047819 */ /* 0x000fe200000006ff */
[----:B------:R-:W-:Y:S01]  /*126e0*/  FMUL.FTZ R17, R12, UR24 ;  /* 0x000000180c117c20 */ /* 0x000fe20008410000 */
[----:B------:R-:W-:Y:S01]  /*126f0*/  SHF.R.S32.HI R16, RZ, 0x1f, R32 ;  /* 0x0000001fff107819 */ /* 0x000fe20000011420 */
[----:B------:R-:W-:Y:S01]  /*12700*/  FMUL.FTZ R44, R44, UR24 ;  /* 0x000000182c2c7c20 */ /* 0x000fe20008410000 */
[----:B--2---:R-:W-:Y:S01]  /*12710*/  SHF.L.U32 R11, R2, 0x10, RZ ;  /* 0x00000010020b7819 */ /* 0x004fe200000006ff */
        /* <DEDUP_REMOVED lines=19> */
.L_x_332:
        /* <DEDUP_REMOVED lines=29> */
.L_x_334:
[----:B------:R-:W-:Y:S05]  /*12a20*/  BSYNC B0 ;  /* 0x0000000000007941 */ /* 0x000fea0003800000 */
.L_x_333:
[----:B------:R-:W0:Y:S01]  /*12a30*/  LDL.LU R0, [R1+0x54] ;  /* 0x0000540001007983 */ /* 0x000e220000300800 */
[----:B------:R-:W-:Y:S01]  /*12a40*/  IADD3 R17, R6, 0x1f0, RZ ;  /* 0x000001f006117810 */ /* 0x000fe20007ffe0ff */
[----:B------:R-:W-:Y:S01]  /*12a50*/  FADD.FTZ R10, R10, -UR23 ;  /* 0x800000170a0a7e21 */ /* 0x000fe20008010000 */
[----:B------:R-:W-:Y:S01]  /*12a60*/  FADD.FTZ R40, R40, -UR23 ;  /* 0x8000001728287e21 */ /* 0x000fe20008010000 */
[----:B------:R-:W-:Y:S02]  /*12a70*/  SHF.L.U32 R38, R38, 0x10, RZ ;  /* 0x0000001026267819 */ /* 0x000fe400000006ff */
[----:B------:R-:W-:Y:S01]  /*12a80*/  SHF.R.S32.HI R12, RZ, 0x1f, R17 ;  /* 0x0000001fff0c7819 */ /* 0x000fe20000011411 */
[----:B------:R-:W-:Y:S01]  /*12a90*/  FMUL.FTZ R15, R10, UR24 ;  /* 0x000000180a0f7c20 */ /* 0x000fe20008410000 */
[----:B------:R-:W-:Y:S01]  /*12aa0*/  FMUL.FTZ R40, R40, UR24 ;  /* 0x0000001828287c20 */ /* 0x000fe20008410000 */
[----:B0-----:R-:W-:Y:S01]  /*12ab0*/  SHF.L.U32 R9, R0, 0x10, RZ ;  /* 0x0000001000097819 */ /* 0x001fe200000006ff */
        /* <DEDUP_REMOVED lines=19> */
.L_x_335:
[----:B------:R-:W-:Y:S01]  /*12bf0*/  ISETP.GE.U32.AND P0, PT, R17, UR14, PT ;  /* 0x0000000e11007c0c */ /* 0x000fe2000bf06070 */
[----:B------:R-:W-:Y:S03]  /*12c00*/  BSSY B0, `(.L_x_336) ;  /* 0x0000017000007945 */ /* 0x000fe60003800000 */
[----:B------:R-:W-:-:S04]  /*12c10*/  ISETP.GE.AND.EX P0, PT, R12, UR15, PT, P0 ;  /* 0x0000000f0c007c0c */ /* 0x000fc8000bf06300 */
[----:B------:R-:W-:-:S13]  /*12c20*/  ISETP.GT.U32.OR P0, PT, R7, 0x1df, P0 ;  /* 0x000001df0700780c */ /* 0x000fda0000704470 */
[----:B------:R-:W-:Y:S05]  /*12c30*/  @P0 BRA `(.L_x_337) ;  /* 0x00000000004c0947 */ /* 0x000fea0003800000 */
[----:B------:R-:W-:Y:S01]  /*12c40*/  ULDC.64 UR14, c[0x0][0x288] ;  /* 0x0000a200000e7ab9 */ /* 0x000fe20000000a00 */
[----:B------:R-:W-:Y:S01]  /*12c50*/  MOV R11, UR5 ;  /* 0x00000005000b7c02 */ /* 0x000fe20008000f00 */
[----:B------:R-:W-:Y:S01]  /*12c60*/  IMAD R0, R12, UR14, RZ ;  /* 0x0000000e0c007c24 */ /* 0x000fe2000f8e02ff */
[----:B------:R-:W-:-:S03]  /*12c70*/  MOV R25, R27 ;  /* 0x0000001b00197202 */ /* 0x000fc60000000f00 */
[C---:B------:R-:W-:Y:S01]  /*12c80*/  IMAD R3, R17.reuse, UR15, R0 ;  /* 0x0000000f11037c24 */ /* 0x040fe2000f8e0200 */
[----:B------:R-:W-:Y:S01]  /*12c90*/  MOV R0, UR5 ;  /* 0x0000000500007c02 */ /* 0x000fe20008000f00 */
[----:B------:R-:W-:Y:S01]  /*12ca0*/  FFMA.FTZ R11, R40, R11, UR6 ;  /* 0x00000006280b7e23 */ /* 0x000fe2000801000b */
[----:B------:R-:W-:Y:S01]  /*12cb0*/  IMAD.WIDE.U32 R24, R17, UR14, R24 ;  /* 0x0000000e11187c25 */ /* 0x000fe2000f8e0018 */
[----:B------:R-:W-:-:S03]  /*12cc0*/  ULDC.64 UR14, c[0x0][0x210] ;  /* 0x00008400000e7ab9 */ /* 0x000fc60000000a00 */
[----:B------:R-:W-:Y:S01]  /*12cd0*/  FFMA.FTZ R0, R15, R0, UR6 ;  /* 0x000000060f007e23 */ /* 0x000fe20008010000 */
[----:B------:R-:W-:Y:S01]  /*12ce0*/  FFMA.FTZ R11, R38, R29, -R11 ;  /* 0x0000001d260b7223 */ /* 0x000fe2000001080b */
[----:B------:R-:W-:Y:S02]  /*12cf0*/  IADD3 R3, R25, R3, RZ ;  /* 0x0000000319037210 */ /* 0x000fe40007ffe0ff */
[----:B------:R-:W-:Y:S01]  /*12d00*/  FFMA.FTZ R0, R9, R28, -R0 ;  /* 0x0000001c09007223 */ /* 0x000fe20000010800 */
[----:B------:R-:W-:Y:S01]  /*12d10*/  FMUL.FTZ R9, R11, UR24 ;  /* 0x000000180b097c20 */ /* 0x000fe20008410000 */
[----:B------:R-:W-:Y:S02]  /*12d20*/  LEA R2, P0, R24, UR14, 0x1 ;  /* 0x0000000e18027c11 */ /* 0x000fe4000f8008ff */
[----:B------:R-:W-:Y:S02]  /*12d30*/  FMUL.FTZ R0, R0, UR24 ;  /* 0x0000001800007c20 */ /* 0x000fe40008410000 */
[----:B------:R-:W-:-:S03]  /*12d40*/  LEA.HI.X R3, R24, UR15, R3, 0x1, P0 ;  /* 0x0000000f18037c11 */ /* 0x000fc600080f0c03 */
[----:B------:R-:W-:-:S05]  /*12d50*/  F2FP.BF16.F32.PACK_AB R9, R9, R0 ;  /* 0x000000000909723e */ /* 0x000fca00000010ff */
[----:B------:R0:W-:Y:S02]  /*12d60*/  STG.E desc[UR20][R2.64], R9 ;  /* 0x0000000902007986 */ /* 0x0001e4000c101914 */
.L_x_337:
[----:B------:R-:W-:Y:S05]  /*12d70*/  BSYNC B0 ;  /* 0x0000000000007941 */ /* 0x000fea0003800000 */
.L_x_336:
[----:B------:R-:W-:Y:S01]  /*12d80*/  ULDC UR6, c[0x0][0x2a0] ;  /* 0x0000a80000067ab9 */ /* 0x000fe20000000800 */
[----:B------:R-:W-:Y:S01]  /*12d90*/  ULDC UR7, c[0x0][0x270] ;  /* 0x00009c0000077ab9 */ /* 0x000fe20000000800 */
[----:B------:R-:W-:Y:S01]  /*12da0*/  ULDC UR5, c[0x0][0x10] ;  /* 0x0000040000057ab9 */ /* 0x000fe20000000800 */
[----:B------:R-:W-:Y:S02]  /*12db0*/  UIMAD UR6, UR6, UR7, URZ ;  /* 0x00000007060672a4 */ /* 0x000fe4000f8e023f */
[----:B------:R-:W-:Y:S02]  /*12dc0*/  UIADD3 UR12, UR5, UR12, URZ ;  /* 0x0000000c050c7290 */ /* 0x000fe4000fffe03f */
[----:B------:R-:W-:Y:S02]  /*12dd0*/  UIADD3 UR4, UR4, 0x1, URZ ;  /* 0x0000000104047890 */ /* 0x000fe4000fffe03f */
[----:B------:R-:W-:-:S06]  /*12de0*/  UISETP.GE.AND UP0, UPT, UR12, UR6, UPT ;  /* 0x000000060c00728c */ /* 0x000fcc000bf06270 */
[----:B------:R-:W-:-:S13]  /*12df0*/  PLOP3.LUT P0, PT, PT, PT, UP0, 0x40, 0x0 ;  /* 0x000000000000781c */ /* 0x000fda0003f0e808 */
[----:B------:R-:W-:Y:S05]  /*12e00*/  @P0 BRA `(.L_x_338) ;  /* 0xfffffedc00540947 */ /* 0x000fea000383ffff */
.L_x_191:
[----:B------:R-:W1:Y:S01]  /*12e10*/  LDC R4, c[0x0][0xc] ;  /* 0x00000300ff047b82 */ /* 0x000e620000000800 */
[----:B------:R-:W-:Y:S01]  /*12e20*/  ISETP.NE.AND P1, PT, R7, RZ, PT ;  /* 0x000000ff0700720c */ /* 0x000fe20003f25270 */
[----:B------:R-:W-:Y:S06]  /*12e30*/  BSSY B0, `(.L_x_339) ;  /* 0x0000011000007945 */ /* 0x000fec0003800000 */
[----:B0-----:R-:W0:Y:S08]  /*12e40*/  LDC R9, c[0x0][0x10] ;  /* 0x00000400ff097b82 */ /* 0x001e300000000800 */
[----:B------:R-:W2:Y:S01]  /*12e50*/  LDC.64 R2, c[0x0][0x258] ;  /* 0x00009600ff027b82 */ /* 0x000ea20000000a00 */
[----:B-1----:R-:W-:-:S02]  /*12e60*/  ISETP.NE.AND P0, PT, R4, 0x1, PT ;  /* 0x000000010400780c */ /* 0x002fc40003f05270 */
[----:B0-----:R-:W-:-:S04]  /*12e70*/  SHF.L.U32 R0, R9, 0x1, RZ ;  /* 0x0000000109007819 */ /* 0x001fc800000006ff */
        /* <DEDUP_REMOVED lines=12> */
.L_x_340:
[----:B------:R-:W-:Y:S05]  /*12f40*/  BSYNC B0 ;  /* 0x0000000000007941 */ /* 0x000fea0003800000 */
.L_x_339:
        /* <DEDUP_REMOVED lines=11> */
.L_x_342:
[----:B------:R-:W2:Y:S04]  /*13000*/  LDG.E.STRONG.GPU R5, desc[UR20][R2.64] ;  /* 0x0000001402057981 */ /* 0x000ea8000c1ef900 */
[----:B--2---:R-:W-:Y:S01]  /*13010*/  CCTL.IVALL ;  /* 0x00000000ff00798f */ /* 0x004fe20002000000 */
[----:B------:R-:W-:Y:S05]  /*13020*/  YIELD ;  /* 0x0000000000007946 */ /* 0x000fea0003800000 */
[----:B------:R-:W-:-:S13]  /*13030*/  ISETP.NE.AND P0, PT, R5, R0, PT ;  /* 0x000000000500720c */ /* 0x000fda0003f05270 */
[----:B------:R-:W-:Y:S05]  /*13040*/  @P0 BRA `(.L_x_342) ;  /* 0xfffffffc00ec0947 */ /* 0x000fea000383ffff */
.L_x_341:
        /* <DEDUP_REMOVED lines=24> */
.L_x_343:
        /* <DEDUP_REMOVED lines=23> */
.L_x_344:
        /* <DEDUP_REMOVED lines=12> */
.L_x_5144:


//--------------------- .text._Z35group_norm_nhwc_bwd_one_pass_kernelI11Bf16IOBf16WLi64ELi60ELi480EEv26Group_norm_nhwc_bwd_params --------------------------
	.section	.text._Z35group_norm_nhwc_bwd_one_pass_kernelI11Bf16IOBf16WLi64ELi60ELi480EEv26Group_norm_nhwc_bwd_params,"ax",@progbits
	.align	128
        .global         _Z35group_norm_nhwc_bwd_one_pass_kernelI11Bf16IOBf16WLi64ELi60ELi480EEv26Group_norm_nhwc_bwd_params
        .type           _Z35group_norm_nhwc_bwd_one_pass_kernelI11Bf16IOBf16WLi64ELi60ELi480EEv26Group_norm_nhwc_bwd_params,@function
        .size           _Z35group_norm_nhwc_bwd_one_pass_kernelI11Bf16IOBf16WLi64ELi60ELi480EEv26Group_norm_nhwc_bwd_params,(.L_x_5145 - _Z35group_norm_nhwc_bwd_one_pass_kernelI11Bf16IOBf16WLi64ELi60ELi480EEv26Group_norm_nhwc_bwd_params)
        .other          _Z35group_norm_nhwc_bwd_one_pass_kernelI11Bf16IOBf16WLi64ELi60ELi480EEv26Group_norm_nhwc_bwd_params,@"STO_CUDA_ENTRY STV_DEFAULT"
_Z35group_norm_nhwc_bwd_one_pass_kernelI11Bf16IOBf16WLi64ELi60ELi480EEv26Group_norm_nhwc_bwd_params:
.text._Z35group_norm_nhwc_bwd_one_pass_kernelI11Bf16IOBf16WLi64ELi60ELi480EEv26Group_norm_nhwc_bwd_params:
        /* <DEDUP_REMOVED lines=32> */
[C---:B------:R-:W-:Y:S02]  /*0200*/  ISETP.LT.U32.AND P1, PT, R48.reuse, UR10, PT ;  /* 0x0000000a30007c0c */ /* 0x040fe4000bf21070 */
[----:B------:R-:W-:Y:S01]  /*0210*/  SHF.R.S32.HI R2, RZ, 0x1f, R48 ;  /* 0x0000001fff027819 */ /* 0x000fe20000011430 */
[----:B---3--:R-:W-:Y:S01]  /*0220*/  ULEA UR5, UR6, UR5, 0x18 ;  /* 0x0000000506057291 */ /* 0x008fe2000f8ec03f */
[----:B------:R-:W-:Y:S02]  /*0230*/  IADD3 R47, R48, 0x10, RZ ;  /* 0x00000010302f7810 */ /* 0x000fe40007ffe0ff */
[----:B------:R-:W-:Y:S02]  /*0240*/  ISETP.LT.AND.EX P1, PT, R2, UR11, !P2, P1 ;  /* 0x0000000b02007c0c */ /* 0x000fe4000d721310 */
[----:B------:R-:W-:-:S02]  /*0250*/  SHF.R.S32.HI R2, RZ, 0x1f, R49 ;  /* 0x0000001fff027819 */ /* 0x000fc40000011431 */
[----:B------:R-:W-:Y:S02]  /*0260*/  IADD3.X R11, RZ, R11, RZ, P4, !PT ;  /* 0x0000000bff0b7210 */ /* 0x000fe400027fe4ff */
[----:B------:R-:W-:Y:S02]  /*0270*/  LEA.HI R2, R2, R49, RZ, 0x5 ;  /* 0x0000003102027211 */ /* 0x000fe400078f28ff */
[----:B------:R-:W-:Y:S01]  /*0280*/  ISETP.LT.U32.AND P0, PT, R47, UR10, PT ;  /* 0x0000000a2f007c0c */ /* 0x000fe2000bf01070 */
[----:B------:R-:W-:Y:S01]  /*0290*/  ULDC.U8 UR10, c[0x0][0x2a4] ;  /* 0x0000a900000a7ab9 */ /* 0x000fe20000000000 */
[----:B------:R-:W-:Y:S02]  /*02a0*/  SHF.R.S32.HI R5, RZ, 0x1f, R47 ;  /* 0x0000001fff057819 */ /* 0x000fe4000001142f */
[--C-:B------:R-:W-:Y:S02]  /*02b0*/  SHF.R.S64 R3, R3, 0x1, R6.reuse ;  /* 0x0000000103037819 */ /* 0x100fe40000001006 */
[----:B------:R-:W-:-:S02]  /*02c0*/  SHF.R.S32.HI R6, RZ, 0x1, R6 ;  /* 0x00000001ff067819 */ /* 0x000fc40000011406 */
[--C-:B------:R-:W-:Y:S02]  /*02d0*/  SHF.R.S64 R4, R4, 0x1, R11.reuse ;  /* 0x0000000104047819 */ /* 0x100fe4000000100b */
[----:B------:R-:W-:Y:S02]  /*02e0*/  SHF.R.S32.HI R2, RZ, 0x5, R2 ;  /* 0x00000005ff027819 */ /* 0x000fe40000011402 */
[C---:B------:R-:W-:Y:S02]  /*02f0*/  IADD3 R46, R48.reuse, 0x20, RZ ;  /* 0x00000020302e7810 */ /* 0x040fe40007ffe0ff */
[----:B------:R-:W-:Y:S02]  /*0300*/  IADD3 R45, R48, 0x30, RZ ;  /* 0x00000030302d7810 */ /* 0x000fe40007ffe0ff */
[----:B------:R-:W-:Y:S02]  /*0310*/  SHF.R.S32.HI R11, RZ, 0x1, R11 ;  /* 0x00000001ff0b7819 */ /* 0x000fe4000001140b */
[----:B------:R-:W-:-:S02]  /*0320*/  ISETP.LT.AND.EX P2, PT, R5, UR11, !P2, P0 ;  /* 0x0000000b05007c0c */ /* 0x000fc4000d741300 */
[----:B------:R-:W-:Y:S02]  /*0330*/  SHF.L.U64.HI R5, R3, 0x2, R6 ;  /* 0x0000000203057819 */ /* 0x000fe40000010206 */
[----:B0-----:R-:W-:Y:S02]  /*0340*/  LOP3.LUT R44, R9, 0x3, RZ, 0xc0, !PT ;  /* 0x00000003092c7812 */ /* 0x001fe400078ec0ff */
[----:B------:R-:W-:Y:S02]  /*0350*/  LEA R2, R2, UR5, 0x3 ;  /* 0x0000000502027c11 */ /* 0x000fe4000f8e18ff */
[----:B------:R-:W-:Y:S02]  /*0360*/  SHF.R.S32.HI R6, RZ, 0x1f, R46 ;  /* 0x0000001fff067819 */ /* 0x000fe4000001142e */
[----:B------:R-:W-:Y:S02]  /*0370*/  SHF.R.S32.HI R7, RZ, 0x1f, R45 ;  /* 0x0000001fff077819 */ /* 0x000fe4000001142d */
[----:B-1--4-:R-:W-:-:S07]  /*0380*/  SHF.L.U64.HI R8, R4, 0x2, R11 ;  /* 0x0000000204087819 */ /* 0x012fce000001020b */
.L_x_380:
        /* <DEDUP_REMOVED lines=8> */
[----:B------:R-:W1:Y:S08]  /*0410*/  LDC R16, c[0x0][0x2ac] ;  /* 0x0000ab00ff107b82 */ /* 0x000e700000000800 */
[----:B------:R-:W2:Y:S01]  /*0420*/  @P1 LDC.64 R20, c[0x0][0x230] ;  /* 0x00008c00ff141b82 */ /* 0x000ea20000000a00 */
[----:B0-----:R-:W-:-:S04]  /*0430*/  IABS R14, R17 ;  /* 0x00000011000e7213 */ /* 0x001fc80000000000 */
[----:B------:R-:W0:Y:S08]  /*0440*/  I2F.RP R12, R14 ;  /* 0x0000000e000c7306 */ /* 0x000e300000209400 */
[----:B0-----:R-:W0:Y:S02]  /*0450*/  MUFU.RCP R12, R12 ;  /* 0x0000000c000c7308 */ /* 0x001e240000001000 */
[----:B0-----:R-:W-:-:S06]  /*0460*/  IADD3 R10, R12, 0xffffffe, RZ ;  /* 0x0ffffffe0c0a7810 */ /* 0x001fcc0007ffe0ff */
[----:B------:R0:W3:Y:S02]  /*0470*/  F2I.FTZ.U32.TRUNC.NTZ R11, R10 ;  /* 0x0000000a000b7305 */ /* 0x0000e4000021f000 */
[----:B0-----:R-:W-:Y:S02]  /*0480*/  MOV R10, RZ ;  /* 0x000000ff000a7202 */ /* 0x001fe40000000f00 */
[----:B---3--:R-:W-:-:S05]  /*0490*/  IADD3 R13, RZ, -R11, RZ ;  /* 0x8000000bff0d7210 */ /* 0x008fca0007ffe0ff */
[----:B------:R-:W-:-:S04]  /*04a0*/  IMAD R13, R13, R14, RZ ;  /* 0x0000000e0d0d7224 */ /* 0x000fc800078e02ff */
[----:B------:R-:W-:Y:S01]  /*04b0*/  IMAD.HI.U32 R11, R11, R13, R10 ;  /* 0x0000000d0b0b7227 */ /* 0x000fe200078e000a */
[----:B------:R-:W-:-:S04]  /*04c0*/  LOP3.LUT R10, R42, R17, RZ, 0x3c, !PT ;  /* 0x000000112a0a7212 */ /* 0x000fc800078e3cff */
[----:B------:R-:W-:Y:S01]  /*04d0*/  ISETP.GE.AND P3, PT, R10, RZ, PT ;  /* 0x000000ff0a00720c */ /* 0x000fe20003f66270 */
[----:B------:R-:W-:-:S05]  /*04e0*/  IMAD.HI.U32 R13, R11, R15, RZ ;  /* 0x0000000f0b0d7227 */ /* 0x000fca00078e00ff */
        /* <DEDUP_REMOVED lines=14> */
[----:B------:R-:W-:-:S02]  /*05d0*/  MOV R15, R13 ;  /* 0x0000000d000f7202 */ /* 0x000fc40000000f00 */
[----:B------:R-:W0:Y:S01]  /*05e0*/  @P1 LDC.64 R12, c[0x0][0x288] ;  /* 0x0000a200ff0c1b82 */ /* 0x000e220000000a00 */
[C---:B------:R-:W-:Y:S02]  /*05f0*/  SEL R55, R10.reuse, R55, !P4 ;  /* 0x000000370a377207 */ /* 0x040fe40006000000 */
[----:B------:R-:W-:Y:S02]  /*0600*/  SHF.R.U32.HI R11, RZ, 0x4, R11 ;  /* 0x00000004ff0b7819 */ /* 0x000fe4000001160b */
[----:B------:R-:W-:Y:S01]  /*0610*/  @!P3 IADD3 R15, -R15, RZ, RZ ;  /* 0x000000ff0f0fb210 */ /* 0x000fe20007ffe1ff */
[----:B------:R-:W-:Y:S01]  /*0620*/  IMAD R24, R55, 0x3c, RZ ;  /* 0x0000003c37187824 */ /* 0x000fe200078e02ff */
[----:B------:R-:W-:Y:S02]  /*0630*/  SHF.R.S32.HI R17, RZ, 0x1f, R50 ;  /* 0x0000001fff117819 */ /* 0x000fe40000011432 */
[----:B------:R-:W-:Y:S01]  /*0640*/  SEL R15, R10, R15, !P4 ;  /* 0x0000000f0a0f7207 */ /* 0x000fe20006000000 */
[----:B-1----:R-:W-:Y:S01]  /*0650*/  IMAD R10, R16, UR7, R11 ;  /* 0x00000007100a7c24 */ /* 0x002fe2000f8e020b */
[----:B------:R-:W-:-:S02]  /*0660*/  IADD3 R58, P0, R50, R24, RZ ;  /* 0x00000018323a7210 */ /* 0x000fc40007f1e0ff */
[----:B------:R-:W-:Y:S02]  /*0670*/  SHF.R.S32.HI R11, RZ, 0x1f, R15 ;  /* 0x0000001fff0b7819 */ /* 0x000fe4000001140f */
[----:B------:R-:W-:Y:S02]  /*0680*/  IADD3 R10, R10, 0x20, RZ ;  /* 0x000000200a0a7810 */ /* 0x000fe40007ffe0ff */
[----:B------:R-:W-:Y:S01]  /*0690*/  LEA.HI.X.SX32 R59, R24, R17, 0x1, P0 ;  /* 0x00000011183b7211 */ /* 0x000fe200000f0eff */
[----:B------:R-:W-:Y:S01]  /*06a0*/  IMAD R14, R11, UR12, RZ ;  /* 0x0000000c0b0e7c24 */ /* 0x000fe2000f8e02ff */
[----:B------:R-:W-:Y:S01]  /*06b0*/  ISETP.GE.U32.AND P0, PT, R10, UR14, PT ;  /* 0x0000000e0a007c0c */ /* 0x000fe2000bf06070 */
[----:B------:R-:W1:Y:S01]  /*06c0*/  @P1 LDC.64 R16, c[0x0][0x228] ;  /* 0x00008a00ff101b82 */ /* 0x000e620000000a00 */
[----:B------:R-:W-:Y:S01]  /*06d0*/  SHF.R.S32.HI R10, RZ, 0x1f, R10 ;  /* 0x0000001fff0a7819 */ /* 0x000fe2000001140a */
[C---:B------:R-:W-:Y:S01]  /*06e0*/  IMAD R61, R15.reuse, UR13, R14 ;  /* 0x0000000d0f3d7c24 */ /* 0x040fe2000f8e020e */
[----:B------:R-:W-:Y:S01]  /*06f0*/  CS2R R38, SRZ ;  /* 0x0000000000267805 */ /* 0x000fe2000001ff00 */
[----:B------:R-:W-:Y:S01]  /*0700*/  IMAD.WIDE.U32 R58, R15, UR12, R58 ;  /* 0x0000000c0f3a7c25 */ /* 0x000fe2000f8e003a */
[----:B------:R-:W-:-:S02]  /*0710*/  ISETP.GE.AND.EX P0, PT, R10, UR15, PT, P0 ;  /* 0x0000000f0a007c0c */ /* 0x000fc4000bf06300 */
[----:B------:R-:W-:Y:S01]  /*0720*/  ISETP.GE.U32.AND P3, PT, R45, UR14, PT ;  /* 0x0000000e2d007c0c */ /* 0x000fe2000bf66070 */
[----:B0-----:R-:W-:Y:S01]  /*0730*/  @P1 IMAD R10, R19, R12, RZ ;  /* 0x0000000c130a1224 */ /* 0x001fe200078e02ff */
[----:B------:R-:W-:Y:S01]  /*0740*/  IADD3 R61, R59, R61, RZ ;  /* 0x0000003d3b3d7210 */ /* 0x000fe20007ffe0ff */
[----:B------:R-:W0:Y:S01]  /*0750*/  LDC.64 R18, c[0x0][0x248] ;  /* 0x00009200ff127b82 */ /* 0x000e220000000a00 */
[----:B------:R-:W-:Y:S01]  /*0760*/  @P1 MOV R60, R58 ;  /* 0x0000003a003c1202 */ /* 0x000fe20000000f00 */
[C---:B------:R-:W-:Y:S01]  /*0770*/  @P1 IMAD R15, R48.reuse, R13, R10 ;  /* 0x0000000d300f1224 */ /* 0x040fe200078e020a */
[----:B------:R-:W-:Y:S02]  /*0780*/  ISETP.LT.U32.AND P0, PT, R49, 0x1e0, !P0 ;  /* 0x000001e03100780c */ /* 0x000fe40004701070 */
[----:B------:R-:W-:Y:S01]  /*0790*/  ISETP.GE.AND.EX P3, PT, R7, UR15, PT, P3 ;  /* 0x0000000f07007c0c */ /* 0x000fe2000bf66330 */
[----:B------:R-:W-:Y:S02]  /*07a0*/  @P1 IMAD.WIDE.U32 R12, R48, R12, R60 ;  /* 0x0000000c300c1225 */ /* 0x000fe400078e003c */
[----:B------:R-:W3:Y:S01]  /*07b0*/  @P2 LDC.64 R10, c[0x0][0x288] ;  /* 0x0000a200ff0a2b82 */ /* 0x000ee20000000a00 */
[----:B------:R-:W-:-:S02]  /*07c0*/  @P2 MOV R27, R61 ;  /* 0x0000003d001b2202 */ /* 0x000fc40000000f00 */
[----:B------:R-:W-:Y:S02]  /*07d0*/  @P1 IADD3 R13, R13, R15, RZ ;  /* 0x0000000f0d0d1210 */ /* 0x000fe40007ffe0ff */
[C---:B------:R-:W-:Y:S02]  /*07e0*/  @P1 SHF.L.U32 R23, R12.reuse, 0x1, RZ ;  /* 0x000000010c171819 */ /* 0x040fe400000006ff */
[----:B------:R-:W-:Y:S01]  /*07f0*/  @P1 SHF.L.U64.HI R26, R12, 0x1, R13 ;  /* 0x000000010c1a1819 */ /* 0x000fe2000001020d */
[----:B------:R-:W4:Y:S01]  /*0800*/  @P0 LDC.64 R14, c[0x0][0x288] ;  /* 0x0000a200ff0e0b82 */ /* 0x000f220000000a00 */
[----:B--2---:R-:W-:Y:S02]  /*0810*/  @P1 IADD3 R20, P4, R23, R20, RZ ;  /* 0x0000001417141210 */ /* 0x004fe40007f9e0ff */
[----:B------:R-:W-:Y:S02]  /*0820*/  ISETP.LT.U32.AND P3, PT, R49, 0x1e0, !P3 ;  /* 0x000001e03100780c */ /* 0x000fe40005f61070 */
[----:B------:R-:W-:-:S02]  /*0830*/  @P1 IADD3.X R21, R26, R21, RZ, P4, !PT ;  /* 0x000000151a151210 */ /* 0x000fc400027fe4ff */
[----:B-1----:R-:W-:Y:S01]  /*0840*/  @P1 IADD3 R16, P4, R23, R16, RZ ;  /* 0x0000001017101210 */ /* 0x002fe20007f9e0ff */
[----:B0-----:R-:W-:Y:S01]  /*0850*/  IMAD.WIDE R18, R42, 0x8, R18 ;  /* 0x000000082a127825 */ /* 0x001fe200078e0212 */
[----:B------:R-:W0:Y:S01]  /*0860*/  @P2 LDC.64 R12, c[0x0][0x230] ;  /* 0x00008c00ff0c2b82 */ /* 0x000e220000000a00 */
[----:B------:R-:W-:Y:S01]  /*0870*/  @P0 MOV R29, R61 ;  /* 0x0000003d001d0202 */ /* 0x000fe20000000f00 */
[----:B------:R1:W5:Y:S01]  /*0880*/  @P1 LDG.E R40, desc[UR8][R20.64] ;  /* 0x0000000814281981 */ /* 0x000362000c1e1900 */
[----:B------:R-:W-:Y:S02]  /*0890*/  @P1 IADD3.X R17, R26, R17, RZ, P4, !PT ;  /* 0x000000111a111210 */ /* 0x000fe400027fe4ff */
[----:B------:R-:W-:Y:S01]  /*08a0*/  @P2 MOV R26, R58 ;  /* 0x0000003a001a2202 */ /* 0x000fe20000000f00 */
[-C--:B---3--:R-:W-:Y:S02]  /*08b0*/  @P2 IMAD R28, R25, R10.reuse, RZ ;  /* 0x0000000a191c2224 */ /* 0x088fe400078e02ff */
[----:B------:R-:W2:Y:S01]  /*08c0*/  @P2 LDC.64 R22, c[0x0][0x228] ;  /* 0x00008a00ff162b82 */ /* 0x000ea20000000a00 */
[----:B------:R-:W5:Y:S01]  /*08d0*/  @P1 LDG.E R39, desc[UR8][R16.64] ;  /* 0x0000000810271981 */ /* 0x000f62000c1e1900 */
[----:B------:R-:W-:-:S04]  /*08e0*/  @P2 IMAD.WIDE.U32 R26, R47, R10, R26 ;  /* 0x0000000a2f1a2225 */ /* 0x000fc800078e001a */
[----:B------:R-:W-:Y:S02]  /*08f0*/  @P2 IMAD R25, R47, R11, R28 ;  /* 0x0000000b2f192224 */ /* 0x000fe400078e021c */
[----:B------:R3:W2:Y:S01]  /*0900*/  LDG.E.64 R10, desc[UR8][R18.64] ;  /* 0x00000008120a7981 */ /* 0x0006a2000c1e1b00 */
[----:B-1----:R-:W1:Y:S02]  /*0910*/  @P3 LDC.64 R20, c[0x0][0x288] ;  /* 0x0000a200ff143b82 */ /* 0x002e640000000a00 */
[----:B------:R-:W-:Y:S02]  /*0920*/  @P2 IADD3 R27, R27, R25, RZ ;  /* 0x000000191b1b2210 */ /* 0x000fe40007ffe0ff */
[C---:B------:R-:W-:Y:S02]  /*0930*/  @P2 SHF.L.U32 R25, R26.reuse, 0x1, RZ ;  /* 0x000000011a192819 */ /* 0x040fe400000006ff */
[----:B------:R-:W-:Y:S02]  /*0940*/  @P2 SHF.L.U64.HI R30, R26, 0x1, R27 ;  /* 0x000000011a1e2819 */ /* 0x000fe4000001021b */
[C---:B0-----:R-:W-:Y:S01]  /*0950*/  @P2 IADD3 R26, P4, R25.reuse, R12, RZ ;  /* 0x0000000c191a2210 */ /* 0x041fe20007f9e0ff */
[----:B----4-:R-:W-:Y:S01]  /*0960*/  @P0 IMAD R28, R6, R14, RZ ;  /* 0x0000000e061c0224 */ /* 0x010fe200078e02ff */
[----:B---3--:R-:W0:Y:S01]  /*0970*/  @P0 LDC.64 R18, c[0x0][0x230] ;  /* 0x00008c00ff120b82 */ /* 0x008e220000000a00 */
[----:B--2---:R-:W-:-:S02]  /*0980*/  @P2 IADD3 R22, P5, R25, R22, RZ ;  /* 0x0000001619162210 */ /* 0x004fc40007fbe0ff */
[----:B------:R-:W-:-:S05]  /*0990*/  @P2 IADD3.X R27, R30, R13, RZ, P4, !PT ;  /* 0x0000000d1e1b2210 */ /* 0x000fca00027fe4ff */
[----:B------:R-:W2:Y:S01]  /*09a0*/  @P3 LDC.64 R16, c[0x0][0x230] ;  /* 0x00008c00ff103b82 */ /* 0x000ea20000000a00 */
[----:B------:R-:W-:Y:S01]  /*09b0*/  @P2 IADD3.X R23, R30, R23, RZ, P5, !PT ;  /* 0x000000171e172210 */ /* 0x000fe20002ffe4ff */
[----:B------:R-:W5:Y:S04]  /*09c0*/  @P2 LDG.E R41, desc[UR8][R26.64] ;  /* 0x000000081a292981 */ /* 0x000f68000c1e1900 */
[----:B------:R-:W5:Y:S01]  /*09d0*/  @P2 LDG.E R38, desc[UR8][R22.64] ;  /* 0x0000000816262981 */ /* 0x000f62000c1e1900 */
[C---:B------:R-:W-:Y:S01]  /*09e0*/  @P0 IMAD R31, R46.reuse, R15, R28 ;  /* 0x0000000f2e1f0224 */ /* 0x040fe200078e021c */
[----:B------:R-:W-:Y:S01]  /*09f0*/  @P0 MOV R28, R58 ;  /* 0x0000003a001c0202 */ /* 0x000fe20000000f00 */
[----:B-1----:R-:W-:Y:S01]  /*0a00*/  @P3 IMAD R34, R7, R20, RZ ;  /* 0x0000001407223224 */ /* 0x002fe200078e02ff */
[----:B------:R-:W1:Y:S03]  /*0a10*/  @P3 LDC.64 R12, c[0x0][0x228] ;  /* 0x00008a00ff0c3b82 */ /* 0x000e660000000a00 */
[----:B------:R-:W-:-:S05]  /*0a20*/  @P0 IMAD.WIDE.U32 R28, R46, R14, R28 ;  /* 0x0000000e2e1c0225 */ /* 0x000fca00078e001c */
[----:B------:R-:W3:Y:S01]  /*0a30*/  @P0 LDC.64 R14, c[0x0][0x228] ;  /* 0x00008a00ff0e0b82 */ /* 0x000ee20000000a00 */
[----:B------:R-:W-:Y:S02]  /*0a40*/  @P0 IADD3 R29, R29, R31, RZ ;  /* 0x0000001f1d1d0210 */ /* 0x000fe40007ffe0ff */
[C---:B------:R-:W-:Y:S02]  /*0a50*/  @P0 SHF.L.U32 R25, R28.reuse, 0x1, RZ ;  /* 0x000000011c190819 */ /* 0x040fe400000006ff */
[----:B------:R-:W-:Y:S02]  /*0a60*/  @P0 SHF.L.U64.HI R30, R28, 0x1, R29 ;  /* 0x000000011c1e0819 */ /* 0x000fe4000001021d */
[----:B0-----:R-:W-:Y:S01]  /*0a70*/  @P0 IADD3 R18, P4, R25, R18, RZ ;  /* 0x0000001219120210 */ /* 0x001fe20007f9e0ff */
[----:B------:R-:W-:-:S03]  /*0a80*/  @P3 IMAD R31, R45, R21, R34 ;  /* 0x000000152d1f3224 */ /* 0x000fc600078e0222 */
[----:B------:R-:W-:Y:S02]  /*0a90*/  @P0 IADD3.X R19, R30, R19, RZ, P4, !PT ;  /* 0x000000131e130210 */ /* 0x000fe400027fe4ff */
[----:B------:R-:W-:Y:S02]  /*0aa0*/  CS2R R36, SRZ ;  /* 0x0000000000247805 */ /* 0x000fe4000001ff00 */
[----:B------:R-:W-:Y:S02]  /*0ab0*/  CS2R R34, SRZ ;  /* 0x0000000000227805 */ /* 0x000fe4000001ff00 */
[----:B------:R-:W-:Y:S02]  /*0ac0*/  @P3 MOV R28, R58 ;  /* 0x0000003a001c3202 */ /* 0x000fe40000000f00 */
[----:B------:R-:W-:Y:S01]  /*0ad0*/  @P3 MOV R29, R61 ;  /* 0x0000003d001d3202 */ /* 0x000fe20000000f00 */
[----:B------:R0:W5:Y:S01]  /*0ae0*/  @P0 LDG.E R36, desc[UR8][R18.64] ;  /* 0x0000000812240981 */ /* 0x000162000c1e1900 */
[----:B---3--:R-:W-:-:S04]  /*0af0*/  @P0 IADD3 R14, P4, R25, R14, RZ ;  /* 0x0000000e190e0210 */ /* 0x008fc80007f9e0ff */
[----:B------:R-:W-:Y:S01]  /*0b00*/  @P0 IADD3.X R15, R30, R15, RZ, P4, !PT ;  /* 0x0000000f1e0f0210 */ /* 0x000fe200027fe4ff */
[----:B------:R-:W-:-:S04]  /*0b10*/  @P3 IMAD.WIDE.U32 R20, R45, R20, R28 ;  /* 0x000000142d143225 */ /* 0x000fc800078e001c */
[----:B------:R3:W5:Y:S01]  /*0b20*/  @P0 LDG.E R35, desc[UR8][R14.64] ;  /* 0x000000080e230981 */ /* 0x000762000c1e1900 */
[----:B------:R-:W-:Y:S02]  /*0b30*/  @P3 IADD3 R29, R21, R31, RZ ;  /* 0x0000001f151d3210 */ /* 0x000fe40007ffe0ff */
[C---:B------:R-:W-:Y:S02]  /*0b40*/  @P3 SHF.L.U32 R21, R20.reuse, 0x1, RZ ;  /* 0x0000000114153819 */ /* 0x040fe400000006ff */
[----:B------:R-:W-:Y:S02]  /*0b50*/  @P3 SHF.L.U64.HI R20, R20, 0x1, R29 ;  /* 0x0000000114143819 */ /* 0x000fe4000001021d */
[C---:B--2---:R-:W-:Y:S02]  /*0b60*/  @P3 IADD3 R16, P5, R21.reuse, R16, RZ ;  /* 0x0000001015103210 */ /* 0x044fe40007fbe0ff */
[----:B-1----:R-:W-:Y:S02]  /*0b70*/  @P3 IADD3 R12, P6, R21, R12, RZ ;  /* 0x0000000c150c3210 */ /* 0x002fe40007fde0ff */
[----:B------:R-:W-:-:S02]  /*0b80*/  @P3 IADD3.X R17, R20, R17, RZ, P5, !PT ;  /* 0x0000001114113210 */ /* 0x000fc40002ffe4ff */
[----:B------:R-:W-:-:S03]  /*0b90*/  @P3 IADD3.X R13, R20, R13, RZ, P6, !PT ;  /* 0x0000000d140d3210 */ /* 0x000fc600037fe4ff */
[----:B------:R3:W5:Y:S04]  /*0ba0*/  @P3 LDG.E R37, desc[UR8][R16.64] ;  /* 0x0000000810253981 */ /* 0x000768000c1e1900 */
[----:B------:R3:W5:Y:S01]  /*0bb0*/  @P3 LDG.E R34, desc[UR8][R12.64] ;  /* 0x000000080c223981 */ /* 0x000762000c1e1900 */
[----:B------:R-:W-:Y:S01]  /*0bc0*/  ISETP.GT.U32.AND P3, PT, R49, 0x1df, PT ;  /* 0x000001df3100780c */ /* 0x000fe20003f64070 */
[----:B------:R-:W-:Y:S01]  /*0bd0*/  BSSY B0, `(.L_x_346) ;  /* 0x000001b000007945 */ /* 0x000fe20003800000 */
[----:B------:R-:W-:Y:S02]  /*0be0*/  MOV R52, 0x3f800000 ;  /* 0x3f80000000347802 */ /* 0x000fe40000000f00 */
[----:B------:R-:W-:Y:S02]  /*0bf0*/  MOV R54, RZ ;  /* 0x000000ff00367202 */ /* 0x000fe40000000f00 */
[----:B------:R-:W-:-:S02]  /*0c00*/  MOV R51, RZ ;  /* 0x000000ff00337202 */ /* 0x000fc40000000f00 */
[----:B------:R-:W-:Y:S01]  /*0c10*/  MOV R53, RZ ;  /* 0x000000ff00357202 */ /* 0x000fe20000000f00 */
[----:B------:R-:W-:-:S05]  /*0c20*/  FFMA.FTZ R11, -R10, R10, R11 ;  /* 0x0000000a0a0b7223 */ /* 0x000fca000001010b */
[----:B------:R-:W-:-:S13]  /*0c30*/  FSETP.GTU.FTZ.AND P0, PT, R11, RZ, PT ;  /* 0x000000ff0b00720b */ /* 0x000fda0003f1c000 */
[----:B0-----:R-:W0:Y:S02]  /*0c40*/  @P0 LDC R18, c[0x0][0x250] ;  /* 0x00009400ff120b82 */ /* 0x001e240000000800 */
[----:B0-----:R-:W-:Y:S01]  /*0c50*/  @P0 FADD.FTZ R18, R11, R18 ;  /* 0x000000120b120221 */ /* 0x001fe20000010000 */
[----:B------:R-:W-:Y:S01]  /*0c60*/  MOV R11, RZ ;  /* 0x000000ff000b7202 */ /* 0x000fe20000000f00 */
[----:B---3--:R-:W-:Y:S06]  /*0c70*/  @P3 BRA `(.L_x_347) ;  /* 0x0000000000403947 */ /* 0x008fec0003800000 */
[----:B------:R-:W-:Y:S01]  /*0c80*/  ISETP.NE.AND P3, PT, RZ, UR10, PT ;  /* 0x0000000aff007c0c */ /* 0x000fe2000bf65270 */
[----:B------:R-:W0:Y:S01]  /*0c90*/  LDC.64 R14, c[0x0][0x238] ;  /* 0x00008e00ff0e7b82 */ /* 0x000e220000000a00 */
[----:B------:R-:W-:-:S04]  /*0ca0*/  IADD3 R17, R50, R24, RZ ;  /* 0x0000001832117210 */ /* 0x000fc80007ffe0ff */
[----:B------:R-:W-:-:S07]  /*0cb0*/  SHF.R.S32.HI R16, RZ, 0x1f, R17 ;  /* 0x0000001fff107819 */ /* 0x000fce0000011411 */
[----:B------:R-:W1:Y:S01]  /*0cc0*/  @P3 LDC.64 R12, c[0x0][0x240] ;  /* 0x00009000ff0c3b82 */ /* 0x000e620000000a00 */
[----:B0-----:R-:W-:-:S05]  /*0cd0*/  IMAD.WIDE R14, R17, 0x2, R14 ;  /* 0x00000002110e7825 */ /* 0x001fca00078e020e */
[----:B------:R-:W2:Y:S04]  /*0ce0*/  LDG.E.U16 R54, desc[UR8][R14.64] ;  /* 0x000000080e367981 */ /* 0x000ea8000c1e1500 */
[----:B------:R-:W3:Y:S01]  /*0cf0*/  LDG.E.U16 R53, desc[UR8][R14.64+0x2] ;  /* 0x000002080e357981 */ /* 0x000ee2000c1e1500 */
[----:B-1----:R-:W-:-:S04]  /*0d00*/  @P3 LEA R12, P4, R17, R12, 0x1 ;  /* 0x0000000c110c3211 */ /* 0x002fc800078808ff */
[----:B------:R-:W-:-:S05]  /*0d10*/  @P3 LEA.HI.X R13, R17, R13, R16, 0x1, P4 ;  /* 0x0000000d110d3211 */ /* 0x000fca00020f0c10 */
[----:B------:R-:W4:Y:S04]  /*0d20*/  @P3 LDG.E.U16 R17, desc[UR8][R12.64] ;  /* 0x000000080c113981 */ /* 0x000f28000c1e1500 */
[----:B------:R-:W4:Y:S01]  /*0d30*/  @P3 LDG.E.U16 R16, desc[UR8][R12.64+0x2] ;  /* 0x000002080c103981 */ /* 0x000f22000c1e1500 */
[----:B--2---:R-:W-:Y:S02]  /*0d40*/  SHF.L.U32 R54, R54, 0x10, RZ ;  /* 0x0000001036367819 */ /* 0x004fe400000006ff */
[----:B---3--:R-:W-:Y:S02]  /*0d50*/  SHF.L.U32 R53, R53, 0x10, RZ ;  /* 0x0000001035357819 */ /* 0x008fe400000006ff */
[----:B----4-:R-:W-:Y:S02]  /*0d60*/  @P3 SHF.L.U32 R51, R17, 0x10, RZ ;  /* 0x0000001011333819 */ /* 0x010fe400000006ff */
[----:B------:R-:W-:-:S07]  /*0d70*/  @P3 SHF.L.U32 R11, R16, 0x10, RZ ;  /* 0x00000010100b3819 */ /* 0x000fce00000006ff */
.L_x_347:
[----:B------:R-:W-:Y:S05]  /*0d80*/  BSYNC B0 ;  /* 0x0000000000007941 */ /* 0x000fea0003800000 */
.L_x_346:
[----:B------:R0:W1:Y:S01]  /*0d90*/  @P0 MUFU.RSQ R52, R18 ;  /* 0x0000001200340308 */ /* 0x0000620000001400 */
[----:B------:R-:W-:Y:S02]  /*0da0*/  ISETP.NE.AND P3, PT, RZ, UR10, PT ;  /* 0x0000000aff007c0c */ /* 0x000fe4000bf65270 */
[C---:B-----5:R-:W-:Y:S02]  /*0db0*/  PRMT R12, R40.reuse, 0x7632, R12 ;  /* 0x00007632280c7816 */ /* 0x060fe4000000000c */
[----:B------:R-:W-:Y:S02]  /*0dc0*/  SHF.L.U32 R21, R40, 0x10, RZ ;  /* 0x0000001028157819 */ /* 0x000fe400000006ff */
[----:B------:R-:W-:Y:S02]  /*0dd0*/  SHF.L.U32 R23, R12, 0x10, RZ ;  /* 0x000000100c177819 */ /* 0x000fe400000006ff */
[----:B------:R-:W-:Y:S01]  /*0de0*/  PRMT R14, R39, 0x7632, R14 ;  /* 0x00007632270e7816 */ /* 0x000fe2000000000e */
[C---:B------:R-:W-:Y:S01]  /*0df0*/  FADD.FTZ R25, -R10.reuse, R21 ;  /* 0x000000150a197221 */ /* 0x040fe20000010100 */
[C---:B------:R-:W-:Y:S01]  /*0e00*/  SHF.L.U32 R27, R41.reuse, 0x10, RZ ;  /* 0x00000010291b7819 */ /* 0x040fe200000006ff */
[----:B------:R-:W-:Y:S01]  /*0e10*/  FADD.FTZ R23, -R10, R23 ;  /* 0x000000170a177221 */ /* 0x000fe20000010100 */
[----:B------:R-:W-:-:S02]  /*0e20*/  PRMT R15, R41, 0x7632, R15 ;  /* 0x00007632290f7816 */ /* 0x000fc4000000000f */
[----:B------:R-:W-:Y:S01]  /*0e30*/  PRMT R16, R38, 0x7632, R16 ;  /* 0x0000763226107816 */ /* 0x000fe20000000010 */
[----:B------:R-:W-:Y:S01]  /*0e40*/  FADD.FTZ R21, -R10, R27 ;  /* 0x0000001b0a157221 */ /* 0x000fe20000010100 */
[----:B0-----:R-:W-:Y:S01]  /*0e50*/  SHF.L.U32 R18, R14, 0x10, RZ ;  /* 0x000000100e127819 */ /* 0x001fe200000006ff */
[-C--:B-1----:R-:W-:Y:S01]  /*0e60*/  FMUL.FTZ R14, R25, R52.reuse ;  /* 0x00000034190e7220 */ /* 0x082fe20000410000 */
[----:B------:R-:W-:Y:S01]  /*0e70*/  SHF.L.U32 R19, R39, 0x10, RZ ;  /* 0x0000001027137819 */ /* 0x000fe200000006ff */
[----:B------:R-:W-:Y:S01]  /*0e80*/  FMUL.FTZ R12, R23, R52 ;  /* 0x00000034170c7220 */ /* 0x000fe20000410000 */
[----:B------:R-:W-:Y:S02]  /*0e90*/  SHF.L.U32 R17, R38, 0x10, RZ ;  /* 0x0000001026117819 */ /* 0x000fe400000006ff */
[----:B------:R-:W-:Y:S02]  /*0ea0*/  PRMT R13, R36, 0x7632, R13 ;  /* 0x00007632240d7816 */ /* 0x000fe4000000000d */
[----:B------:R-:W-:-:S02]  /*0eb0*/  SHF.L.U32 R15, R15, 0x10, RZ ;  /* 0x000000100f0f7819 */ /* 0x000fc400000006ff */
        /* <DEDUP_REMOVED lines=20> */
.L_x_348:
[----:B------:R-:W-:Y:S01]  /*1000*/  FMUL.FTZ R23, R19, R54 ;  /* 0x0000003613177220 */ /* 0x000fe20000410000 */
[----:B------:R-:W-:Y:S01]  /*1010*/  FADD.FTZ R25, -R10, R15 ;  /* 0x0000000f0a197221 */ /* 0x000fe20000010100 */
[-C--:B------:R-:W-:Y:S01]  /*1020*/  FMUL.FTZ R22, R21, R52.reuse ;  /* 0x0000003415167220 */ /* 0x080fe20000410000 */
        /* <DEDUP_REMOVED lines=23> */
.L_x_349:
[----:B------:R-:W-:Y:S01]  /*11a0*/  SHF.L.U32 R23, R36, 0x10, RZ ;  /* 0x0000001024177819 */ /* 0x000fe200000006ff */
[----:B------:R-:W-:Y:S01]  /*11b0*/  FFMA.FTZ R27, R12, R15, R21 ;  /* 0x0000000f0c1b7223 */ /* 0x000fe20000010015 */
[----:B------:R-:W-:Y:S01]  /*11c0*/  SHF.L.U32 R25, R13, 0x10, RZ ;  /* 0x000000100d197819 */ /* 0x000fe200000006ff */
[----:B------:R-:W-:Y:S01]  /*11d0*/  FMUL.FTZ R21, R17, R54 ;  /* 0x0000003611157220 */ /* 0x000fe20000410000 */
[----:B------:R-:W-:Y:S01]  /*11e0*/  FADD.FTZ R24, R15, R24 ;  /* 0x000000180f187221 */ /* 0x000fe20000010000 */
[C---:B------:R-:W-:Y:S01]  /*11f0*/  PRMT R28, R35.reuse, 0x7632, R28 ;  /* 0x00007632231c7816 */ /* 0x040fe2000000001c */
[C---:B------:R-:W-:Y:S01]  /*1200*/  FADD.FTZ R23, -R10.reuse, R23 ;  /* 0x000000170a177221 */ /* 0x040fe20000010100 */
[----:B------:R-:W-:Y:S01]  /*1210*/  FADD.FTZ R25, -R10, R25 ;  /* 0x000000190a197221 */ /* 0x000fe20000010100 */
[----:B------:R-:W-:Y:S01]  /*1220*/  FFMA.FTZ R13, R22, R21, R27 ;  /* 0x00000015160d7223 */ /* 0x000fe2000001001b */
[----:B------:R-:W-:Y:S01]  /*1230*/  FADD.FTZ R15, R24, R21 ;  /* 0x00000015180f7221 */ /* 0x000fe20000010000 */
[----:B------:R-:W-:Y:S01]  /*1240*/  SHF.L.U32 R21, R35, 0x10, RZ ;  /* 0x0000001023157819 */ /* 0x000fe200000006ff */
[-C--:B------:R-:W-:Y:S01]  /*1250*/  FMUL.FTZ R26, R23, R52.reuse ;  /* 0x00000034171a7220 */ /* 0x080fe20000410000 */
        /* <DEDUP_REMOVED lines=22> */
.L_x_350:
[----:B------:R-:W-:Y:S01]  /*13c0*/  FFMA.FTZ R23, R20, R24, R13 ;  /* 0x0000001814177223 */ /* 0x000fe2000001000d */
[----:B------:R-:W-:Y:S01]  /*13d0*/  FMUL.FTZ R13, R21, R54 ;  /* 0x00000036150d7220 */ /* 0x000fe20000410000 */
[----:B------:R-:W-:Y:S01]  /*13e0*/  FADD.FTZ R24, R24, R15 ;  /* 0x0000000f18187221 */ /* 0x000fe20000010000 */
[C---:B------:R-:W-:Y:S02]  /*13f0*/  SHF.L.U32 R25, R37.reuse, 0x10, RZ ;  /* 0x0000001025197819 */ /* 0x040fe400000006ff */
[----:B------:R-:W-:Y:S01]  /*1400*/  FFMA.FTZ R15, R26, R13, R23 ;  /* 0x0000000d1a0f7223 */ /* 0x000fe20000010017 */
[--C-:B------:R-:W-:Y:S01]  /*1410*/  FADD.FTZ R24, R24, R13.reuse ;  /* 0x0000000d18187221 */ /* 0x100fe20000010000 */
[----:B------:R-:W-:Y:S01]  /*1420*/  PRMT R13, R37, 0x7632, R13 ;  /* 0x00007632250d7816 */ /* 0x000fe2000000000d */
[----:B------:R-:W-:Y:S01]  /*1430*/  FMUL.FTZ R23, R28, R53 ;  /* 0x000000351c177220 */ /* 0x000fe20000410000 */
[----:B------:R-:W-:Y:S02]  /*1440*/  FADD.FTZ R25, -R10, R25 ;  /* 0x000000190a197221 */ /* 0x000fe40000010100 */
[----:B------:R-:W-:Y:S01]  /*1450*/  SHF.L.U32 R27, R13, 0x10, RZ ;  /* 0x000000100d1b7819 */ /* 0x000fe200000006ff */
[----:B------:R-:W-:Y:S01]  /*1460*/  FFMA.FTZ R13, R30, R23, R15 ;  /* 0x000000171e0d7223 */ /* 0x000fe2000001000f */
[--C-:B------:R-:W-:Y:S01]  /*1470*/  FADD.FTZ R15, R23, R24.reuse ;  /* 0x00000018170f7221 */ /* 0x100fe20000010000 */
[----:B------:R-:W-:Y:S01]  /*1480*/  PRMT R24, R34, 0x7632, R24 ;  /* 0x0000763222187816 */ /* 0x000fe20000000018 */
[----:B------:R-:W-:Y:S01]  /*1490*/  FMUL.FTZ R25, R25, R52 ;  /* 0x0000003419197220 */ /* 0x000fe20000410000 */
[----:B------:R-:W-:Y:S01]  /*14a0*/  FADD.FTZ R27, -R10, R27 ;  /* 0x0000001b0a1b7221 */ /* 0x000fe20000010100 */
[----:B------:R-:W-:-:S02]  /*14b0*/  SHF.L.U32 R23, R34, 0x10, RZ ;  /* 0x0000001022177819 */ /* 0x000fc400000006ff */
        /* <DEDUP_REMOVED lines=21> */
.L_x_351:
        /* <DEDUP_REMOVED lines=9> */
[----:B------:R-:W-:Y:S01]  /*16a0*/  FFMA.FTZ R31, R12, R18, RZ ;  /* 0x000000120c1f7223 */ /* 0x000fe200000100ff */
[----:B------:R-:W-:Y:S01]  /*16b0*/  FFMA.FTZ R15, R56, R27, R13 ;  /* 0x0000001b380f7223 */ /* 0x000fe2000001000d */
[----:B------:R-:W-:Y:S01]  /*16c0*/  FADD.FTZ R13, R27, R29 ;  /* 0x0000001d1b0d7221 */ /* 0x000fe20000010000 */
[----:B------:R-:W-:Y:S01]  /*16d0*/  FADD.FTZ R14, R14, R17 ;  /* 0x000000110e0e7221 */ /* 0x000fe20000010000 */
[----:B------:R-:W-:Y:S01]  /*16e0*/  FADD.FTZ R17, RZ, R18 ;  /* 0x00000012ff117221 */ /* 0x000fe20000010000 */
[----:B------:R-:W-:Y:S01]  /*16f0*/  UMOV UR6, 0x400 ;  /* 0x0000040000067882 */ /* 0x000fe20000000000 */
[----:B------:R-:W1:Y:S01]  /*1700*/  SHFL.DOWN PT, R27, R15, 0x1, 0x1f ;  /* 0x08201f000f1b7f89 */ /* 0x000e6200000e0000 */
[----:B------:R-:W-:Y:S01]  /*1710*/  UIADD3 UR5, UR6, 0xa0, URZ ;  /* 0x000000a006057890 */ /* 0x000fe2000fffe03f */
[----:B------:R-:W-:Y:S01]  /*1720*/  FFMA.FTZ R31, R20, R16, R31 ;  /* 0x00000010141f7223 */ /* 0x000fe2000001001f */
[----:B------:R-:W-:Y:S01]  /*1730*/  FADD.FTZ R17, R17, R16 ;  /* 0x0000001011117221 */ /* 0x000fe20000010000 */
[----:B------:R-:W2:Y:S01]  /*1740*/  SHFL.DOWN PT, R29, R13, 0x1, 0x1f ;  /* 0x08201f000d1d7f89 */ /* 0x000ea200000e0000 */
[----:B------:R-:W-:Y:S01]  /*1750*/  FFMA.FTZ R16, R26, R21, R19 ;  /* 0x000000151a107223 */ /* 0x000fe20000010013 */
[----:B------:R-:W-:Y:S01]  /*1760*/  FFMA.FTZ R31, R30, R28, R31 ;  /* 0x0000001c1e1f7223 */ /* 0x000fe2000001001f */
[----:B------:R-:W-:Y:S01]  /*1770*/  ISETP.NE.AND P4, PT, R49, RZ, PT ;  /* 0x000000ff3100720c */ /* 0x000fe20003f85270 */
[----:B------:R-:W-:Y:S01]  /*1780*/  FADD.FTZ R14, R14, R21 ;  /* 0x000000150e0e7221 */ /* 0x000fe20000010000 */
[----:B------:R-:W-:Y:S01]  /*1790*/  FADD.FTZ R19, R17, R28 ;  /* 0x0000001c11137221 */ /* 0x000fe20000010000 */
[----:B------:R-:W-:Y:S01]  /*17a0*/  FFMA.FTZ R17, R56, R24, R31 ;  /* 0x0000001838117223 */ /* 0x000fe2000001001f */
[----:B0-----:R-:W-:Y:S01]  /*17b0*/  ULEA UR5, UR11, UR5, 0x18 ;  /* 0x000000050b057291 */ /* 0x001fe2000f8ec03f */
[----:B------:R-:W-:Y:S01]  /*17c0*/  FFMA.FTZ R16, R25, R23, R16 ;  /* 0x0000001719107223 */ /* 0x000fe20000010010 */
[----:B------:R-:W-:Y:S01]  /*17d0*/  FADD.FTZ R18, R14, R23 ;  /* 0x000000170e127221 */ /* 0x000fe20000010000 */
        /* <DEDUP_REMOVED lines=27> */
[----:B------:R-:W-:-:S03]  /*1990*/  ISETP.NE.AND P0, PT, R0, RZ, PT ;  /* 0x000000ff0000720c */ /* 0x000fc60003f05270 */
[----:B------:R-:W-:-:S10]  /*19a0*/  MOV R12, R15 ;  /* 0x0000000f000c7202 */ /* 0x000fd40000000f00 */
        /* <DEDUP_REMOVED lines=40> */
.L_x_353:
[----:B------:R-:W-:Y:S05]  /*1c30*/  BSYNC B0 ;  /* 0x0000000000007941 */ /* 0x000fea0003800000 */
.L_x_352:
        /* <DEDUP_REMOVED lines=17> */
[----:B------:R-:W-:Y:S01]  /*1d50*/  FADD.FTZ R25, R21, R26 ;  /* 0x0000001a15197221 */ /* 0x000fe20000010000 */
[----:B------:R-:W2:Y:S01]  /*1d60*/  LDS.128 R16, [R56+0x960] ;  /* 0x0009600038107984 */ /* 0x000ea20000000c00 */
[----:B------:R-:W-:-:S03]  /*1d70*/  FADD.FTZ R14, R14, R27 ;  /* 0x0000001b0e0e7221 */ /* 0x000fc60000010000 */
        /* <DEDUP_REMOVED lines=9> */
[----:B------:R-:W1:Y:S01]  /*1e10*/  LDS.128 R24, [R56+0xd20] ;  /* 0x000d200038187984 */ /* 0x000e620000000c00 */
[----:B---3--:R-:W-:Y:S01]  /*1e20*/  FADD.FTZ R15, R15, R20 ;  /* 0x000000140f0f7221 */ /* 0x008fe20000010000 */
        /* <DEDUP_REMOVED lines=47> */
.L_x_355:
[----:B------:R-:W-:Y:S05]  /*2120*/  BSYNC B0 ;  /* 0x0000000000007941 */ /* 0x000fea0003800000 */
.L_x_354:
        /* <DEDUP_REMOVED lines=18> */
.L_x_357:
[----:B------:R-:W-:Y:S05]  /*2250*/  BSYNC B0 ;  /* 0x0000000000007941 */ /* 0x000fea0003800000 */
.L_x_356:
[----:B--2---:R-:W-:Y:S02]  /*2260*/  PRMT R23, R35, 0x7632, R23 ;  /* 0x0000763223177816 */ /* 0x004fe40000000017 */
[----:B------:R-:W-:Y:S02]  /*2270*/  PRMT R22, R37, 0x7632, R22 ;  /* 0x0000763225167816 */ /* 0x000fe40000000016 */
[----:B------:R-:W-:Y:S01]  /*2280*/  PRMT R21, R34, 0x7632, R21 ;  /* 0x0000763222157816 */ /* 0x000fe20000000015 */
        /* <DEDUP_REMOVED lines=31> */
.L_x_360:
[----:B--2---:R-:W2:Y:S04]  /*2480*/  LDG.E.STRONG.GPU R16, desc[UR8][R14.64] ;  /* 0x000000080e107981 */ /* 0x004ea8000c1ef900 */
[----:B--2---:R-:W-:Y:S01]  /*2490*/  CCTL.IVALL ;  /* 0x00000000ff00798f */ /* 0x004fe20002000000 */
[----:B------:R-:W-:Y:S05]  /*24a0*/  YIELD ;  /* 0x0000000000007946 */ /* 0x000fea0003800000 */
[----:B------:R-:W-:-:S13]  /*24b0*/  ISETP.NE.AND P0, PT, R16, R25, PT ;  /* 0x000000191000720c */ /* 0x000fda0003f05270 */
[----:B------:R-:W-:Y:S05]  /*24c0*/  @P0 BRA `(.L_x_360) ;  /* 0xfffffffc00ec0947 */ /* 0x000fea000383ffff */
.L_x_359:
        /* <DEDUP_REMOVED lines=16> */
.L_x_364:
        /* <DEDUP_REMOVED lines=115> */
.L_x_363:
        /* <DEDUP_REMOVED lines=12> */
[C---:B------:R-:W-:Y:S02]  /*2dc0*/  IADD3 R19, R25.reuse, 0x3, RZ ;  /* 0x0000000319137810 */ /* 0x040fe40007ffe0ff */
[----:B------:R-:W-:Y:S02]  /*2dd0*/  ISETP.EQ.OR P0, PT, R18, UR7, P4 ;  /* 0x0000000712007c0c */ /* 0x000fe4000a702670 */
[----:B------:R-:W-:Y:S01]  /*2de0*/  IADD3 R25, R25, 0x4, RZ ;  /* 0x0000000419197810 */ /* 0x000fe20007ffe0ff */
[----:B0-----:R-:W-:Y:S01]  /*2df0*/  @!P6 FADD.FTZ R12, R12, R14 ;  /* 0x0000000e0c0ce221 */ /* 0x001fe20000010000 */
[----:B------:R-:W-:Y:S01]  /*2e00*/  @!P6 FADD.FTZ R13, R13, R15 ;  /* 0x0000000f0d0de221 */ /* 0x000fe20000010000 */
[----:B------:R-:W-:-:S08]  /*2e10*/  ISETP.EQ.OR P6, PT, R19, UR7, P4 ;  /* 0x0000000713007c0c */ /* 0x000fd0000a7c2670 */
[----:B------:R-:W-:-:S04]  /*2e20*/  @!P0 IMAD R15, R32, R18, R33 ;  /* 0x00000012200f8224 */ /* 0x000fc800078e0221 */
[----:B------:R-:W-:-:S04]  /*2e30*/  @!P0 IMAD.WIDE.U32 R14, R15, 0x8, R26 ;  /* 0x000000080f0e8825 */ /* 0x000fc800078e001a */
[----:B--2---:R-:W-:Y:S01]  /*2e40*/  @!P5 FADD.FTZ R12, R12, R16 ;  /* 0x000000100c0cd221 */ /* 0x004fe20000010000 */
[----:B------:R-:W-:Y:S01]  /*2e50*/  @!P5 FADD.FTZ R13, R13, R17 ;  /* 0x000000110d0dd221 */ /* 0x000fe20000010000 */
[----:B------:R-:W-:Y:S01]  /*2e60*/  ISETP.EQ.OR P5, PT, R25, UR7, P4 ;  /* 0x0000000719007c0c */ /* 0x000fe2000a7a2670 */
[----:B------:R-:W2:Y:S01]  /*2e70*/  @!P0 LDG.E.64 R14, desc[UR8][R14.64] ;  /* 0x000000080e0e8981 */ /* 0x000ea2000c1e1b00 */
[----:B------:R-:W-:-:S04]  /*2e80*/  @!P6 IMAD R17, R32, R19, R33 ;  /* 0x000000132011e224 */ /* 0x000fc800078e0221 */
[----:B------:R-:W-:-:S07]  /*2e90*/  @!P6 IMAD.WIDE.U32 R16, R17, 0x8, R26 ;  /* 0x000000081110e825 */ /* 0x000fce00078e001a */
[----:B------:R-:W-:Y:S01]  /*2ea0*/  @!P5 IMAD R19, R32, R25, R33 ;  /* 0x000000192013d224 */ /* 0x000fe200078e0221 */
[----:B------:R-:W3:Y:S03]  /*2eb0*/  @!P6 LDG.E.64 R16, desc[UR8][R16.64] ;  /* 0x000000081010e981 */ /* 0x000ee6000c1e1b00 */
[----:B------:R-:W-:-:S06]  /*2ec0*/  @!P5 IMAD.WIDE.U32 R18, R19, 0x8, R26 ;  /* 0x000000081312d825 */ /* 0x000fcc00078e001a */
[----:B------:R-:W4:Y:S01]  /*2ed0*/  @!P5 LDG.E.64 R18, desc[UR8][R18.64] ;  /* 0x000000081212d981 */ /* 0x000f22000c1e1b00 */
[C---:B------:R-:W-:Y:S02]  /*2ee0*/  IADD3 R28, R25.reuse, 0x1, RZ ;  /* 0x00000001191c7810 */ /* 0x040fe40007ffe0ff */
[C---:B------:R-:W-:Y:S02]  /*2ef0*/  IADD3 R29, R25.reuse, 0x2, RZ ;  /* 0x00000002191d7810 */ /* 0x040fe40007ffe0ff */
[----:B------:R-:W-:Y:S01]  /*2f00*/  IADD3 R30, R25, 0x3, RZ ;  /* 0x00000003191e7810 */ /* 0x000fe20007ffe0ff */
[----:B--2---:R-:W-:Y:S01]  /*2f10*/  @!P0 FADD.FTZ R12, R12, R14 ;  /* 0x0000000e0c0c8221 */ /* 0x004fe20000010000 */
[----:B------:R-:W-:Y:S01]  /*2f20*/  @!P0 FADD.FTZ R13, R13, R15 ;  /* 0x0000000f0d0d8221 */ /* 0x000fe20000010000 */
[----:B------:R-:W-:Y:S02]  /*2f30*/  ISETP.EQ.OR P0, PT, R28, UR7, P4 ;  /* 0x000000071c007c0c */ /* 0x000fe4000a702670 */
[----:B---3--:R-:W-:Y:S01]  /*2f40*/  @!P6 FADD.FTZ R12, R12, R16 ;  /* 0x000000100c0ce221 */ /* 0x008fe20000010000 */
[----:B------:R-:W-:Y:S01]  /*2f50*/  @!P6 FADD.FTZ R13, R13, R17 ;  /* 0x000000110d0de221 */ /* 0x000fe20000010000 */
[----:B------:R-:W-:-:S02]  /*2f60*/  ISETP.EQ.OR P6, PT, R29, UR7, P4 ;  /* 0x000000071d007c0c */ /* 0x000fc4000a7c2670 */
[----:B----4-:R-:W-:Y:S01]  /*2f70*/  @!P5 FADD.FTZ R12, R12, R18 ;  /* 0x000000120c0cd221 */ /* 0x010fe20000010000 */
[----:B------:R-:W-:Y:S01]  /*2f80*/  @!P5 FADD.FTZ R13, R13, R19 ;  /* 0x000000130d0dd221 */ /* 0x000fe20000010000 */
[----:B------:R-:W-:-:S05]  /*2f90*/  ISETP.EQ.OR P5, PT, R30, UR7, P4 ;  /* 0x000000071e007c0c */ /* 0x000fca000a7a2670 */
[----:B------:R-:W-:-:S04]  /*2fa0*/  @!P0 IMAD R15, R32, R28, R33 ;  /* 0x0000001c200f8224 */ /* 0x000fc800078e0221 */
        /* <DEDUP_REMOVED lines=8> */
[----:B------:R-:W-:Y:S02]  /*3030*/  IADD3 R24, R24, -0x4, RZ ;  /* 0xfffffffc18187810 */ /* 0x000fe40007ffe0ff */
[----:B------:R-:W-:Y:S02]  /*3040*/  IADD3 R25, R25, 0x4, RZ ;  /* 0x0000000419197810 */ /* 0x000fe40007ffe0ff */
[----:B------:R-:W-:Y:S01]  /*3050*/  IADD3 R24, R24, -0x4, RZ ;  /* 0xfffffffc18187810 */ /* 0x000fe20007ffe0ff */
[----:B--2---:R-:W-:Y:S01]  /*3060*/  @!P0 FADD.FTZ R12, R12, R14 ;  /* 0x0000000e0c0c8221 */ /* 0x004fe20000010000 */
[----:B------:R-:W-:-:S03]  /*3070*/  @!P0 FADD.FTZ R13, R13, R15 ;  /* 0x0000000f0d0d8221 */ /* 0x000fc60000010000 */
[----:B---3--:R-:W-:Y:S01]  /*3080*/  @!P6 FADD.FTZ R12, R12, R16 ;  /* 0x000000100c0ce221 */ /* 0x008fe20000010000 */
[----:B------:R-:W-:Y:S01]  /*3090*/  @!P6 FADD.FTZ R13, R13, R17 ;  /* 0x000000110d0de221 */ /* 0x000fe20000010000 */
[----:B------:R-:W-:Y:S02]  /*30a0*/  PLOP3.LUT P0, PT, PT, PT, PT, 0x8, 0x0 ;  /* 0x000000000000781c */ /* 0x000fe40003f0e170 */
[----:B----4-:R-:W-:Y:S01]  /*30b0*/  @!P5 FADD.FTZ R12, R12, R18 ;  /* 0x000000120c0cd221 */ /* 0x010fe20000010000 */
[----:B------:R-:W-:-:S10]  /*30c0*/  @!P5 FADD.FTZ R13, R13, R19 ;  /* 0x000000130d0dd221 */ /* 0x000fd40000010000 */
.L_x_365:
[----:B------:R-:W-:-:S13]  /*30d0*/  ISETP.NE.OR P0, PT, R24, RZ, P0 ;  /* 0x000000ff1800720c */ /* 0x000fda0000705670 */
[----:B------:R-:W-:Y:S05]  /*30e0*/  @!P0 BRA `(.L_x_361) ;  /* 0x00000000007c8947 */ /* 0x000fea0003800000 */
.L_x_362:
[----:B------:R-:W-:-:S13]  /*30f0*/  ISETP.EQ.OR P6, PT, R25, UR7, P4 ;  /* 0x0000000719007c0c */ /* 0x000fda000a7c2670 */
[----:B------:R-:W-:-:S04]  /*3100*/  @!P6 IMAD R15, R32, R25, R33 ;  /* 0x00000019200fe224 */ /* 0x000fc800078e0221 */
[----:B------:R-:W-:-:S06]  /*3110*/  @!P6 IMAD.WIDE.U32 R14, R15, 0x8, R26 ;  /* 0x000000080f0ee825 */ /* 0x000fcc00078e001a */
[----:B------:R-:W0:Y:S01]  /*3120*/  @!P6 LDG.E.64 R14, desc[UR8][R14.64] ;  /* 0x000000080e0ee981 */ /* 0x000e22000c1e1b00 */
[C---:B------:R-:W-:Y:S02]  /*3130*/  IADD3 R17, R25.reuse, 0x1, RZ ;  /* 0x0000000119117810 */ /* 0x040fe40007ffe0ff */
[----:B------:R-:W-:Y:S02]  /*3140*/  IADD3 R19, R25, 0x2, RZ ;  /* 0x0000000219137810 */ /* 0x000fe40007ffe0ff */
[----:B------:R-:W-:Y:S02]  /*3150*/  ISETP.EQ.OR P0, PT, R17, UR7, P4 ;  /* 0x0000000711007c0c */ /* 0x000fe4000a702670 */
[----:B------:R-:W-:Y:S02]  /*3160*/  IADD3 R29, R25, 0x3, RZ ;  /* 0x00000003191d7810 */ /* 0x000fe40007ffe0ff */
[----:B------:R-:W-:-:S09]  /*3170*/  ISETP.EQ.OR P5, PT, R19, UR7, P4 ;  /* 0x0000000713007c0c */ /* 0x000fd2000a7a2670 */
[----:B------:R-:W-:-:S04]  /*3180*/  @!P0 IMAD R17, R32, R17, R33 ;  /* 0x0000001120118224 */ /* 0x000fc800078e0221 */
[----:B------:R-:W-:Y:S02]  /*3190*/  @!P5 IMAD R19, R32, R19, R33 ;  /* 0x000000132013d224 */ /* 0x000fe400078e0221 */
[----:B0-----:R-:W-:Y:S01]  /*31a0*/  @!P6 FADD.FTZ R12, R12, R14 ;  /* 0x0000000e0c0ce221 */ /* 0x001fe20000010000 */
[----:B------:R-:W-:Y:S01]  /*31b0*/  @!P6 FADD.FTZ R13, R13, R15 ;  /* 0x0000000f0d0de221 */ /* 0x000fe20000010000 */
[----:B------:R-:W-:Y:S01]  /*31c0*/  ISETP.EQ.OR P6, PT, R29, UR7, P4 ;  /* 0x000000071d007c0c */ /* 0x000fe2000a7c2670 */
[----:B------:R-:W-:-:S04]  /*31d0*/  @!P0 IMAD.WIDE.U32 R14, R17, 0x8, R26 ;  /* 0x00000008110e8825 */ /* 0x000fc800078e001a */
[----:B------:R-:W-:Y:S02]  /*31e0*/  @!P5 IMAD.WIDE.U32 R16, R19, 0x8, R26 ;  /* 0x000000081310d825 */ /* 0x000fe400078e001a */
[----:B------:R-:W2:Y:S04]  /*31f0*/  @!P0 LDG.E.64 R14, desc[UR8][R14.64] ;  /* 0x000000080e0e8981 */ /* 0x000ea8000c1e1b00 */
[----:B------:R-:W3:Y:S02]  /*3200*/  @!P5 LDG.E.64 R16, desc[UR8][R16.64] ;  /* 0x000000081010d981 */ /* 0x000ee4000c1e1b00 */
[----:B------:R-:W-:-:S04]  /*3210*/  @!P6 IMAD R29, R32, R29, R33 ;  /* 0x0000001d201de224 */ /* 0x000fc800078e0221 */
[----:B------:R-:W-:-:S06]  /*3220*/  @!P6 IMAD.WIDE.U32 R18, R29, 0x8, R26 ;  /* 0x000000081d12e825 */ /* 0x000fcc00078e001a */
[----:B------:R-:W4:Y:S01]  /*3230*/  @!P6 LDG.E.64 R18, desc[UR8][R18.64] ;  /* 0x000000081212e981 */ /* 0x000f22000c1e1b00 */
[----:B------:R-:W-:Y:S02]  /*3240*/  IADD3 R24, R24, -0x4, RZ ;  /* 0xfffffffc18187810 */ /* 0x000fe40007ffe0ff */
[----:B------:R-:W-:Y:S01]  /*3250*/  IADD3 R25, R25, 0x4, RZ ;  /* 0x0000000419197810 */ /* 0x000fe20007ffe0ff */
[----:B--2---:R-:W-:Y:S01]  /*3260*/  @!P0 FADD.FTZ R12, R12, R14 ;  /* 0x0000000e0c0c8221 */ /* 0x004fe20000010000 */
[----:B------:R-:W-:Y:S01]  /*3270*/  @!P0 FADD.FTZ R13, R13, R15 ;  /* 0x0000000f0d0d8221 */ /* 0x000fe20000010000 */
[----:B------:R-:W-:Y:S02]  /*3280*/  ISETP.NE.AND P0, PT, R24, RZ, PT ;  /* 0x000000ff1800720c */ /* 0x000fe40003f05270 */
[----:B---3--:R-:W-:Y:S01]  /*3290*/  @!P5 FADD.FTZ R12, R12, R16 ;  /* 0x000000100c0cd221 */ /* 0x008fe20000010000 */
[----:B------:R-:W-:-:S03]  /*32a0*/  @!P5 FADD.FTZ R13, R13, R17 ;  /* 0x000000110d0dd221 */ /* 0x000fc60000010000 */
[----:B----4-:R-:W-:Y:S01]  /*32b0*/  @!P6 FADD.FTZ R12, R12, R18 ;  /* 0x000000120c0ce221 */ /* 0x010fe20000010000 */
[----:B------:R-:W-:-:S06]  /*32c0*/  @!P6 FADD.FTZ R13, R13, R19 ;  /* 0x000000130d0de221 */ /* 0x000fcc0000010000 */
[----:B------:R-:W-:Y:S05]  /*32d0*/  @P0 BRA `(.L_x_362) ;  /* 0xfffffffc00840947 */ /* 0x000fea000383ffff */
.L_x_361:
        /* <DEDUP_REMOVED lines=11> */
.L_x_367:
[----:B------:R-:W-:Y:S05]  /*3390*/  BSYNC B0 ;  /* 0x0000000000007941 */ /* 0x000fea0003800000 */
.L_x_366:
        /* <DEDUP_REMOVED lines=16> */
.L_x_358:
[----:B------:R-:W1:Y:S01]  /*34a0*/  S2UR UR6, SR_CgaCtaId ;  /* 0x00000000000679c3 */ /* 0x000e620000008800 */
[----:B------:R-:W-:Y:S01]  /*34b0*/  UMOV UR5, 0x400 ;  /* 0x0000040000057882 */ /* 0x000fe20000000000 */
[----:B--2---:R-:W-:Y:S01]  /*34c0*/  IMAD.WIDE.U32 R14, R49, -0x77777777, RZ ;  /* 0x88888889310e7825 */ /* 0x004fe200078e00ff */
[C---:B------:R-:W-:Y:S01]  /*34d0*/  PRMT R25, R40.reuse, 0x7632, R25 ;  /* 0x0000763228197816 */ /* 0x040fe20000000019 */
[----:B------:R-:W-:Y:S01]  /*34e0*/  ULDC.64 UR12, c[0x0][0x290] ;  /* 0x0000a400000c7ab9 */ /* 0x000fe20000000a00 */
[C---:B------:R-:W-:Y:S02]  /*34f0*/  PRMT R16, R41.reuse, 0x7632, R16 ;  /* 0x0000763229107816 */ /* 0x040fe40000000010 */
[----:B------:R-:W-:Y:S01]  /*3500*/  SHF.R.U32.HI R14, RZ, 0x4, R15 ;  /* 0x00000004ff0e7819 */ /* 0x000fe2000001160f */
[----:B------:R-:W2:Y:S01]  /*3510*/  LDC R17, c[0x0][0x2ac] ;  /* 0x0000ab00ff117b82 */ /* 0x000ea20000000800 */
[----:B------:R-:W-:Y:S02]  /*3520*/  SHF.L.U32 R15, R40, 0x10, RZ ;  /* 0x00000010280f7819 */ /* 0x000fe400000006ff */
[----:B------:R-:W-:-:S02]  /*3530*/  SHF.L.U32 R31, R41, 0x10, RZ ;  /* 0x00000010291f7819 */ /* 0x000fc400000006ff */
[----:B------:R-:W-:Y:S01]  /*3540*/  SHF.L.U32 R27, R36, 0x10, RZ ;  /* 0x00000010241b7819 */ /* 0x000fe200000006ff */
[----:B------:R-:W-:Y:S01]  /*3550*/  FADD.FTZ R15, -R10, R15 ;  /* 0x0000000f0a0f7221 */ /* 0x000fe20000010100 */
[----:B------:R-:W-:Y:S01]  /*3560*/  SHF.L.U32 R29, R20, 0x10, RZ ;  /* 0x00000010141d7819 */ /* 0x000fe200000006ff */
[----:B------:R-:W-:Y:S01]  /*3570*/  FADD.FTZ R31, -R10, R31 ;  /* 0x0000001f0a1f7221 */ /* 0x000fe20000010100 */
[----:B------:R-:W-:Y:S01]  /*3580*/  SHF.L.U32 R19, R22, 0x10, RZ ;  /* 0x0000001016137819 */ /* 0x000fe200000006ff */
[C---:B------:R-:W-:Y:S01]  /*3590*/  FADD.FTZ R27, -R10.reuse, R27 ;  /* 0x0000001b0a1b7221 */ /* 0x040fe20000010100 */
[----:B------:R-:W-:Y:S01]  /*35a0*/  SHF.L.U32 R25, R25, 0x10, RZ ;  /* 0x0000001019197819 */ /* 0x000fe200000006ff */
[C---:B------:R-:W-:Y:S01]  /*35b0*/  FADD.FTZ R29, -R10.reuse, R29 ;  /* 0x0000001d0a1d7221 */ /* 0x040fe20000010100 */
[C---:B------:R-:W-:Y:S01]  /*35c0*/  PRMT R18, R39.reuse, 0x7632, R18 ;  /* 0x0000763227127816 */ /* 0x040fe20000000012 */
[C---:B------:R-:W-:Y:S01]  /*35d0*/  FADD.FTZ R19, -R10.reuse, R19 ;  /* 0x000000130a137221 */ /* 0x040fe20000010100 */
[----:B------:R-:W-:Y:S01]  /*35e0*/  SHF.L.U32 R39, R39, 0x10, RZ ;  /* 0x0000001027277819 */ /* 0x000fe200000006ff */
[----:B-1----:R-:W-:Y:S01]  /*35f0*/  ULEA UR5, UR6, UR5, 0x18 ;  /* 0x0000000506057291 */ /* 0x002fe2000f8ec03f */
[----:B------:R-:W-:Y:S01]  /*3600*/  FADD.FTZ R41, -R10, R25 ;  /* 0x000000190a297221 */ /* 0x000fe20000010100 */
[----:B------:R-:W-:Y:S01]  /*3610*/  SHF.L.U32 R18, R18, 0x10, RZ ;  /* 0x0000001012127819 */ /* 0x000fe200000006ff */
[----:B--2---:R-:W-:-:S06]  /*3620*/  IMAD R14, R17, UR7, R14 ;  /* 0x00000007110e7c24 */ /* 0x004fcc000f8e020e */
[----:B------:R-:W-:Y:S01]  /*3630*/  @!P4 STS.64 [UR5+0x90], R12 ;  /* 0x0000900cff00c988 */ /* 0x000fe20008000a05 */
[----:B------:R-:W-:Y:S02]  /*3640*/  SHF.L.U32 R17, R37, 0x10, RZ ;  /* 0x0000001025117819 */ /* 0x000fe400000006ff */
[----:B------:R-:W-:Y:S01]  /*3650*/  SHF.L.U32 R37, R16, 0x10, RZ ;  /* 0x0000001010257819 */ /* 0x000fe200000006ff */
[----:B------:R-:W-:Y:S01]  /*3660*/  BAR.SYNC.DEFER_BLOCKING 0x0 ;  /* 0x0000000000007b1d */ /* 0x000fe20000010000 */
[----:B------:R-:W-:Y:S01]  /*3670*/  IADD3 R14, R14, 0x20, RZ ;  /* 0x000000200e0e7810 */ /* 0x000fe20007ffe0ff */
[C---:B------:R-:W-:Y:S01]  /*3680*/  FADD.FTZ R17, -R10.reuse, R17 ;  /* 0x000000110a117221 */ /* 0x040fe20000010100 */
[----:B------:R-:W-:Y:S01]  /*3690*/  ISETP.GE.U32.AND P4, PT, R45, UR12, PT ;  /* 0x0000000c2d007c0c */ /* 0x000fe2000bf86070 */
[----:B------:R-:W-:Y:S01]  /*36a0*/  FADD.FTZ R37, -R10, R37 ;  /* 0x000000250a257221 */ /* 0x000fe20000010100 */
[----:B------:R-:W-:Y:S02]  /*36b0*/  ISETP.GE.U32.AND P0, PT, R14, UR12, PT ;  /* 0x0000000c0e007c0c */ /* 0x000fe4000bf06070 */
[----:B------:R-:W-:-:S02]  /*36c0*/  SHF.R.S32.HI R14, RZ, 0x1f, R14 ;  /* 0x0000001fff0e7819 */ /* 0x000fc4000001140e */
[----:B------:R-:W-:Y:S02]  /*36d0*/  ISETP.GE.AND.EX P5, PT, R7, UR13, PT, P4 ;  /* 0x0000000d07007c0c */ /* 0x000fe4000bfa6340 */
[----:B------:R-:W-:Y:S01]  /*36e0*/  ISETP.GE.AND.EX P4, PT, R14, UR13, PT, P0 ;  /* 0x0000000d0e007c0c */ /* 0x000fe2000bf86300 */
[----:B------:R-:W-:Y:S01]  /*36f0*/  FMUL.FTZ R14, R41, R52 ;  /* 0x00000034290e7220 */ /* 0x000fe20000410000 */
[C---:B------:R-:W-:Y:S02]  /*3700*/  ISETP.LT.U32.AND P0, PT, R49.reuse, 0x1e0, !P5 ;  /* 0x000001e03100780c */ /* 0x040fe40006f01070 */
[----:B------:R-:W-:Y:S02]  /*3710*/  ISETP.LT.U32.AND P4, PT, R49, 0x1e0, !P4 ;  /* 0x000001e03100780c */ /* 0x000fe40006781070 */
[----:B------:R-:W-:Y:S01]  /*3720*/  PRMT R16, R38, 0x7632, R16 ;  /* 0x0000763226107816 */ /* 0x000fe20000000010 */
[----:B0-----:R-:W0:Y:S01]  /*3730*/  LDS.64 R12, [UR5+0x90] ;  /* 0x00009005ff0c7984 */ /* 0x001e220008000a00 */
[----:B------:R-:W-:-:S02]  /*3740*/  ULDC UR5, c[0x0][0x2bc] ;  /* 0x0000af0000057ab9 */ /* 0x000fc40000000800 */
[----:B0-----:R-:W-:Y:S01]  /*3750*/  FMUL.FTZ R10, R12, UR5 ;  /* 0x000000050c0a7c20 */ /* 0x001fe20008410000 */
[----:B------:R-:W-:Y:S01]  /*3760*/  FMUL.FTZ R25, R13, UR5 ;  /* 0x000000050d197c20 */ /* 0x000fe20008410000 */
        /* <DEDUP_REMOVED lines=20> */
.L_x_368:
        /* <DEDUP_REMOVED lines=21> */
.L_x_370:
[----:B------:R-:W-:Y:S05]  /*3a00*/  BSYNC B0 ;  /* 0x0000000000007941 */ /* 0x000fea0003800000 */
.L_x_369:
[----:B0-----:R-:W-:Y:S01]  /*3a10*/  SHF.L.U32 R13, R38, 0x10, RZ ;  /* 0x00000010260d7819 */ /* 0x001fe200000006ff */
        /* <DEDUP_REMOVED lines=22> */
.L_x_371:
[----:B------:R-:W-:Y:S04]  /*3b80*/  BSSY B0, `(.L_x_372) ;  /* 0x0000015000007945 */ /* 0x000fe80003800000 */
[----:B------:R-:W-:Y:S05]  /*3b90*/  @!P2 BRA `(.L_x_373) ;  /* 0x00000000004ca947 */ /* 0x000fea0003800000 */
[C---:B------:R-:W-:Y:S01]  /*3ba0*/  FFMA.FTZ R12, R10.reuse, R26, R25 ;  /* 0x0000001a0a0c7223 */ /* 0x040fe20000010019 */
[----:B------:R-:W-:Y:S01]  /*3bb0*/  SHF.R.S32.HI R14, RZ, 0x1f, R47 ;  /* 0x0000001fff0e7819 */ /* 0x000fe2000001142f */
        /* <DEDUP_REMOVED lines=12> */
[----:B------:R-:W-:Y:S02]  /*3c80*/  LEA R14, P5, R12, UR12, 0x1 ;  /* 0x0000000c0c0e7c11 */ /* 0x000fe4000f8a08ff */
[----:B------:R-:W-:Y:S02]  /*3c90*/  IADD3 R39, R13, R39, RZ ;  /* 0x000000270d277210 */ /* 0x000fe40007ffe0ff */
[----:B------:R-:W-:Y:S02]  /*3ca0*/  F2FP.BF16.F32.PACK_AB R13, R16, R31 ;  /* 0x0000001f100d723e */ /* 0x000fe400000010ff */
[----:B------:R-:W-:-:S05]  /*3cb0*/  LEA.HI.X R15, R12, UR13, R39, 0x1, P5 ;  /* 0x0000000d0c0f7c11 */ /* 0x000fca000a8f0c27 */
[----:B------:R0:W-:Y:S02]  /*3cc0*/  STG.E desc[UR8][R14.64], R13 ;  /* 0x0000000d0e007986 */ /* 0x0001e4000c101908 */
.L_x_373:
[----:B------:R-:W-:Y:S05]  /*3cd0*/  BSYNC B0 ;  /* 0x0000000000007941 */ /* 0x000fea0003800000 */
.L_x_372:
        /* <DEDUP_REMOVED lines=23> */
.L_x_374:
[----:B------:R-:W-:Y:S04]  /*3e50*/  BSSY B0, `(.L_x_375) ;  /* 0x0000014000007945 */ /* 0x000fe80003800000 */
[----:B------:R-:W-:Y:S05]  /*3e60*/  @!P4 BRA `(.L_x_376) ;  /* 0x000000000048c947 */ /* 0x000fea0003800000 */
[C-C-:B0-----:R-:W-:Y:S01]  /*3e70*/  FFMA.FTZ R13, R10.reuse, R24, R25.reuse ;  /* 0x000000180a0d7223 */ /* 0x141fe20000010019 */
[----:B------:R-:W-:Y:S01]  /*3e80*/  ULDC.64 UR12, c[0x0][0x288] ;  /* 0x0000a200000c7ab9 */ /* 0x000fe20000000a00 */
[----:B------:R-:W-:Y:S01]  /*3e90*/  FFMA.FTZ R14, R10, R26, R25 ;  /* 0x0000001a0a0e7223 */ /* 0x000fe20000010019 */
[----:B------:R-:W-:Y:S02]  /*3ea0*/  IMAD R23, R6, UR12, RZ ;  /* 0x0000000c06177c24 */ /* 0x000fe4000f8e02ff */
[----:B------:R-:W-:Y:S01]  /*3eb0*/  FFMA.FTZ R15, R12, R53, -R13 ;  /* 0x000000350c0f7223 */ /* 0x000fe2000001080d */
[----:B------:R-:W-:Y:S01]  /*3ec0*/  MOV R12, R58 ;  /* 0x0000003a000c7202 */ /* 0x000fe20000000f00 */
[----:B------:R-:W-:Y:S01]  /*3ed0*/  FFMA.FTZ R35, R35, R54, -R14 ;  /* 0x0000003623237223 */ /* 0x000fe2000001080e */
[----:B------:R-:W-:Y:S01]  /*3ee0*/  MOV R13, R61 ;  /* 0x0000003d000d7202 */ /* 0x000fe20000000f00 */
[C---:B------:R-:W-:Y:S02]  /*3ef0*/  IMAD R23, R46.reuse, UR13, R23 ;  /* 0x0000000d2e177c24 */ /* 0x040fe4000f8e0217 */
[-C--:B------:R-:W-:Y:S01]  /*3f00*/  FMUL.FTZ R16, R15, R52.reuse ;  /* 0x000000340f107220 */ /* 0x080fe20000410000 */
[----:B------:R-:W-:Y:S01]  /*3f10*/  FMUL.FTZ R35, R35, R52 ;  /* 0x0000003423237220 */ /* 0x000fe20000410000 */
[----:B------:R-:W-:Y:S01]  /*3f20*/  IMAD.WIDE.U32 R12, R46, UR12, R12 ;  /* 0x0000000c2e0c7c25 */ /* 0x000fe2000f8e000c */
[----:B------:R-:W-:-:S02]  /*3f30*/  ULDC.64 UR12, c[0x0][0x210] ;  /* 0x00008400000c7ab9 */ /* 0x000fc40000000a00 */
[----:B------:R-:W-:Y:S02]  /*3f40*/  LEA R14, P4, R12, UR12, 0x1 ;  /* 0x0000000c0c0e7c11 */ /* 0x000fe4000f8808ff */
[----:B------:R-:W-:Y:S02]  /*3f50*/  IADD3 R23, R13, R23, RZ ;  /* 0x000000170d177210 */ /* 0x000fe40007ffe0ff */
[----:B------:R-:W-:Y:S02]  /*3f60*/  F2FP.BF16.F32.PACK_AB R13, R16, R35 ;  /* 0x00000023100d723e */ /* 0x000fe400000010ff */
[----:B------:R-:W-:-:S05]  /*3f70*/  LEA.HI.X R15, R12, UR13, R23, 0x1, P4 ;  /* 0x0000000d0c0f7c11 */ /* 0x000fca000a0f0c17 */
[----:B------:R1:W-:Y:S02]  /*3f80*/  STG.E desc[UR8][R14.64], R13 ;  /* 0x0000000d0e007986 */ /* 0x0003e4000c101908 */
.L_x_376:
[----:B------:R-:W-:Y:S05]  /*3f90*/  BSYNC B0 ;  /* 0x0000000000007941 */ /* 0x000fea0003800000 */
.L_x_375:
[----:B01----:R-:W-:Y:S01]  /*3fa0*/  SHF.L.U32 R13, R34, 0x10, RZ ;  /* 0x00000010220d7819 */ /* 0x003fe200000006ff */
        /* <DEDUP_REMOVED lines=22> */
.L_x_377:
[----:B------:R-:W-:Y:S04]  /*4110*/  BSSY B0, `(.L_x_378) ;  /* 0x0000013000007945 */ /* 0x000fe80003800000 */
[----:B------:R-:W-:Y:S05]  /*4120*/  @!P0 BRA `(.L_x_379) ;  /* 0x0000000000448947 */ /* 0x000fea0003800000 */
[C-C-:B------:R-:W-:Y:S01]  /*4130*/  FFMA.FTZ R14, R10.reuse, R26, R25.reuse ;  /* 0x0000001a0a0e7223 */ /* 0x140fe20000010019 */
[----:B------:R-:W-:Y:S01]  /*4140*/  ULDC.64 UR12, c[0x0][0x288] ;  /* 0x0000a200000c7ab9 */ /* 0x000fe20000000a00 */
[----:B------:R-:W-:Y:S01]  /*4150*/  FFMA.FTZ R25, R10, R24, R25 ;  /* 0x000000180a197223 */ /* 0x000fe20000010019 */
[----:B------:R-:W-:Y:S01]  /*4160*/  MOV R59, R61 ;  /* 0x0000003d003b7202 */ /* 0x000fe20000000f00 */
        /* <DEDUP_REMOVED lines=8> */
[----:B------:R-:W-:Y:S02]  /*41f0*/  LEA R10, P0, R58, UR12, 0x1 ;  /* 0x0000000c3a0a7c11 */ /* 0x000fe4000f8008ff */
[----:B------:R-:W-:Y:S02]  /*4200*/  IADD3 R11, R59, R11, RZ ;  /* 0x0000000b3b0b7210 */ /* 0x000fe40007ffe0ff */
[----:B------:R-:W-:Y:S02]  /*4210*/  F2FP.BF16.F32.PACK_AB R13, R52, R13 ;  /* 0x0000000d340d723e */ /* 0x000fe400000010ff */
[----:B------:R-:W-:-:S05]  /*4220*/  LEA.HI.X R11, R58, UR13, R11, 0x1, P0 ;  /* 0x0000000d3a0b7c11 */ /* 0x000fca00080f0c0b */
[----:B------:R0:W-:Y:S02]  /*4230*/  STG.E desc[UR8][R10.64], R13 ;  /* 0x0000000d0a007986 */ /* 0x0001e4000c101908 */
.L_x_379:
[----:B------:R-:W-:Y:S05]  /*4240*/  BSYNC B0 ;  /* 0x0000000000007941 */ /* 0x000fea0003800000 */
.L_x_378:
[----:B------:R-:W-:Y:S02]  /*4250*/  IADD3 R42, R32, R42, RZ ;  /* 0x0000002a202a7210 */ /* 0x000fe40007ffe0ff */
[----:B------:R-:W-:Y:S02]  /*4260*/  IADD3 R43, R43, 0x1, RZ ;  /* 0x000000012b2b7810 */ /* 0x000fe40007ffe0ff */
[----:B------:R-:W-:-:S13]  /*4270*/  ISETP.GE.AND P0, PT, R42, UR4, PT ;  /* 0x000000042a007c0c */ /* 0x000fda000bf06270 */
[----:B------:R-:W-:Y:S05]  /*4280*/  @!P0 BRA `(.L_x_380) ;  /* 0xffffffc000408947 */ /* 0x000fea000383ffff */
.L_x_345:
[----:B------:R-:W1:Y:S01]  /*4290*/  LDC R6, c[0x0][0xc] ;  /* 0x00000300ff067b82 */ /* 0x000e620000000800 */
[----:B------:R-:W-:Y:S01]  /*42a0*/  ISETP.NE.AND P2, PT, R49, RZ, PT ;  /* 0x000000ff3100720c */ /* 0x000fe20003f45270 */
[----:B------:R-:W-:Y:S06]  /*42b0*/  BSSY B0, `(.L_x_381) ;  /* 0x0000015000007945 */ /* 0x000fec0003800000 */
[----:B------:R-:W2:Y:S08]  /*42c0*/  LDC R7, c[0x0][0x10] ;  /* 0x00000400ff077b82 */ /* 0x000eb00000000800 */
[----:B------:R-:W3:Y:S01]  /*42d0*/  LDC.64 R2, c[0x0][0x258] ;  /* 0x00009600ff027b82 */ /* 0x000ee20000000a00 */
[----:B-1----:R-:W-:-:S02]  /*42e0*/  IADD3 R0, R6, -0x1, RZ ;  /* 0xffffffff06007810 */ /* 0x002fc40007ffe0ff */
[----:B------:R-:W-:Y:S02]  /*42f0*/  ISETP.NE.AND P1, PT, R6, 0x1, PT ;  /* 0x000000010600780c */ /* 0x000fe40003f25270 */
[----:B------:R-:W-:Y:S02]  /*4300*/  ISETP.NE.AND P0, PT, R0, UR7, PT ;  /* 0x0000000700007c0c */ /* 0x000fe4000bf05270 */
[C---:B--2---:R-:W-:Y:S02]  /*4310*/  SHF.L.U32 R0, R7.reuse, 0x1, RZ ;  /* 0x0000000107007819 */ /* 0x044fe400000006ff */
[----:B------:R-:W-:Y:S02]  /*4320*/  IADD3 R4, R7, -0x1, RZ ;  /* 0xffffffff07047810 */ /* 0x000fe40007ffe0ff */
[----:B------:R-:W-:Y:S02]  /*4330*/  SEL R5, R0, RZ, P1 ;  /* 0x000000ff00057207 */ /* 0x000fe40000800000 */
[----:B------:R-:W-:-:S03]  /*4340*/  ISETP.NE.OR P0, PT, R33, R4, P0 ;  /* 0x000000042100720c */ /* 0x000fc60000705670 */
[----:B---3--:R-:W-:Y:S01]  /*4350*/  IMAD.WIDE.U32 R2, R5, 0x4, R2 ;  /* 0x0000000405027825 */ /* 0x008fe200078e0002 */
[----:B------:R-:W-:Y:S09]  /*4360*/  @P2 BRA `(.L_x_382) ;  /* 0x0000000000242947 */ /* 0x000ff20003800000 */
[----:B------:R-:W1:Y:S01]  /*4370*/  S2R R0, SR_LANEID ;  /* 0x0000000000007919 */ /* 0x000e620000000000 */
[----:B------:R-:W-:Y:S02]  /*4380*/  VOTEU.ANY UR4, UPT, PT ;  /* 0x0000000000047886 */ /* 0x000fe400038e0100 */
[----:B------:R-:W-:Y:S02]  /*4390*/  UFLO.U32 UR5, UR4 ;  /* 0x00000004000572bd */ /* 0x000fe400080e0000 */
[----:B------:R-:W2:Y:S04]  /*43a0*/  POPC R5, UR4 ;  /* 0x0000000400057d09 */ /* 0x000ea80008000000 */
[----:B-1----:R-:W-:-:S13]  /*43b0*/  ISETP.EQ.U32.AND P1, PT, R0, UR5, PT ;  /* 0x0000000500007c0c */ /* 0x002fda000bf22070 */
[----:B------:R-:W-:Y:S06]  /*43c0*/  @P1 MEMBAR.ALL.GPU ;  /* 0x0000000000001992 */ /* 0x000fec000000a000 */
[----:B------:R-:W-:-:S00]  /*43d0*/  @P1 ERRBAR ;  /* 0x00000000000019ab */ /* 0x000fc00000000000 */
[----:B------:R-:W-:Y:S06]  /*43e0*/  @P1 CGAERRBAR ;  /* 0x00000000000015ab */ /* 0x000fec0000000000 */
[----:B--2---:R1:W-:Y:S02]  /*43f0*/  @P1 REDG.E.ADD.S32.STRONG.GPU desc[UR8][R2.64], R5 ;  /* 0x000000050200198e */ /* 0x0043e4000c10e388 */
.L_x_382:
[----:B------:R-:W-:Y:S05]  /*4400*/  BSYNC B0 ;  /* 0x0000000000007941 */ /* 0x000fea0003800000 */
.L_x_381:
[----:B------:R-:W-:Y:S05]  /*4410*/  @P0 EXIT ;  /* 0x000000000000094d */ /* 0x000fea0003800000 */
[----:B------:R-:W-:Y:S05]  /*4420*/  @P2 BRA `(.L_x_383) ;  /* 0x0000000000202947 */ /* 0x000fea0003800000 */
[----:B------:R-:W-:-:S05]  /*4430*/  IMAD R0, R6, R7, RZ ;  /* 0x0000000706007224 */ /* 0x000fca00078e02ff */
[----:B------:R-:W-:-:S13]  /*4440*/  ISETP.NE.AND P0, PT, R0, -0x1, PT ;  /* 0xffffffff0000780c */ /* 0x000fda0003f05270 */
[----:B------:R-:W-:Y:S05]  /*4450*/  @!P0 BRA `(.L_x_383) ;  /* 0x0000000000148947 */ /* 0x000fea0003800000 */
.L_x_384:
[----:B-1----:R-:W2:Y:S04]  /*4460*/  LDG.E.STRONG.GPU R5, desc[UR8][R2.64] ;  /* 0x0000000802057981 */ /* 0x002ea8000c1ef900 */
[----:B--2---:R-:W-:Y:S01]  /*4470*/  CCTL.IVALL ;  /* 0x00000000ff00798f */ /* 0x004fe20002000000 */
[----:B------:R-:W-:Y:S05]  /*4480*/  YIELD ;  /* 0x0000000000007946 */ /* 0x000fea0003800000 */
[----:B------:R-:W-:-:S13]  /*4490*/  ISETP.NE.AND P0, PT, R5, R0, PT ;  /* 0x000000000500720c */ /* 0x000fda0003f05270 */
[----:B------:R-:W-:Y:S05]  /*44a0*/  @P0 BRA `(.L_x_384) ;  /* 0xfffffffc00ec0947 */ /* 0x000fea000383ffff */
.L_x_383:
[----:B------:R-:W-:Y:S05]  /*44b0*/  WARPSYNC.ALL ;  /* 0x0000000000007948 */ /* 0x000fea0003800000 */
[----:B-1----:R-:W1:Y:S08]  /*44c0*/  LDC.64 R2, c[0x0][0x288] ;  /* 0x0000a200ff027b82 */ /* 0x002e700000000a00 */
[----:B------:R-:W-:Y:S01]  /*44d0*/  BAR.SYNC.DEFER_BLOCKING 0x0 ;  /* 0x0000000000007b1d */ /* 0x000fe20000010000 */
[----:B-1----:R-:W-:-:S04]  /*44e0*/  LEA.HI R0, P0, R3, R2, RZ, 0x1 ;  /* 0x0000000203007211 */ /* 0x002fc800078108ff */
        /* <DEDUP_REMOVED lines=8> */
[----:B0-----:R-:W-:Y:S01]  /*4570*/  LEA R11, R3, R3, 0x1 ;  /* 0x00000003030b7211 */ /* 0x001fe200078e08ff */
        /* <DEDUP_REMOVED lines=11> */
.L_x_385:
[----:B------:R-:W-:-:S04]  /*4630*/  LEA R12, P0, R49, UR4, 0x2 ;  /* 0x00000004310c7c11 */ /* 0x000fc8000f8010ff */
[----:B------:R-:W-:Y:S02]  /*4640*/  LEA.HI.X R13, R49, UR5, R0, 0x2, P0 ;  /* 0x00000005310d7c11 */ /* 0x000fe400080f1400 */
[-C--:B------:R-:W-:Y:S02]  /*4650*/  LEA R14, P0, R20, R12.reuse, 0x2 ;  /* 0x0000000c140e7211 */ /* 0x080fe400078010ff */
[-C--:B------:R-:W-:Y:S01]  /*4660*/  LEA R18, P2, R27, R12.reuse, 0x2 ;  /* 0x0000000c1b127211 */ /* 0x080fe200078410ff */
[----:B------:R-:W2:Y:S01]  /*4670*/  LDG.E R0, desc[UR8][R12.64] ;  /* 0x000000080c007981 */ /* 0x000ea2000c1e1900 */
[----:B------:R-:W-:Y:S02]  /*4680*/  LEA R16, P1, R2, R12, 0x2 ;  /* 0x0000000c02107211 */ /* 0x000fe400078210ff */
[C---:B------:R-:W-:Y:S02]  /*4690*/  IADD3.X R15, R13.reuse, R31, RZ, P0, !PT ;  /* 0x0000001f0d0f7210 */ /* 0x040fe400007fe4ff */
[----:B------:R-:W-:-:S02]  /*46a0*/  IADD3.X R19, R13, R29, RZ, P2, !PT ;  /* 0x0000001d0d137210 */ /* 0x000fc400017fe4ff */
[----:B------:R-:W-:Y:S02]  /*46b0*/  IADD3.X R17, R23, R13, RZ, P1, !PT ;  /* 0x0000000d17117210 */ /* 0x000fe40000ffe4ff */
        /* <DEDUP_REMOVED lines=8> */
[----:B--2---:R-:W-:Y:S02]  /*4740*/  F2FP.BF16.F32.PACK_AB R3, R15, R0 ;  /* 0x000000000f03723e */ /* 0x004fe400000010ff */
[----:B------:R-:W-:Y:S02]  /*4750*/  SHF.R.S32.HI R0, RZ, 0x1f, R49 ;  /* 0x0000001fff007819 */ /* 0x000fe40000011431 */
[----:B---3--:R-:W-:Y:S01]  /*4760*/  F2FP.BF16.F32.PACK_AB R21, R19, R16 ;  /* 0x000000101315723e */ /* 0x008fe200000010ff */
[----:B------:R2:W-:Y:S04]  /*4770*/  STG.E desc[UR8][R8.64], R3 ;  /* 0x0000000308007986 */ /* 0x0005e8000c101908 */
[----:B------:R2:W-:Y:S01]  /*4780*/  STG.E desc[UR8][R10.64], R21 ;  /* 0x000000150a007986 */ /* 0x0005e2000c101908 */
[----:B------:R-:W-:-:S13]  /*4790*/  ISETP.GT.AND.EX P0, PT, R25, R0, PT, P0 ;  /* 0x000000001900720c */ /* 0x000fda0003f04300 */
[----:B--2---:R-:W-:Y:S05]  /*47a0*/  @P0 BRA `(.L_x_385) ;  /* 0xfffffffc00a00947 */ /* 0x004fea000383ffff */
[----:B------:R-:W-:Y:S05]  /*47b0*/  EXIT ;  /* 0x000000000000794d */ /* 0x000fea0003800000 */
.L_x_386:
        /* <DEDUP_REMOVED lines=12> */
.L_x_5145:


//--------------------- .text._Z35group_norm_nhwc_bwd_one_pass_kernelI11Bf16IOBf16WLi128ELi60ELi480EEv26Group_norm_nhwc_bwd_params --------------------------
	.section	.text._Z35group_norm_nhwc_bwd_one_pass_kernelI11Bf16IOBf16WLi128ELi60ELi480EEv26Group_norm_nhwc_bwd_params,"ax",@progbits
	.align	128
        .global         _Z35group_norm_nhwc_bwd_one_pass_kernelI11Bf16IOBf16WLi128ELi60ELi480EEv26Group_norm_nhwc_bwd_params
        .type           _Z35group_norm_nhwc_bwd_one_pass_kernelI11Bf16IOBf16WLi128ELi60ELi480EEv26Group_norm_nhwc_bwd_params,@function
        .size           _Z35group_norm_nhwc_bwd_one_pass_kernelI11Bf16IOBf16WLi128ELi60ELi480EEv26Group_norm_nhwc_bwd_params,(.L_x_5146 - _Z35group_norm_nhwc_bwd_one_pass_kernelI11Bf16IOBf16WLi128ELi60ELi480EEv26Group_norm_nhwc_bwd_params)
        .other          _Z35group_norm_nhwc_bwd_one_pass_kernelI11Bf16IOBf16WLi128ELi60ELi480EEv26Group_norm_nhwc_bwd_params,@"STO_CUDA_ENTRY STV_DEFAULT"
_Z35group_norm_nhwc_bwd_one_pass_kernelI11Bf16IOBf16WLi128ELi60ELi480EEv26Group_norm_nhwc_bwd_params:
.text._Z35group_norm_nhwc_bwd_one_pass_kernelI11Bf16IOBf16WLi128ELi60ELi480EEv26Group_norm_nhwc_bwd_params:
        /* <DEDUP_REMOVED lines=14> */
[----:B------:R-:W-:Y:S01]  /*00e0*/  LOP3.LUT R75, R75, 0xfffffffd, RZ, 0xc0, !PT ;  /* 0xfffffffd4b4b7812 */ /* 0x000fe200078ec0ff */
[----:B------:R-:W-:Y:S01]  /*00f0*/  UMOV UR5, 0x400 ;  /* 0x0000040000057882 */ /* 0x000fe20000000000 */
[----:B------:R-:W-:Y:S01]  /*0100*/  SHF.R.U32.HI R2, RZ, 0x4, R3 ;  /* 0x00000004ff027819 */ /* 0x000fe20000011603 */
[----:B------:R-:W2:Y:S04]  /*0110*/  S2UR UR7, SR_CTAID.X ;  /* 0x00000000000779c3 */ /* 0x000ea80000002500 */
[----:B------:R-:W-:-:S04]  /*0120*/  IMAD R74, R2, -0x1e, R73 ;  /* 0xffffffe2024a7824 */ /* 0x000fc800078e0249 */
[----:B------:R-:W2:Y:S01]  /*0130*/  LDC R71, c[0x0][0x2ac] ;  /* 0x0000ab00ff477b82 */ /* 0x000ea20000000800 */
[----:B------:R-:W-:-:S07]  /*0140*/  SHF.L.U32 R74, R74, 0x1, RZ ;  /* 0x000000014a4a7819 */ /* 0x000fce00000006ff */
[----:B------:R-:W3:Y:S01]  /*0150*/  S2UR UR6, SR_CgaCtaId ;  /* 0x00000000000679c3 */ /* 0x000ee20000008800 */
[----:B0-----:R-:W-:Y:S01]  /*0160*/  IMAD.WIDE.U32 R4, R6, 0x3, RZ ;  /* 0x0000000306047825 */ /* 0x001fe200078e00ff */
[C---:B------:R-:W-:Y:S02]  /*0170*/  LEA.HI R6, P0, R7.reuse, R6, RZ, 0x1 ;  /* 0x0000000607067211 */ /* 0x040fe400078108ff */
[-C--:B------:R-:W-:Y:S02]  /*0180*/  LEA R17, R7, R7.reuse, 0x1 ;  /* 0x0000000707117211 */ /* 0x080fe400078e08ff */
[----:B------:R-:W-:Y:S02]  /*0190*/  IADD3.X R15, RZ, R7, RZ, P0, !PT ;  /* 0x00000007ff0f7210 */ /* 0x000fe400007fe4ff */
[----:B------:R-:W-:Y:S02]  /*01a0*/  IADD3 R17, R5, R17, RZ ;  /* 0x0000001105117210 */ /* 0x000fe40007ffe0ff */
[----:B------:R-:W-:-:S02]  /*01b0*/  SHF.R.S64 R6, R6, 0x1, R15 ;  /* 0x0000000106067819 */ /* 0x000fc4000000100f */
[----:B------:R-:W-:Y:S02]  /*01c0*/  LEA.HI R10, P2, R17, R4, RZ, 0x1 ;  /* 0x00000004110a7211 */ /* 0x000fe400078508ff */
[----:B------:R-:W-:Y:S01]  /*01d0*/  SHF.R.S32.HI R15, RZ, 0x1, R15 ;  /* 0x00000001ff0f7819 */ /* 0x000fe2000001140f */
[----:B--2---:R-:W-:Y:S01]  /*01e0*/  IMAD R71, R71, UR7, R2 ;  /* 0x0000000747477c24 */ /* 0x004fe2000f8e0202 */
[----:B------:R-:W-:Y:S02]  /*01f0*/  SHF.R.S32.HI R2, RZ, 0x1f, R73 ;  /* 0x0000001fff027819 */ /* 0x000fe40000011449 */
[----:B------:R-:W-:Y:S02]  /*0200*/  IADD3.X R17, RZ, R17, RZ, P2, !PT ;  /* 0x00000011ff117210 */ /* 0x000fe400017fe4ff */
        /* <DEDUP_REMOVED lines=8> */
[----:B------:R-:W-:Y:S02]  /*0290*/  LEA.HI R2, R2, R73, RZ, 0x5 ;  /* 0x0000004902027211 */ /* 0x000fe400078f28ff */
[----:B------:R-:W-:-:S02]  /*02a0*/  IADD3 R66, R71, 0x50, RZ ;  /* 0x0000005047427810 */ /* 0x000fc40007ffe0ff */
[----:B------:R-:W-:Y:S02]  /*02b0*/  ISETP.LT.U32.AND P5, PT, R70, UR10, PT ;  /* 0x0000000a46007c0c */ /* 0x000fe4000bfa1070 */
[----:B------:R-:W-:Y:S02]  /*02c0*/  ISETP.LT.U32.AND P4, PT, R69, UR10, PT ;  /* 0x0000000a45007c0c */ /* 0x000fe4000bf81070 */
[----:B------:R-:W-:Y:S02]  /*02d0*/  @P0 LOP3.LUT R75, R75, 0x2, RZ, 0xfc, !PT ;  /* 0x000000024b4b0812 */ /* 0x000fe400078efcff */
[----:B------:R-:W-:Y:S02]  /*02e0*/  ISETP.LT.U32.AND P3, PT, R68, UR10, PT ;  /* 0x0000000a44007c0c */ /* 0x000fe4000bf61070 */
[----:B------:R-:W-:Y:S02]  /*02f0*/  ISETP.LT.U32.AND P2, PT, R67, UR10, PT ;  /* 0x0000000a43007c0c */ /* 0x000fe4000bf41070 */
[----:B------:R-:W-:-:S02]  /*0300*/  SHF.R.S32.HI R5, RZ, 0x1f, R70 ;  /* 0x0000001fff057819 */ /* 0x000fc40000011446 */
[----:B------:R-:W-:Y:S02]  /*0310*/  SHF.R.S32.HI R7, RZ, 0x1f, R69 ;  /* 0x0000001fff077819 */ /* 0x000fe40000011445 */
[----:B------:R-:W-:Y:S02]  /*0320*/  SHF.R.S32.HI R9, RZ, 0x1f, R68 ;  /* 0x0000001fff097819 */ /* 0x000fe40000011444 */
[----:B------:R-:W-:Y:S02]  /*0330*/  SHF.R.S32.HI R11, RZ, 0x1f, R67 ;  /* 0x0000001fff0b7819 */ /* 0x000fe40000011443 */
[----:B------:R-:W-:Y:S02]  /*0340*/  SHF.R.S64 R10, R10, 0x1, R17 ;  /* 0x000000010a0a7819 */ /* 0x000fe40000001011 */
[----:B------:R-:W-:Y:S01]  /*0350*/  ISETP.LT.U32.AND P0, PT, R66, UR10, PT ;  /* 0x0000000a42007c0c */ /* 0x000fe2000bf01070 */
[----:B------:R-:W-:Y:S01]  /*0360*/  ULDC.U8 UR10, c[0x0][0x2a4] ;  /* 0x0000a900000a7ab9 */ /* 0x000fe20000000000 */
[----:B------:R-:W-:-:S02]  /*0370*/  SHF.R.S32.HI R13, RZ, 0x1f, R66 ;  /* 0x0000001fff0d7819 */ /* 0x000fc40000011442 */
[----:B------:R-:W-:Y:S01]  /*0380*/  SHF.R.S32.HI R4, RZ, 0x5, R2 ;  /* 0x00000005ff047819 */ /* 0x000fe20000011402 */
[----:B------:R-:W-:Y:S01]  /*0390*/  HFMA2.MMA R2, -RZ, RZ, 0, 0 ;  /* 0x00000000ff027435 */ /* 0x000fe200000001ff */
[----:B------:R-:W-:Y:S02]  /*03a0*/  IADD3 R8, R71, 0x60, RZ ;  /* 0x0000006047087810 */ /* 0x000fe40007ffe0ff */
[----:B------:R-:W-:Y:S02]  /*03b0*/  SHF.R.S32.HI R17, RZ, 0x1, R17 ;  /* 0x00000001ff117819 */ /* 0x000fe40000011411 */
[----:B------:R-:W-:Y:S02]  /*03c0*/  ISETP.LT.AND.EX P5, PT, R5, UR11, !P1, P5 ;  /* 0x0000000b05007c0c */ /* 0x000fe4000cfa1350 */
[----:B------:R-:W-:Y:S02]  /*03d0*/  ISETP.LT.AND.EX P4, PT, R7, UR11, !P1, P4 ;  /* 0x0000000b07007c0c */ /* 0x000fe4000cf81340 */
[----:B------:R-:W-:-:S02]  /*03e0*/  ISETP.LT.AND.EX P3, PT, R9, UR11, !P1, P3 ;  /* 0x0000000b09007c0c */ /* 0x000fc4000cf61330 */
[----:B------:R-:W-:Y:S02]  /*03f0*/  ISETP.LT.AND.EX P2, PT, R11, UR11, !P1, P2 ;  /* 0x0000000b0b007c0c */ /* 0x000fe4000cf41320 */
[----:B------:R-:W-:Y:S02]  /*0400*/  SHF.L.U64.HI R14, R6, 0x2, R15 ;  /* 0x00000002060e7819 */ /* 0x000fe4000001020f */
[----:B------:R-:W-:Y:S02]  /*0410*/  ISETP.LT.AND.EX P1, PT, R13, UR11, !P1, P0 ;  /* 0x0000000b0d007c0c */ /* 0x000fe4000cf21300 */
[----:B------:R-:W-:Y:S02]  /*0420*/  LEA R4, R4, UR5, 0x3 ;  /* 0x0000000504047c11 */ /* 0x000fe4000f8e18ff */
[----:B------:R-:W-:Y:S02]  /*0430*/  IADD3 R12, R71, 0x70, RZ ;  /* 0x00000070470c7810 */ /* 0x000fe40007ffe0ff */
[----:B------:R-:W-:-:S02]  /*0440*/  SHF.R.S32.HI R15, RZ, 0x1f, R8 ;  /* 0x0000001fff0f7819 */ /* 0x000fc40000011408 */
[----:B-1----:R-:W-:-:S07]  /*0450*/  SHF.L.U64.HI R16, R10, 0x2, R17 ;  /* 0x000000020a107819 */ /* 0x002fce0000010211 */
.L_x_438:
[----:B------:R-:W0:Y:S01]  /*0460*/  LDC R23, c[0x0][0x2a0] ;  /* 0x0000a800ff177b82 */ /* 0x000e220000000800 */
[----:B------:R-:W-:Y:S01]  /*0470*/  IABS R22, R72 ;  /* 0x0000004800167213 */ /* 0x000fe20000000000 */
[----:B------:R-:W-:Y:S01]  /*0480*/  ULDC.64 UR12, c[0x0][0x298] ;  /* 0x0000a600000c7ab9 */ /* 0x000fe20000000a00 */
[----:B------:R-:W-:-:S05]  /*0490*/  LOP3.LUT P6, RZ, R75, 0x2, RZ, 0xc0, !PT ;  /* 0x000000024bff7812 */ /* 0x000fca00078cc0ff */
        /* <DEDUP_REMOVED lines=17> */
[----:B------:R-:W-:-:S04]  /*05b0*/  IMAD R21, R21, R20, RZ ;  /* 0x0000001415157224 */ /* 0x000fc800078e02ff */
[----:B------:R-:W-:Y:S01]  /*05c0*/  IMAD.HI.U32 R19, R19, R21, R18 ;  /* 0x0000001513137227 */ /* 0x000fe200078e0012 */
[----:B------:R-:W-:Y:S02]  /*05d0*/  MOV R21, R22 ;  /* 0x0000001600157202 */ /* 0x000fe40000000f00 */
[----:B------:R-:W1:Y:S03]  /*05e0*/  @P2 LDC.64 R48, c[0x0][0x228] ;  /* 0x00008a00ff302b82 */ /* 0x000e660000000a00 */
[----:B------:R-:W-:-:S05]  /*05f0*/  IMAD.HI.U32 R19, R19, R21, RZ ;  /* 0x0000001513137227 */ /* 0x000fca00078e00ff */
[----:B------:R-:W1:Y:S01]  /*0600*/  @P1 LDC.64 R50, c[0x0][0x230] ;  /* 0x00008c00ff321b82 */ /* 0x000e620000000a00 */
[----:B------:R-:W-:-:S05]  /*0610*/  IADD3 R17, -R19, RZ, RZ ;  /* 0x000000ff13117210 */ /* 0x000fca0007ffe1ff */
[C---:B------:R-:W-:Y:S02]  /*0620*/  IMAD R17, R20.reuse, R17, R21 ;  /* 0x0000001114117224 */ /* 0x040fe400078e0215 */
[----:B------:R-:W1:Y:S03]  /*0630*/  LDC R44, c[0x0][0x2ac] ;  /* 0x0000ab00ff2c7b82 */ /* 0x000e660000000800 */
[----:B------:R-:W-:-:S13]  /*0640*/  ISETP.GT.U32.AND P0, PT, R20, R17, PT ;  /* 0x000000111400720c */ /* 0x000fda0003f04070 */
[-C--:B------:R-:W-:Y:S02]  /*0650*/  @!P0 IADD3 R17, R17, -R20.reuse, RZ ;  /* 0x8000001411118210 */ /* 0x080fe40007ffe0ff */
[----:B------:R-:W-:Y:S02]  /*0660*/  @!P0 IADD3 R19, R19, 0x1, RZ ;  /* 0x0000000113138810 */ /* 0x000fe40007ffe0ff */
[----:B------:R-:W-:Y:S02]  /*0670*/  ISETP.GT.U32.AND P0, PT, R20, R17, PT ;  /* 0x000000111400720c */ /* 0x000fe40003f04070 */
[----:B------:R-:W-:-:S04]  /*0680*/  IADD3 R18, R17, -R20, RZ ;  /* 0x8000001411127210 */ /* 0x000fc80007ffe0ff */
[----:B------:R-:W-:Y:S02]  /*0690*/  SEL R18, R18, R17, !P0 ;  /* 0x0000001112127207 */ /* 0x000fe40004000000 */
[----:B------:R-:W-:Y:S02]  /*06a0*/  ISETP.GE.U32.AND P0, PT, R17, R20, PT ;  /* 0x000000141100720c */ /* 0x000fe40003f06070 */
[----:B------:R-:W-:Y:S02]  /*06b0*/  LOP3.LUT R17, R72, R23, RZ, 0x3c, !PT ;  /* 0x0000001748117212 */ /* 0x000fe400078e3cff */
[----:B------:R-:W-:-:S09]  /*06c0*/  SHF.R.S32.HI R20, RZ, 0x1f, R74 ;  /* 0x0000001fff147819 */ /* 0x000fd2000001144a */
[----:B------:R-:W-:Y:S02]  /*06d0*/  @P0 IADD3 R19, R19, 0x1, RZ ;  /* 0x0000000113130810 */ /* 0x000fe40007ffe0ff */
[----:B------:R-:W-:-:S13]  /*06e0*/  ISETP.GE.AND P0, PT, R72, RZ, PT ;  /* 0x000000ff4800720c */ /* 0x000fda0003f06270 */
[----:B------:R-:W-:Y:S02]  /*06f0*/  @!P0 IADD3 R18, -R18, RZ, RZ ;  /* 0x000000ff12128210 */ /* 0x000fe40007ffe1ff */
[----:B------:R-:W-:Y:S02]  /*0700*/  ISETP.GE.AND P0, PT, R17, RZ, PT ;  /* 0x000000ff1100720c */ /* 0x000fe40003f06270 */
[----:B------:R-:W-:-:S11]  /*0710*/  LOP3.LUT R17, RZ, R23, RZ, 0x33, !PT ;  /* 0x00000017ff117212 */ /* 0x000fd600078e33ff */
[----:B------:R-:W-:Y:S02]  /*0720*/  @!P0 IADD3 R19, -R19, RZ, RZ ;  /* 0x000000ff13138210 */ /* 0x000fe40007ffe1ff */
[----:B------:R-:W-:Y:S02]  /*0730*/  ISETP.NE.AND P0, PT, R23, RZ, PT ;  /* 0x000000ff1700720c */ /* 0x000fe40003f05270 */
[----:B------:R-:W2:Y:S02]  /*0740*/  @P6 LDC.64 R22, c[0x0][0x288] ;  /* 0x0000a200ff166b82 */ /* 0x000ea40000000a00 */
[C---:B------:R-:W-:Y:S02]  /*0750*/  SEL R76, R17.reuse, R18, !P0 ;  /* 0x00000012114c7207 */ /* 0x040fe40004000000 */
[----:B------:R-:W-:-:S03]  /*0760*/  SEL R17, R17, R19, !P0 ;  /* 0x0000001311117207 */ /* 0x000fc60004000000 */
[----:B------:R-:W-:Y:S01]  /*0770*/  IMAD R55, R76, 0x3c, RZ ;  /* 0x0000003c4c377824 */ /* 0x000fe200078e02ff */
[----:B------:R-:W-:-:S04]  /*0780*/  SHF.R.S32.HI R18, RZ, 0x1f, R17 ;  /* 0x0000001fff127819 */ /* 0x000fc80000011411 */
[----:B------:R-:W-:Y:S01]  /*0790*/  IADD3 R84, P0, R74, R55, RZ ;  /* 0x000000374a547210 */ /* 0x000fe20007f1e0ff */
[----:B------:R-:W-:-:S03]  /*07a0*/  IMAD R18, R18, UR12, RZ ;  /* 0x0000000c12127c24 */ /* 0x000fc6000f8e02ff */
[----:B------:R-:W-:Y:S01]  /*07b0*/  LEA.HI.X.SX32 R85, R55, R20, 0x1, P0 ;  /* 0x0000001437557211 */ /* 0x000fe200000f0eff */
[C---:B------:R-:W-:Y:S02]  /*07c0*/  IMAD R87, R17.reuse, UR13, R18 ;  /* 0x0000000d11577c24 */ /* 0x040fe4000f8e0212 */
[----:B------:R-:W-:Y:S01]  /*07d0*/  IMAD.WIDE.U32 R84, R17, UR12, R84 ;  /* 0x0000000c11547c25 */ /* 0x000fe2000f8e0054 */
[----:B------:R-:W-:-:S03]  /*07e0*/  ULDC.64 UR12, c[0x0][0x290] ;  /* 0x0000a400000c7ab9 */ /* 0x000fc60000000a00 */
[----:B--2---:R-:W-:Y:S01]  /*07f0*/  @P6 IMAD R18, R3, R22, RZ ;  /* 0x0000001603126224 */ /* 0x004fe200078e02ff */
[----:B------:R-:W-:Y:S02]  /*0800*/  IADD3 R87, R85, R87, RZ ;  /* 0x0000005755577210 */ /* 0x000fe40007ffe0ff */
[----:B------:R-:W-:Y:S01]  /*0810*/  @P6 MOV R86, R84 ;  /* 0x0000005400566202 */ /* 0x000fe20000000f00 */
[----:B------:R-:W-:-:S04]  /*0820*/  @P6 IMAD R17, R71, R23, R18 ;  /* 0x0000001747116224 */ /* 0x000fc800078e0212 */
[----:B------:R-:W-:Y:S02]  /*0830*/  @P6 IMAD.WIDE.U32 R18, R71, R22, R86 ;  /* 0x0000001647126225 */ /* 0x000fe400078e0056 */
[----:B------:R-:W2:Y:S03]  /*0840*/  @P3 LDC.64 R22, c[0x0][0x288] ;  /* 0x0000a200ff163b82 */ /* 0x000ea60000000a00 */
[----:B------:R-:W-:Y:S01]  /*0850*/  @P6 IADD3 R17, R19, R17, RZ ;  /* 0x0000001113116210 */ /* 0x000fe20007ffe0ff */
[----:B------:R-:W-:Y:S01]  /*0860*/  @P5 IMAD R19, R5, R26, RZ ;  /* 0x0000001a05135224 */ /* 0x000fe200078e02ff */
[C---:B------:R-:W-:Y:S02]  /*0870*/  @P6 SHF.L.U32 R43, R18.reuse, 0x1, RZ ;  /* 0x00000001122b6819 */ /* 0x040fe400000006ff */
[----:B------:R-:W-:Y:S01]  /*0880*/  @P6 SHF.L.U64.HI R20, R18, 0x1, R17 ;  /* 0x0000000112146819 */ /* 0x000fe20000010211 */
[----:B------:R-:W-:Y:S01]  /*0890*/  @P5 IMAD R17, R70, R27, R19 ;  /* 0x0000001b46115224 */ /* 0x000fe200078e0213 */
[----:B------:R-:W-:-:S02]  /*08a0*/  @P5 MOV R18, R84 ;  /* 0x0000005400125202 */ /* 0x000fc40000000f00 */
[----:B------:R-:W-:Y:S02]  /*08b0*/  @P5 MOV R19, R87 ;  /* 0x0000005700135202 */ /* 0x000fe40000000f00 */
[----:B------:R-:W-:Y:S01]  /*08c0*/  @P6 IADD3 R46, P0, R43, R46, RZ ;  /* 0x0000002e2b2e6210 */ /* 0x000fe20007f1e0ff */
[----:B------:R-:W-:-:S03]  /*08d0*/  @P5 IMAD.WIDE.U32 R18, R70, R26, R18 ;  /* 0x0000001a46125225 */ /* 0x000fc600078e0012 */
[----:B------:R-:W-:Y:S02]  /*08e0*/  @P6 IADD3.X R47, R20, R47, RZ, P0, !PT ;  /* 0x0000002f142f6210 */ /* 0x000fe400007fe4ff */
[----:B0-----:R-:W-:Y:S01]  /*08f0*/  @P6 IADD3 R42, P0, R43, R24, RZ ;  /* 0x000000182b2a6210 */ /* 0x001fe20007f1e0ff */
[----:B----4-:R-:W-:Y:S01]  /*0900*/  @P4 IMAD R26, R7, R28, RZ ;  /* 0x0000001c071a4224 */ /* 0x010fe200078e02ff */
[----:B------:R-:W-:Y:S02]  /*0910*/  @P5 IADD3 R19, R19, R17, RZ ;  /* 0x0000001113135210 */ /* 0x000fe40007ffe0ff */
[C---:B------:R-:W-:Y:S02]  /*0920*/  @P5 SHF.L.U32 R17, R18.reuse, 0x1, RZ ;  /* 0x0000000112115819 */ /* 0x040fe400000006ff */
[----:B------:R-:W-:Y:S02]  /*0930*/  @P5 SHF.L.U64.HI R24, R18, 0x1, R19 ;  /* 0x0000000112185819 */ /* 0x000fe40000010213 */
[----:B------:R-:W-:-:S02]  /*0940*/  @P4 MOV R18, R84 ;  /* 0x0000005400124202 */ /* 0x000fc40000000f00 */
[----:B------:R-:W-:Y:S02]  /*0950*/  @P4 MOV R19, R87 ;  /* 0x0000005700134202 */ /* 0x000fe40000000f00 */
[----:B------:R-:W-:Y:S01]  /*0960*/  @P6 IADD3.X R43, R20, R25, RZ, P0, !PT ;  /* 0x00000019142b6210 */ /* 0x000fe200007fe4ff */
[----:B------:R-:W-:Y:S01]  /*0970*/  @P4 IMAD R25, R69, R29, R26 ;  /* 0x0000001d45194224 */ /* 0x000fe200078e021a */
[----:B------:R-:W-:Y:S01]  /*0980*/  @P5 IADD3 R40, P0, R17, R40, RZ ;  /* 0x0000002811285210 */ /* 0x000fe20007f1e0ff */
[----:B------:R-:W-:Y:S01]  /*0990*/  @P4 IMAD.WIDE.U32 R18, R69, R28, R18 ;  /* 0x0000001c45124225 */ /* 0x000fe200078e0012 */
[----:B------:R-:W0:Y:S02]  /*09a0*/  @P2 LDC.64 R20, c[0x0][0x288] ;  /* 0x0000a200ff142b82 */ /* 0x000e240000000a00 */
[----:B------:R-:W-:Y:S02]  /*09b0*/  @P5 IADD3.X R41, R24, R41, RZ, P0, !PT ;  /* 0x0000002918295210 */ /* 0x000fe400007fe4ff */
[----:B------:R-:W-:-:S02]  /*09c0*/  @P5 IADD3 R38, P0, R17, R38, RZ ;  /* 0x0000002611265210 */ /* 0x000fc40007f1e0ff */
[----:B------:R-:W-:Y:S02]  /*09d0*/  @P4 IADD3 R19, R19, R25, RZ ;  /* 0x0000001913134210 */ /* 0x000fe40007ffe0ff */
[----:B------:R-:W-:Y:S01]  /*09e0*/  @P4 SHF.L.U32 R17, R18, 0x1, RZ ;  /* 0x0000000112114819 */ /* 0x000fe200000006ff */
[----:B------:R-:W4:Y:S01]  /*09f0*/  @P3 LDC.64 R26, c[0x0][0x230] ;  /* 0x00008c00ff1a3b82 */ /* 0x000f220000000a00 */
[----:B------:R-:W-:Y:S01]  /*0a00*/  @P5 IADD3.X R39, R24, R39, RZ, P0, !PT ;  /* 0x0000002718275210 */ /* 0x000fe200007fe4ff */
[----:B--2---:R-:W-:Y:S01]  /*0a10*/  @P3 IMAD R24, R9, R22, RZ ;  /* 0x0000001609183224 */ /* 0x004fe200078e02ff */
[----:B------:R-:W-:Y:S02]  /*0a20*/  @P4 SHF.L.U64.HI R28, R18, 0x1, R19 ;  /* 0x00000001121c4819 */ /* 0x000fe40000010213 */
[----:B------:R-:W-:Y:S02]  /*0a30*/  @P4 IADD3 R36, P0, R17, R36, RZ ;  /* 0x0000002411244210 */ /* 0x000fe40007f1e0ff */
[----:B------:R-:W-:Y:S01]  /*0a40*/  @P3 MOV R25, R87 ;  /* 0x0000005700193202 */ /* 0x000fe20000000f00 */
[----:B------:R-:W2:Y:S01]  /*0a50*/  @P1 LDC.64 R18, c[0x0][0x288] ;  /* 0x0000a200ff121b82 */ /* 0x000ea20000000a00 */
[----:B------:R-:W-:-:S02]  /*0a60*/  @P4 IADD3.X R37, R28, R37, RZ, P0, !PT ;  /* 0x000000251c254210 */ /* 0x000fc400007fe4ff */
[----:B------:R-:W-:Y:S01]  /*0a70*/  @P4 IADD3 R32, P0, R17, R32, RZ ;  /* 0x0000002011204210 */ /* 0x000fe20007f1e0ff */
[----:B------:R-:W-:Y:S01]  /*0a80*/  @P3 IMAD R17, R68, R23, R24 ;  /* 0x0000001744113224 */ /* 0x000fe200078e0218 */
[----:B------:R-:W-:Y:S02]  /*0a90*/  @P3 MOV R24, R84 ;  /* 0x0000005400183202 */ /* 0x000fe40000000f00 */
[----:B------:R-:W-:Y:S01]  /*0aa0*/  @P4 IADD3.X R33, R28, R33, RZ, P0, !PT ;  /* 0x000000211c214210 */ /* 0x000fe200007fe4ff */
[----:B0-----:R-:W-:Y:S02]  /*0ab0*/  @P2 IMAD R28, R11, R20, RZ ;  /* 0x000000140b1c2224 */ /* 0x001fe400078e02ff */
[----:B------:R-:W-:-:S04]  /*0ac0*/  @P3 IMAD.WIDE.U32 R22, R68, R22, R24 ;  /* 0x0000001644163225 */ /* 0x000fc800078e0018 */
[----:B------:R-:W-:Y:S01]  /*0ad0*/  @P2 IMAD R25, R67, R21, R28 ;  /* 0x0000001543192224 */ /* 0x000fe200078e021c */
[----:B------:R-:W-:Y:S01]  /*0ae0*/  @P3 IADD3 R23, R23, R17, RZ ;  /* 0x0000001117173210 */ /* 0x000fe20007ffe0ff */
[----:B------:R-:W0:Y:S01]  /*0af0*/  @P1 LDC.64 R28, c[0x0][0x228] ;  /* 0x00008a00ff1c1b82 */ /* 0x000e220000000a00 */
[C---:B------:R-:W-:Y:S02]  /*0b00*/  @P3 SHF.L.U32 R17, R22.reuse, 0x1, RZ ;  /* 0x0000000116113819 */ /* 0x040fe400000006ff */
[----:B------:R-:W-:Y:S02]  /*0b10*/  @P3 SHF.L.U64.HI R24, R22, 0x1, R23 ;  /* 0x0000000116183819 */ /* 0x000fe40000010217 */
[----:B------:R-:W-:Y:S02]  /*0b20*/  @P2 MOV R22, R84 ;  /* 0x0000005400162202 */ /* 0x000fe40000000f00 */
[----:B------:R-:W-:Y:S02]  /*0b30*/  @P2 MOV R23, R87 ;  /* 0x0000005700172202 */ /* 0x000fe40000000f00 */
[----:B----4-:R-:W-:Y:S01]  /*0b40*/  @P3 IADD3 R26, P0, R17, R26, RZ ;  /* 0x0000001a111a3210 */ /* 0x010fe20007f1e0ff */
[----:B------:R-:W-:-:S03]  /*0b50*/  @P2 IMAD.WIDE.U32 R20, R67, R20, R22 ;  /* 0x0000001443142225 */ /* 0x000fc600078e0016 */
[----:B------:R-:W-:Y:S02]  /*0b60*/  @P3 IADD3.X R27, R24, R27, RZ, P0, !PT ;  /* 0x0000001b181b3210 */ /* 0x000fe400007fe4ff */
[----:B---3--:R-:W-:Y:S02]  /*0b70*/  @P3 IADD3 R30, P0, R17, R30, RZ ;  /* 0x0000001e111e3210 */ /* 0x008fe40007f1e0ff */
[----:B------:R-:W-:Y:S01]  /*0b80*/  @P2 IADD3 R17, R21, R25, RZ ;  /* 0x0000001915112210 */ /* 0x000fe20007ffe0ff */
[----:B--2---:R-:W-:Y:S01]  /*0b90*/  @P1 IMAD R21, R13, R18, RZ ;  /* 0x000000120d151224 */ /* 0x004fe200078e02ff */
[----:B------:R-:W-:Y:S02]  /*0ba0*/  @P1 MOV R22, R84 ;  /* 0x0000005400161202 */ /* 0x000fe40000000f00 */
[----:B------:R-:W-:Y:S01]  /*0bb0*/  @P1 MOV R23, R87 ;  /* 0x0000005700171202 */ /* 0x000fe20000000f00 */
[----:B------:R-:W-:Y:S01]  /*0bc0*/  @P1 IMAD R45, R66, R19, R21 ;  /* 0x00000013422d1224 */ /* 0x000fe200078e0215 */
[----:B------:R-:W-:-:S02]  /*0bd0*/  @P2 SHF.L.U32 R25, R20, 0x1, RZ ;  /* 0x0000000114192819 */ /* 0x000fc400000006ff */
[----:B------:R-:W-:Y:S01]  /*0be0*/  @P3 IADD3.X R31, R24, R31, RZ, P0, !PT ;  /* 0x0000001f181f3210 */ /* 0x000fe200007fe4ff */
[----:B------:R-:W-:Y:S01]  /*0bf0*/  @P1 IMAD.WIDE.U32 R18, R66, R18, R22 ;  /* 0x0000001242121225 */ /* 0x000fe200078e0016 */
[----:B------:R-:W-:Y:S02]  /*0c00*/  @P2 SHF.L.U64.HI R24, R20, 0x1, R17 ;  /* 0x0000000114182819 */ /* 0x000fe40000010211 */
[----:B-1----:R-:W-:Y:S01]  /*0c10*/  @P2 IADD3 R34, P0, R25, R34, RZ ;  /* 0x0000002219222210 */ /* 0x002fe20007f1e0ff */
[----:B------:R-:W-:-:S03]  /*0c20*/  IMAD.WIDE.U32 R20, R73, -0x77777777, RZ ;  /* 0x8888888949147825 */ /* 0x000fc600078e00ff */
[----:B------:R-:W-:Y:S02]  /*0c30*/  @P2 IADD3.X R35, R24, R35, RZ, P0, !PT ;  /* 0x0000002318232210 */ /* 0x000fe400007fe4ff */
[----:B------:R-:W-:Y:S02]  /*0c40*/  SHF.R.U32.HI R17, RZ, 0x4, R21 ;  /* 0x00000004ff117819 */ /* 0x000fe40000011615 */
[----:B------:R-:W-:Y:S02]  /*0c50*/  @P2 IADD3 R48, P0, R25, R48, RZ ;  /* 0x0000003019302210 */ /* 0x000fe40007f1e0ff */
[----:B------:R-:W-:Y:S01]  /*0c60*/  @P1 IADD3 R21, R19, R45, RZ ;  /* 0x0000002d13151210 */ /* 0x000fe20007ffe0ff */
[----:B------:R-:W-:Y:S01]  /*0c70*/  IMAD R17, R44, UR7, R17 ;  /* 0x000000072c117c24 */ /* 0x000fe2000f8e0211 */
[----:B------:R-:W-:Y:S02]  /*0c80*/  @P1 SHF.L.U32 R19, R18, 0x1, RZ ;  /* 0x0000000112131819 */ /* 0x000fe400000006ff */
[----:B------:R-:W-:-:S02]  /*0c90*/  @P2 IADD3.X R49, R24, R49, RZ, P0, !PT ;  /* 0x0000003118312210 */ /* 0x000fc400007fe4ff */
[----:B------:R-:W-:Y:S02]  /*0ca0*/  @P1 SHF.L.U64.HI R18, R18, 0x1, R21 ;  /* 0x0000000112121819 */ /* 0x000fe40000010215 */
[----:B------:R-:W-:Y:S02]  /*0cb0*/  @P1 IADD3 R50, P0, R19, R50, RZ ;  /* 0x0000003213321210 */ /* 0x000fe40007f1e0ff */
        /* <DEDUP_REMOVED lines=17> */
[----:B-1----:R-:W-:Y:S02]  /*0dd0*/  @P0 IADD3 R20, P6, R23, R24, RZ ;  /* 0x0000001817140210 */ /* 0x002fe40007fde0ff */
[----:B------:R-:W-:Y:S02]  /*0de0*/  @P0 SHF.L.U64.HI R18, R18, 0x1, R17 ;  /* 0x0000000112120819 */ /* 0x000fe40000010211 */
[----:B------:R-:W-:Y:S02]  /*0df0*/  MOV R17, RZ ;  /* 0x000000ff00117202 */ /* 0x000fe40000000f00 */
[----:B------:R-:W-:Y:S02]  /*0e00*/  @P0 IADD3.X R21, R18, R25, RZ, P6, !PT ;  /* 0x0000001912150210 */ /* 0x000fe400037fe4ff */
[----:B------:R-:W0:Y:S01]  /*0e10*/  @P0 LDC.64 R24, c[0x0][0x228] ;  /* 0x00008a00ff180b82 */ /* 0x000e220000000a00 */
[----:B------:R-:W-:-:S02]  /*0e20*/  SHF.R.S32.HI R19, RZ, 0x1f, R12 ;  /* 0x0000001fff137819 */ /* 0x000fc4000001140c */
[----:B------:R1:W5:Y:S01]  /*0e30*/  @P0 LDG.E R17, desc[UR8][R20.64] ;  /* 0x0000000814110981 */ /* 0x000362000c1e1900 */
[----:B0-----:R-:W-:-:S04]  /*0e40*/  @P0 IADD3 R22, P6, R23, R24, RZ ;  /* 0x0000001817160210 */ /* 0x001fc80007fde0ff */
[----:B------:R-:W-:Y:S02]  /*0e50*/  @P0 IADD3.X R23, R18, R25, RZ, P6, !PT ;  /* 0x0000001912170210 */ /* 0x000fe400037fe4ff */
[----:B------:R-:W-:-:S06]  /*0e60*/  MOV R18, RZ ;  /* 0x000000ff00127202 */ /* 0x000fcc0000000f00 */
[----:B------:R0:W5:Y:S01]  /*0e70*/  @P0 LDG.E R18, desc[UR8][R22.64] ;  /* 0x0000000816120981 */ /* 0x000162000c1e1900 */
[----:B------:R-:W-:-:S04]  /*0e80*/  ISETP.GE.U32.AND P0, PT, R12, UR12, PT ;  /* 0x0000000c0c007c0c */ /* 0x000fc8000bf06070 */
[----:B------:R-:W-:-:S04]  /*0e90*/  ISETP.GE.AND.EX P0, PT, R19, UR13, PT, P0 ;  /* 0x0000000d13007c0c */ /* 0x000fc8000bf06300 */
[----:B------:R-:W-:-:S13]  /*0ea0*/  ISETP.GT.U32.OR P0, PT, R73, 0x1df, P0 ;  /* 0x000001df4900780c */ /* 0x000fda0000704470 */
[----:B------:R-:W2:Y:S01]  /*0eb0*/  @!P0 LDC.64 R44, c[0x0][0x288] ;  /* 0x0000a200ff2c8b82 */ /* 0x000ea20000000a00 */
[----:B-1----:R-:W-:Y:S02]  /*0ec0*/  @!P0 MOV R20, R84 ;  /* 0x0000005400148202 */ /* 0x002fe40000000f00 */
[----:B------:R-:W-:-:S05]  /*0ed0*/  @!P0 MOV R21, R87 ;  /* 0x0000005700158202 */ /* 0x000fca0000000f00 */
[----:B------:R-:W1:Y:S08]  /*0ee0*/  @!P0 LDC.64 R52, c[0x0][0x230] ;  /* 0x00008c00ff348b82 */ /* 0x000e700000000a00 */
[----:B0-----:R-:W0:Y:S01]  /*0ef0*/  @!P0 LDC.64 R22, c[0x0][0x228] ;  /* 0x00008a00ff168b82 */ /* 0x001e220000000a00 */
[-C--:B--2---:R-:W-:Y:S02]  /*0f00*/  @!P0 IMAD R24, R19, R44.reuse, RZ ;  /* 0x0000002c13188224 */ /* 0x084fe400078e02ff */
[----:B------:R-:W-:-:S04]  /*0f10*/  @!P0 IMAD.WIDE.U32 R20, R12, R44, R20 ;  /* 0x0000002c0c148225 */ /* 0x000fc800078e0014 */
[----:B------:R-:W-:-:S05]  /*0f20*/  @!P0 IMAD R25, R12, R45, R24 ;  /* 0x0000002d0c198224 */ /* 0x000fca00078e0218 */
[----:B------:R-:W-:Y:S02]  /*0f30*/  @!P0 IADD3 R21, R21, R25, RZ ;  /* 0x0000001915158210 */ /* 0x000fe40007ffe0ff */
[----:B------:R-:W2:Y:S02]  /*0f40*/  LDC.64 R24, c[0x0][0x248] ;  /* 0x00009200ff187b82 */ /* 0x000ea40000000a00 */
[----:B--2---:R-:W-:-:S06]  /*0f50*/  IMAD.WIDE R24, R72, 0x8, R24 ;  /* 0x0000000848187825 */ /* 0x004fcc00078e0218 */
[----:B------:R-:W2:Y:S01]  /*0f60*/  LDG.E.64 R24, desc[UR8][R24.64] ;  /* 0x0000000818187981 */ /* 0x000ea2000c1e1b00 */
[C---:B------:R-:W-:Y:S02]  /*0f70*/  @!P0 SHF.L.U32 R45, R20.reuse, 0x1, RZ ;  /* 0x00000001142d8819 */ /* 0x040fe400000006ff */
[----:B------:R-:W-:Y:S02]  /*0f80*/  @!P0 SHF.L.U64.HI R20, R20, 0x1, R21 ;  /* 0x0000000114148819 */ /* 0x000fe40000010215 */
[----:B-1----:R-:W-:-:S04]  /*0f90*/  @!P0 IADD3 R52, P6, R45, R52, RZ ;  /* 0x000000342d348210 */ /* 0x002fc80007fde0ff */
[----:B------:R-:W-:Y:S02]  /*0fa0*/  @!P0 IADD3.X R53, R20, R53, RZ, P6, !PT ;  /* 0x0000003514358210 */ /* 0x000fe400037fe4ff */
[----:B0-----:R-:W-:-:S04]  /*0fb0*/  @!P0 IADD3 R44, P6, R45, R22, RZ ;  /* 0x000000162d2c8210 */ /* 0x001fc80007fde0ff */
[----:B------:R-:W-:Y:S02]  /*0fc0*/  @!P0 IADD3.X R45, R20, R23, RZ, P6, !PT ;  /* 0x00000017142d8210 */ /* 0x000fe400037fe4ff */
[----:B------:R-:W-:Y:S02]  /*0fd0*/  LOP3.LUT P6, RZ, R75, 0x2, RZ, 0xc0, !PT ;  /* 0x000000024bff7812 */ /* 0x000fe400078cc0ff */
[----:B------:R-:W-:Y:S02]  /*0fe0*/  CS2R R20, SRZ ;  /* 0x0000000000147805 */ /* 0x000fe4000001ff00 */
[----:B------:R-:W-:Y:S02]  /*0ff0*/  CS2R R22, SRZ ;  /* 0x0000000000167805 */ /* 0x000fe4000001ff00 */
[----:B------:R-:W-:Y:S02]  /*1000*/  CS2R R56, SRZ ;  /* 0x0000000000387805 */ /* 0x000fe4000001ff00 */
[----:B------:R-:W-:-:S02]  /*1010*/  CS2R R58, SRZ ;  /* 0x00000000003a7805 */ /* 0x000fc4000001ff00 */
[----:B------:R-:W-:Y:S02]  /*1020*/  CS2R R60, SRZ ;  /* 0x00000000003c7805 */ /* 0x000fe4000001ff00 */
        /* <DEDUP_REMOVED lines=12> */
[----:B------:R-:W-:-:S03]  /*10f0*/  CS2R R64, SRZ ;  /* 0x0000000000407805 */ /* 0x000fc6000001ff00 */
[----:B------:R2:W5:Y:S04]  /*1100*/  @P3 LDG.E R58, desc[UR8][R26.64] ;  /* 0x000000081a3a3981 */ /* 0x000568000c1e1900 */
[----:B------:R0:W5:Y:S04]  /*1110*/  @!P0 LDG.E R64, desc[UR8][R52.64] ;  /* 0x0000000834408981 */ /* 0x000168000c1e1900 */
[----:B------:R0:W5:Y:S01]  /*1120*/  @!P0 LDG.E R65, desc[UR8][R44.64] ;  /* 0x000000082c418981 */ /* 0x000162000c1e1900 */
[----:B------:R-:W-:Y:S01]  /*1130*/  MOV R81, 0x3f800000 ;  /* 0x3f80000000517802 */ /* 0x000fe20000000f00 */
[----:B------:R-:W-:Y:S01]  /*1140*/  BSSY B0, `(.L_x_388) ;  /* 0x000001b000007945 */ /* 0x000fe20003800000 */
[----:B------:R-:W-:-:S02]  /*1150*/  MOV R80, RZ ;  /* 0x000000ff00507202 */ /* 0x000fc40000000f00 */
[----:B------:R-:W-:Y:S02]  /*1160*/  CS2R R78, SRZ ;  /* 0x00000000004e7805 */ /* 0x000fe4000001ff00 */
[----:B------:R-:W-:Y:S01]  /*1170*/  MOV R77, RZ ;  /* 0x000000ff004d7202 */ /* 0x000fe20000000f00 */
[----:B--2---:R-:W-:-:S05]  /*1180*/  FFMA.FTZ R26, -R24, R24, R25 ;  /* 0x00000018181a7223 */ /* 0x004fca0000010119 */
[----:B------:R-:W-:-:S13]  /*1190*/  FSETP.GTU.FTZ.AND P0, PT, R26, RZ, PT ;  /* 0x000000ff1a00720b */ /* 0x000fda0003f1c000 */
[----:B------:R-:W1:Y:S02]  /*11a0*/  @P0 LDC R25, c[0x0][0x250] ;  /* 0x00009400ff190b82 */ /* 0x000e640000000800 */
[----:B-1----:R-:W-:-:S04]  /*11b0*/  @P0 FADD.FTZ R25, R26, R25 ;  /* 0x000000191a190221 */ /* 0x002fc80000010000 */
[----:B------:R0:W1:Y:S01]  /*11c0*/  @P0 MUFU.RSQ R81, R25 ;  /* 0x0000001900510308 */ /* 0x0000620000001400 */
[----:B------:R-:W-:-:S13]  /*11d0*/  ISETP.GT.U32.AND P0, PT, R73, 0x1df, PT ;  /* 0x000001df4900780c */ /* 0x000fda0003f04070 */
        /* <DEDUP_REMOVED lines=8> */
[----:B------:R-:W2:Y:S04]  /*1260*/  @P0 LDG.E.U16 R30, desc[UR8][R28.64] ;  /* 0x000000081c1e0981 */ /* 0x000ea8000c1e1500 */
[----:B------:R-:W3:Y:S01]  /*1270*/  @P0 LDG.E.U16 R25, desc[UR8][R28.64+0x2] ;  /* 0x000002081c190981 */ /* 0x000ee2000c1e1500 */
[----:B0-----:R-:W-:-:S05]  /*1280*/  IMAD.WIDE R26, R55, 0x2, R26 ;  /* 0x00000002371a7825 */ /* 0x001fca00078e021a */
[----:B------:R-:W4:Y:S04]  /*1290*/  LDG.E.U16 R80, desc[UR8][R26.64] ;  /* 0x000000081a507981 */ /* 0x000f28000c1e1500 */
[----:B------:R-:W4:Y:S01]  /*12a0*/  LDG.E.U16 R77, desc[UR8][R26.64+0x2] ;  /* 0x000002081a4d7981 */ /* 0x000f22000c1e1500 */
[----:B--2---:R-:W-:Y:S02]  /*12b0*/  @P0 SHF.L.U32 R79, R30, 0x10, RZ ;  /* 0x000000101e4f0819 */ /* 0x004fe400000006ff */
[----:B---3--:R-:W-:Y:S02]  /*12c0*/  @P0 SHF.L.U32 R78, R25, 0x10, RZ ;  /* 0x00000010194e0819 */ /* 0x008fe400000006ff */
[----:B----4-:R-:W-:Y:S02]  /*12d0*/  SHF.L.U32 R80, R80, 0x10, RZ ;  /* 0x0000001050507819 */ /* 0x010fe400000006ff */
[----:B------:R-:W-:-:S07]  /*12e0*/  SHF.L.U32 R77, R77, 0x10, RZ ;  /* 0x000000104d4d7819 */ /* 0x000fce00000006ff */
.L_x_389:
[----:B------:R-:W-:Y:S05]  /*12f0*/  BSYNC B0 ;  /* 0x0000000000007941 */ /* 0x000fea0003800000 */
.L_x_388:
[----:B------:R-:W-:Y:S02]  /*1300*/  ISETP.NE.AND P0, PT, RZ, UR10, PT ;  /* 0x0000000aff007c0c */ /* 0x000fe4000bf05270 */
[C---:B-----5:R-:W-:Y:S02]  /*1310*/  PRMT R25, R20.reuse, 0x7632, R25 ;  /* 0x0000763214197816 */ /* 0x060fe40000000019 */
[----:B------:R-:W-:Y:S02]  /*1320*/  SHF.L.U32 R31, R20, 0x10, RZ ;  /* 0x00000010141f7819 */ /* 0x000fe400000006ff */
[C---:B------:R-:W-:Y:S02]  /*1330*/  PRMT R26, R22.reuse, 0x7632, R26 ;  /* 0x00007632161a7816 */ /* 0x040fe4000000001a */
[----:B------:R-:W-:Y:S02]  /*1340*/  SHF.L.U32 R25, R25, 0x10, RZ ;  /* 0x0000001019197819 */ /* 0x000fe400000006ff */
[----:B------:R-:W-:-:S02]  /*1350*/  SHF.L.U32 R33, R22, 0x10, RZ ;  /* 0x0000001016217819 */ /* 0x000fc400000006ff */
[----:B------:R-:W-:Y:S01]  /*1360*/  SHF.L.U32 R41, R26, 0x10, RZ ;  /* 0x000000101a297819 */ /* 0x000fe200000006ff */
[C---:B------:R-:W-:Y:S01]  /*1370*/  FADD.FTZ R26, -R24.reuse, R31 ;  /* 0x0000001f181a7221 */ /* 0x040fe20000010100 */
[----:B------:R-:W-:Y:S01]  /*1380*/  PRMT R28, R21, 0x7632, R28 ;  /* 0x00007632151c7816 */ /* 0x000fe2000000001c */
[C---:B------:R-:W-:Y:S01]  /*1390*/  FADD.FTZ R32, -R24.reuse, R25 ;  /* 0x0000001918207221 */ /* 0x040fe20000010100 */
[----:B------:R-:W-:Y:S01]  /*13a0*/  LOP3.LUT R75, R75, 0xfffffffb, RZ, 0xc0, !PT ;  /* 0xfffffffb4b4b7812 */ /* 0x000fe200078ec0ff */
[----:B------:R-:W-:Y:S01]  /*13b0*/  FADD.FTZ R40, -R24, R33 ;  /* 0x0000002118287221 */ /* 0x000fe20000010100 */
[----:B------:R-:W-:Y:S01]  /*13c0*/  PRMT R30, R23, 0x7632, R30 ;  /* 0x00007632171e7816 */ /* 0x000fe2000000001e */
[-C--:B-1----:R-:W-:Y:S01]  /*13d0*/  FMUL.FTZ R26, R26, R81.reuse ;  /* 0x000000511a1a7220 */ /* 0x082fe20000410000 */
[----:B------:R-:W-:Y:S01]  /*13e0*/  @P0 LOP3.LUT R75, R75, 0x4, RZ, 0xfc, !PT ;  /* 0x000000044b4b0812 */ /* 0x000fe200078efcff */
[----:B------:R-:W-:Y:S01]  /*13f0*/  FMUL.FTZ R25, R32, R81 ;  /* 0x0000005120197220 */ /* 0x000fe20000410000 */
[----:B------:R-:W-:-:S02]  /*1400*/  SHF.L.U32 R29, R21, 0x10, RZ ;  /* 0x00000010151d7819 */ /* 0x000fc400000006ff */
        /* <DEDUP_REMOVED lines=22> */
.L_x_390:
        /* <DEDUP_REMOVED lines=26> */
.L_x_391:
[----:B------:R-:W-:Y:S01]  /*1710*/  FFMA.FTZ R39, R25, R33, R34 ;  /* 0x0000002119277223 */ /* 0x000fe20000010022 */
[----:B------:R-:W-:Y:S01]  /*1720*/  FMUL.FTZ R35, R27, R80 ;  /* 0x000000501b237220 */ /* 0x000fe20000410000 */
[----:B------:R-:W-:Y:S01]  /*1730*/  FADD.FTZ R36, R33, R36 ;  /* 0x0000002421247221 */ /* 0x000fe20000010000 */
[----:B------:R-:W-:Y:S02]  /*1740*/  PRMT R33, R56, 0x7632, R33 ;  /* 0x0000763238217816 */ /* 0x000fe40000000021 */
[----:B------:R-:W-:Y:S01]  /*1750*/  FFMA.FTZ R38, R32, R35, R39 ;  /* 0x0000002320267223 */ /* 0x000fe20000010027 */
[----:B------:R-:W-:Y:S01]  /*1760*/  FADD.FTZ R40, R36, R35 ;  /* 0x0000002324287221 */ /* 0x000fe20000010000 */
[----:B------:R-:W-:Y:S02]  /*1770*/  SHF.L.U32 R37, R56, 0x10, RZ ;  /* 0x0000001038257819 */ /* 0x000fe400000006ff */
[----:B------:R-:W-:Y:S02]  /*1780*/  SHF.L.U32 R35, R33, 0x10, RZ ;  /* 0x0000001021237819 */ /* 0x000fe400000006ff */
[C---:B------:R-:W-:Y:S01]  /*1790*/  PRMT R36, R57.reuse, 0x7632, R36 ;  /* 0x0000763239247816 */ /* 0x040fe20000000024 */
[C---:B------:R-:W-:Y:S01]  /*17a0*/  FADD.FTZ R34, -R24.reuse, R37 ;  /* 0x0000002518227221 */ /* 0x040fe20000010100 */
[----:B------:R-:W-:Y:S01]  /*17b0*/  SHF.L.U32 R33, R57, 0x10, RZ ;  /* 0x0000001039217819 */ /* 0x000fe200000006ff */
        /* <DEDUP_REMOVED lines=25> */
.L_x_392:
[----:B------:R-:W-:Y:S01]  /*1950*/  FFMA.FTZ R41, R31, R37, R38 ;  /* 0x000000251f297223 */ /* 0x000fe20000010026 */
[----:B------:R-:W-:Y:S01]  /*1960*/  FADD.FTZ R40, R37, R40 ;  /* 0x0000002825287221 */ /* 0x000fe20000010000 */
[----:B------:R-:W-:Y:S01]  /*1970*/  FMUL.FTZ R39, R33, R80 ;  /* 0x0000005021277220 */ /* 0x000fe20000410000 */
[----:B------:R-:W-:Y:S02]  /*1980*/  SHF.L.U32 R37, R58, 0x10, RZ ;  /* 0x000000103a257819 */ /* 0x000fe400000006ff */
[----:B------:R-:W-:Y:S01]  /*1990*/  SHF.L.U32 R49, R49, 0x10, RZ ;  /* 0x0000001031317819 */ /* 0x000fe200000006ff */
[----:B------:R-:W-:Y:S01]  /*19a0*/  FADD.FTZ R44, R40, R39 ;  /* 0x00000027282c7221 */ /* 0x000fe20000010000 */
[C---:B------:R-:W-:Y:S01]  /*19b0*/  PRMT R40, R59.reuse, 0x7632, R40 ;  /* 0x000076323b287816 */ /* 0x040fe20000000028 */
[----:B------:R-:W-:Y:S01]  /*19c0*/  FADD.FTZ R38, -R24, R37 ;  /* 0x0000002518267221 */ /* 0x000fe20000010100 */
[----:B------:R-:W-:Y:S01]  /*19d0*/  FFMA.FTZ R42, R34, R39, R41 ;  /* 0x00000027222a7223 */ /* 0x000fe20000010029 */
        /* <DEDUP_REMOVED lines=25> */
.L_x_393:
        /* <DEDUP_REMOVED lines=36> */
.L_x_394:
        /* <DEDUP_REMOVED lines=34> */
.L_x_395:
[----:B------:R-:W-:Y:S01]  /*1fd0*/  FFMA.FTZ R55, R43, R49, R50 ;  /* 0x000000312b377223 */ /* 0x000fe20000010032 */
[----:B------:R-:W-:Y:S01]  /*1fe0*/  FMUL.FTZ R51, R45, R80 ;  /* 0x000000502d337220 */ /* 0x000fe20000410000 */
[----:B------:R-:W-:Y:S01]  /*1ff0*/  FADD.FTZ R52, R49, R52 ;  /* 0x0000003431347221 */ /* 0x000fe20000010000 */
[C---:B------:R-:W-:Y:S01]  /*2000*/  PRMT R53, R17.reuse, 0x7632, R53 ;  /* 0x0000763211357816 */ /* 0x040fe20000000035 */
[----:B------:R-:W-:Y:S01]  /*2010*/  FMUL.FTZ R49, R48, R77 ;  /* 0x0000004d30317220 */ /* 0x000fe20000410000 */
[----:B------:R-:W-:Y:S01]  /*2020*/  FFMA.FTZ R50, R46, R51, R55 ;  /* 0x000000332e327223 */ /* 0x000fe20000010037 */
[----:B------:R-:W-:Y:S01]  /*2030*/  FADD.FTZ R52, R52, R51 ;  /* 0x0000003334347221 */ /* 0x000fe20000010000 */
[----:B------:R-:W-:Y:S02]  /*2040*/  SHF.L.U32 R51, R17, 0x10, RZ ;  /* 0x0000001011337819 */ /* 0x000fe400000006ff */
[----:B------:R-:W-:Y:S01]  /*2050*/  SHF.L.U32 R53, R53, 0x10, RZ ;  /* 0x0000001035357819 */ /* 0x000fe200000006ff */
[----:B------:R-:W-:Y:S01]  /*2060*/  FFMA.FTZ R91, R47, R49, R50 ;  /* 0x000000312f5b7223 */ /* 0x000fe20000010032 */
[--C-:B------:R-:W-:Y:S01]  /*2070*/  FADD.FTZ R92, R49, R52.reuse ;  /* 0x00000034315c7221 */ /* 0x100fe20000010000 */
[----:B------:R-:W-:Y:S01]  /*2080*/  PRMT R52, R18, 0x7632, R52 ;  /* 0x0000763212347816 */ /* 0x000fe20000000034 */
        /* <DEDUP_REMOVED lines=25> */
.L_x_396:
[----:B------:R-:W-:Y:S01]  /*2220*/  FMUL.FTZ R53, R51, R80 ;  /* 0x0000005033357220 */ /* 0x000fe20000410000 */
[----:B------:R-:W-:-:S03]  /*2230*/  SHF.L.U32 R55, R64, 0x10, RZ ;  /* 0x0000001040377819 */ /* 0x000fc600000006ff */
[----:B------:R-:W-:Y:S01]  /*2240*/  FFMA.FTZ R54, R50, R53, R91 ;  /* 0x0000003532367223 */ /* 0x000fe2000001005b */
[----:B------:R-:W-:Y:S01]  /*2250*/  FADD.FTZ R82, R92, R53 ;  /* 0x000000355c527221 */ /* 0x000fe20000010000 */
[----:B------:R-:W-:-:S04]  /*2260*/  FMUL.FTZ R53, R52, R77 ;  /* 0x0000004d34357220 */ /* 0x000fc80000410000 */
[----:B------:R-:W-:Y:S01]  /*2270*/  FFMA.FTZ R95, R49, R53, R54 ;  /* 0x00000035315f7223 */ /* 0x000fe20000010036 */
[----:B------:R-:W-:Y:S01]  /*2280*/  FADD.FTZ R96, R53, R82 ;  /* 0x0000005235607221 */ /* 0x000fe20000010000 */
[----:B------:R-:W-:Y:S01]  /*2290*/  PRMT R53, R64, 0x7632, R53 ;  /* 0x0000763240357816 */ /* 0x000fe20000000035 */
[----:B------:R-:W-:Y:S01]  /*22a0*/  FADD.FTZ R82, -R24, R55 ;  /* 0x0000003718527221 */ /* 0x000fe20000010100 */
[----:B------:R-:W-:Y:S02]  /*22b0*/  PRMT R54, R65, 0x7632, R54 ;  /* 0x0000763241367816 */ /* 0x000fe40000000036 */
[----:B------:R-:W-:Y:S01]  /*22c0*/  SHF.L.U32 R53, R53, 0x10, RZ ;  /* 0x0000001035357819 */ /* 0x000fe200000006ff */
[----:B------:R-:W-:Y:S01]  /*22d0*/  FMUL.FTZ R82, R82, R81 ;  /* 0x0000005152527220 */ /* 0x000fe20000410000 */
[----:B------:R-:W-:Y:S02]  /*22e0*/  SHF.L.U32 R54, R54, 0x10, RZ ;  /* 0x0000001036367819 */ /* 0x000fe400000006ff */
[----:B------:R-:W-:Y:S01]  /*22f0*/  SHF.L.U32 R55, R65, 0x10, RZ ;  /* 0x0000001041377819 */ /* 0x000fe200000006ff */
[----:B------:R-:W-:-:S04]  /*2300*/  FADD.FTZ R88, -R24, R53 ;  /* 0x0000003518587221 */ /* 0x000fc80000010100 */
        /* <DEDUP_REMOVED lines=20> */
.L_x_397:
[----:B------:R-:W-:Y:S01]  /*2450*/  FMUL.FTZ R83, R55, R80 ;  /* 0x0000005037537220 */ /* 0x000fe20000410000 */
[----:B------:R-:W-:Y:S01]  /*2460*/  FMUL.FTZ R89, R54, R77 ;  /* 0x0000004d36597220 */ /* 0x000fe20000410000 */
[----:B------:R-:W-:Y:S01]  /*2470*/  ISETP.GT.AND P0, PT, R0, 0x1e, PT ;  /* 0x0000001e0000780c */ /* 0x000fe20003f04270 */
[----:B------:R-:W0:Y:S01]  /*2480*/  S2UR UR11, SR_CgaCtaId ;  /* 0x00000000000b79c3 */ /* 0x000e220000008800 */
[----:B------:R-:W-:Y:S01]  /*2490*/  FFMA.FTZ R88, R82, R83, R95 ;  /* 0x0000005352587223 */ /* 0x000fe2000001005f */
[----:B------:R-:W-:Y:S01]  /*24a0*/  FADD.FTZ R90, R96, R83 ;  /* 0x00000053605a7221 */ /* 0x000fe20000010000 */
[----:B------:R-:W-:Y:S01]  /*24b0*/  UMOV UR6, 0x400 ;  /* 0x0000040000067882 */ /* 0x000fe20000000000 */
[----:B------:R-:W-:Y:S01]  /*24c0*/  BSSY B0, `(.L_x_398) ;  /* 0x000006e000007945 */ /* 0x000fe20003800000 */
[----:B------:R-:W-:Y:S01]  /*24d0*/  FFMA.FTZ R83, R53, R89, R88 ;  /* 0x0000005935537223 */ /* 0x000fe20000010058 */
[----:B------:R-:W-:Y:S01]  /*24e0*/  FADD.FTZ R88, R89, R90 ;  /* 0x0000005a59587221 */ /* 0x000fe20000010000 */
[----:B------:R-:W-:Y:S01]  /*24f0*/  UIADD3 UR5, UR6, 0xa0, URZ ;  /* 0x000000a006057890 */ /* 0x000fe2000fffe03f */
[----:B------:R-:W-:-:S02]  /*2500*/  IMAD R76, R76, 0x1e, R73 ;  /* 0x0000001e4c4c7824 */ /* 0x000fc400078e0249 */
[----:B------:R-:W1:Y:S04]  /*2510*/  SHFL.DOWN PT, R90, R83, 0x1, 0x1f ;  /* 0x08201f00535a7f89 */ /* 0x000e6800000e0000 */
[----:B------:R-:W2:Y:S01]  /*2520*/  SHFL.DOWN PT, R89, R88, 0x1, 0x1f ;  /* 0x08201f0058597f89 */ /* 0x000ea200000e0000 */
[----:B0-----:R-:W-:Y:S01]  /*2530*/  ULEA UR5, UR11, UR5, 0x18 ;  /* 0x000000050b057291 */ /* 0x001fe2000f8ec03f */
[----:B-1----:R-:W-:Y:S01]  /*2540*/  @!P0 FADD.FTZ R83, R83, R90 ;  /* 0x0000005a53538221 */ /* 0x002fe20000010000 */
[----:B--2---:R-:W-:Y:S01]  /*2550*/  @!P0 FADD.FTZ R88, R88, R89 ;  /* 0x0000005958588221 */ /* 0x004fe20000010000 */
[----:B------:R-:W-:-:S03]  /*2560*/  ISETP.GT.AND P0, PT, R0, 0x1d, PT ;  /* 0x0000001d0000780c */ /* 0x000fc60003f04270 */
[----:B------:R-:W0:Y:S04]  /*2570*/  SHFL.DOWN PT, R90, R83, 0x2, 0x1f ;  /* 0x08401f00535a7f89 */ /* 0x000e2800000e0000 */
[----:B------:R-:W1:Y:S06]  /*2580*/  SHFL.DOWN PT, R89, R88, 0x2, 0x1f ;  /* 0x08401f0058597f89 */ /* 0x000e6c00000e0000 */
[----:B0-----:R-:W-:Y:S01]  /*2590*/  @!P0 FADD.FTZ R83, R83, R90 ;  /* 0x0000005a53538221 */ /* 0x001fe20000010000 */
[----:B-1----:R-:W-:Y:S01]  /*25a0*/  @!P0 FADD.FTZ R88, R88, R89 ;  /* 0x0000005958588221 */ /* 0x002fe20000010000 */
        /* <DEDUP_REMOVED lines=15> */
[----:B------:R-:W-:Y:S01]  /*26a0*/  FFMA.FTZ R89, R26, R29, RZ ;  /* 0x0000001d1a597223 */ /* 0x000fe200000100ff */
[----:B------:R-:W-:Y:S01]  /*26b0*/  FADD.FTZ R26, RZ, R29 ;  /* 0x0000001dff1a7221 */ /* 0x000fe20000010000 */
[----:B------:R-:W-:-:S02]  /*26c0*/  ISETP.NE.AND P0, PT, R0, RZ, PT ;  /* 0x000000ff0000720c */ /* 0x000fc40003f05270 */
[----:B------:R-:W-:Y:S01]  /*26d0*/  FFMA.FTZ R89, R32, R27, R89 ;  /* 0x0000001b20597223 */ /* 0x000fe20000010059 */
[----:B------:R-:W-:Y:S01]  /*26e0*/  FFMA.FTZ R32, R25, R28, RZ ;  /* 0x0000001c19207223 */ /* 0x000fe200000100ff */
[----:B------:R-:W-:Y:S01]  /*26f0*/  FADD.FTZ R25, RZ, R28 ;  /* 0x0000001cff197221 */ /* 0x000fe20000010000 */
        /* <DEDUP_REMOVED lines=26> */
[----:B------:R-:W-:Y:S01]  /*28a0*/  FFMA.FTZ R49, R53, R54, R32 ;  /* 0x0000003635317223 */ /* 0x000fe20000010020 */
[----:B------:R-:W-:Y:S01]  /*28b0*/  FADD.FTZ R51, R25, R54 ;  /* 0x0000003619337221 */ /* 0x000fe20000010000 */
[----:B------:R-:W-:Y:S01]  /*28c0*/  MOV R26, R83 ;  /* 0x00000053001a7202 */ /* 0x000fe20000000f00 */
[----:B------:R-:W0:Y:S01]  /*28d0*/  LDC R25, c[0x0][0xc] ;  /* 0x00000300ff197b82 */ /* 0x000e220000000800 */
[----:B------:R-:W-:-:S02]  /*28e0*/  MOV R27, R88 ;  /* 0x00000058001b7202 */ /* 0x000fc40000000f00 */
[----:B------:R1:W-:Y:S04]  /*28f0*/  STS.128 [R82], R48 ;  /* 0x0000003052007388 */ /* 0x0003e80000000c00 */
[----:B------:R1:W-:Y:S01]  /*2900*/  @!P0 STS.64 [R4+0x10], R26 ;  /* 0x0000101a04008388 */ /* 0x0003e20000000a00 */
[----:B------:R-:W2:Y:S08]  /*2910*/  LDC.64 R88, c[0x0][0x268] ;  /* 0x00009a00ff587b82 */ /* 0x000eb00000000a00 */
        /* <DEDUP_REMOVED lines=40> */
.L_x_399:
[----:B------:R-:W-:Y:S05]  /*2ba0*/  BSYNC B0 ;  /* 0x0000000000007941 */ /* 0x000fea0003800000 */
.L_x_398:
        /* <DEDUP_REMOVED lines=81> */
.L_x_401:
[----:B------:R-:W-:Y:S05]  /*30c0*/  BSYNC B0 ;  /* 0x0000000000007941 */ /* 0x000fea0003800000 */
.L_x_400:
        /* <DEDUP_REMOVED lines=15> */
.L_x_403:
[----:B------:R-:W-:Y:S05]  /*31c0*/  BSYNC B0 ;  /* 0x0000000000007941 */ /* 0x000fea0003800000 */
.L_x_402:
[----:B0-----:R-:W-:Y:S02]  /*31d0*/  ISETP.GE.U32.AND P6, PT, R25, 0x2, PT ;  /* 0x000000021900780c */ /* 0x001fe40003fc6070 */
        /* <DEDUP_REMOVED lines=8> */
[----:B--2---:R-:W-:Y:S02]  /*3260*/  PRMT R30, R61, 0x7632, R30 ;  /* 0x000076323d1e7816 */ /* 0x004fe4000000001e */
        /* <DEDUP_REMOVED lines=40> */
.L_x_406:
[----:B-1----:R-:W2:Y:S04]  /*34f0*/  LDG.E.STRONG.GPU R48, desc[UR8][R36.64] ;  /* 0x0000000824307981 */ /* 0x002ea8000c1ef900 */
[----:B--2---:R-:W-:Y:S01]  /*3500*/  CCTL.IVALL ;  /* 0x00000000ff00798f */ /* 0x004fe20002000000 */
[----:B------:R-:W-:Y:S05]  /*3510*/  YIELD ;  /* 0x0000000000007946 */ /* 0x000fea0003800000 */
[----:B------:R-:W-:-:S13]  /*3520*/  ISETP.NE.AND P6, PT, R48, R55, PT ;  /* 0x000000373000720c */ /* 0x000fda0003fc5270 */
[----:B------:R-:W-:Y:S05]  /*3530*/  @P6 BRA `(.L_x_406) ;  /* 0xfffffffc00ec6947 */ /* 0x000fea000383ffff */
.L_x_405:
        /* <DEDUP_REMOVED lines=23> */
.L_x_410:
        /* <DEDUP_REMOVED lines=115> */
.L_x_409:
        /* <DEDUP_REMOVED lines=63> */
.L_x_411:
[----:B------:R-:W-:-:S04]  /*41d0*/  LOP3.LUT P6, RZ, R75, 0x1, RZ, 0xc0, !PT ;  /* 0x000000014bff7812 */ /* 0x000fc800078cc0ff */
[----:B------:R-:W-:-:S13]  /*41e0*/  ISETP.NE.OR P6, PT, R48, RZ, P6 ;  /* 0x000000ff3000720c */ /* 0x000fda00037c5670 */
[----:B------:R-:W-:Y:S05]  /*41f0*/  @!P6 BRA `(.L_x_407) ;  /* 0x00000000007ce947 */ /* 0x000fea0003800000 */
.L_x_408:
        /* <DEDUP_REMOVED lines=31> */
.L_x_407:
        /* <DEDUP_REMOVED lines=10> */
.L_x_413:
[----:B------:R-:W-:Y:S05]  /*4490*/  BSYNC B0 ;  /* 0x0000000000007941 */ /* 0x000fea0003800000 */
.L_x_412:
        /* <DEDUP_REMOVED lines=17> */
.L_x_404:
[----:B------:R-:W0:Y:S01]  /*45b0*/  S2UR UR6, SR_CgaCtaId ;  /* 0x00000000000679c3 */ /* 0x000e220000008800 */
[----:B------:R-:W-:Y:S01]  /*45c0*/  UMOV UR5, 0x400 ;  /* 0x0000040000057882 */ /* 0x000fe20000000000 */
[----:B------:R-:W-:Y:S01]  /*45d0*/  IMAD.WIDE.U32 R46, R73, -0x77777777, RZ ;  /* 0x88888889492e7825 */ /* 0x000fe200078e00ff */
[----:B------:R-:W-:Y:S02]  /*45e0*/  ISETP.NE.AND P6, PT, RZ, UR10, PT ;  /* 0x0000000aff007c0c */ /* 0x000fe4000bfc5270 */
[----:B------:R-:W-:Y:S02]  /*45f0*/  SHF.L.U32 R51, R20, 0x10, RZ ;  /* 0x0000001014337819 */ /* 0x000fe400000006ff */
[----:B------:R-:W-:Y:S01]  /*4600*/  SHF.R.U32.HI R46, RZ, 0x4, R47 ;  /* 0x00000004ff2e7819 */ /* 0x000fe2000001162f */
[----:B------:R-:W2:Y:S01]  /*4610*/  LDC R25, c[0x0][0x2ac] ;  /* 0x0000ab00ff197b82 */ /* 0x000ea20000000800 */
[----:B------:R-:W-:Y:S02]  /*4620*/  SHF.L.U32 R47, R28, 0x10, RZ ;  /* 0x000000101c2f7819 */ /* 0x000fe400000006ff */
[----:B-1----:R-:W-:-:S02]  /*4630*/  SHF.L.U32 R49, R21, 0x10, RZ ;  /* 0x0000001015317819 */ /* 0x002fc400000006ff */
[----:B------:R-:W-:Y:S01]  /*4640*/  SHF.L.U32 R28, R45, 0x10, RZ ;  /* 0x000000102d1c7819 */ /* 0x000fe200000006ff */
[----:B------:R-:W-:Y:S01]  /*4650*/  FADD.FTZ R20, -R24, R47 ;  /* 0x0000002f18147221 */ /* 0x000fe20000010100 */
[----:B------:R-:W-:-:S03]  /*4660*/  SHF.L.U32 R53, R22, 0x10, RZ ;  /* 0x0000001016357819 */ /* 0x000fc600000006ff */
[----:B------:R-:W-:Y:S01]  /*4670*/  FMUL.FTZ R50, R20, R81 ;  /* 0x0000005114327220 */ /* 0x000fe20000410000 */
[----:B0-----:R-:W-:-:S09]  /*4680*/  ULEA UR5, UR6, UR5, 0x18 ;  /* 0x0000000506057291 */ /* 0x001fd2000f8ec03f */
[----:B------:R0:W-:Y:S01]  /*4690*/  @!P0 STS.64 [UR5+0x90], R26 ;  /* 0x0000901aff008988 */ /* 0x0001e20008000a05 */
[----:B------:R-:W-:Y:S01]  /*46a0*/  BAR.SYNC.DEFER_BLOCKING 0x0 ;  /* 0x0000000000007b1d */ /* 0x000fe20000010000 */
[----:B0-----:R-:W-:Y:S01]  /*46b0*/  FADD.FTZ R26, -R24, R51 ;  /* 0x00000033181a7221 */ /* 0x001fe20000010100 */
[----:B------:R-:W-:-:S03]  /*46c0*/  SHF.L.U32 R51, R44, 0x10, RZ ;  /* 0x000000102c337819 */ /* 0x000fc600000006ff */
[----:B------:R-:W-:Y:S01]  /*46d0*/  FMUL.FTZ R52, R26, R81 ;  /* 0x000000511a347220 */ /* 0x000fe20000410000 */
[----:B------:R-:W0:Y:S01]  /*46e0*/  LDS.64 R36, [UR5+0x90] ;  /* 0x00009005ff247984 */ /* 0x000e220008000a00 */
[----:B------:R-:W-:Y:S02]  /*46f0*/  ULDC UR5, c[0x0][0x2bc] ;  /* 0x0000af0000057ab9 */ /* 0x000fe40000000800 */
[----:B0-----:R-:W-:Y:S01]  /*4700*/  FMUL.FTZ R36, R36, UR5 ;  /* 0x0000000524247c20 */ /* 0x001fe20008410000 */
[----:B------:R-:W-:Y:S01]  /*4710*/  FMUL.FTZ R37, R37, UR5 ;  /* 0x0000000525257c20 */ /* 0x000fe20008410000 */
[----:B--2---:R-:W-:Y:S06]  /*4720*/  @!P6 BRA `(.L_x_414) ;  /* 0x000000000048e947 */ /* 0x004fec0003800000 */
        /* <DEDUP_REMOVED lines=18> */
.L_x_414:
        /* <DEDUP_REMOVED lines=21> */
.L_x_416:
[----:B------:R-:W-:Y:S05]  /*49a0*/  BSYNC B0 ;  /* 0x0000000000007941 */ /* 0x000fea0003800000 */
.L_x_415:
[----:B------:R-:W-:Y:S01]  /*49b0*/  ISETP.NE.AND P6, PT, RZ, UR10, PT ;  /* 0x0000000aff007c0c */ /* 0x000fe2000bfc5270 */
[C---:B------:R-:W-:Y:S01]  /*49c0*/  FADD.FTZ R22, -R24.reuse, R53 ;  /* 0x0000003518167221 */ /* 0x040fe20000010100 */
[----:B------:R-:W-:Y:S01]  /*49d0*/  FADD.FTZ R20, -R24, R51 ;  /* 0x0000003318147221 */ /* 0x000fe20000010100 */
[----:B0-----:R-:W-:Y:S02]  /*49e0*/  SHF.L.U32 R27, R23, 0x10, RZ ;  /* 0x00000010171b7819 */ /* 0x001fe400000006ff */
        /* <DEDUP_REMOVED lines=24> */
.L_x_417:
        /* <DEDUP_REMOVED lines=20> */
.L_x_419:
[----:B------:R-:W-:Y:S05]  /*4cb0*/  BSYNC B0 ;  /* 0x0000000000007941 */ /* 0x000fea0003800000 */
.L_x_418:
        /* <DEDUP_REMOVED lines=27> */
.L_x_420:
        /* <DEDUP_REMOVED lines=20> */
.L_x_422:
[----:B------:R-:W-:Y:S05]  /*4fb0*/  BSYNC B0 ;  /* 0x0000000000007941 */ /* 0x000fea0003800000 */
.L_x_421:
        /* <DEDUP_REMOVED lines=27> */
.L_x_423:
        /* <DEDUP_REMOVED lines=20> */
.L_x_425:
[----:B------:R-:W-:Y:S05]  /*52b0*/  BSYNC B0 ;  /* 0x0000000000007941 */ /* 0x000fea0003800000 */
.L_x_424:
        /* <DEDUP_REMOVED lines=27> */
.L_x_426:
[----:B------:R-:W-:Y:S04]  /*5470*/  BSSY B0, `(.L_x_427) ;  /* 0x0000014000007945 */ /* 0x000fe80003800000 */
[----:B------:R-:W-:Y:S05]  /*5480*/  @!P2 BRA `(.L_x_428) ;  /* 0x000000000048a947 */ /* 0x000fea0003800000 */
[----:B------:R-:W-:Y:S01]  /*5490*/  ULDC.64 UR12, c[0x0][0x288] ;  /* 0x0000a200000c7ab9 */ /* 0x000fe20000000a00 */
[----:B------:R-:W-:Y:S01]  /*54a0*/  MOV R20, R84 ;  /* 0x0000005400147202 */ /* 0x000fe20000000f00 */
[----:B------:R-:W-:Y:S01]  /*54b0*/  IMAD R26, R11, UR12, RZ ;  /* 0x0000000c0b1a7c24 */ /* 0x000fe2000f8e02ff */
[----:B------:R-:W-:-:S03]  /*54c0*/  MOV R21, R87 ;  /* 0x0000005700157202 */ /* 0x000fc60000000f00 */
        /* <DEDUP_REMOVED lines=14> */
.L_x_428:
[----:B------:R-:W-:Y:S05]  /*55b0*/  BSYNC B0 ;  /* 0x0000000000007941 */ /* 0x000fea0003800000 */
.L_x_427:
        /* <DEDUP_REMOVED lines=27> */
.L_x_429:
        /* <DEDUP_REMOVED lines=9> */
[----:B------:R-:W-:Y:S02]  /*5800*/  IADD3 R17, R23, R17, RZ ;  /* 0x0000001117117210 */ /* 0x000fe40007ffe0ff */
[----:B------:R-:W-:-:S04]  /*5810*/  LEA R20, P0, R22, UR12, 0x1 ;  /* 0x0000000c16147c11 */ /* 0x000fc8000f8008ff */
[----:B------:R-:W-:Y:S01]  /*5820*/  LEA.HI.X R21, R22, UR13, R17, 0x1, P0 ;  /* 0x0000000d16157c11 */ /* 0x000fe200080f0c11 */
[C-C-:B------:R-:W-:Y:S01]  /*5830*/  FFMA.FTZ R22, R36.reuse, R30, R37.reuse ;  /* 0x0000001e24167223 */ /* 0x140fe20000010025 */
[----:B------:R-:W-:-:S03]  /*5840*/  FFMA.FTZ R17, R36, R28, R37 ;  /* 0x0000001c24117223 */ /* 0x000fc60000010025 */
[----:B------:R-:W-:Y:S01]  /*5850*/  FFMA.FTZ R22, R63, R80, -R22 ;  /* 0x000000503f167223 */ /* 0x000fe20000010816 */
[----:B------:R-:W-:-:S03]  /*5860*/  FFMA.FTZ R32, R32, R77, -R17 ;  /* 0x0000004d20207223 */ /* 0x000fc60000010811 */
[-C--:B------:R-:W-:Y:S01]  /*5870*/  FMUL.FTZ R22, R22, R81.reuse ;  /* 0x0000005116167220 */ /* 0x080fe20000410000 */
[----:B------:R-:W-:-:S05]  /*5880*/  FMUL.FTZ R17, R32, R81 ;  /* 0x0000005120117220 */ /* 0x000fca0000410000 */
[----:B------:R-:W-:-:S05]  /*5890*/  F2FP.BF16.F32.PACK_AB R17, R17, R22 ;  /* 0x000000161111723e */ /* 0x000fca00000010ff */
[----:B------:R0:W-:Y:S02]  /*58a0*/  STG.E desc[UR8][R20.64], R17 ;  /* 0x0000001114007986 */ /* 0x0001e4000c101908 */
.L_x_431:
[----:B------:R-:W-:Y:S05]  /*58b0*/  BSYNC B0 ;  /* 0x0000000000007941 */ /* 0x000fea0003800000 */
.L_x_430:
[----:B------:R-:W-:Y:S01]  /*58c0*/  SHF.L.U32 R33, R33, 0x10, RZ ;  /* 0x0000001021217819 */ /* 0x000fe200000006ff */
[----:B0-----:R-:W-:Y:S01]  /*58d0*/  FADD.FTZ R20, -R24, R29 ;  /* 0x0000001d18147221 */ /* 0x001fe20000010100 */
[----:B------:R-:W-:Y:S01]  /*58e0*/  SHF.L.U32 R17, R18, 0x10, RZ ;  /* 0x0000001012117819 */ /* 0x000fe200000006ff */
[----:B------:R-:W-:Y:S01]  /*58f0*/  ULDC.64 UR12, c[0x0][0x290] ;  /* 0x0000a400000c7ab9 */ /* 0x000fe20000000a00 */
        /* <DEDUP_REMOVED lines=25> */
.L_x_432:
        /* <DEDUP_REMOVED lines=16> */
[----:B------:R-:W-:Y:S01]  /*5b90*/  FMUL.FTZ R18, R18, R81 ;  /* 0x0000005112127220 */ /* 0x000fe20000410000 */
[----:B------:R-:W-:Y:S02]  /*5ba0*/  LEA R20, P0, R22, UR14, 0x1 ;  /* 0x0000000e16147c11 */ /* 0x000fe4000f8008ff */
[----:B------:R-:W-:Y:S02]  /*5bb0*/  FFMA.FTZ R34, R34, R77, -R23 ;  /* 0x0000004d22227223 */ /* 0x000fe40000010817 */
[----:B------:R-:W-:Y:S02]  /*5bc0*/  LEA.HI.X R21, R22, UR15, R25, 0x1, P0 ;  /* 0x0000000f16157c11 */ /* 0x000fe400080f0c19 */
[----:B------:R-:W-:-:S05]  /*5bd0*/  FMUL.FTZ R17, R34, R81 ;  /* 0x0000005122117220 */ /* 0x000fca0000410000 */
[----:B------:R-:W-:-:S05]  /*5be0*/  F2FP.BF16.F32.PACK_AB R17, R17, R18 ;  /* 0x000000121111723e */ /* 0x000fca00000010ff */
[----:B------:R0:W-:Y:S02]  /*5bf0*/  STG.E desc[UR8][R20.64], R17 ;  /* 0x0000001114007986 */ /* 0x0001e4000c101908 */
.L_x_434:
[----:B------:R-:W-:Y:S05]  /*5c00*/  BSYNC B0 ;  /* 0x0000000000007941 */ /* 0x000fea0003800000 */
.L_x_433:
[----:B0-----:R-:W-:Y:S02]  /*5c10*/  SHF.L.U32 R17, R64, 0x10, RZ ;  /* 0x0000001040117819 */ /* 0x001fe400000006ff */
        /* <DEDUP_REMOVED lines=29> */
.L_x_435:
        /* <DEDUP_REMOVED lines=19> */
.L_x_437:
[----:B------:R-:W-:Y:S05]  /*5f20*/  BSYNC B0 ;  /* 0x0000000000007941 */ /* 0x000fea0003800000 */
.L_x_436:
[----:B0-----:R-:W0:Y:S01]  /*5f30*/  LDC R17, c[0x0][0x10] ;  /* 0x00000400ff117b82 */ /* 0x001e220000000800 */
[----:B------:R-:W-:Y:S02]  /*5f40*/  IADD3 R2, R2, 0x1, RZ ;  /* 0x0000000102027810 */ /* 0x000fe40007ffe0ff */
[----:B0-----:R-:W-:-:S04]  /*5f50*/  IADD3 R72, R17, R72, RZ ;  /* 0x0000004811487210 */ /* 0x001fc80007ffe0ff */
[----:B------:R-:W-:-:S13]  /*5f60*/  ISETP.GE.AND P0, PT, R72, UR4, PT ;  /* 0x0000000448007c0c */ /* 0x000fda000bf06270 */
[----:B------:R-:W-:Y:S05]  /*5f70*/  @!P0 BRA `(.L_x_438) ;  /* 0xffffffa400388947 */ /* 0x000fea000383ffff */
.L_x_387:
        /* <DEDUP_REMOVED lines=19> */
.L_x_440:
[----:B------:R-:W-:Y:S05]  /*60b0*/  BSYNC B0 ;  /* 0x0000000000007941 */ /* 0x000fea0003800000 */
.L_x_439:
        /* <DEDUP_REMOVED lines=11> */
.L_x_442:
[----:B------:R-:W2:Y:S04]  /*6170*/  LDG.E.STRONG.GPU R5, desc[UR8][R2.64] ;  /* 0x0000000802057981 */ /* 0x000ea8000c1ef900 */
[----:B--2---:R-:W-:Y:S01]  /*6180*/  CCTL.IVALL ;  /* 0x00000000ff00798f */ /* 0x004fe20002000000 */
[----:B------:R-:W-:Y:S05]  /*6190*/  YIELD ;  /* 0x0000000000007946 */ /* 0x000fea0003800000 */
[----:B------:R-:W-:-:S13]  /*61a0*/  ISETP.NE.AND P0, PT, R5, R0, PT ;  /* 0x000000000500720c */ /* 0x000fda0003f05270 */
[----:B------:R-:W-:Y:S05]  /*61b0*/  @P0 BRA `(.L_x_442) ;  /* 0xfffffffc00ec0947 */ /* 0x000fea000383ffff */
.L_x_441:
        /* <DEDUP_REMOVED lines=24> */
.L_x_443:
        /* <DEDUP_REMOVED lines=25> */
.L_x_444:
        /* <DEDUP_REMOVED lines=11> */
.L_x_5146:


//--------------------- .text._Z35group_norm_nhwc_bwd_one_pass_kernelI11Bf16IOBf16WLi256ELi60ELi480EEv26Group_norm_nhwc_bwd_params --------------------------
	.section	.text._Z35group_norm_nhwc_bwd_one_pass_kernelI11Bf16IOBf16WLi256ELi60ELi480EEv26Group_norm_nhwc_bwd_params,"ax",@progbits
	.align	128
        .global         _Z35group_norm_nhwc_bwd_one_pass_kernelI11Bf16IOBf16WLi256ELi60ELi480EEv26Group_norm_nhwc_bwd_params
        .type           _Z35group_norm_nhwc_bwd_one_pass_kernelI11Bf16IOBf16WLi256ELi60ELi480EEv26Group_norm_nhwc_bwd_params,@function
        .size           _Z35group_norm_nhwc_bwd_one_pass_kernelI11Bf16IOBf16WLi256ELi60ELi480EEv26Group_norm_nhwc_bwd_params,(.L_x_5147 - _Z35group_norm_nhwc_bwd_one_pass_kernelI11Bf16IOBf16WLi256ELi60ELi480EEv26Group_norm_nhwc_bwd_params)
        .other          _Z35group_norm_nhwc_bwd_one_pass_kernelI11Bf16IOBf16WLi256ELi60ELi480EEv26Group_norm_nhwc_bwd_params,@"STO_CUDA_ENTRY STV_DEFAULT"
_Z35group_norm_nhwc_bwd_one_pass_kernelI11Bf16IOBf16WLi256ELi60ELi480EEv26Group_norm_nhwc_bwd_params:
.text._Z35group_norm_nhwc_bwd_one_pass_kernelI11Bf16IOBf16WLi256ELi60ELi480EEv26Group_norm_nhwc_bwd_params:
        /* <DEDUP_REMOVED lines=14> */
[----:B------:R-:W1:Y:S01]  /*00e0*/  S2R R65, SR_LANEID ;  /* 0x0000000000417919 */ /* 0x000e620000000000 */
[----:B------:R-:W-:Y:S01]  /*00f0*/  LOP3.LUT R9, R9, 0xffffffbf, RZ, 0xc0, !PT ;  /* 0xffffffbf09097812 */ /* 0x000fe200078ec0ff */
[----:B------:R-:W-:Y:S01]  /*0100*/  UMOV UR5, 0x400 ;  /* 0x0000040000057882 */ /* 0x000fe20000000000 */
[----:B------:R-:W-:Y:S01]  /*0110*/  SHF.R.U32.HI R7, RZ, 0x4, R3 ;  /* 0x00000004ff077819 */ /* 0x000fe20000011603 */
[----:B------:R-:W2:Y:S01]  /*0120*/  S2UR UR6, SR_CgaCtaId ;  /* 0x00000000000679c3 */ /* 0x000ea20000008800 */
[----:B------:R-:W-:Y:S01]  /*0130*/  HFMA2.MMA R64, -RZ, RZ, 0, 0 ;  /* 0x00000000ff407435 */ /* 0x000fe200000001ff */
[----:B------:R-:W-:-:S02]  /*0140*/  MOV R19, R79 ;  /* 0x0000004f00137202 */ /* 0x000fc40000000f00 */
[----:B------:R-:W-:-:S04]  /*0150*/  IMAD R16, R7, -0x1e, R78 ;  /* 0xffffffe207107824 */ /* 0x000fc800078e024e */
[----:B------:R-:W3:Y:S01]  /*0160*/  LDC R72, c[0x0][0x10] ;  /* 0x00000400ff487b82 */ /* 0x000ee20000000800 */
[----:B------:R-:W-:Y:S01]  /*0170*/  SHF.L.U32 R16, R16, 0x1, RZ ;  /* 0x0000000110107819 */ /* 0x000fe200000006ff */
[----:B0-----:R-:W-:-:S06]  /*0180*/  IMAD R76, R76, UR7, R7 ;  /* 0x000000074c4c7c24 */ /* 0x001fcc000f8e0207 */
[----:B------:R-:W0:Y:S01]  /*0190*/  LDC R66, c[0x0][0xc] ;  /* 0x00000300ff427b82 */ /* 0x000e220000000800 */
[C---:B------:R-:W-:Y:S02]  /*01a0*/  IADD3 R0, R76.reuse, 0x30, RZ ;  /* 0x000000304c007810 */ /* 0x040fe40007ffe0ff */
[----:B------:R-:W-:Y:S01]  /*01b0*/  IADD3 R2, R76, 0x40, RZ ;  /* 0x000000404c027810 */ /* 0x000fe20007ffe0ff */
[----:B--2---:R-:W-:Y:S01]  /*01c0*/  ULEA UR5, UR6, UR5, 0x18 ;  /* 0x0000000506057291 */ /* 0x004fe2000f8ec03f */
[----:B------:R-:W-:Y:S02]  /*01d0*/  ISETP.LT.U32.AND P0, PT, R0, UR10, PT ;  /* 0x0000000a00007c0c */ /* 0x000fe4000bf01070 */
[----:B------:R-:W-:Y:S02]  /*01e0*/  SHF.R.S32.HI R0, RZ, 0x1f, R0 ;  /* 0x0000001fff007819 */ /* 0x000fe40000011400 */
[----:B------:R-:W-:Y:S02]  /*01f0*/  ISETP.LT.U32.AND P2, PT, R2, UR10, PT ;  /* 0x0000000a02007c0c */ /* 0x000fe4000bf41070 */
[----:B------:R-:W-:Y:S01]  /*0200*/  ISETP.LT.AND.EX P0, PT, R0, UR11, !P1, P0 ;  /* 0x0000000b00007c0c */ /* 0x000fe2000cf01300 */
[----:B---3--:R-:W-:Y:S01]  /*0210*/  IMAD R18, R72, UR7, R79 ;  /* 0x0000000748127c24 */ /* 0x008fe2000f8e024f */
[----:B------:R-:W-:-:S02]  /*0220*/  SHF.R.S32.HI R2, RZ, 0x1f, R2 ;  /* 0x0000001fff027819 */ /* 0x000fc40000011402 */
[----:B------:R-:W-:Y:S02]  /*0230*/  IADD3 R3, R76, 0x50, RZ ;  /* 0x000000504c037810 */ /* 0x000fe40007ffe0ff */
[----:B------:R-:W-:Y:S02]  /*0240*/  ISETP.LT.AND.EX P2, PT, R2, UR11, !P1, P2 ;  /* 0x0000000b02007c0c */ /* 0x000fe4000cf41320 */
[----:B------:R-:W-:Y:S02]  /*0250*/  ISETP.LT.U32.AND P3, PT, R3, UR10, PT ;  /* 0x0000000a03007c0c */ /* 0x000fe4000bf61070 */
[----:B------:R-:W-:Y:S02]  /*0260*/  SHF.R.S32.HI R3, RZ, 0x1f, R3 ;  /* 0x0000001fff037819 */ /* 0x000fe40000011403 */
[----:B------:R-:W-:Y:S02]  /*0270*/  IADD3 R0, R76, 0x60, RZ ;  /* 0x000000604c007810 */ /* 0x000fe40007ffe0ff */
[----:B------:R-:W-:-:S02]  /*0280*/  @P0 LOP3.LUT R9, R9, 0x40, RZ, 0xfc, !PT ;  /* 0x0000004009090812 */ /* 0x000fc400078efcff */
[----:B------:R-:W-:Y:S02]  /*0290*/  ISETP.LT.AND.EX P0, PT, R3, UR11, !P1, P3 ;  /* 0x0000000b03007c0c */ /* 0x000fe4000cf01330 */
[----:B------:R-:W-:Y:S02]  /*02a0*/  LOP3.LUT R9, R9, 0xffffffdf, RZ, 0xc0, !PT ;  /* 0xffffffdf09097812 */ /* 0x000fe400078ec0ff */
[----:B------:R-:W-:Y:S02]  /*02b0*/  ISETP.LT.U32.AND P3, PT, R0, UR10, PT ;  /* 0x0000000a00007c0c */ /* 0x000fe4000bf61070 */
[----:B------:R-:W-:Y:S02]  /*02c0*/  SHF.R.S32.HI R0, RZ, 0x1f, R0 ;  /* 0x0000001fff007819 */ /* 0x000fe40000011400 */
[----:B------:R-:W-:Y:S02]  /*02d0*/  @P2 LOP3.LUT R9, R9, 0x20, RZ, 0xfc, !PT ;  /* 0x0000002009092812 */ /* 0x000fe400078efcff */
[----:B------:R-:W-:-:S02]  /*02e0*/  IADD3 R2, R76, 0x70, RZ ;  /* 0x000000704c027810 */ /* 0x000fc40007ffe0ff */
        /* <DEDUP_REMOVED lines=10> */
[----:B------:R-:W-:Y:S02]  /*0390*/  IADD3 R0, R76, 0x90, RZ ;  /* 0x000000904c007810 */ /* 0x000fe40007ffe0ff */
[----:B------:R-:W-:-:S02]  /*03a0*/  @P3 LOP3.LUT R9, R9, 0x8, RZ, 0xfc, !PT ;  /* 0x0000000809093812 */ /* 0x000fc400078efcff */
[----:B------:R-:W-:Y:S02]  /*03b0*/  ISETP.LT.AND.EX P0, PT, R3, UR11, !P1, P0 ;  /* 0x0000000b03007c0c */ /* 0x000fe4000cf01300 */
[----:B------:R-:W-:Y:S02]  /*03c0*/  LOP3.LUT R9, R9, 0xfffffffb, RZ, 0xc0, !PT ;  /* 0xfffffffb09097812 */ /* 0x000fe400078ec0ff */
[----:B------:R-:W-:Y:S02]  /*03d0*/  SHF.R.S32.HI R3, RZ, 0x1f, R0 ;  /* 0x0000001fff037819 */ /* 0x000fe40000011400 */
[----:B------:R-:W-:Y:S02]  /*03e0*/  ISETP.LT.U32.AND P5, PT, R0, UR10, PT ;  /* 0x0000000a00007c0c */ /* 0x000fe4000bfa1070 */
[C---:B------:R-:W-:Y:S02]  /*03f0*/  IADD3 R2, R76.reuse, 0xa0, RZ ;  /* 0x000000a04c027810 */ /* 0x040fe40007ffe0ff */
[----:B------:R-:W-:-:S02]  /*0400*/  IADD3 R0, R76, 0xb0, RZ ;  /* 0x000000b04c007810 */ /* 0x000fc40007ffe0ff */
[----:B------:R-:W-:Y:S02]  /*0410*/  @P2 LOP3.LUT R9, R9, 0x4, RZ, 0xfc, !PT ;  /* 0x0000000409092812 */ /* 0x000fe400078efcff */
[----:B------:R-:W-:Y:S02]  /*0420*/  ISETP.LT.AND.EX P5, PT, R3, UR11, !P1, P5 ;  /* 0x0000000b03007c0c */ /* 0x000fe4000cfa1350 */
[----:B------:R-:W-:Y:S02]  /*0430*/  SHF.R.S32.HI R3, RZ, 0x1f, R2 ;  /* 0x0000001fff037819 */ /* 0x000fe40000011402 */
[----:B------:R-:W-:Y:S02]  /*0440*/  ISETP.LT.U32.AND P4, PT, R2, UR10, PT ;  /* 0x0000000a02007c0c */ /* 0x000fe4000bf81070 */
[----:B------:R-:W-:Y:S02]  /*0450*/  SHF.R.S32.HI R2, RZ, 0x1f, R0 ;  /* 0x0000001fff027819 */ /* 0x000fe40000011400 */
[----:B------:R-:W-:-:S02]  /*0460*/  ISETP.LT.U32.AND P3, PT, R0, UR10, PT ;  /* 0x0000000a00007c0c */ /* 0x000fc4000bf61070 */
[----:B------:R-:W-:Y:S02]  /*0470*/  LOP3.LUT R9, R9, 0xfffffffd, RZ, 0xc0, !PT ;  /* 0xfffffffd09097812 */ /* 0x000fe400078ec0ff */
[----:B------:R-:W-:Y:S02]  /*0480*/  ISETP.LT.AND.EX P4, PT, R3, UR11, !P1, P4 ;  /* 0x0000000b03007c0c */ /* 0x000fe4000cf81340 */
[----:B------:R-:W-:Y:S02]  /*0490*/  ISETP.LT.AND.EX P3, PT, R2, UR11, !P1, P3 ;  /* 0x0000000b02007c0c */ /* 0x000fe4000cf61330 */
[----:B------:R-:W-:Y:S01]  /*04a0*/  @P0 LOP3.LUT R9, R9, 0x2, RZ, 0xfc, !PT ;  /* 0x0000000209090812 */ /* 0x000fe200078efcff */
[----:B------:R-:W2:Y:S01]  /*04b0*/  LDC.64 R2, c[0x0][0x288] ;  /* 0x0000a200ff027b82 */ /* 0x000ea20000000a00 */
[----:B------:R-:W-:Y:S02]  /*04c0*/  SHF.R.S32.HI R77, RZ, 0x1f, R76 ;  /* 0x0000001fff4d7819 */ /* 0x000fe4000001144c */
[----:B------:R-:W-:-:S02]  /*04d0*/  ISETP.LT.U32.AND P0, PT, R76, UR10, PT ;  /* 0x0000000a4c007c0c */ /* 0x000fc4000bf01070 */
[C---:B------:R-:W-:Y:S02]  /*04e0*/  IADD3 R75, R76.reuse, 0x10, RZ ;  /* 0x000000104c4b7810 */ /* 0x040fe40007ffe0ff */
[----:B------:R-:W-:Y:S02]  /*04f0*/  ISETP.LT.AND.EX P0, PT, R77, UR11, !P1, P0 ;  /* 0x0000000b4d007c0c */ /* 0x000fe4000cf01300 */
[----:B------:R-:W-:Y:S02]  /*0500*/  LOP3.LUT R9, R9, 0xffffff7f, RZ, 0xc0, !PT ;  /* 0xffffff7f09097812 */ /* 0x000fe400078ec0ff */
[----:B------:R-:W-:Y:S02]  /*0510*/  IADD3 R74, R76, 0x20, RZ ;  /* 0x000000204c4a7810 */ /* 0x000fe40007ffe0ff */
[----:B------:R-:W-:Y:S02]  /*0520*/  SHF.R.S32.HI R73, RZ, 0x1f, R75 ;  /* 0x0000001fff497819 */ /* 0x000fe4000001144b */
[----:B------:R-:W-:-:S02]  /*0530*/  ISETP.LT.U32.AND P2, PT, R75, UR10, PT ;  /* 0x0000000a4b007c0c */ /* 0x000fc4000bf41070 */
[----:B------:R-:W-:Y:S02]  /*0540*/  SHF.R.S32.HI R67, RZ, 0x1f, R74 ;  /* 0x0000001fff437819 */ /* 0x000fe4000001144a */
[----:B------:R-:W-:Y:S02]  /*0550*/  ISETP.LT.AND.EX P2, PT, R73, UR11, !P1, P2 ;  /* 0x0000000b49007c0c */ /* 0x000fe4000cf41320 */
[----:B------:R-:W-:Y:S02]  /*0560*/  @P0 LOP3.LUT R9, R9, 0x80, RZ, 0xfc, !PT ;  /* 0x0000008009090812 */ /* 0x000fe400078efcff */
[----:B------:R-:W-:Y:S01]  /*0570*/  ISETP.LT.U32.AND P0, PT, R74, UR10, PT ;  /* 0x0000000a4a007c0c */ /* 0x000fe2000bf01070 */
[----:B------:R-:W-:Y:S01]  /*0580*/  ULDC.U8 UR10, c[0x0][0x2a4] ;  /* 0x0000a900000a7ab9 */ /* 0x000fe20000000000 */
[----:B--2---:R-:W-:Y:S02]  /*0590*/  LEA R5, R3, R3, 0x1 ;  /* 0x0000000303057211 */ /* 0x004fe400078e08ff */
[----:B------:R-:W-:-:S02]  /*05a0*/  ISETP.LT.AND.EX P1, PT, R67, UR11, !P1, P0 ;  /* 0x0000000b43007c0c */ /* 0x000fc4000cf21300 */
[----:B------:R-:W-:Y:S02]  /*05b0*/  LEA.HI R15, P0, R3, R2, RZ, 0x1 ;  /* 0x00000002030f7211 */ /* 0x000fe400078108ff */
[----:B0-----:R-:W-:Y:S02]  /*05c0*/  LOP3.LUT R17, R66, 0x3, RZ, 0xc0, !PT ;  /* 0x0000000342117812 */ /* 0x001fe400078ec0ff */
[----:B------:R-:W-:Y:S01]  /*05d0*/  IADD3.X R0, RZ, R3, RZ, P0, !PT ;  /* 0x00000003ff007210 */ /* 0x000fe200007fe4ff */
[----:B------:R-:W-:Y:S01]  /*05e0*/  IMAD.WIDE.U32 R2, R2, 0x3, RZ ;  /* 0x0000000302027825 */ /* 0x000fe200078e00ff */
[----:B------:R-:W-:Y:S02]  /*05f0*/  IADD3 R12, R76, 0xf0, RZ ;  /* 0x000000f04c0c7810 */ /* 0x000fe40007ffe0ff */
[----:B------:R-:W-:Y:S02]  /*0600*/  SHF.R.S64 R15, R15, 0x1, R0 ;  /* 0x000000010f0f7819 */ /* 0x000fe40000001000 */
[----:B------:R-:W-:-:S02]  /*0610*/  IADD3 R5, R3, R5, RZ ;  /* 0x0000000503057210 */ /* 0x000fc40007ffe0ff */
[----:B------:R-:W-:Y:S02]  /*0620*/  SHF.R.S32.HI R3, RZ, 0x1f, R78 ;  /* 0x0000001fff037819 */ /* 0x000fe4000001144e */
[----:B------:R-:W-:Y:S02]  /*0630*/  LEA.HI R14, P0, R5, R2, RZ, 0x1 ;  /* 0x00000002050e7211 */ /* 0x000fe400078108ff */
[----:B------:R-:W-:Y:S02]  /*0640*/  LEA.HI R3, R3, R78, RZ, 0x5 ;  /* 0x0000004e03037211 */ /* 0x000fe400078f28ff */
[----:B------:R-:W-:Y:S02]  /*0650*/  IADD3.X R5, RZ, R5, RZ, P0, !PT ;  /* 0x00000005ff057210 */ /* 0x000fe400007fe4ff */
[----:B------:R-:W-:Y:S02]  /*0660*/  SHF.R.S32.HI R3, RZ, 0x5, R3 ;  /* 0x00000005ff037819 */ /* 0x000fe40000011403 */
[----:B------:R-:W-:-:S02]  /*0670*/  SHF.R.S64 R14, R14, 0x1, R5 ;  /* 0x000000010e0e7819 */ /* 0x000fc40000001005 */
[----:B------:R-:W-:Y:S02]  /*0680*/  SHF.R.S32.HI R0, RZ, 0x1, R0 ;  /* 0x00000001ff007819 */ /* 0x000fe40000011400 */
[----:B------:R-:W-:Y:S02]  /*0690*/  SHF.R.S32.HI R5, RZ, 0x1, R5 ;  /* 0x00000001ff057819 */ /* 0x000fe40000011405 */
[----:B------:R-:W-:Y:S02]  /*06a0*/  LEA R13, R3, UR5, 0x3 ;  /* 0x00000005030d7c11 */ /* 0x000fe4000f8e18ff */
[----:B------:R-:W-:Y:S02]  /*06b0*/  SHF.L.U64.HI R11, R15, 0x2, R0 ;  /* 0x000000020f0b7819 */ /* 0x000fe40000010200 */
[----:B-1----:R-:W-:-:S07]  /*06c0*/  SHF.L.U64.HI R10, R14, 0x2, R5 ;  /* 0x000000020e0a7819 */ /* 0x002fce0000010205 */
.L_x_528:
[----:B0-----:R-:W0:Y:S01]  /*06d0*/  LDC R6, c[0x0][0x2a0] ;  /* 0x0000a800ff067b82 */ /* 0x001e220000000800 */
[----:B------:R-:W-:Y:S01]  /*06e0*/  LOP3.LUT P6, RZ, R9, 0x80, RZ, 0xc0, !PT ;  /* 0x0000008009ff7812 */ /* 0x000fe200078cc0ff */
[----:B------:R-:W-:Y:S01]  /*06f0*/  ULDC.64 UR12, c[0x0][0x298] ;  /* 0x0000a600000c7ab9 */ /* 0x000fe20000000a00 */
[----:B------:R-:W-:Y:S02]  /*0700*/  P2R R89, PR, RZ, 0x4 ;  /* 0x00000004ff597803 */ /* 0x000fe40000000000 */
[----:B------:R-:W-:Y:S02]  /*0710*/  IADD3 R23, R76, 0xc0, RZ ;  /* 0x000000c04c177810 */ /* 0x000fe40007ffe0ff */
[----:B------:R-:W-:Y:S01]  /*0720*/  MOV R8, RZ ;  /* 0x000000ff00087202 */ /* 0x000fe20000000f00 */
[----:B------:R-:W1:Y:S01]  /*0730*/  @P2 LDC.64 R70, c[0x0][0x230] ;  /* 0x00008c00ff462b82 */ /* 0x000e620000000a00 */
[----:B------:R-:W-:-:S07]  /*0740*/  P2R R56, PR, RZ, 0x20 ;  /* 0x00000020ff387803 */ /* 0x000fce0000000000 */
[----:B------:R-:W2:Y:S01]  /*0750*/  @P6 LDC.64 R82, c[0x0][0x230] ;  /* 0x00008c00ff526b82 */ /* 0x000ea20000000a00 */
[----:B0-----:R-:W-:-:S07]  /*0760*/  IABS R7, R6 ;  /* 0x0000000600077213 */ /* 0x001fce0000000000 */
[----:B------:R-:W0:Y:S01]  /*0770*/  @P1 LDC.64 R60, c[0x0][0x230] ;  /* 0x00008c00ff3c1b82 */ /* 0x000e220000000a00 */
[----:B------:R-:W3:Y:S07]  /*0780*/  I2F.RP R0, R7 ;  /* 0x0000000700007306 */ /* 0x000eee0000209400 */
[----:B------:R-:W4:Y:S08]  /*0790*/  @P5 LDC.64 R34, c[0x0][0x230] ;  /* 0x00008c00ff225b82 */ /* 0x000f300000000a00 */
[----:B------:R-:W4:Y:S01]  /*07a0*/  @P4 LDC.64 R30, c[0x0][0x230] ;  /* 0x00008c00ff1e4b82 */ /* 0x000f220000000a00 */
[----:B---3--:R-:W3:Y:S07]  /*07b0*/  MUFU.RCP R0, R0 ;  /* 0x0000000000007308 */ /* 0x008eee0000001000 */
[----:B------:R-:W4:Y:S01]  /*07c0*/  @P3 LDC.64 R26, c[0x0][0x230] ;  /* 0x00008c00ff1a3b82 */ /* 0x000f220000000a00 */
[----:B---3--:R-:W-:-:S04]  /*07d0*/  IADD3 R2, R0, 0xffffffe, RZ ;  /* 0x0ffffffe00027810 */ /* 0x008fc80007ffe0ff */
[----:B------:R3:W1:Y:S02]  /*07e0*/  F2I.FTZ.U32.TRUNC.NTZ R3, R2 ;  /* 0x0000000200037305 */ /* 0x000664000021f000 */
[----:B---3--:R-:W-:Y:S02]  /*07f0*/  MOV R2, RZ ;  /* 0x000000ff00027202 */ /* 0x008fe40000000f00 */
[----:B-1----:R-:W-:-:S05]  /*0800*/  IADD3 R4, RZ, -R3, RZ ;  /* 0x80000003ff047210 */ /* 0x002fca0007ffe0ff */
[----:B------:R-:W-:Y:S01]  /*0810*/  IMAD R5, R4, R7, RZ ;  /* 0x0000000704057224 */ /* 0x000fe200078e02ff */
[----:B------:R-:W-:-:S03]  /*0820*/  IABS R4, R19 ;  /* 0x0000001300047213 */ /* 0x000fc60000000000 */
[----:B------:R-:W-:-:S06]  /*0830*/  IMAD.HI.U32 R3, R3, R5, R2 ;  /* 0x0000000503037227 */ /* 0x000fcc00078e0002 */
        /* <DEDUP_REMOVED lines=10> */
[----:B------:R-:W-:Y:S02]  /*08e0*/  LOP3.LUT R0, R19, R6, RZ, 0x3c, !PT ;  /* 0x0000000613007212 */ /* 0x000fe400078e3cff */
[----:B------:R-:W-:-:S09]  /*08f0*/  IADD3 R7, R76, 0x40, RZ ;  /* 0x000000404c077810 */ /* 0x000fd20007ffe0ff */
[----:B------:R-:W-:Y:S02]  /*0900*/  @P0 IADD3 R3, R3, 0x1, RZ ;  /* 0x0000000103030810 */ /* 0x000fe40007ffe0ff */
[----:B------:R-:W-:-:S13]  /*0910*/  ISETP.GE.AND P0, PT, R19, RZ, PT ;  /* 0x000000ff1300720c */ /* 0x000fda0003f06270 */
[----:B------:R-:W-:Y:S02]  /*0920*/  @!P0 IADD3 R5, -R5, RZ, RZ ;  /* 0x000000ff05058210 */ /* 0x000fe40007ffe1ff */
[----:B------:R-:W-:Y:S02]  /*0930*/  ISETP.GE.AND P0, PT, R0, RZ, PT ;  /* 0x000000ff0000720c */ /* 0x000fe40003f06270 */
[----:B------:R-:W-:-:S11]  /*0940*/  LOP3.LUT R0, RZ, R6, RZ, 0x33, !PT ;  /* 0x00000006ff007212 */ /* 0x000fd600078e33ff */
[----:B------:R-:W-:Y:S02]  /*0950*/  @!P0 IADD3 R3, -R3, RZ, RZ ;  /* 0x000000ff03038210 */ /* 0x000fe40007ffe1ff */
[----:B------:R-:W-:-:S04]  /*0960*/  ISETP.NE.AND P0, PT, R6, RZ, PT ;  /* 0x000000ff0600720c */ /* 0x000fc80003f05270 */
[C---:B------:R-:W-:Y:S02]  /*0970*/  SEL R57, R0.reuse, R5, !P0 ;  /* 0x0000000500397207 */ /* 0x040fe40004000000 */
[----:B------:R-:W1:Y:S01]  /*0980*/  @P6 LDC.64 R4, c[0x0][0x288] ;  /* 0x0000a200ff046b82 */ /* 0x000e620000000a00 */
[----:B------:R-:W-:Y:S02]  /*0990*/  SEL R3, R0, R3, !P0 ;  /* 0x0000000300037207 */ /* 0x000fe40004000000 */
[----:B------:R-:W-:Y:S01]  /*09a0*/  IMAD R113, R57, 0x3c, RZ ;  /* 0x0000003c39717824 */ /* 0x000fe200078e02ff */
[----:B------:R-:W-:-:S04]  /*09b0*/  SHF.R.S32.HI R0, RZ, 0x1f, R16 ;  /* 0x0000001fff007819 */ /* 0x000fc80000011410 */
        /* <DEDUP_REMOVED lines=8> */
[----:B-1----:R-:W-:-:S03]  /*0a40*/  @P6 IMAD R0, R77, R4, RZ ;  /* 0x000000044d006224 */ /* 0x002fc600078e02ff */
[----:B------:R-:W-:Y:S01]  /*0a50*/  IADD3 R111, R109, R111, RZ ;  /* 0x0000006f6d6f7210 */ /* 0x000fe20007ffe0ff */
[C---:B------:R-:W-:Y:S02]  /*0a60*/  @P6 IMAD R5, R76.reuse, R5, R0 ;  /* 0x000000054c056224 */ /* 0x040fe400078e0200 */
[----:B------:R-:W-:-:S05]  /*0a70*/  @P6 IMAD.WIDE.U32 R2, R76, R4, R110 ;  /* 0x000000044c026225 */ /* 0x000fca00078e006e */
[----:B------:R-:W-:Y:S02]  /*0a80*/  @P6 IADD3 R3, R3, R5, RZ ;  /* 0x0000000503036210 */ /* 0x000fe40007ffe0ff */
[----:B------:R-:W1:Y:S01]  /*0a90*/  @P6 LDC.64 R4, c[0x0][0x228] ;  /* 0x00008a00ff046b82 */ /* 0x000e620000000a00 */
[C---:B------:R-:W-:Y:S02]  /*0aa0*/  @P6 SHF.L.U32 R81, R2.reuse, 0x1, RZ ;  /* 0x0000000102516819 */ /* 0x040fe400000006ff */
[----:B------:R-:W-:Y:S02]  /*0ab0*/  @P6 SHF.L.U64.HI R2, R2, 0x1, R3 ;  /* 0x0000000102026819 */ /* 0x000fe40000010203 */
[----:B--2---:R-:W-:Y:S02]  /*0ac0*/  @P6 IADD3 R82, P0, R81, R82, RZ ;  /* 0x0000005251526210 */ /* 0x004fe40007f1e0ff */
[----:B------:R-:W-:Y:S02]  /*0ad0*/  @P2 MOV R3, R111 ;  /* 0x0000006f00032202 */ /* 0x000fe40000000f00 */
[----:B------:R-:W-:-:S02]  /*0ae0*/  @P6 IADD3.X R83, R2, R83, RZ, P0, !PT ;  /* 0x0000005302536210 */ /* 0x000fc400007fe4ff */
[----:B-1----:R-:W-:-:S04]  /*0af0*/  @P6 IADD3 R80, P0, R81, R4, RZ ;  /* 0x0000000451506210 */ /* 0x002fc80007f1e0ff */
[----:B------:R-:W-:Y:S02]  /*0b00*/  @P6 IADD3.X R81, R2, R5, RZ, P0, !PT ;  /* 0x0000000502516210 */ /* 0x000fe400007fe4ff */
[----:B------:R-:W1:Y:S01]  /*0b10*/  @P2 LDC.64 R4, c[0x0][0x288] ;  /* 0x0000a200ff042b82 */ /* 0x000e620000000a00 */
[----:B------:R-:W-:Y:S02]  /*0b20*/  @P2 MOV R2, R108 ;  /* 0x0000006c00022202 */ /* 0x000fe40000000f00 */
[----:B------:R-:W-:-:S13]  /*0b30*/  LOP3.LUT P6, RZ, R9, 0x10, RZ, 0xc0, !PT ;  /* 0x0000001009ff7812 */ /* 0x000fda00078cc0ff */
[----:B------:R-:W2:Y:S01]  /*0b40*/  @P6 LDC.64 R50, c[0x0][0x230] ;  /* 0x00008c00ff326b82 */ /* 0x000ea20000000a00 */
[-C--:B-1----:R-:W-:Y:S02]  /*0b50*/  @P2 IMAD R0, R73, R4.reuse, RZ ;  /* 0x0000000449002224 */ /* 0x082fe400078e02ff */
[----:B------:R-:W-:-:S04]  /*0b60*/  @P2 IMAD.WIDE.U32 R2, R75, R4, R2 ;  /* 0x000000044b022225 */ /* 0x000fc800078e0002 */
[----:B------:R-:W-:Y:S01]  /*0b70*/  @P2 IMAD R5, R75, R5, R0 ;  /* 0x000000054b052224 */ /* 0x000fe200078e0200 */
[----:B------:R-:W-:-:S04]  /*0b80*/  @P2 SHF.L.U32 R63, R2, 0x1, RZ ;  /* 0x00000001023f2819 */ /* 0x000fc800000006ff */
[----:B------:R-:W-:Y:S02]  /*0b90*/  @P2 IADD3 R3, R3, R5, RZ ;  /* 0x0000000503032210 */ /* 0x000fe40007ffe0ff */
[----:B------:R-:W1:Y:S01]  /*0ba0*/  @P2 LDC.64 R4, c[0x0][0x228] ;  /* 0x00008a00ff042b82 */ /* 0x000e620000000a00 */
[C---:B------:R-:W-:Y:S02]  /*0bb0*/  @P2 IADD3 R70, P0, R63.reuse, R70, RZ ;  /* 0x000000463f462210 */ /* 0x040fe40007f1e0ff */
[----:B------:R-:W-:Y:S02]  /*0bc0*/  @P2 SHF.L.U64.HI R2, R2, 0x1, R3 ;  /* 0x0000000102022819 */ /* 0x000fe40000010203 */
[----:B------:R-:W-:Y:S02]  /*0bd0*/  @P1 MOV R3, R111 ;  /* 0x0000006f00031202 */ /* 0x000fe40000000f00 */
[----:B------:R-:W-:Y:S02]  /*0be0*/  @P2 IADD3.X R71, R2, R71, RZ, P0, !PT ;  /* 0x0000004702472210 */ /* 0x000fe400007fe4ff */
[----:B-1----:R-:W-:-:S04]  /*0bf0*/  @P2 IADD3 R62, P0, R63, R4, RZ ;  /* 0x000000043f3e2210 */ /* 0x002fc80007f1e0ff */
[----:B------:R-:W-:Y:S02]  /*0c00*/  @P2 IADD3.X R63, R2, R5, RZ, P0, !PT ;  /* 0x00000005023f2210 */ /* 0x000fe400007fe4ff */
[----:B------:R-:W1:Y:S01]  /*0c10*/  @P1 LDC.64 R4, c[0x0][0x288] ;  /* 0x0000a200ff041b82 */ /* 0x000e620000000a00 */
[----:B------:R-:W-:Y:S02]  /*0c20*/  @P1 MOV R2, R108 ;  /* 0x0000006c00021202 */ /* 0x000fe40000000f00 */
[----:B------:R-:W-:-:S13]  /*0c30*/  LOP3.LUT P2, RZ, R9, 0x20, RZ, 0xc0, !PT ;  /* 0x0000002009ff7812 */ /* 0x000fda000784c0ff */
[----:B------:R-:W3:Y:S01]  /*0c40*/  @P2 LDC.64 R54, c[0x0][0x230] ;  /* 0x00008c00ff362b82 */ /* 0x000ee20000000a00 */
[-C--:B-1----:R-:W-:Y:S02]  /*0c50*/  @P1 IMAD R0, R67, R4.reuse, RZ ;  /* 0x0000000443001224 */ /* 0x082fe400078e02ff */
[----:B------:R-:W-:-:S04]  /*0c60*/  @P1 IMAD.WIDE.U32 R2, R74, R4, R2 ;  /* 0x000000044a021225 */ /* 0x000fc800078e0002 */
[----:B------:R-:W-:Y:S01]  /*0c70*/  @P1 IMAD R5, R74, R5, R0 ;  /* 0x000000054a051224 */ /* 0x000fe200078e0200 */
[----:B------:R-:W-:-:S04]  /*0c80*/  @P1 SHF.L.U32 R59, R2, 0x1, RZ ;  /* 0x00000001023b1819 */ /* 0x000fc800000006ff */
[----:B------:R-:W-:Y:S02]  /*0c90*/  @P1 IADD3 R3, R3, R5, RZ ;  /* 0x0000000503031210 */ /* 0x000fe40007ffe0ff */
[----:B------:R-:W1:Y:S01]  /*0ca0*/  @P1 LDC.64 R4, c[0x0][0x228] ;  /* 0x00008a00ff041b82 */ /* 0x000e620000000a00 */
[C---:B0-----:R-:W-:Y:S02]  /*0cb0*/  @P1 IADD3 R60, P0, R59.reuse, R60, RZ ;  /* 0x0000003c3b3c1210 */ /* 0x041fe40007f1e0ff */
[----:B------:R-:W-:Y:S02]  /*0cc0*/  @P1 SHF.L.U64.HI R2, R2, 0x1, R3 ;  /* 0x0000000102021819 */ /* 0x000fe40000010203 */
[----:B------:R-:W-:Y:S02]  /*0cd0*/  SHF.R.S32.HI R3, RZ, 0x1f, R7 ;  /* 0x0000001fff037819 */ /* 0x000fe40000011407 */
[----:B------:R-:W-:Y:S02]  /*0ce0*/  @P1 IADD3.X R61, R2, R61, RZ, P0, !PT ;  /* 0x0000003d023d1210 */ /* 0x000fe400007fe4ff */
[----:B-1----:R-:W-:-:S04]  /*0cf0*/  @P1 IADD3 R58, P0, R59, R4, RZ ;  /* 0x000000043b3a1210 */ /* 0x002fc80007f1e0ff */
[----:B------:R-:W-:Y:S02]  /*0d00*/  @P1 IADD3.X R59, R2, R5, RZ, P0, !PT ;  /* 0x00000005023b1210 */ /* 0x000fe400007fe4ff */
[----:B------:R-:W0:Y:S01]  /*0d10*/  @P2 LDC.64 R4, c[0x0][0x288] ;  /* 0x0000a200ff042b82 */ /* 0x000e220000000a00 */
[----:B------:R-:W-:Y:S01]  /*0d20*/  @P2 MOV R2, R108 ;  /* 0x0000006c00022202 */ /* 0x000fe20000000f00 */
[----:B0-----:R-:W-:Y:S01]  /*0d30*/  @P2 IMAD R0, R3, R4, RZ ;  /* 0x0000000403002224 */ /* 0x001fe200078e02ff */
[----:B------:R-:W-:-:S03]  /*0d40*/  @P2 MOV R3, R111 ;  /* 0x0000006f00032202 */ /* 0x000fc60000000f00 */
[C---:B------:R-:W-:Y:S02]  /*0d50*/  @P2 IMAD R5, R7.reuse, R5, R0 ;  /* 0x0000000507052224 */ /* 0x040fe400078e0200 */
        /* <DEDUP_REMOVED lines=12> */
[----:B------:R-:W-:Y:S02]  /*0e20*/  @P6 MOV R2, R108 ;  /* 0x0000006c00026202 */ /* 0x000fe40000000f00 */
[----:B------:R-:W-:-:S13]  /*0e30*/  LOP3.LUT P2, RZ, R9, 0x8, RZ, 0xc0, !PT ;  /* 0x0000000809ff7812 */ /* 0x000fda000784c0ff */
[----:B------:R-:W1:Y:S01]  /*0e40*/  @P2 LDC.64 R46, c[0x0][0x230] ;  /* 0x00008c00ff2e2b82 */ /* 0x000e620000000a00 */
        /* <DEDUP_REMOVED lines=15> */
[----:B------:R-:W-:Y:S02]  /*0f40*/  @P2 MOV R2, R108 ;  /* 0x0000006c00022202 */ /* 0x000fe40000000f00 */
[----:B------:R-:W-:-:S13]  /*0f50*/  LOP3.LUT P6, RZ, R9, 0x4, RZ, 0xc0, !PT ;  /* 0x0000000409ff7812 */ /* 0x000fda00078cc0ff */
[----:B------:R-:W2:Y:S01]  /*0f60*/  @P6 LDC.64 R42, c[0x0][0x230] ;  /* 0x00008c00ff2a6b82 */ /* 0x000ea20000000a00 */
        /* <DEDUP_REMOVED lines=50> */
[C---:B------:R-:W-:Y:S02]  /*1290*/  IADD3 R69, R76.reuse, 0xd0, RZ ;  /* 0x000000d04c457810 */ /* 0x040fe40007ffe0ff */
[----:B------:R-:W-:Y:S02]  /*12a0*/  IADD3 R93, R76, 0x30, RZ ;  /* 0x000000304c5d7810 */ /* 0x000fe40007ffe0ff */
[----:B------:R-:W-:Y:S02]  /*12b0*/  CS2R R96, SRZ ;  /* 0x0000000000607805 */ /* 0x000fe4000001ff00 */
[----:B------:R-:W-:-:S02]  /*12c0*/  CS2R R98, SRZ ;  /* 0x0000000000627805 */ /* 0x000fc4000001ff00 */
[----:B------:R-:W-:Y:S02]  /*12d0*/  CS2R R94, SRZ ;  /* 0x00000000005e7805 */ /* 0x000fe4000001ff00 */
[----:B------:R-:W-:Y:S01]  /*12e0*/  LOP3.LUT P2, RZ, R9, 0x80, RZ, 0xc0, !PT ;  /* 0x0000008009ff7812 */ /* 0x000fe2000784c0ff */
        /* <DEDUP_REMOVED lines=15> */
[----:B------:R-:W-:Y:S02]  /*13e0*/  @P4 MOV R2, R108 ;  /* 0x0000006c00024202 */ /* 0x000fe40000000f00 */
[----:B------:R-:W-:Y:S02]  /*13f0*/  SHF.R.S32.HI R85, RZ, 0x1f, R69 ;  /* 0x0000001fff557819 */ /* 0x000fe40000011445 */
        /* <DEDUP_REMOVED lines=9> */
[C---:B------:R-:W-:Y:S02]  /*1490*/  @P4 IMAD R5, R7.reuse, R5, R0 ;  /* 0x0000000507054224 */ /* 0x040fe400078e0200 */
[----:B------:R-:W-:Y:S01]  /*14a0*/  @P4 IMAD.WIDE.U32 R2, R7, R4, R2 ;  /* 0x0000000407024225 */ /* 0x000fe200078e0002 */
[----:B------:R-:W-:-:S04]  /*14b0*/  IADD3 R7, R76, 0xb0, RZ ;  /* 0x000000b04c077810 */ /* 0x000fc80007ffe0ff */
[----:B------:R-:W-:Y:S01]  /*14c0*/  @P4 IADD3 R3, R3, R5, RZ ;  /* 0x0000000503034210 */ /* 0x000fe20007ffe0ff */
[----:B------:R-:W5:Y:S01]  /*14d0*/  @P5 LDG.E R97, desc[UR8][R54.64] ;  /* 0x0000000836615981 */ /* 0x000f62000c1e1900 */
[----:B------:R-:W0:Y:S01]  /*14e0*/  @P4 LDC.64 R4, c[0x0][0x228] ;  /* 0x00008a00ff044b82 */ /* 0x000e220000000a00 */
[C---:B------:R-:W-:Y:S02]  /*14f0*/  @P4 SHF.L.U32 R29, R2.reuse, 0x1, RZ ;  /* 0x00000001021d4819 */ /* 0x040fe400000006ff */
[----:B------:R-:W-:Y:S01]  /*1500*/  @P4 SHF.L.U64.HI R2, R2, 0x1, R3 ;  /* 0x0000000102024819 */ /* 0x000fe20000010203 */
[----:B------:R-:W5:Y:S01]  /*1510*/  @P5 LDG.E R96, desc[UR8][R52.64] ;  /* 0x0000000834605981 */ /* 0x000f62000c1e1900 */
[----:B------:R-:W-:Y:S02]  /*1520*/  @P4 IADD3 R30, P0, R29, R30, RZ ;  /* 0x0000001e1d1e4210 */ /* 0x000fe40007f1e0ff */
        /* <DEDUP_REMOVED lines=9> */
[----:B------:R-:W-:-:S05]  /*15c0*/  @P3 IMAD.WIDE.U32 R2, R7, R4, R2 ;  /* 0x0000000407023225 */ /* 0x000fca00078e0002 */
[----:B------:R-:W-:Y:S02]  /*15d0*/  @P3 IADD3 R3, R3, R5, RZ ;  /* 0x0000000503033210 */ /* 0x000fe40007ffe0ff */
[----:B------:R-:W0:Y:S01]  /*15e0*/  @P3 LDC.64 R4, c[0x0][0x228] ;  /* 0x00008a00ff043b82 */ /* 0x000e220000000a00 */
[C---:B------:R-:W-:Y:S02]  /*15f0*/  @P3 SHF.L.U32 R21, R2.reuse, 0x1, RZ ;  /* 0x0000000102153819 */ /* 0x040fe400000006ff */
[----:B------:R-:W-:Y:S02]  /*1600*/  @P3 SHF.L.U64.HI R2, R2, 0x1, R3 ;  /* 0x0000000102023819 */ /* 0x000fe40000010203 */
[----:B------:R-:W-:-:S04]  /*1610*/  @P3 IADD3 R26, P0, R21, R26, RZ ;  /* 0x0000001a151a3210 */ /* 0x000fc80007f1e0ff */
[----:B------:R-:W-:Y:S02]  /*1620*/  @P3 IADD3.X R27, R2, R27, RZ, P0, !PT ;  /* 0x0000001b021b3210 */ /* 0x000fe400007fe4ff */
[----:B0-----:R-:W-:-:S04]  /*1630*/  @P3 IADD3 R20, P0, R21, R4, RZ ;  /* 0x0000000415143210 */ /* 0x001fc80007f1e0ff */
[----:B------:R-:W-:Y:S01]  /*1640*/  @P3 IADD3.X R21, R2, R5, RZ, P0, !PT ;  /* 0x0000000502153210 */ /* 0x000fe200007fe4ff */
[----:B------:R-:W-:Y:S01]  /*1650*/  IMAD.WIDE.U32 R2, R78, -0x77777777, RZ ;  /* 0x888888894e027825 */ /* 0x000fe200078e00ff */
[----:B------:R-:W0:Y:S04]  /*1660*/  LDC R5, c[0x0][0x2ac] ;  /* 0x0000ab00ff057b82 */ /* 0x000e280000000800 */
[----:B------:R-:W-:-:S05]  /*1670*/  SHF.R.U32.HI R0, RZ, 0x4, R3 ;  /* 0x00000004ff007819 */ /* 0x000fca0000011603 */
[----:B0-----:R-:W-:Y:S01]  /*1680*/  IMAD R0, R5, UR7, R0 ;  /* 0x0000000705007c24 */ /* 0x001fe2000f8e0200 */
[----:B------:R-:W-:-:S04]  /*1690*/  SHF.R.S32.HI R5, RZ, 0x1f, R23 ;  /* 0x0000001fff057819 */ /* 0x000fc80000011417 */
        /* <DEDUP_REMOVED lines=11> */
[----:B------:R-:W-:-:S05]  /*1750*/  @P0 IMAD.WIDE.U32 R4, R23, R6, R4 ;  /* 0x0000000617040225 */ /* 0x000fca00078e0004 */
[----:B------:R-:W-:Y:S02]  /*1760*/  @P0 IADD3 R5, R5, R7, RZ ;  /* 0x0000000705050210 */ /* 0x000fe40007ffe0ff */
[C---:B------:R-:W-:Y:S02]  /*1770*/  @P0 SHF.L.U32 R25, R4.reuse, 0x1, RZ ;  /* 0x0000000104190819 */ /* 0x040fe400000006ff */
[----:B------:R-:W-:Y:S02]  /*1780*/  @P0 SHF.L.U64.HI R6, R4, 0x1, R5 ;  /* 0x0000000104060819 */ /* 0x000fe40000010205 */
[----:B-1----:R-:W-:-:S04]  /*1790*/  @P0 IADD3 R4, P6, R25, R2, RZ ;  /* 0x0000000219040210 */ /* 0x002fc80007fde0ff */
[----:B------:R-:W-:Y:S02]  /*17a0*/  @P0 IADD3.X R5, R6, R3, RZ, P6, !PT ;  /* 0x0000000306050210 */ /* 0x000fe400037fe4ff */
[----:B------:R-:W0:Y:S03]  /*17b0*/  @P0 LDC.64 R2, c[0x0][0x228] ;  /* 0x00008a00ff020b82 */ /* 0x000e260000000a00 */
[----:B------:R1:W5:Y:S01]  /*17c0*/  @P0 LDG.E R8, desc[UR8][R4.64] ;  /* 0x0000000804080981 */ /* 0x000362000c1e1900 */
[----:B0-----:R-:W-:-:S04]  /*17d0*/  @P0 IADD3 R24, P6, R25, R2, RZ ;  /* 0x0000000219180210 */ /* 0x001fc80007fde0ff */
[----:B------:R-:W-:Y:S02]  /*17e0*/  @P0 IADD3.X R25, R6, R3, RZ, P6, !PT ;  /* 0x0000000306190210 */ /* 0x000fe400037fe4ff */
[----:B------:R-:W-:Y:S02]  /*17f0*/  CS2R R6, SRZ ;  /* 0x0000000000067805 */ /* 0x000fe4000001ff00 */
[----:B------:R-:W-:-:S04]  /*1800*/  IADD3 R2, R0, 0xd0, RZ ;  /* 0x000000d000027810 */ /* 0x000fc80007ffe0ff */
[----:B------:R-:W-:Y:S01]  /*1810*/  SHF.R.S32.HI R3, RZ, 0x1f, R2 ;  /* 0x0000001fff037819 */ /* 0x000fe20000011402 */
[----:B------:R0:W5:Y:S01]  /*1820*/  @P0 LDG.E R7, desc[UR8][R24.64] ;  /* 0x0000000818070981 */ /* 0x000162000c1e1900 */
[----:B------:R-:W-:-:S04]  /*1830*/  ISETP.GE.U32.AND P0, PT, R2, UR12, PT ;  /* 0x0000000c02007c0c */ /* 0x000fc8000bf06070 */
[----:B------:R-:W-:-:S04]  /*1840*/  ISETP.GE.AND.EX P0, PT, R3, UR13, PT, P0 ;  /* 0x0000000d03007c0c */ /* 0x000fc8000bf06300 */
[----:B------:R-:W-:-:S13]  /*1850*/  ISETP.LT.U32.AND P0, PT, R78, 0x1e0, !P0 ;  /* 0x000001e04e00780c */ /* 0x000fda0004701070 */
[----:B------:R-:W2:Y:S01]  /*1860*/  @P0 LDC.64 R22, c[0x0][0x288] ;  /* 0x0000a200ff160b82 */ /* 0x000ea20000000a00 */
[----:B-1----:R-:W-:-:S07]  /*1870*/  @P0 MOV R5, R111 ;  /* 0x0000006f00050202 */ /* 0x002fce0000000f00 */
[----:B------:R-:W1:Y:S01]  /*1880*/  @P0 LDC.64 R2, c[0x0][0x230] ;  /* 0x00008c00ff020b82 */ /* 0x000e620000000a00 */
[----:B--2---:R-:W-:-:S04]  /*1890*/  @P0 IMAD R4, R85, R22, RZ ;  /* 0x0000001655040224 */ /* 0x004fc800078e02ff */
[----:B0-----:R-:W-:Y:S01]  /*18a0*/  @P0 IMAD R25, R69, R23, R4 ;  /* 0x0000001745190224 */ /* 0x001fe200078e0204 */
        /* <DEDUP_REMOVED lines=8> */
[----:B------:R1:W5:Y:S01]  /*1930*/  @P0 LDG.E R6, desc[UR8][R2.64] ;  /* 0x0000000802060981 */ /* 0x000362000c1e1900 */
[----:B0-----:R-:W-:-:S04]  /*1940*/  @P0 IADD3 R24, P6, R25, R4, RZ ;  /* 0x0000000419180210 */ /* 0x001fc80007fde0ff */
[----:B------:R-:W-:Y:S02]  /*1950*/  @P0 IADD3.X R25, R22, R5, RZ, P6, !PT ;  /* 0x0000000516190210 */ /* 0x000fe400037fe4ff */
[----:B------:R-:W-:Y:S02]  /*1960*/  MOV R5, RZ ;  /* 0x000000ff00057202 */ /* 0x000fe40000000f00 */
[----:B------:R-:W-:-:S04]  /*1970*/  IADD3 R4, R0, 0xe0, RZ ;  /* 0x000000e000047810 */ /* 0x000fc80007ffe0ff */
        /* <DEDUP_REMOVED lines=8> */
[----:B-1----:R-:W-:Y:S01]  /*1a00*/  @P0 MOV R3, R111 ;  /* 0x0000006f00030202 */ /* 0x002fe20000000f00 */
[----:B------:R-:W1:Y:S02]  /*1a10*/  @P0 LDC.64 R68, c[0x0][0x230] ;  /* 0x00008c00ff440b82 */ /* 0x000e640000000a00 */
        /* <DEDUP_REMOVED lines=8> */
[----:B-1----:R-:W-:-:S04]  /*1aa0*/  @P0 IADD3 R68, P6, R3, R68, RZ ;  /* 0x0000004403440210 */ /* 0x002fc80007fde0ff */
[----:B------:R-:W-:Y:S02]  /*1ab0*/  @P0 IADD3.X R69, R2, R69, RZ, P6, !PT ;  /* 0x0000004502450210 */ /* 0x000fe400037fe4ff */
[----:B------:R-:W-:Y:S02]  /*1ac0*/  MOV R4, RZ ;  /* 0x000000ff00047202 */ /* 0x000fe40000000f00 */
[----:B------:R-:W-:-:S04]  /*1ad0*/  IADD3 R0, R0, 0xf0, RZ ;  /* 0x000000f000007810 */ /* 0x000fc80007ffe0ff */
[----:B------:R1:W5:Y:S01]  /*1ae0*/  @P0 LDG.E R4, desc[UR8][R68.64] ;  /* 0x0000000844040981 */ /* 0x000362000c1e1900 */
[----:B--2---:R-:W-:Y:S02]  /*1af0*/  @P0 IADD3 R84, P6, R3, R84, RZ ;  /* 0x0000005403540210 */ /* 0x004fe40007fde0ff */
[----:B------:R-:W-:Y:S02]  /*1b00*/  MOV R3, RZ ;  /* 0x000000ff00037202 */ /* 0x000fe40000000f00 */
[----:B------:R-:W-:Y:S02]  /*1b10*/  @P0 IADD3.X R85, R2, R85, RZ, P6, !PT ;  /* 0x0000005502550210 */ /* 0x000fe400037fe4ff */
[----:B------:R-:W-:-:S03]  /*1b20*/  SHF.R.S32.HI R2, RZ, 0x1f, R0 ;  /* 0x0000001fff027819 */ /* 0x000fc60000011400 */
[----:B------:R2:W5:Y:S01]  /*1b30*/  @P0 LDG.E R3, desc[UR8][R84.64] ;  /* 0x0000000854030981 */ /* 0x000562000c1e1900 */
[----:B------:R-:W-:-:S04]  /*1b40*/  ISETP.GE.U32.AND P0, PT, R0, UR12, PT ;  /* 0x0000000c00007c0c */ /* 0x000fc8000bf06070 */
[----:B------:R-:W-:-:S04]  /*1b50*/  ISETP.GE.AND.EX P0, PT, R2, UR13, PT, P0 ;  /* 0x0000000d02007c0c */ /* 0x000fc8000bf06300 */
[----:B------:R-:W-:-:S13]  /*1b60*/  ISETP.LT.U32.AND P0, PT, R78, 0x1e0, !P0 ;  /* 0x000001e04e00780c */ /* 0x000fda0004701070 */
[----:B------:R-:W3:Y:S01]  /*1b70*/  @P0 LDC.64 R22, c[0x0][0x288] ;  /* 0x0000a200ff160b82 */ /* 0x000ee20000000a00 */
[----:B------:R-:W-:-:S07]  /*1b80*/  SHF.R.S32.HI R91, RZ, 0x1f, R12 ;  /* 0x0000001fff5b7819 */ /* 0x000fce000001140c */
[----:B0-----:R-:W0:Y:S01]  /*1b90*/  @P0 LDC.64 R24, c[0x0][0x230] ;  /* 0x00008c00ff180b82 */ /* 0x001e220000000a00 */
[----:B-1----:R-:W-:Y:S02]  /*1ba0*/  @P0 MOV R68, R108 ;  /* 0x0000006c00440202 */ /* 0x002fe40000000f00 */
[----:B------:R-:W-:-:S05]  /*1bb0*/  @P0 MOV R69, R111 ;  /* 0x0000006f00450202 */ /* 0x000fca0000000f00 */
[----:B--2---:R-:W1:Y:S01]  /*1bc0*/  @P0 LDC.64 R84, c[0x0][0x228] ;  /* 0x00008a00ff540b82 */ /* 0x004e620000000a00 */
[-C--:B---3--:R-:W-:Y:S02]  /*1bd0*/  @P0 IMAD R0, R91, R22.reuse, RZ ;  /* 0x000000165b000224 */ /* 0x088fe400078e02ff */
[----:B------:R-:W-:-:S04]  /*1be0*/  @P0 IMAD.WIDE.U32 R68, R12, R22, R68 ;  /* 0x000000160c440225 */ /* 0x000fc800078e0044 */
[----:B------:R-:W-:-:S05]  /*1bf0*/  @P0 IMAD R23, R12, R23, R0 ;  /* 0x000000170c170224 */ /* 0x000fca00078e0200 */
[----:B------:R-:W-:Y:S02]  /*1c00*/  @P0 IADD3 R69, R69, R23, RZ ;  /* 0x0000001745450210 */ /* 0x000fe40007ffe0ff */
[C---:B------:R-:W-:Y:S02]  /*1c10*/  @P0 SHF.L.U32 R23, R68.reuse, 0x1, RZ ;  /* 0x0000000144170819 */ /* 0x040fe400000006ff */
[----:B------:R-:W-:Y:S02]  /*1c20*/  @P0 SHF.L.U64.HI R68, R68, 0x1, R69 ;  /* 0x0000000144440819 */ /* 0x000fe40000010245 */
[----:B0-----:R-:W-:-:S04]  /*1c30*/  @P0 IADD3 R24, P6, R23, R24, RZ ;  /* 0x0000001817180210 */ /* 0x001fc80007fde0ff */
[----:B------:R-:W-:Y:S02]  /*1c40*/  @P0 IADD3.X R25, R68, R25, RZ, P6, !PT ;  /* 0x0000001944190210 */ /* 0x000fe400037fe4ff */
[----:B-1----:R-:W-:-:S04]  /*1c50*/  @P0 IADD3 R84, P6, R23, R84, RZ ;  /* 0x0000005417540210 */ /* 0x002fc80007fde0ff */
[----:B------:R-:W-:Y:S02]  /*1c60*/  @P0 IADD3.X R85, R68, R85, RZ, P6, !PT ;  /* 0x0000005544550210 */ /* 0x000fe400037fe4ff */
[----:B------:R-:W-:-:S13]  /*1c70*/  LOP3.LUT P6, RZ, R9, 0x40, RZ, 0xc0, !PT ;  /* 0x0000004009ff7812 */ /* 0x000fda00078cc0ff */
[----:B------:R-:W0:Y:S01]  /*1c80*/  @P6 LDC.64 R68, c[0x0][0x288] ;  /* 0x0000a200ff446b82 */ /* 0x000e220000000a00 */
[----:B------:R-:W-:Y:S02]  /*1c90*/  MOV R2, RZ ;  /* 0x000000ff00027202 */ /* 0x000fe40000000f00 */
[----:B------:R-:W-:-:S04]  /*1ca0*/  SHF.R.S32.HI R91, RZ, 0x1f, R93 ;  /* 0x0000001fff5b7819 */ /* 0x000fc8000001145d */
[----:B------:R1:W5:Y:S01]  /*1cb0*/  @P0 LDG.E R2, desc[UR8][R24.64] ;  /* 0x0000000818020981 */ /* 0x000362000c1e1900 */
[----:B------:R-:W2:Y:S01]  /*1cc0*/  @P6 LDC.64 R22, c[0x0][0x230] ;  /* 0x00008c00ff166b82 */ /* 0x000ea20000000a00 */
[----:B-1----:R-:W-:Y:S02]  /*1cd0*/  @P6 MOV R24, R108 ;  /* 0x0000006c00186202 */ /* 0x002fe40000000f00 */
[----:B------:R-:W-:Y:S01]  /*1ce0*/  @P6 MOV R25, R111 ;  /* 0x0000006f00196202 */ /* 0x000fe20000000f00 */
[----:B0-----:R-:W-:-:S04]  /*1cf0*/  @P6 IMAD R90, R91, R68, RZ ;  /* 0x000000445b5a6224 */ /* 0x001fc800078e02ff */
[C---:B------:R-:W-:Y:S02]  /*1d00*/  @P6 IMAD R91, R93.reuse, R69, R90 ;  /* 0x000000455d5b6224 */ /* 0x040fe400078e025a */
[----:B------:R-:W-:Y:S02]  /*1d10*/  @P6 IMAD.WIDE.U32 R68, R93, R68, R24 ;  /* 0x000000445d446225 */ /* 0x000fe400078e0018 */
[----:B------:R-:W0:Y:S01]  /*1d20*/  @P6 LDC.64 R24, c[0x0][0x228] ;  /* 0x00008a00ff186b82 */ /* 0x000e220000000a00 */
[----:B------:R-:W-:Y:S02]  /*1d30*/  MOV R0, RZ ;  /* 0x000000ff00007202 */ /* 0x000fe40000000f00 */
[----:B------:R-:W-:Y:S02]  /*1d40*/  @P6 IADD3 R91, R69, R91, RZ ;  /* 0x0000005b455b6210 */ /* 0x000fe40007ffe0ff */
[C---:B------:R-:W-:Y:S02]  /*1d50*/  @P6 SHF.L.U32 R69, R68.reuse, 0x1, RZ ;  /* 0x0000000144456819 */ /* 0x040fe400000006ff */
[----:B------:R-:W5:Y:S01]  /*1d60*/  @P0 LDG.E R0, desc[UR8][R84.64] ;  /* 0x0000000854000981 */ /* 0x000f62000c1e1900 */
[----:B------:R-:W-:-:S02]  /*1d70*/  @P6 SHF.L.U64.HI R68, R68, 0x1, R91 ;  /* 0x0000000144446819 */ /* 0x000fc4000001025b */
[----:B--2---:R-:W-:-:S04]  /*1d80*/  @P6 IADD3 R22, P0, R69, R22, RZ ;  /* 0x0000001645166210 */ /* 0x004fc80007f1e0ff */
[----:B------:R-:W-:Y:S02]  /*1d90*/  @P6 IADD3.X R23, R68, R23, RZ, P0, !PT ;  /* 0x0000001744176210 */ /* 0x000fe400007fe4ff */
[----:B0-----:R-:W-:-:S04]  /*1da0*/  @P6 IADD3 R24, P0, R69, R24, RZ ;  /* 0x0000001845186210 */ /* 0x001fc80007f1e0ff */
[----:B------:R-:W-:Y:S02]  /*1db0*/  @P6 IADD3.X R25, R68, R25, RZ, P0, !PT ;  /* 0x0000001944196210 */ /* 0x000fe400007fe4ff */
[----:B------:R-:W0:Y:S01]  /*1dc0*/  LDC.64 R68, c[0x0][0x248] ;  /* 0x00009200ff447b82 */ /* 0x000e220000000a00 */
[----:B------:R-:W-:Y:S02]  /*1dd0*/  ISETP.NE.AND P5, PT, R88, RZ, PT ;  /* 0x000000ff5800720c */ /* 0x000fe40003fa5270 */
[----:B------:R-:W-:Y:S02]  /*1de0*/  CS2R R92, SRZ ;  /* 0x00000000005c7805 */ /* 0x000fe4000001ff00 */
[----:B------:R-:W-:Y:S02]  /*1df0*/  CS2R R104, SRZ ;  /* 0x0000000000687805 */ /* 0x000fe4000001ff00 */
[----:B------:R-:W-:Y:S02]  /*1e00*/  CS2R R90, SRZ ;  /* 0x00000000005a7805 */ /* 0x000fe4000001ff00 */
[----:B------:R-:W-:-:S02]  /*1e10*/  MOV R107, 0x3f800000 ;  /* 0x3f800000006b7802 */ /* 0x000fc40000000f00 */
[----:B------:R-:W-:Y:S02]  /*1e20*/  CS2R R102, SRZ ;  /* 0x0000000000667805 */ /* 0x000fe4000001ff00 */
[----:B------:R-:W-:Y:S02]  /*1e30*/  MOV R106, RZ ;  /* 0x000000ff006a7202 */ /* 0x000fe40000000f00 */
[----:B------:R-:W-:Y:S01]  /*1e40*/  CS2R R100, SRZ ;  /* 0x0000000000647805 */ /* 0x000fe2000001ff00 */
[----:B------:R1:W5:Y:S04]  /*1e50*/  @P2 LDG.E R105, desc[UR8][R82.64] ;  /* 0x0000000852692981 */ /* 0x000368000c1e1900 */
[----:B------:R2:W5:Y:S04]  /*1e60*/  @P2 LDG.E R104, desc[UR8][R80.64] ;  /* 0x0000000850682981 */ /* 0x000568000c1e1900 */
[----:B------:R3:W5:Y:S04]  /*1e70*/  @P5 LDG.E R98, desc[UR8][R50.64] ;  /* 0x0000000832625981 */ /* 0x000768000c1e1900 */
[----:B------:R3:W5:Y:S01]  /*1e80*/  @P5 LDG.E R95, desc[UR8][R48.64] ;  /* 0x00000008305f5981 */ /* 0x000762000c1e1900 */
[----:B0-----:R-:W-:-:S03]  /*1e90*/  IMAD.WIDE R68, R19, 0x8, R68 ;  /* 0x0000000813447825 */ /* 0x001fc600078e0244 */
[----:B------:R3:W5:Y:S04]  /*1ea0*/  @P1 LDG.E R101, desc[UR8][R60.64] ;  /* 0x000000083c651981 */ /* 0x000768000c1e1900 */
[----:B------:R3:W5:Y:S04]  /*1eb0*/  @P1 LDG.E R100, desc[UR8][R58.64] ;  /* 0x000000083a641981 */ /* 0x000768000c1e1900 */
[----:B------:R-:W4:Y:S01]  /*1ec0*/  LDG.E.64 R68, desc[UR8][R68.64] ;  /* 0x0000000844447981 */ /* 0x000f22000c1e1b00 */
[----:B------:R-:W-:-:S03]  /*1ed0*/  ISETP.NE.AND P5, PT, R87, RZ, PT ;  /* 0x000000ff5700720c */ /* 0x000fc60003fa5270 */
[----:B------:R3:W5:Y:S04]  /*1ee0*/  @P6 LDG.E R102, desc[UR8][R22.64] ;  /* 0x0000000816666981 */ /* 0x000768000c1e1900 */
[----:B------:R3:W5:Y:S06]  /*1ef0*/  @P6 LDG.E R99, desc[UR8][R24.64] ;  /* 0x0000000818636981 */ /* 0x00076c000c1e1900 */
[----:B------:R3:W5:Y:S04]  /*1f00*/  @P5 LDG.E R93, desc[UR8][R46.64] ;  /* 0x000000082e5d5981 */ /* 0x000768000c1e1900 */
[----:B------:R3:W5:Y:S01]  /*1f10*/  @P5 LDG.E R92, desc[UR8][R44.64] ;  /* 0x000000082c5c5981 */ /* 0x000762000c1e1900 */
[----:B------:R-:W-:-:S02]  /*1f20*/  ISETP.NE.AND P5, PT, R86, RZ, PT ;  /* 0x000000ff5600720c */ /* 0x000fc40003fa5270 */
[----:B------:R-:W-:Y:S02]  /*1f30*/  ISETP.NE.AND P2, PT, R89, RZ, PT ;  /* 0x000000ff5900720c */ /* 0x000fe40003f45270 */
[----:B------:R-:W-:Y:S02]  /*1f40*/  CS2R R86, SRZ ;  /* 0x0000000000567805 */ /* 0x000fe4000001ff00 */
[----:B-1----:R-:W-:-:S04]  /*1f50*/  CS2R R82, SRZ ;  /* 0x0000000000527805 */ /* 0x002fc8000001ff00 */
[----:B------:R3:W5:Y:S04]  /*1f60*/  @P3 LDG.E R86, desc[UR8][R26.64] ;  /* 0x000000081a563981 */ /* 0x000768000c1e1900 */
[----:B------:R3:W5:Y:S04]  /*1f70*/  @P5 LDG.E R94, desc[UR8][R42.64] ;  /* 0x000000082a5e5981 */ /* 0x000768000c1e1900 */
[----:B------:R3:W5:Y:S01]  /*1f80*/  @P5 LDG.E R91, desc[UR8][R40.64] ;  /* 0x00000008285b5981 */ /* 0x000762000c1e1900 */
[----:B------:R-:W-:-:S03]  /*1f90*/  ISETP.NE.AND P5, PT, R56, RZ, PT ;  /* 0x000000ff3800720c */ /* 0x000fc60003fa5270 */
[----:B------:R3:W5:Y:S04]  /*1fa0*/  @P2 LDG.E R106, desc[UR8][R70.64] ;  /* 0x00000008466a2981 */ /* 0x000768000c1e1900 */
[----:B------:R3:W5:Y:S04]  /*1fb0*/  @P2 LDG.E R103, desc[UR8][R62.64] ;  /* 0x000000083e672981 */ /* 0x000768000c1e1900 */
[----:B------:R3:W5:Y:S04]  /*1fc0*/  @P3 LDG.E R83, desc[UR8][R20.64] ;  /* 0x0000000814533981 */ /* 0x000768000c1e1900 */
[----:B------:R3:W5:Y:S04]  /*1fd0*/  @P5 LDG.E R90, desc[UR8][R34.64] ;  /* 0x00000008225a5981 */ /* 0x000768000c1e1900 */
[----:B------:R3:W5:Y:S01]  /*1fe0*/  @P5 LDG.E R87, desc[UR8][R32.64] ;  /* 0x0000000820575981 */ /* 0x000762000c1e1900 */
[----:B----4-:R-:W-:-:S05]  /*1ff0*/  FFMA.FTZ R85, -R68, R68, R69 ;  /* 0x0000004444557223 */ /* 0x010fca0000010145 */
[----:B------:R-:W-:-:S13]  /*2000*/  FSETP.GTU.FTZ.AND P0, PT, R85, RZ, PT ;  /* 0x000000ff5500720b */ /* 0x000fda0003f1c000 */
[----:B------:R-:W0:Y:S02]  /*2010*/  @P0 LDC R84, c[0x0][0x250] ;  /* 0x00009400ff540b82 */ /* 0x000e240000000800 */
[----:B0-----:R-:W-:-:S04]  /*2020*/  @P0 FADD.FTZ R84, R85, R84 ;  /* 0x0000005455540221 */ /* 0x001fc80000010000 */
[----:B------:R0:W1:Y:S02]  /*2030*/  @P0 MUFU.RSQ R107, R84 ;  /* 0x00000054006b0308 */ /* 0x0000640000001400 */
[----:B0-----:R-:W-:-:S06]  /*2040*/  CS2R R84, SRZ ;  /* 0x0000000000547805 */ /* 0x001fcc000001ff00 */
[----:B------:R3:W5:Y:S04]  /*2050*/  @P4 LDG.E R85, desc[UR8][R30.64] ;  /* 0x000000081e554981 */ /* 0x000768000c1e1900 */
[----:B------:R3:W5:Y:S01]  /*2060*/  @P4 LDG.E R84, desc[UR8][R28.64] ;  /* 0x000000081c544981 */ /* 0x000762000c1e1900 */
[----:B------:R-:W-:Y:S02]  /*2070*/  LOP3.LUT P0, RZ, R9, 0x2, RZ, 0xc0, !PT ;  /* 0x0000000209ff7812 */ /* 0x000fe4000780c0ff */
[----:B------:R-:W-:-:S11]  /*2080*/  CS2R R88, SRZ ;  /* 0x0000000000587805 */ /* 0x000fd6000001ff00 */
[----:B------:R3:W5:Y:S04]  /*2090*/  @P0 LDG.E R89, desc[UR8][R38.64] ;  /* 0x0000000826590981 */ /* 0x000768000c1e1900 */
[----:B------:R3:W5:Y:S01]  /*20a0*/  @P0 LDG.E R88, desc[UR8][R36.64] ;  /* 0x0000000824580981 */ /* 0x000762000c1e1900 */
[----:B------:R-:W-:Y:S01]  /*20b0*/  ISETP.GT.U32.AND P0, PT, R78, 0x1df, PT ;  /* 0x000001df4e00780c */ /* 0x000fe20003f04070 */
[----:B------:R-:W-:Y:S01]  /*20c0*/  BSSY B0, `(.L_x_446) ;  /* 0x0000014000007945 */ /* 0x000fe20003800000 */
[----:B------:R-:W-:Y:S02]  /*20d0*/  MOV R69, RZ ;  /* 0x000000ff00457202 */ /* 0x000fe40000000f00 */
[----:B--2---:R-:W-:-:S09]  /*20e0*/  CS2R R80, SRZ ;  /* 0x0000000000507805 */ /* 0x004fd2000001ff00 */
[----:B-1-3--:R-:W-:Y:S05]  /*20f0*/  @P0 BRA `(.L_x_447) ;  /* 0x0000000000400947 */ /* 0x00afea0003800000 */
[----:B------:R-:W-:Y:S02]  /*2100*/  ISETP.NE.AND P0, PT, RZ, UR10, PT ;  /* 0x0000000aff007c0c */ /* 0x000fe4000bf05270 */
[----:B------:R-:W-:-:S04]  /*2110*/  IADD3 R113, R16, R113, RZ ;  /* 0x0000007110717210 */ /* 0x000fc80007ffe0ff */
[----:B------:R-:W-:-:S07]  /*2120*/  SHF.R.S32.HI R22, RZ, 0x1f, R113 ;  /* 0x0000001fff167819 */ /* 0x000fce0000011471 */
[----:B------:R-:W0:Y:S02]  /*2130*/  @P0 LDC.64 R20, c[0x0][0x240] ;  /* 0x00009000ff140b82 */ /* 0x000e240000000a00 */
[----:B0-----:R-:W-:-:S04]  /*2140*/  @P0 LEA R20, P6, R113, R20, 0x1 ;  /* 0x0000001471140211 */ /* 0x001fc800078c08ff */
[----:B------:R-:W-:-:S05]  /*2150*/  @P0 LEA.HI.X R21, R113, R21, R22, 0x1, P6 ;  /* 0x0000001571150211 */ /* 0x000fca00030f0c16 */
[----:B------:R-:W2:Y:S04]  /*2160*/  @P0 LDG.E.U16 R23, desc[UR8][R20.64] ;  /* 0x0000000814170981 */ /* 0x000ea8000c1e1500 */
[----:B------:R-:W3:Y:S01]  /*2170*/  @P0 LDG.E.U16 R22, desc[UR8][R20.64+0x2] ;  /* 0x0000020814160981 */ /* 0x000ee2000c1e1500 */
[----:B--2---:R-:W-:Y:S02]  /*2180*/  @P0 SHF.L.U32 R69, R23, 0x10, RZ ;  /* 0x0000001017450819 */ /* 0x004fe400000006ff */
[----:B---3--:R-:W-:Y:S02]  /*2190*/  @P0 SHF.L.U32 R80, R22, 0x10, RZ ;  /* 0x0000001016500819 */ /* 0x008fe400000006ff */
[----:B------:R-:W0:Y:S02]  /*21a0*/  LDC.64 R22, c[0x0][0x238] ;  /* 0x00008e00ff167b82 */ /* 0x000e240000000a00 */
[----:B0-----:R-:W-:-:S05]  /*21b0*/  IMAD.WIDE R22, R113, 0x2, R22 ;  /* 0x0000000271167825 */ /* 0x001fca00078e0216 */
[----:B------:R-:W2:Y:S04]  /*21c0*/  LDG.E.U16 R82, desc[UR8][R22.64] ;  /* 0x0000000816527981 */ /* 0x000ea8000c1e1500 */
[----:B------:R-:W3:Y:S01]  /*21d0*/  LDG.E.U16 R81, desc[UR8][R22.64+0x2] ;  /* 0x0000020816517981 */ /* 0x000ee2000c1e1500 */
[----:B--2---:R-:W-:Y:S02]  /*21e0*/  SHF.L.U32 R82, R82, 0x10, RZ ;  /* 0x0000001052527819 */ /* 0x004fe400000006ff */
[----:B---3--:R-:W-:-:S07]  /*21f0*/  SHF.L.U32 R81, R81, 0x10, RZ ;  /* 0x0000001051517819 */ /* 0x008fce00000006ff */
.L_x_447:
[----:B------:R-:W-:Y:S05]  /*2200*/  BSYNC B0 ;  /* 0x0000000000007941 */ /* 0x000fea0003800000 */
.L_x_446:
[----:B------:R-:W-:Y:S02]  /*2210*/  ISETP.NE.AND P0, PT, RZ, UR10, PT ;  /* 0x0000000aff007c0c */ /* 0x000fe4000bf05270 */
[C---:B-----5:R-:W-:Y:S02]  /*2220*/  PRMT R20, R105.reuse, 0x7632, R20 ;  /* 0x0000763269147816 */ /* 0x060fe40000000014 */
[----:B------:R-:W-:Y:S02]  /*2230*/  SHF.L.U32 R21, R105, 0x10, RZ ;  /* 0x0000001069157819 */ /* 0x000fe400000006ff */
[----:B------:R-:W-:Y:S02]  /*2240*/  PRMT R22, R104, 0x7632, R22 ;  /* 0x0000763268167816 */ /* 0x000fe40000000016 */
[----:B------:R-:W-:Y:S02]  /*2250*/  PRMT R24, R106, 0x7632, R24 ;  /* 0x000076326a187816 */ /* 0x000fe40000000018 */
[----:B------:R-:W-:-:S02]  /*2260*/  SHF.L.U32 R25, R20, 0x10, RZ ;  /* 0x0000001014197819 */ /* 0x000fc400000006ff */
[----:B------:R-:W-:Y:S02]  /*2270*/  SHF.L.U32 R29, R106, 0x10, RZ ;  /* 0x000000106a1d7819 */ /* 0x000fe400000006ff */
[----:B------:R-:W-:Y:S01]  /*2280*/  SHF.L.U32 R26, R22, 0x10, RZ ;  /* 0x00000010161a7819 */ /* 0x000fe200000006ff */
[----:B------:R-:W-:Y:S01]  /*2290*/  FADD.FTZ R22, -R68, R21 ;  /* 0x0000001544167221 */ /* 0x000fe20000010100 */
[----:B------:R-:W-:Y:S01]  /*22a0*/  SHF.L.U32 R31, R24, 0x10, RZ ;  /* 0x00000010181f7819 */ /* 0x000fe200000006ff */
[C---:B------:R-:W-:Y:S01]  /*22b0*/  FADD.FTZ R20, -R68.reuse, R25 ;  /* 0x0000001944147221 */ /* 0x040fe20000010100 */
[----:B------:R-:W-:Y:S01]  /*22c0*/  PRMT R28, R103, 0x7632, R28 ;  /* 0x00007632671c7816 */ /* 0x000fe2000000001c */
[C---:B------:R-:W-:Y:S01]  /*22d0*/  FADD.FTZ R36, -R68.reuse, R29 ;  /* 0x0000001d44247221 */ /* 0x040fe20000010100 */
[----:B------:R-:W-:Y:S01]  /*22e0*/  LOP3.LUT R9, R9, 0xfffffeff, RZ, 0xc0, !PT ;  /* 0xfffffeff09097812 */ /* 0x000fe200078ec0ff */
[----:B------:R-:W-:Y:S01]  /*22f0*/  FADD.FTZ R38, -R68, R31 ;  /* 0x0000001f44267221 */ /* 0x000fe20000010100 */
[----:B------:R-:W-:Y:S01]  /*2300*/  SHF.L.U32 R27, R104, 0x10, RZ ;  /* 0x00000010681b7819 */ /* 0x000fe200000006ff */
[-C--:B------:R-:W-:Y:S01]  /*2310*/  FMUL.FTZ R22, R22, R107.reuse ;  /* 0x0000006b16167220 */ /* 0x080fe20000410000 */
[----:B------:R-:W-:Y:S01]  /*2320*/  SHF.L.U32 R23, R103, 0x10, RZ ;  /* 0x0000001067177819 */ /* 0x000fe200000006ff */
[----:B------:R-:W-:Y:S01]  /*2330*/  FMUL.FTZ R21, R20, R107 ;  /* 0x0000006b14157220 */ /* 0x000fe20000410000 */
[----:B------:R-:W-:-:S02]  /*2340*/  SHF.L.U32 R24, R28, 0x10, RZ ;  /* 0x000000101c187819 */ /* 0x000fc400000006ff */
        /* <DEDUP_REMOVED lines=20> */
.L_x_448:
[----:B------:R-:W-:Y:S01]  /*2490*/  FMUL.FTZ R20, R27, R82 ;  /* 0x000000521b147220 */ /* 0x000fe20000410000 */
[----:B------:R-:W-:Y:S01]  /*24a0*/  FFMA.FTZ R40, R22, R27, RZ ;  /* 0x0000001b16287223 */ /* 0x000fe200000100ff */
        /* <DEDUP_REMOVED lines=24> */
.L_x_449:
[----:B------:R-:W-:Y:S01]  /*2630*/  FFMA.FTZ R29, R21, R25, R22 ;  /* 0x00000019151d7223 */ /* 0x000fe20000010016 */
[----:B------:R-:W-:Y:S01]  /*2640*/  FADD.FTZ R22, RZ, R27 ;  /* 0x0000001bff167221 */ /* 0x000fe20000010000 */
[----:B------:R-:W-:Y:S01]  /*2650*/  FADD.FTZ R27, R25, R20 ;  /* 0x00000014191b7221 */ /* 0x000fe20000010000 */
[----:B------:R-:W-:Y:S01]  /*2660*/  FFMA.FTZ R25, R21, R26, RZ ;  /* 0x0000001a15197223 */ /* 0x000fe200000100ff */
[----:B------:R-:W-:Y:S01]  /*2670*/  FFMA.FTZ R40, R42, R23, R40 ;  /* 0x000000172a287223 */ /* 0x000fe20000010028 */
[----:B------:R-:W-:Y:S01]  /*2680*/  FMUL.FTZ R20, R23, R82 ;  /* 0x0000005217147220 */ /* 0x000fe20000410000 */
[--C-:B------:R-:W-:Y:S01]  /*2690*/  FADD.FTZ R70, R22, R23.reuse ;  /* 0x0000001716467221 */ /* 0x100fe20000010000 */
        /* <DEDUP_REMOVED lines=11> */
[----:B------:R-:W-:Y:S01]  /*2750*/  FADD.FTZ R24, -R68, R25 ;  /* 0x0000001944187221 */ /* 0x000fe20000010100 */
[----:B------:R-:W-:Y:S01]  /*2760*/  SHF.L.U32 R115, R100, 0x10, RZ ;  /* 0x0000001064737819 */ /* 0x000fe200000006ff */
[----:B------:R-:W-:Y:S01]  /*2770*/  FADD.FTZ R26, -R68, R23 ;  /* 0x00000017441a7221 */ /* 0x000fe20000010100 */
[----:B------:R-:W-:Y:S01]  /*2780*/  SHF.L.U32 R22, R22, 0x10, RZ ;  /* 0x0000001016167819 */ /* 0x000fe200000006ff */
[----:B------:R-:W-:-:S02]  /*2790*/  FMUL.FTZ R34, R24, R107 ;  /* 0x0000006b18227220 */ /* 0x000fc40000410000 */
        /* <DEDUP_REMOVED lines=20> */
.L_x_450:
[----:B------:R-:W-:Y:S01]  /*28e0*/  FMUL.FTZ R23, R115, R82 ;  /* 0x0000005273177220 */ /* 0x000fe20000410000 */
[----:B------:R-:W-:Y:S01]  /*28f0*/  FADD.FTZ R26, R21, R20 ;  /* 0x00000014151a7221 */ /* 0x000fe20000010000 */
[----:B------:R-:W-:Y:S01]  /*2900*/  PRMT R24, R102, 0x7632, R24 ;  /* 0x0000763266187816 */ /* 0x000fe20000000018 */
[----:B------:R-:W-:Y:S01]  /*2910*/  FADD.FTZ R113, R113, R22 ;  /* 0x0000001671717221 */ /* 0x000fe20000010000 */
[C---:B------:R-:W-:Y:S01]  /*2920*/  FFMA.FTZ R62, R35.reuse, R22, R33 ;  /* 0x00000016233e7223 */ /* 0x040fe20000010021 */
[----:B------:R-:W-:Y:S01]  /*2930*/  FMUL.FTZ R21, R22, R81 ;  /* 0x0000005116157220 */ /* 0x000fe20000410000 */
[----:B------:R-:W-:Y:S01]  /*2940*/  FFMA.FTZ R20, R34, R23, R32 ;  /* 0x0000001722147223 */ /* 0x000fe20000010020 */
[----:B------:R-:W-:Y:S01]  /*2950*/  FADD.FTZ R22, R26, R23 ;  /* 0x000000171a167221 */ /* 0x000fe20000010000 */
[----:B------:R-:W-:Y:S01]  /*2960*/  SHF.L.U32 R23, R102, 0x10, RZ ;  /* 0x0000001066177819 */ /* 0x000fe200000006ff */
[----:B------:R-:W-:Y:S01]  /*2970*/  FADD.FTZ R70, R70, R115 ;  /* 0x0000007346467221 */ /* 0x000fe20000010000 */
[----:B------:R-:W-:Y:S01]  /*2980*/  SHF.L.U32 R25, R24, 0x10, RZ ;  /* 0x0000001018197819 */ /* 0x000fe200000006ff */
[----:B------:R-:W-:Y:S01]  /*2990*/  FFMA.FTZ R35, R35, R21, R20 ;  /* 0x0000001523237223 */ /* 0x000fe20000010014 */
[----:B------:R-:W-:Y:S01]  /*29a0*/  PRMT R60, R99, 0x7632, R60 ;  /* 0x00007632633c7816 */ /* 0x000fe2000000003c */
[----:B------:R-:W-:Y:S01]  /*29b0*/  FADD.FTZ R112, -R68, R23 ;  /* 0x0000001744707221 */ /* 0x000fe20000010100 */
[----:B------:R-:W-:Y:S01]  /*29c0*/  FFMA.FTZ R115, R34, R115, R40 ;  /* 0x0000007322737223 */ /* 0x000fe20000010028 */
[----:B------:R-:W-:Y:S01]  /*29d0*/  FADD.FTZ R20, -R68, R25 ;  /* 0x0000001944147221 */ /* 0x000fe20000010100 */
[----:B------:R-:W-:Y:S01]  /*29e0*/  PRMT R32, R97, 0x7632, R32 ;  /* 0x0000763261207816 */ /* 0x000fe20000000020 */
        /* <DEDUP_REMOVED lines=23> */
.L_x_451:
[----:B------:R-:W-:Y:S01]  /*2b60*/  FADD.FTZ R22, R21, R22 ;  /* 0x0000001615167221 */ /* 0x000fe20000010000 */
[----:B------:R-:W-:Y:S01]  /*2b70*/  SHF.L.U32 R21, R97, 0x10, RZ ;  /* 0x0000001061157819 */ /* 0x000fe200000006ff */
[----:B------:R-:W-:Y:S01]  /*2b80*/  FMUL.FTZ R23, R71, R82 ;  /* 0x0000005247177220 */ /* 0x000fe20000410000 */
[----:B------:R-:W-:Y:S02]  /*2b90*/  SHF.L.U32 R25, R32, 0x10, RZ ;  /* 0x0000001020197819 */ /* 0x000fe400000006ff */
[----:B------:R-:W-:Y:S01]  /*2ba0*/  PRMT R58, R96, 0x7632, R58 ;  /* 0x00007632603a7816 */ /* 0x000fe2000000003a */
[----:B------:R-:W-:Y:S01]  /*2bb0*/  FADD.FTZ R56, -R68, R21 ;  /* 0x0000001544387221 */ /* 0x000fe20000010100 */
        /* <DEDUP_REMOVED lines=27> */
.L_x_452:
[----:B------:R-:W-:Y:S01]  /*2d70*/  FFMA.FTZ R27, R63, R21, R20 ;  /* 0x000000153f1b7223 */ /* 0x000fe20000010014 */
[----:B------:R-:W-:Y:S01]  /*2d80*/  FADD.FTZ R22, R21, R22 ;  /* 0x0000001615167221 */ /* 0x000fe20000010000 */
[C---:B------:R-:W-:Y:S01]  /*2d90*/  PRMT R21, R98.reuse, 0x7632, R21 ;  /* 0x0000763262157816 */ /* 0x040fe20000000015 */
[----:B------:R-:W-:Y:S01]  /*2da0*/  FMUL.FTZ R23, R61, R82 ;  /* 0x000000523d177220 */ /* 0x000fe20000410000 */
[----:B------:R-:W-:Y:S02]  /*2db0*/  SHF.L.U32 R25, R98, 0x10, RZ ;  /* 0x0000001062197819 */ /* 0x000fe400000006ff */
[----:B------:R-:W-:Y:S01]  /*2dc0*/  SHF.L.U32 R21, R21, 0x10, RZ ;  /* 0x0000001015157819 */ /* 0x000fe200000006ff */
[----:B------:R-:W-:Y:S01]  /*2dd0*/  FFMA.FTZ R20, R56, R23, R27 ;  /* 0x0000001738147223 */ /* 0x000fe2000001001b */
[C---:B------:R-:W-:Y:S01]  /*2de0*/  PRMT R54, R95.reuse, 0x7632, R54 ;  /* 0x000076325f367816 */ /* 0x040fe20000000036 */
[----:B------:R-:W-:Y:S01]  /*2df0*/  FADD.FTZ R52, -R68, R25 ;  /* 0x0000001944347221 */ /* 0x000fe20000010100 */
        /* <DEDUP_REMOVED lines=27> */
.L_x_453:
[----:B------:R-:W-:Y:S01]  /*2fb0*/  FFMA.FTZ R27, R59, R21, R20 ;  /* 0x000000153b1b7223 */ /* 0x000fe20000010014 */
        /* <DEDUP_REMOVED lines=33> */
.L_x_454:
        /* <DEDUP_REMOVED lines=36> */
.L_x_455:
        /* <DEDUP_REMOVED lines=34> */
.L_x_456:
[----:B------:R-:W-:Y:S01]  /*3630*/  FFMA.FTZ R27, R45, R21, R20 ;  /* 0x000000152d1b7223 */ /* 0x000fe20000010014 */
[----:B------:R-:W-:Y:S01]  /*3640*/  FMUL.FTZ R23, R43, R82 ;  /* 0x000000522b177220 */ /* 0x000fe20000410000 */
[--C-:B------:R-:W-:Y:S01]  /*3650*/  FADD.FTZ R24, R21, R22.reuse ;  /* 0x0000001615187221 */ /* 0x100fe20000010000 */
[----:B------:R-:W-:Y:S02]  /*3660*/  PRMT R22, R90, 0x7632, R22 ;  /* 0x000076325a167816 */ /* 0x000fe40000000016 */
[----:B------:R-:W-:Y:S01]  /*3670*/  FFMA.FTZ R20, R40, R23, R27 ;  /* 0x0000001728147223 */ /* 0x000fe2000001001b */
[----:B------:R-:W-:Y:S01]  /*3680*/  FADD.FTZ R21, R24, R23 ;  /* 0x0000001718157221 */ /* 0x000fe20000010000 */
[----:B------:R-:W-:Y:S01]  /*3690*/  SHF.L.U32 R25, R90, 0x10, RZ ;  /* 0x000000105a197819 */ /* 0x000fe200000006ff */
[----:B------:R-:W-:Y:S01]  /*36a0*/  FMUL.FTZ R24, R42, R81 ;  /* 0x000000512a187220 */ /* 0x000fe20000410000 */
[----:B------:R-:W-:Y:S02]  /*36b0*/  SHF.L.U32 R23, R22, 0x10, RZ ;  /* 0x0000001016177819 */ /* 0x000fe400000006ff */
[C---:B------:R-:W-:Y:S01]  /*36c0*/  PRMT R38, R87.reuse, 0x7632, R38 ;  /* 0x0000763257267816 */ /* 0x040fe20000000026 */
[C---:B------:R-:W-:Y:S01]  /*36d0*/  FADD.FTZ R36, -R68.reuse, R25 ;  /* 0x0000001944247221 */ /* 0x040fe20000010100 */
[----:B------:R-:W-:Y:S01]  /*36e0*/  SHF.L.U32 R39, R87, 0x10, RZ ;  /* 0x0000001057277819 */ /* 0x000fe200000006ff */
[----:B------:R-:W-:Y:S01]  /*36f0*/  FADD.FTZ R26, -R68, R23 ;  /* 0x00000017441a7221 */ /* 0x000fe20000010100 */
[----:B------:R-:W-:Y:S01]  /*3700*/  PRMT R22, R85, 0x7632, R22 ;  /* 0x0000763255167816 */ /* 0x000fe20000000016 */
        /* <DEDUP_REMOVED lines=22> */
.L_x_457:
[----:B------:R-:W-:Y:S01]  /*3870*/  FFMA.FTZ R29, R41, R24, R20 ;  /* 0x00000018291d7223 */ /* 0x000fe20000010014 */
[----:B------:R-:W-:Y:S01]  /*3880*/  FMUL.FTZ R23, R39, R82 ;  /* 0x0000005227177220 */ /* 0x000fe20000410000 */
[----:B------:R-:W-:Y:S01]  /*3890*/  FADD.FTZ R24, R24, R21 ;  /* 0x0000001518187221 */ /* 0x000fe20000010000 */
[----:B------:R-:W-:Y:S02]  /*38a0*/  SHF.L.U32 R25, R85, 0x10, RZ ;  /* 0x0000001055197819 */ /* 0x000fe400000006ff */
[----:B------:R-:W-:Y:S01]  /*38b0*/  SHF.L.U32 R27, R22, 0x10, RZ ;  /* 0x00000010161b7819 */ /* 0x000fe200000006ff */
[----:B------:R-:W-:Y:S01]  /*38c0*/  FADD.FTZ R21, R24, R23 ;  /* 0x0000001718157221 */ /* 0x000fe20000010000 */
[----:B------:R-:W-:Y:S01]  /*38d0*/  PRMT R34, R84, 0x7632, R34 ;  /* 0x0000763254227816 */ /* 0x000fe20000000022 */
        /* <DEDUP_REMOVED lines=27> */
.L_x_458:
        /* <DEDUP_REMOVED lines=36> */
.L_x_459:
[----:B------:R-:W-:Y:S01]  /*3cd0*/  FFMA.FTZ R27, R33, R24, R20 ;  /* 0x00000018211b7223 */ /* 0x000fe20000010014 */
[----:B------:R-:W-:Y:S01]  /*3ce0*/  FMUL.FTZ R23, R31, R82 ;  /* 0x000000521f177220 */ /* 0x000fe20000410000 */
[----:B------:R-:W-:Y:S01]  /*3cf0*/  FADD.FTZ R24, R24, R21 ;  /* 0x0000001518187221 */ /* 0x000fe20000010000 */
        /* <DEDUP_REMOVED lines=31> */
.L_x_460:
[----:B------:R-:W-:Y:S01]  /*3ef0*/  FFMA.FTZ R117, R29, R22, R20 ;  /* 0x000000161d757223 */ /* 0x000fe20000010014 */
[--C-:B------:R-:W-:Y:S01]  /*3f00*/  FADD.FTZ R22, R22, R21.reuse ;  /* 0x0000001516167221 */ /* 0x100fe20000010000 */
[----:B------:R-:W-:Y:S01]  /*3f10*/  FMUL.FTZ R23, R27, R82 ;  /* 0x000000521b177220 */ /* 0x000fe20000410000 */
[----:B------:R-:W-:Y:S01]  /*3f20*/  PRMT R21, R6, 0x7632, R21 ;  /* 0x0000763206157816 */ /* 0x000fe20000000015 */
[----:B------:R-:W-:Y:S01]  /*3f30*/  FMUL.FTZ R116, R26, R81 ;  /* 0x000000511a747220 */ /* 0x000fe20000410000 */
[----:B------:R-:W-:Y:S01]  /*3f40*/  SHF.L.U32 R119, R6, 0x10, RZ ;  /* 0x0000001006777819 */ /* 0x000fe200000006ff */
[----:B------:R-:W-:Y:S01]  /*3f50*/  FFMA.FTZ R20, R24, R23, R117 ;  /* 0x0000001718147223 */ /* 0x000fe20000010075 */
[----:B------:R-:W-:Y:S01]  /*3f60*/  SHF.L.U32 R21, R21, 0x10, RZ ;  /* 0x0000001015157819 */ /* 0x000fe200000006ff */
[----:B------:R-:W-:Y:S01]  /*3f70*/  FADD.FTZ R23, R22, R23 ;  /* 0x0000001716177221 */ /* 0x000fe20000010000 */
[----:B------:R-:W-:Y:S01]  /*3f80*/  PRMT R22, R5, 0x7632, R22 ;  /* 0x0000763205167816 */ /* 0x000fe20000000016 */
[----:B------:R-:W-:Y:S01]  /*3f90*/  FFMA.FTZ R117, R25, R116, R20 ;  /* 0x0000007419757223 */ /* 0x000fe20000010014 */
[C---:B------:R-:W-:Y:S01]  /*3fa0*/  FADD.FTZ R20, -R68.reuse, R119 ;  /* 0x0000007744147221 */ /* 0x040fe20000010100 */
[----:B------:R-:W-:Y:S01]  /*3fb0*/  FADD.FTZ R114, -R68, R21 ;  /* 0x0000001544727221 */ /* 0x000fe20000010100 */
[----:B------:R-:W-:Y:S01]  /*3fc0*/  FADD.FTZ R116, R116, R23 ;  /* 0x0000001774747221 */ /* 0x000fe20000010000 */
        /* <DEDUP_REMOVED lines=23> */
.L_x_461:
[----:B------:R-:W-:Y:S01]  /*4140*/  FMUL.FTZ R119, R23, R82 ;  /* 0x0000005217777220 */ /* 0x000fe20000410000 */
[----:B------:R-:W-:Y:S01]  /*4150*/  FFMA.FTZ R115, R112, R71, R115 ;  /* 0x0000004770737223 */ /* 0x000fe20000010073 */
[--C-:B------:R-:W-:Y:S01]  /*4160*/  FADD.FTZ R114, R70, R71.reuse ;  /* 0x0000004746727221 */ /* 0x100fe20000010000 */
[----:B------:R-:W-:Y:S01]  /*4170*/  PRMT R71, R4, 0x7632, R71 ;  /* 0x0000763204477816 */ /* 0x000fe20000000047 */
[----:B------:R-:W-:Y:S01]  /*4180*/  FFMA.FTZ R70, R20, R119, R117 ;  /* 0x0000007714467223 */ /* 0x000fe20000010075 */
[----:B------:R-:W-:Y:S01]  /*4190*/  FMUL.FTZ R112, R22, R81 ;  /* 0x0000005116707220 */ /* 0x000fe20000410000 */
[----:B------:R-:W-:Y:S01]  /*41a0*/  FADD.FTZ R119, R116, R119 ;  /* 0x0000007774777221 */ /* 0x000fe20000010000 */
[----:B------:R-:W-:Y:S02]  /*41b0*/  SHF.L.U32 R117, R4, 0x10, RZ ;  /* 0x0000001004757819 */ /* 0x000fe400000006ff */
[----:B------:R-:W-:Y:S01]  /*41c0*/  SHF.L.U32 R121, R71, 0x10, RZ ;  /* 0x0000001047797819 */ /* 0x000fe200000006ff */
[----:B------:R-:W-:Y:S01]  /*41d0*/  FFMA.FTZ R71, R21, R112, R70 ;  /* 0x0000007015477223 */ /* 0x000fe20000010046 */
[----:B------:R-:W-:Y:S01]  /*41e0*/  FADD.FTZ R70, R112, R119 ;  /* 0x0000007770467221 */ /* 0x000fe20000010000 */
        /* <DEDUP_REMOVED lines=26> */
.L_x_462:
        /* <DEDUP_REMOVED lines=35> */
.L_x_463:
[----:B------:R-:W-:Y:S01]  /*45c0*/  FMUL.FTZ R125, R117, R82 ;  /* 0x00000052757d7220 */ /* 0x000fe20000410000 */
[----:B------:R-:W-:Y:S01]  /*45d0*/  ISETP.GT.AND P0, PT, R65, 0x1e, PT ;  /* 0x0000001e4100780c */ /* 0x000fe20003f04270 */
[----:B------:R-:W-:Y:S01]  /*45e0*/  FADD.FTZ R113, R113, R60 ;  /* 0x0000003c71717221 */ /* 0x000fe20000010000 */
[----:B------:R-:W-:Y:S01]  /*45f0*/  FFMA.FTZ R62, R63, R60, R62 ;  /* 0x0000003c3f3e7223 */ /* 0x000fe2000001003e */
[----:B------:R-:W-:Y:S01]  /*4600*/  FFMA.FTZ R122, R120, R125, R71 ;  /* 0x0000007d787a7223 */ /* 0x000fe20000010047 */
[----:B------:R-:W-:Y:S01]  /*4610*/  FMUL.FTZ R71, R112, R81 ;  /* 0x0000005170477220 */ /* 0x000fe20000410000 */
[----:B------:R-:W-:Y:S01]  /*4620*/  FADD.FTZ R124, R70, R125 ;  /* 0x0000007d467c7221 */ /* 0x000fe20000010000 */
        /* <DEDUP_REMOVED lines=45> */
[----:B------:R-:W-:Y:S01]  /*4900*/  FFMA.FTZ R62, R25, R26, R62 ;  /* 0x0000001a193e7223 */ /* 0x000fe2000001003e */
[----:B------:R-:W-:Y:S01]  /*4910*/  UMOV UR6, 0x400 ;  /* 0x0000040000067882 */ /* 0x000fe20000000000 */
[----:B------:R-:W-:Y:S01]  /*4920*/  FADD.FTZ R113, R113, R22 ;  /* 0x0000001671717221 */ /* 0x000fe20000010000 */
[----:B------:R-:W-:Y:S01]  /*4930*/  UIADD3 UR5, UR6, 0xa0, URZ ;  /* 0x000000a006057890 */ /* 0x000fe2000fffe03f */
[----:B------:R-:W-:Y:S01]  /*4940*/  FFMA.FTZ R115, R20, R23, R115 ;  /* 0x0000001714737223 */ /* 0x000fe20000010073 */
[----:B------:R-:W-:Y:S01]  /*4950*/  FADD.FTZ R114, R114, R23 ;  /* 0x0000001772727221 */ /* 0x000fe20000010000 */
[----:B------:R-:W-:Y:S01]  /*4960*/  FFMA.FTZ R62, R21, R22, R62 ;  /* 0x00000016153e7223 */ /* 0x000fe2000001003e */
[----:B--2---:R-:W-:Y:S01]  /*4970*/  ULEA UR5, UR11, UR5, 0x18 ;  /* 0x000000050b057291 */ /* 0x004fe2000f8ec03f */
        /* <DEDUP_REMOVED lines=8> */
[----:B------:R-:W-:Y:S01]  /*4a00*/  FFMA.FTZ R53, R123, R112, R62 ;  /* 0x000000707b357223 */ /* 0x000fe2000001003e */
[----:B------:R-:W-:Y:S01]  /*4a10*/  LEA R113, R78, UR5, 0x4 ;  /* 0x000000054e717c11 */ /* 0x000fe2000f8e20ff */
[----:B------:R-:W0:Y:S01]  /*4a20*/  LDC.64 R114, c[0x0][0x268] ;  /* 0x00009a00ff727b82 */ /* 0x000e220000000a00 */
[----:B-1----:R-:W-:Y:S01]  /*4a30*/  @!P0 FADD.FTZ R71, R71, R122 ;  /* 0x0000007a47478221 */ /* 0x002fe20000010000 */
[----:B------:R-:W1:Y:S01]  /*4a40*/  SHFL.DOWN PT, R125, R70, 0x4, 0x1f ;  /* 0x08801f00467d7f89 */ /* 0x000e6200000e0000 */
[----:B------:R-:W-:Y:S01]  /*4a50*/  ISETP.GT.AND P0, PT, R65, 0x1b, PT ;  /* 0x0000001b4100780c */ /* 0x000fe20003f04270 */
[----:B------:R-:W-:Y:S01]  /*4a60*/  BSSY B0, `(.L_x_464) ;  /* 0x000003a000007945 */ /* 0x000fe20003800000 */
[----:B------:R-:W-:Y:S01]  /*4a70*/  IMAD R112, R57, 0x1e, R78 ;  /* 0x0000001e39707824 */ /* 0x000fe200078e024e */
        /* <DEDUP_REMOVED lines=56> */
.L_x_465:
[----:B------:R-:W-:Y:S05]  /*4e00*/  BSYNC B0 ;  /* 0x0000000000007941 */ /* 0x000fea0003800000 */
.L_x_464:
        /* <DEDUP_REMOVED lines=81> */
.L_x_467:
[----:B------:R-:W-:Y:S05]  /*5320*/  BSYNC B0 ;  /* 0x0000000000007941 */ /* 0x000fea0003800000 */
.L_x_466:
[----:B------:R-:W-:Y:S01]  /*5330*/  BSSY B0, `(.L_x_468) ;  /* 0x0000010000007945 */ /* 0x000fe20003800000 */
[----:B------:R-:W-:Y:S01]  /*5340*/  PRMT R23, R105, 0x7632, R23 ;  /* 0x0000763269177816 */ /* 0x000fe20000000017 */
[----:B------:R-:W-:Y:S01]  /*5350*/  IMAD.WIDE R112, R112, 0x4, R114 ;  /* 0x0000000470707825 */ /* 0x000fe200078e0272 */
[----:B------:R-:W-:Y:S01]  /*5360*/  PRMT R22, R104, 0x7632, R22 ;  /* 0x0000763268167816 */ /* 0x000fe20000000016 */
[----:B------:R-:W-:Y:S06]  /*5370*/  @P6 BRA `(.L_x_469) ;  /* 0x00000000002c6947 */ /* 0x000fec0003800000 */
[----:B------:R-:W0:Y:S01]  /*5380*/  LDC.64 R20, c[0x0][0x288] ;  /* 0x0000a200ff147b82 */ /* 0x000e220000000a00 */
[-C--:B------:R-:W-:Y:S01]  /*5390*/  LEA R28, P6, R15, R112.reuse, 0x2 ;  /* 0x000000700f1c7211 */ /* 0x080fe200078c10ff */
        /* <DEDUP_REMOVED lines=9> */
.L_x_469:
[----:B------:R-:W-:Y:S05]  /*5430*/  BSYNC B0 ;  /* 0x0000000000007941 */ /* 0x000fea0003800000 */
.L_x_468:
        /* <DEDUP_REMOVED lines=63> */
.L_x_472:
[----:B-1----:R-:W2:Y:S04]  /*5830*/  LDG.E.STRONG.GPU R54, desc[UR8][R20.64] ;  /* 0x0000000814367981 */ /* 0x002ea8000c1ef900 */
[----:B--2---:R-:W-:Y:S01]  /*5840*/  CCTL.IVALL ;  /* 0x00000000ff00798f */ /* 0x004fe20002000000 */
[----:B------:R-:W-:Y:S05]  /*5850*/  YIELD ;  /* 0x0000000000007946 */ /* 0x000fea0003800000 */
[----:B------:R-:W-:-:S13]  /*5860*/  ISETP.NE.AND P6, PT, R54, R61, PT ;  /* 0x0000003d3600720c */ /* 0x000fda0003fc5270 */
[----:B------:R-:W-:Y:S05]  /*5870*/  @P6 BRA `(.L_x_472) ;  /* 0xfffffffc00ec6947 */ /* 0x000fea000383ffff */
.L_x_471:
        /* <DEDUP_REMOVED lines=22> */
.L_x_476:
        /* <DEDUP_REMOVED lines=115> */
.L_x_475:
        /* <DEDUP_REMOVED lines=63> */
.L_x_477:
[----:B------:R-:W-:-:S04]  /*6500*/  LOP3.LUT P6, RZ, R9, 0x1, RZ, 0xc0, !PT ;  /* 0x0000000109ff7812 */ /* 0x000fc800078cc0ff */
[----:B------:R-:W-:-:S13]  /*6510*/  ISETP.NE.OR P6, PT, R54, RZ, P6 ;  /* 0x000000ff3600720c */ /* 0x000fda00037c5670 */
[----:B------:R-:W-:Y:S05]  /*6520*/  @!P6 BRA `(.L_x_473) ;  /* 0x00000000007ce947 */ /* 0x000fea0003800000 */
.L_x_474:
        /* <DEDUP_REMOVED lines=31> */
.L_x_473:
        /* <DEDUP_REMOVED lines=10> */
.L_x_479:
[----:B------:R-:W-:Y:S05]  /*67c0*/  BSYNC B0 ;  /* 0x0000000000007941 */ /* 0x000fea0003800000 */
.L_x_478:
        /* <DEDUP_REMOVED lines=17> */
.L_x_470:
[----:B------:R-:W0:Y:S01]  /*68e0*/  S2UR UR6, SR_CgaCtaId ;  /* 0x00000000000679c3 */ /* 0x000e220000008800 */
[----:B------:R-:W-:Y:S01]  /*68f0*/  UMOV UR5, 0x400 ;  /* 0x0000040000057882 */ /* 0x000fe20000000000 */
[----:B------:R-:W-:Y:S01]  /*6900*/  ISETP.NE.AND P6, PT, RZ, UR10, PT ;  /* 0x0000000aff007c0c */ /* 0x000fe2000bfc5270 */
[----:B-1----:R-:W-:Y:S01]  /*6910*/  IMAD.WIDE.U32 R54, R78, -0x77777777, RZ ;  /* 0x888888894e367825 */ /* 0x002fe200078e00ff */
[----:B------:R-:W-:Y:S02]  /*6920*/  SHF.L.U32 R105, R105, 0x10, RZ ;  /* 0x0000001069697819 */ /* 0x000fe400000006ff */
[----:B------:R-:W-:Y:S02]  /*6930*/  SHF.L.U32 R23, R23, 0x10, RZ ;  /* 0x0000001017177819 */ /* 0x000fe400000006ff */
[----:B------:R-:W1:Y:S01]  /*6940*/  LDC R56, c[0x0][0x2ac] ;  /* 0x0000ab00ff387b82 */ /* 0x000e620000000800 */
[C---:B------:R-:W-:Y:S01]  /*6950*/  FADD.FTZ R62, -R68.reuse, R105 ;  /* 0x00000069443e7221 */ /* 0x040fe20000010100 */
[----:B------:R-:W-:Y:S01]  /*6960*/  SHF.R.U32.HI R55, RZ, 0x4, R55 ;  /* 0x00000004ff377819 */ /* 0x000fe20000011637 */
[----:B------:R-:W-:Y:S01]  /*6970*/  FADD.FTZ R60, -R68, R23 ;  /* 0x00000017443c7221 */ /* 0x000fe20000010100 */
[----:B------:R-:W-:Y:S01]  /*6980*/  SHF.L.U32 R61, R104, 0x10, RZ ;  /* 0x00000010683d7819 */ /* 0x000fe200000006ff */
[-C--:B------:R-:W-:Y:S01]  /*6990*/  FMUL.FTZ R62, R62, R107.reuse ;  /* 0x0000006b3e3e7220 */ /* 0x080fe20000410000 */
[----:B------:R-:W-:Y:S01]  /*69a0*/  SHF.L.U32 R58, R22, 0x10, RZ ;  /* 0x00000010163a7819 */ /* 0x000fe200000006ff */
[----:B------:R-:W-:Y:S01]  /*69b0*/  FMUL.FTZ R60, R60, R107 ;  /* 0x0000006b3c3c7220 */ /* 0x000fe20000410000 */
[----:B------:R-:W-:-:S02]  /*69c0*/  SHF.L.U32 R59, R106, 0x10, RZ ;  /* 0x000000106a3b7819 */ /* 0x000fc400000006ff */
[----:B------:R-:W-:Y:S01]  /*69d0*/  SHF.L.U32 R53, R53, 0x10, RZ ;  /* 0x0000001035357819 */ /* 0x000fe200000006ff */
[----:B0-----:R-:W-:-:S09]  /*69e0*/  ULEA UR5, UR6, UR5, 0x18 ;  /* 0x0000000506057291 */ /* 0x001fd2000f8ec03f */
[----:B------:R-:W-:Y:S01]  /*69f0*/  @!P0 STS.64 [UR5+0x90], R70 ;  /* 0x00009046ff008988 */ /* 0x000fe20008000a05 */
[----:B------:R-:W-:Y:S06]  /*6a00*/  BAR.SYNC.DEFER_BLOCKING 0x0 ;  /* 0x0000000000007b1d */ /* 0x000fec0000010000 */
        /* <DEDUP_REMOVED lines=23> */
.L_x_480:
[----:B------:R-:W-:Y:S01]  /*6b80*/  LOP3.LUT P0, RZ, R9, 0x80, RZ, 0xc0, !PT ;  /* 0x0000008009ff7812 */ /* 0x000fe2000780c0ff */
[----:B------:R-:W-:-:S12]  /*6b90*/  BSSY B0, `(.L_x_481) ;  /* 0x0000014000007945 */ /* 0x000fd80003800000 */
[----:B------:R-:W-:Y:S05]  /*6ba0*/  @!P0 BRA `(.L_x_482) ;  /* 0x0000000000488947 */ /* 0x000fea0003800000 */
[----:B------:R-:W-:Y:S01]  /*6bb0*/  ULDC.64 UR12, c[0x0][0x288] ;  /* 0x0000a200000c7ab9 */ /* 0x000fe20000000a00 */
[----:B------:R-:W-:Y:S01]  /*6bc0*/  MOV R20, R108 ;  /* 0x0000006c00147202 */ /* 0x000fe20000000f00 */
[----:B------:R-:W-:Y:S01]  /*6bd0*/  IMAD R23, R77, UR12, RZ ;  /* 0x0000000c4d177c24 */ /* 0x000fe2000f8e02ff */
[----:B------:R-:W-:Y:S01]  /*6be0*/  MOV R21, R111 ;  /* 0x0000006f00157202 */ /* 0x000fe20000000f00 */
[----:B------:R-:W-:Y:S02]  /*6bf0*/  FFMA.FTZ R62, R54, R62, R57 ;  /* 0x0000003e363e7223 */ /* 0x000fe40000010039 */
[C---:B------:R-:W-:Y:S02]  /*6c00*/  IMAD R23, R76.reuse, UR13, R23 ;  /* 0x0000000d4c177c24 */ /* 0x040fe4000f8e0217 */
[----:B------:R-:W-:Y:S01]  /*6c10*/  IMAD.WIDE.U32 R20, R76, UR12, R20 ;  /* 0x0000000c4c147c25 */ /* 0x000fe2000f8e0014 */
[----:B------:R-:W-:-:S03]  /*6c20*/  ULDC.64 UR12, c[0x0][0x210] ;  /* 0x00008400000c7ab9 */ /* 0x000fc60000000a00 */
[----:B------:R-:W-:Y:S01]  /*6c30*/  FFMA.FTZ R62, R61, R82, -R62 ;  /* 0x000000523d3e7223 */ /* 0x000fe2000001083e */
[----:B------:R-:W-:Y:S01]  /*6c40*/  IADD3 R23, R21, R23, RZ ;  /* 0x0000001715177210 */ /* 0x000fe20007ffe0ff */
[----:B------:R-:W-:Y:S01]  /*6c50*/  FFMA.FTZ R21, R54, R60, R57 ;  /* 0x0000003c36157223 */ /* 0x000fe20000010039 */
[----:B------:R-:W-:-:S04]  /*6c60*/  LEA R22, P0, R20, UR12, 0x1 ;  /* 0x0000000c14167c11 */ /* 0x000fc8000f8008ff */
[----:B------:R-:W-:Y:S01]  /*6c70*/  LEA.HI.X R23, R20, UR13, R23, 0x1, P0 ;  /* 0x0000000d14177c11 */ /* 0x000fe200080f0c17 */
[----:B------:R-:W-:Y:S01]  /*6c80*/  FFMA.FTZ R20, R58, R81, -R21 ;  /* 0x000000513a147223 */ /* 0x000fe20000010815 */
[----:B------:R-:W-:-:S03]  /*6c90*/  FMUL.FTZ R21, R62, R107 ;  /* 0x0000006b3e157220 */ /* 0x000fc60000410000 */
[----:B------:R-:W-:-:S05]  /*6ca0*/  FMUL.FTZ R20, R20, R107 ;  /* 0x0000006b14147220 */ /* 0x000fca0000410000 */
[----:B------:R-:W-:-:S05]  /*6cb0*/  F2FP.BF16.F32.PACK_AB R21, R20, R21 ;  /* 0x000000151415723e */ /* 0x000fca00000010ff */
[----:B------:R0:W-:Y:S02]  /*6cc0*/  STG.E desc[UR8][R22.64], R21 ;  /* 0x0000001516007986 */ /* 0x0001e4000c101908 */
.L_x_482:
[----:B------:R-:W-:Y:S05]  /*6cd0*/  BSYNC B0 ;  /* 0x0000000000007941 */ /* 0x000fea0003800000 */
.L_x_481:
        /* <DEDUP_REMOVED lines=28> */
.L_x_483:
        /* <DEDUP_REMOVED lines=20> */
.L_x_485:
[----:B------:R-:W-:Y:S05]  /*6fe0*/  BSYNC B0 ;  /* 0x0000000000007941 */ /* 0x000fea0003800000 */
.L_x_484:
        /* <DEDUP_REMOVED lines=27> */
.L_x_486:
        /* <DEDUP_REMOVED lines=20> */
.L_x_488:
[----:B------:R-:W-:Y:S05]  /*72e0*/  BSYNC B0 ;  /* 0x0000000000007941 */ /* 0x000fea0003800000 */
.L_x_487:
        /* <DEDUP_REMOVED lines=27> */
.L_x_489:
        /* <DEDUP_REMOVED lines=23> */
.L_x_491:
[----:B------:R-:W-:Y:S05]  /*7610*/  BSYNC B0 ;  /* 0x0000000000007941 */ /* 0x000fea0003800000 */
.L_x_490:
        /* <DEDUP_REMOVED lines=28> */
.L_x_492:
        /* <DEDUP_REMOVED lines=23> */
.L_x_494:
[----:B------:R-:W-:Y:S05]  /*7950*/  BSYNC B0 ;  /* 0x0000000000007941 */ /* 0x000fea0003800000 */
.L_x_493:
        /* <DEDUP_REMOVED lines=28> */
.L_x_495:
        /* <DEDUP_REMOVED lines=23> */
.L_x_497:
[----:B------:R-:W-:Y:S05]  /*7c90*/  BSYNC B0 ;  /* 0x0000000000007941 */ /* 0x000fea0003800000 */
.L_x_496:
        /* <DEDUP_REMOVED lines=28> */
.L_x_498:
        /* <DEDUP_REMOVED lines=23> */
.L_x_500:
[----:B------:R-:W-:Y:S05]  /*7fd0*/  BSYNC B0 ;  /* 0x0000000000007941 */ /* 0x000fea0003800000 */
.L_x_499:
        /* <DEDUP_REMOVED lines=28> */
.L_x_501:
        /* <DEDUP_REMOVED lines=23> */
.L_x_503:
[----:B------:R-:W-:Y:S05]  /*8310*/  BSYNC B0 ;  /* 0x0000000000007941 */ /* 0x000fea0003800000 */
.L_x_502:
        /* <DEDUP_REMOVED lines=28> */
.L_x_504:
        /* <DEDUP_REMOVED lines=23> */
.L_x_506:
[----:B------:R-:W-:Y:S05]  /*8650*/  BSYNC B0 ;  /* 0x0000000000007941 */ /* 0x000fea0003800000 */
.L_x_505:
        /* <DEDUP_REMOVED lines=28> */
.L_x_507:
        /* <DEDUP_REMOVED lines=22> */
.L_x_509:
[----:B------:R-:W-:Y:S05]  /*8980*/  BSYNC B0 ;  /* 0x0000000000007941 */ /* 0x000fea0003800000 */
.L_x_508:
        /* <DEDUP_REMOVED lines=27> */
.L_x_510:
        /* <DEDUP_REMOVED lines=22> */
.L_x_512:
[----:B------:R-:W-:Y:S05]  /*8ca0*/  BSYNC B0 ;  /* 0x0000000000007941 */ /* 0x000fea0003800000 */
.L_x_511:
        /* <DEDUP_REMOVED lines=27> */
.L_x_513:
        /* <DEDUP_REMOVED lines=22> */
.L_x_515:
[----:B------:R-:W-:Y:S05]  /*8fc0*/  BSYNC B0 ;  /* 0x0000000000007941 */ /* 0x000fea0003800000 */
.L_x_514:
[----:B------:R-:W-:Y:S01]  /*8fd0*/  SHF.L.U32 R31, R31, 0x10, RZ ;  /* 0x000000101f1f7819 */ /* 0x000fe200000006ff */
[C---:B0-----:R-:W-:Y:S01]  /*8fe0*/  FADD.FTZ R20, -R68.reuse, R39 ;  /* 0x0000002744147221 */ /* 0x041fe20000010100 */
[----:B------:R-:W-:Y:S01]  /*8ff0*/  IADD3 R37, R55, 0xc0, RZ ;  /* 0x000000c037257810 */ /* 0x000fe20007ffe0ff */
[----:B------:R-:W-:Y:S01]  /*9000*/  ULDC.64 UR12, c[0x0][0x290] ;  /* 0x0000a400000c7ab9 */ /* 0x000fe20000000a00 */
[----:B------:R-:W-:Y:S01]  /*9010*/  SHF.L.U32 R23, R7, 0x10, RZ ;  /* 0x0000001007177819 */ /* 0x000fe200000006ff */
        /* <DEDUP_REMOVED lines=24> */
.L_x_516:
        /* <DEDUP_REMOVED lines=27> */
.L_x_518:
[----:B------:R-:W-:Y:S05]  /*9350*/  BSYNC B0 ;  /* 0x0000000000007941 */ /* 0x000fea0003800000 */
.L_x_517:
        /* <DEDUP_REMOVED lines=27> */
.L_x_519:
        /* <DEDUP_REMOVED lines=27> */
.L_x_521:
[----:B------:R-:W-:Y:S05]  /*96c0*/  BSYNC B0 ;  /* 0x0000000000007941 */ /* 0x000fea0003800000 */
.L_x_520:
        /* <DEDUP_REMOVED lines=27> */
.L_x_522:
        /* <DEDUP_REMOVED lines=29> */
.L_x_524:
[----:B------:R-:W-:Y:S05]  /*9a50*/  BSYNC B0 ;  /* 0x0000000000007941 */ /* 0x000fea0003800000 */
.L_x_523:
[----:B------:R-:W-:Y:S01]  /*9a60*/  IADD3 R55, R55, 0xf0, RZ ;  /* 0x000000f037377810 */ /* 0x000fe20007ffe0ff */
[-C--:B------:R-:W-:Y:S01]  /*9a70*/  FMUL.FTZ R8, R8, R107.reuse ;  /* 0x0000006b08087220 */ /* 0x080fe20000410000 */
[----:B0-----:R-:W-:Y:S01]  /*9a80*/  SHF.L.U32 R5, R0, 0x10, RZ ;  /* 0x0000001000057819 */ /* 0x001fe200000006ff */
[----:B------:R-:W-:Y:S01]  /*9a90*/  FMUL.FTZ R68, R68, R107 ;  /* 0x0000006b44447220 */ /* 0x000fe20000410000 */
[----:B------:R-:W-:Y:S02]  /*9aa0*/  SHF.L.U32 R24, R24, 0x10, RZ ;  /* 0x0000001018187819 */ /* 0x000fe400000006ff */
        /* <DEDUP_REMOVED lines=20> */
.L_x_525:
[----:B------:R-:W-:Y:S01]  /*9bf0*/  ISETP.GE.U32.AND P0, PT, R55, UR12, PT ;  /* 0x0000000c37007c0c */ /* 0x000fe2000bf06070 */
[----:B------:R-:W-:Y:S03]  /*9c00*/  BSSY B0, `(.L_x_526) ;  /* 0x0000016000007945 */ /* 0x000fe60003800000 */
[----:B------:R-:W-:-:S04]  /*9c10*/  ISETP.GE.AND.EX P0, PT, R20, UR13, PT, P0 ;  /* 0x0000000d14007c0c */ /* 0x000fc8000bf06300 */
[----:B------:R-:W-:-:S13]  /*9c20*/  ISETP.LT.U32.AND P0, PT, R78, 0x1e0, !P0 ;  /* 0x000001e04e00780c */ /* 0x000fda0004701070 */
[----:B------:R-:W-:Y:S05]  /*9c30*/  @!P0 BRA `(.L_x_527) ;  /* 0x0000000000488947 */ /* 0x000fea0003800000 */
[----:B------:R-:W-:Y:S01]  /*9c40*/  SHF.R.S32.HI R3, RZ, 0x1f, R12 ;  /* 0x0000001fff037819 */ /* 0x000fe2000001140c */
        /* <DEDUP_REMOVED lines=17> */
.L_x_527:
[----:B------:R-:W-:Y:S05]  /*9d60*/  BSYNC B0 ;  /* 0x0000000000007941 */ /* 0x000fea0003800000 */
.L_x_526:
[----:B------:R-:W-:Y:S02]  /*9d70*/  IADD3 R19, R72, R19, RZ ;  /* 0x0000001348137210 */ /* 0x000fe40007ffe0ff */
[----:B------:R-:W-:Y:S02]  /*9d80*/  IADD3 R64, R64, 0x1, RZ ;  /* 0x0000000140407810 */ /* 0x000fe40007ffe0ff */
[----:B------:R-:W-:-:S13]  /*9d90*/  ISETP.GE.AND P0, PT, R19, UR4, PT ;  /* 0x0000000413007c0c */ /* 0x000fda000bf06270 */
[----:B------:R-:W-:Y:S05]  /*9da0*/  @!P0 BRA `(.L_x_528) ;  /* 0xffffff6800488947 */ /* 0x000fea000383ffff */
.L_x_445:
[----:B------:R-:W1:Y:S01]  /*9db0*/  LDC R6, c[0x0][0xc] ;  /* 0x00000300ff067b82 */ /* 0x000e620000000800 */
[----:B------:R-:W-:Y:S01]  /*9dc0*/  ISETP.NE.AND P2, PT, R78, RZ, PT ;  /* 0x000000ff4e00720c */ /* 0x000fe20003f45270 */
[----:B------:R-:W-:Y:S06]  /*9dd0*/  BSSY B0, `(.L_x_529) ;  /* 0x0000015000007945 */ /* 0x000fec0003800000 */
[----:B------:R-:W2:Y:S08]  /*9de0*/  LDC R7, c[0x0][0x10] ;  /* 0x00000400ff077b82 */ /* 0x000eb00000000800 */
[----:B0-----:R-:W0:Y:S01]  /*9df0*/  LDC.64 R2, c[0x0][0x258] ;  /* 0x00009600ff027b82 */ /* 0x001e220000000a00 */
[----:B-1----:R-:W-:-:S02]  /*9e00*/  IADD3 R0, R6, -0x1, RZ ;  /* 0xffffffff06007810 */ /* 0x002fc40007ffe0ff */
[----:B------:R-:W-:Y:S02]  /*9e10*/  ISETP.NE.AND P1, PT, R6, 0x1, PT ;  /* 0x000000010600780c */ /* 0x000fe40003f25270 */
[----:B------:R-:W-:Y:S02]  /*9e20*/  ISETP.NE.AND P0, PT, R0, UR7, PT ;  /* 0x0000000700007c0c */ /* 0x000fe4000bf05270 */
[C---:B--2---:R-:W-:Y:S02]  /*9e30*/  SHF.L.U32 R0, R7.reuse, 0x1, RZ ;  /* 0x0000000107007819 */ /* 0x044fe400000006ff */
[----:B------:R-:W-:Y:S02]  /*9e40*/  IADD3 R4, R7, -0x1, RZ ;  /* 0xffffffff07047810 */ /* 0x000fe40007ffe0ff */
[----:B------:R-:W-:Y:S02]  /*9e50*/  SEL R5, R0, RZ, P1 ;  /* 0x000000ff00057207 */ /* 0x000fe40000800000 */
[----:B------:R-:W-:-:S03]  /*9e60*/  ISETP.NE.OR P0, PT, R79, R4, P0 ;  /* 0x000000044f00720c */ /* 0x000fc60000705670 */
[----:B0-----:R-:W-:Y:S01]  /*9e70*/  IMAD.WIDE.U32 R2, R5, 0x4, R2 ;  /* 0x0000000405027825 */ /* 0x001fe200078e0002 */
[----:B------:R-:W-:Y:S09]  /*9e80*/  @P2 BRA `(.L_x_530) ;  /* 0x0000000000242947 */ /* 0x000ff20003800000 */
        /* <DEDUP_REMOVED lines=9> */
.L_x_530:
[----:B------:R-:W-:Y:S05]  /*9f20*/  BSYNC B0 ;  /* 0x0000000000007941 */ /* 0x000fea0003800000 */
.L_x_529:
[----:B------:R-:W-:Y:S05]  /*9f30*/  @P0 EXIT ;  /* 0x000000000000094d */ /* 0x000fea0003800000 */
[----:B------:R-:W-:Y:S05]  /*9f40*/  @P2 BRA `(.L_x_531) ;  /* 0x0000000000202947 */ /* 0x000fea0003800000 */
[----:B------:R-:W-:-:S05]  /*9f50*/  IMAD R0, R6, R7, RZ ;  /* 0x0000000706007224 */ /* 0x000fca00078e02ff */
[----:B------:R-:W-:-:S13]  /*9f60*/  ISETP.NE.AND P0, PT, R0, -0x1, PT ;  /* 0xffffffff0000780c */ /* 0x000fda0003f05270 */
[----:B------:R-:W-:Y:S05]  /*9f70*/  @!P0 BRA `(.L_x_531) ;  /* 0x0000000000148947 */ /* 0x000fea0003800000 */
.L_x_532:
[----:B0-----:R-:W2:Y:S04]  /*9f80*/  LDG.E.STRONG.GPU R5, desc[UR8][R2.64] ;  /* 0x0000000802057981 */ /* 0x001ea8000c1ef900 */
[----:B--2---:R-:W-:Y:S01]  /*9f90*/  CCTL.IVALL ;  /* 0x00000000ff00798f */ /* 0x004fe20002000000 */
[----:B------:R-:W-:Y:S05]  /*9fa0*/  YIELD ;  /* 0x0000000000007946 */ /* 0x000fea0003800000 */
[----:B------:R-:W-:-:S13]  /*9fb0*/  ISETP.NE.AND P0, PT, R5, R0, PT ;  /* 0x000000000500720c */ /* 0x000fda0003f05270 */
[----:B------:R-:W-:Y:S05]  /*9fc0*/  @P0 BRA `(.L_x_532) ;  /* 0xfffffffc00ec0947 */ /* 0x000fea000383ffff */
.L_x_531:
[----:B------:R-:W-:Y:S05]  /*9fd0*/  WARPSYNC.ALL ;  /* 0x0000000000007948 */ /* 0x000fea0003800000 */
[----:B------:R-:W1:Y:S08]  /*9fe0*/  LDC.64 R22, c[0x0][0x288] ;  /* 0x0000a200ff167b82 */ /* 0x000e700000000a00 */
[----:B------:R-:W-:Y:S01]  /*9ff0*/  BAR.SYNC.DEFER_BLOCKING 0x0 ;  /* 0x0000000000007b1d */ /* 0x000fe20000010000 */
[----:B-1----:R-:W-:-:S04]  /*a000*/  LEA.HI R0, P0, R23, R22, RZ, 0x1 ;  /* 0x0000001617007211 */ /* 0x002fc800078108ff */
[----:B0-----:R-:W-:-:S04]  /*a010*/  IADD3.X R3, RZ, R23, RZ, P0, !PT ;  /* 0x00000017ff037210 */ /* 0x001fc800007fe4ff */
        /* <DEDUP_REMOVED lines=19> */
.L_x_533:
        /* <DEDUP_REMOVED lines=25> */
.L_x_534:
        /* <DEDUP_REMOVED lines=10> */
.L_x_5147:


//--------------------- .text._Z35group_norm_nhwc_bwd_one_pass_kernelI11Bf16IOBf16WLi512ELi60ELi480EEv26Group_norm_nhwc_bwd_params --------------------------
	.section	.text._Z35group_norm_nhwc_bwd_one_pass_kernelI11Bf16IOBf16WLi512ELi60ELi480EEv26Group_norm_nhwc_bwd_params,"ax",@progbits
	.align	128
        .global         _Z35group_norm_nhwc_bwd_one_pass_kernelI11Bf16IOBf16WLi512ELi60ELi480EEv26Group_norm_nhwc_bwd_params
        .type           _Z35group_norm_nhwc_bwd_one_pass_kernelI11Bf16IOBf16WLi512ELi60ELi480EEv26Group_norm_nhwc_bwd_params,@function
        .size           _Z35group_norm_nhwc_bwd_one_pass_kernelI11Bf16IOBf16WLi512ELi60ELi480EEv26Group_norm_nhwc_bwd_params,(.L_x_5148 - _Z35group_norm_nhwc_bwd_one_pass_kernelI11Bf16IOBf16WLi512ELi60ELi480EEv26Group_norm_nhwc_bwd_params)
        .other          _Z35group_norm_nhwc_bwd_one_pass_kernelI11Bf16IOBf16WLi512ELi60ELi480EEv26Group_norm_nhwc_bwd_params,@"STO_CUDA_ENTRY STV_DEFAULT"
_Z35group_norm_nhwc_bwd_one_pass_kernelI11Bf16IOBf16WLi512ELi60ELi480EEv26Group_norm_nhwc_bwd_params:
.text._Z35group_norm_nhwc_bwd_one_pass_kernelI11Bf16IOBf16WLi512ELi60ELi480EEv26Group_norm_nhwc_bwd_params:
        /* <DEDUP_REMOVED lines=182> */
.L_x_682:
        /* <DEDUP_REMOVED lines=436> */
[----:B------:R-:W-:Y:S01]  /*26a0*/  @P3 MOV R30, R26 ;  /* 0x0000001a001e3202 */ /* 0x000fe20000000f00 */
[----:B------:R-:W4:Y:S01]  /*26b0*/  @P3 LDC.64 R44, c[0x0][0x228] ;  /* 0x00008a00ff2c3b82 */ /* 0x000f220000000a00 */
[----:B---3--:R-:W-:Y:S01]  /*26c0*/  @P2 IMAD R0, R25, R2, RZ ;  /* 0x0000000219002224 */ /* 0x008fe200078e02ff */
[----:B------:R-:W-:-:S03]  /*26d0*/  @P2 MOV R25, R29 ;  /* 0x0000001d00192202 */ /* 0x000fc60000000f00 */
[C---:B------:R-:W-:Y:S02]  /*26e0*/  @P2 IMAD R3, R31.reuse, R3, R0 ;  /* 0x000000031f032224 */ /* 0x040fe400078e0200 */
[----:B------:R-:W-:Y:S01]  /*26f0*/  @P2 IMAD.WIDE.U32 R24, R31, R2, R24 ;  /* 0x000000021f182225 */ /* 0x000fe200078e0018 */
[----:B------:R-:W-:-:S04]  /*2700*/  @P3 MOV R31, R29 ;  /* 0x0000001d001f3202 */ /* 0x000fc80000000f00 */
[----:B------:R-:W-:Y:S02]  /*2710*/  @P2 IADD3 R3, R25, R3, RZ ;  /* 0x0000000319032210 */ /* 0x000fe40007ffe0ff */
[C---:B------:R-:W-:Y:S02]  /*2720*/  @P2 SHF.L.U32 R0, R24.reuse, 0x1, RZ ;  /* 0x0000000118002819 */ /* 0x040fe400000006ff */
[----:B------:R-:W-:Y:S02]  /*2730*/  @P2 SHF.L.U64.HI R24, R24, 0x1, R3 ;  /* 0x0000000118182819 */ /* 0x000fe40000010203 */
[----:B------:R-:W3:Y:S01]  /*2740*/  @P1 LDC.64 R2, c[0x0][0x288] ;  /* 0x0000a200ff021b82 */ /* 0x000ee20000000a00 */
        /* <DEDUP_REMOVED lines=9> */
[----:B---3--:R-:W-:-:S02]  /*27e0*/  @P1 IMAD R4, R4, R2, RZ ;  /* 0x0000000204041224 */ /* 0x008fc400078e02ff */
[----:B------:R-:W-:-:S04]  /*27f0*/  @P1 IMAD.WIDE.U32 R24, R0, R2, R24 ;  /* 0x0000000200181225 */ /* 0x000fc800078e0018 */
[----:B------:R-:W-:Y:S01]  /*2800*/  @P1 IMAD R3, R0, R3, R4 ;  /* 0x0000000300031224 */ /* 0x000fe200078e0204 */
[----:B------:R-:W-:-:S05]  /*2810*/  @P1 SHF.L.U32 R0, R24, 0x1, RZ ;  /* 0x0000000118001819 */ /* 0x000fca00000006ff */
[----:B------:R-:W2:Y:S01]  /*2820*/  @P2 LDC.64 R42, c[0x0][0x230] ;  /* 0x00008c00ff2a2b82 */ /* 0x000ea20000000a00 */
[----:B------:R-:W-:Y:S02]  /*2830*/  @P1 IADD3 R3, R25, R3, RZ ;  /* 0x0000000319031210 */ /* 0x000fe40007ffe0ff */
[----:B-1----:R-:W-:Y:S02]  /*2840*/  @P1 IADD3 R48, P0, R0, R48, RZ ;  /* 0x0000003000301210 */ /* 0x002fe40007f1e0ff */
[----:B------:R-:W-:-:S03]  /*2850*/  @P1 SHF.L.U64.HI R24, R24, 0x1, R3 ;  /* 0x0000000118181819 */ /* 0x000fc60000010203 */
[----:B------:R-:W1:Y:S01]  /*2860*/  @P2 LDC.64 R40, c[0x0][0x228] ;  /* 0x00008a00ff282b82 */ /* 0x000e620000000a00 */
[----:B------:R-:W-:Y:S02]  /*2870*/  @P1 IADD3.X R49, R24, R49, RZ, P0, !PT ;  /* 0x0000003118311210 */ /* 0x000fe400007fe4ff */
[----:B0-----:R-:W-:Y:S02]  /*2880*/  @P1 IADD3 R46, P0, R0, R46, RZ ;  /* 0x0000002e002e1210 */ /* 0x001fe40007f1e0ff */
[----:B------:R-:W-:-:S03]  /*2890*/  IADD3 R0, R6, 0x150, RZ ;  /* 0x0000015006007810 */ /* 0x000fc60007ffe0ff */
[----:B------:R-:W0:Y:S01]  /*28a0*/  @P3 LDC.64 R2, c[0x0][0x288] ;  /* 0x0000a200ff023b82 */ /* 0x000e220000000a00 */
[----:B------:R-:W-:Y:S02]  /*28b0*/  @P1 IADD3.X R47, R24, R47, RZ, P0, !PT ;  /* 0x0000002f182f1210 */ /* 0x000fe400007fe4ff */
[----:B------:R-:W-:Y:S02]  /*28c0*/  SHF.R.S32.HI R4, RZ, 0x1f, R0 ;  /* 0x0000001fff047819 */ /* 0x000fe40000011400 */
[----:B------:R-:W-:-:S03]  /*28d0*/  LOP3.LUT P1, RZ, R5, 0x1000, RZ, 0xc0, !PT ;  /* 0x0000100005ff7812 */ /* 0x000fc6000782c0ff */
[----:B------:R-:W3:Y:S10]  /*28e0*/  @P3 LDC.64 R24, c[0x0][0x230] ;  /* 0x00008c00ff183b82 */ /* 0x000ef40000000a00 */
[----:B------:R-:W1:Y:S01]  /*28f0*/  @P1 LDC.64 R38, c[0x0][0x230] ;  /* 0x00008c00ff261b82 */ /* 0x000e620000000a00 */
[----:B0-----:R-:W-:-:S02]  /*2900*/  @P3 IMAD R4, R4, R2, RZ ;  /* 0x0000000204043224 */ /* 0x001fc400078e02ff */
[----:B------:R-:W-:-:S04]  /*2910*/  @P3 IMAD.WIDE.U32 R30, R0, R2, R30 ;  /* 0x00000002001e3225 */ /* 0x000fc800078e001e */
[----:B------:R-:W-:Y:S01]  /*2920*/  @P3 IMAD R3, R0, R3, R4 ;  /* 0x0000000300033224 */ /* 0x000fe200078e0204 */
[----:B------:R-:W-:-:S04]  /*2930*/  @P3 SHF.L.U32 R0, R30, 0x1, RZ ;  /* 0x000000011e003819 */ /* 0x000fc800000006ff */
[----:B------:R-:W-:Y:S02]  /*2940*/  @P3 IADD3 R3, R31, R3, RZ ;  /* 0x000000031f033210 */ /* 0x000fe40007ffe0ff */
[----:B---3--:R-:W-:Y:S02]  /*2950*/  @P3 IADD3 R24, P0, R0, R24, RZ ;  /* 0x0000001800183210 */ /* 0x008fe40007f1e0ff */
[----:B------:R-:W-:Y:S02]  /*2960*/  @P3 SHF.L.U64.HI R30, R30, 0x1, R3 ;  /* 0x000000011e1e3819 */ /* 0x000fe40000010203 */
[----:B------:R-:W0:Y:S01]  /*2970*/  @P2 LDC.64 R2, c[0x0][0x288] ;  /* 0x0000a200ff022b82 */ /* 0x000e220000000a00 */
[----:B------:R-:W-:Y:S02]  /*2980*/  @P2 MOV R31, R29 ;  /* 0x0000001d001f2202 */ /* 0x000fe40000000f00 */
[----:B------:R-:W-:Y:S02]  /*2990*/  @P3 IADD3.X R25, R30, R25, RZ, P0, !PT ;  /* 0x000000191e193210 */ /* 0x000fe400007fe4ff */
[----:B----4-:R-:W-:-:S02]  /*29a0*/  @P3 IADD3 R44, P0, R0, R44, RZ ;  /* 0x0000002c002c3210 */ /* 0x010fc40007f1e0ff */
        /* <DEDUP_REMOVED lines=10> */
[----:B--2---:R-:W-:Y:S02]  /*2a50*/  @P2 IADD3 R42, P0, R0, R42, RZ ;  /* 0x0000002a002a2210 */ /* 0x004fe40007f1e0ff */
[----:B------:R-:W-:Y:S02]  /*2a60*/  @P2 SHF.L.U64.HI R30, R30, 0x1, R3 ;  /* 0x000000011e1e2819 */ /* 0x000fe40000010203 */
[----:B------:R-:W0:Y:S01]  /*2a70*/  @P1 LDC.64 R2, c[0x0][0x288] ;  /* 0x0000a200ff021b82 */ /* 0x000e220000000a00 */
[----:B------:R-:W-:Y:S02]  /*2a80*/  @P1 MOV R31, R29 ;  /* 0x0000001d001f1202 */ /* 0x000fe40000000f00 */
[----:B------:R-:W-:Y:S02]  /*2a90*/  @P2 IADD3.X R43, R30, R43, RZ, P0, !PT ;  /* 0x0000002b1e2b2210 */ /* 0x000fe400007fe4ff */
[----:B-1----:R-:W-:-:S02]  /*2aa0*/  @P2 IADD3 R40, P0, R0, R40, RZ ;  /* 0x0000002800282210 */ /* 0x002fc40007f1e0ff */
        /* <DEDUP_REMOVED lines=249> */
[----:B------:R-:W3:Y:S01]  /*3a40*/  @P6 LDG.E R118, desc[UR20][R112.64] ;  /* 0x0000001470766981 */ /* 0x000ee2000c1e1900 */
[----:B0-----:R-:W-:-:S10]  /*3a50*/  HFMA2.MMA R114, -RZ, RZ, 0, 0 ;  /* 0x00000000ff727435 */ /* 0x001fd400000001ff */
[----:B------:R0:W4:Y:S04]  /*3a60*/  @P1 LDG.E R114, desc[UR20][R110.64] ;  /* 0x000000146e721981 */ /* 0x000128000c1e1900 */
[----:B--2---:R-:W2:Y:S01]  /*3a70*/  @P2 LDG.E R108, desc[UR20][R106.64] ;  /* 0x000000146a6c2981 */ /* 0x004ea2000c1e1900 */
[C---:B------:R-:W-:Y:S02]  /*3a80*/  LOP3.LUT P6, RZ, R5.reuse, 0x4, RZ, 0xc0, !PT ;  /* 0x0000000405ff7812 */ /* 0x040fe400078cc0ff */
[----:B------:R-:W-:Y:S02]  /*3a90*/  PLOP3.LUT P0, PT, PT, PT, UP0, 0x80, 0x0 ;  /* 0x000000000000781c */ /* 0x000fe40003f0f008 */
[----:B0-----:R-:W-:Y:S02]  /*3aa0*/  CS2R R110, SRZ ;  /* 0x00000000006e7805 */ /* 0x001fe4000001ff00 */
[----:B------:R-:W-:Y:S01]  /*3ab0*/  CS2R R112, SRZ ;  /* 0x0000000000707805 */ /* 0x000fe2000001ff00 */
[----:B------:R-:W-:Y:S01]  /*3ac0*/  UMOV UR24, 0x3f800000 ;  /* 0x3f80000000187882 */ /* 0x000fe20000000000 */
[----:B------:R-:W-:-:S02]  /*3ad0*/  LOP3.LUT P1, RZ, R5, 0x2, RZ, 0xc0, !PT ;  /* 0x0000000205ff7812 */ /* 0x000fc4000782c0ff */
[----:B------:R-:W4:Y:S04]  /*3ae0*/  @P3 LDG.E R111, desc[UR20][R98.64] ;  /* 0x00000014626f3981 */ /* 0x000f28000c1e1900 */
[----:B------:R-:W4:Y:S01]  /*3af0*/  @P4 LDG.E R112, desc[UR20][R94.64] ;  /* 0x000000145e704981 */ /* 0x000f22000c1e1900 */
[----:B-1----:R-:W-:-:S03]  /*3b00*/  @P0 R2UR UR24, R116 ;  /* 0x00000000741802ca */ /* 0x002fc600000e0000 */
[----:B------:R-:W4:Y:S01]  /*3b10*/  @P5 LDG.E R113, desc[UR20][R92.64] ;  /* 0x000000145c715981 */ /* 0x000f22000c1e1900 */
[----:B------:R-:W-:Y:S02]  /*3b20*/  LOP3.LUT P0, RZ, R5, 0x8, RZ, 0xc0, !PT ;  /* 0x0000000805ff7812 */ /* 0x000fe4000780c0ff */
[----:B------:R-:W-:Y:S02]  /*3b30*/  MOV R109, RZ ;  /* 0x000000ff006d7202 */ /* 0x000fe40000000f00 */
[----:B------:R-:W-:-:S06]  /*3b40*/  CS2R R116, SRZ ;  /* 0x0000000000747805 */ /* 0x000fcc000001ff00 */
[----:B------:R-:W4:Y:S04]  /*3b50*/  @P1 LDG.E R116, desc[UR20][R82.64] ;  /* 0x0000001452741981 */ /* 0x000f28000c1e1900 */
[----:B--2---:R-:W-:Y:S01]  /*3b60*/  @P2 STL [R1+0x3c], R108 ;  /* 0x00003c6c01002387 */ /* 0x004fe20000100800 */
[----:B------:R-:W-:-:S13]  /*3b70*/  LOP3.LUT P2, RZ, R37, 0x4, RZ, 0xc0, !PT ;  /* 0x0000000425ff7812 */ /* 0x000fda000784c0ff */
[----:B------:R0:W5:Y:S04]  /*3b80*/  @P2 LDG.E R9, desc[UR20][R10.64] ;  /* 0x000000140a092981 */ /* 0x000168000c1e1900 */
[----:B---3--:R-:W-:Y:S04]  /*3b90*/  STL [R1+0x40], R118 ;  /* 0x0000407601007387 */ /* 0x008fe80000100800 */
[----:B------:R-:W2:Y:S01]  /*3ba0*/  @P2 LDG.E R109, desc[UR20][R104.64] ;  /* 0x00000014686d2981 */ /* 0x000ea2000c1e1900 */
[----:B0-----:R-:W-:-:S06]  /*3bb0*/  CS2R R10, SRZ ;  /* 0x00000000000a7805 */ /* 0x001fcc000001ff00 */
[----:B------:R0:W5:Y:S04]  /*3bc0*/  @P3 LDG.E R11, desc[UR20][R12.64] ;  /* 0x000000140c0b3981 */ /* 0x000168000c1e1900 */
[----:B----4-:R1:W-:Y:S01]  /*3bd0*/  STL [R1+0x44], R114 ;  /* 0x0000447201007387 */ /* 0x0103e20000100800 */
[----:B0-----:R-:W-:Y:S02]  /*3be0*/  CS2R R12, SRZ ;  /* 0x00000000000c7805 */ /* 0x001fe4000001ff00 */
[----:B-1----:R-:W-:-:S04]  /*3bf0*/  CS2R R114, SRZ ;  /* 0x0000000000727805 */ /* 0x002fc8000001ff00 */
[----:B------:R0:W5:Y:S04]  /*3c00*/  @P5 LDG.E R13, desc[UR20][R14.64] ;  /* 0x000000140e0d5981 */ /* 0x000168000c1e1900 */
[----:B------:R-:W3:Y:S01]  /*3c10*/  @P6 LDG.E R115, desc[UR20][R86.64] ;  /* 0x0000001456736981 */ /* 0x000ee2000c1e1900 */
[----:B------:R-:W-:-:S03]  /*3c20*/  LOP3.LUT P3, RZ, R5, 0x80000000, RZ, 0xc0, !PT ;  /* 0x8000000005ff7812 */ /* 0x000fc6000786c0ff */
[----:B------:R-:W5:Y:S01]  /*3c30*/  @P4 LDG.E R12, desc[UR20][R96.64] ;  /* 0x00000014600c4981 */ /* 0x000f62000c1e1900 */
[----:B0-----:R-:W-:Y:S02]  /*3c40*/  CS2R R14, SRZ ;  /* 0x00000000000e7805 */ /* 0x001fe4000001ff00 */
[----:B------:R-:W-:Y:S01]  /*3c50*/  LOP3.LUT P2, RZ, R37, 0x2, RZ, 0xc0, !PT ;  /* 0x0000000225ff7812 */ /* 0x000fe2000784c0ff */
[----:B------:R-:W-:Y:S01]  /*3c60*/  HFMA2.MMA R118, -RZ, RZ, 0, 0 ;  /* 0x00000000ff767435 */ /* 0x000fe200000001ff */
[----:B------:R-:W4:Y:S04]  /*3c70*/  @P0 LDG.E R114, desc[UR20][R88.64] ;  /* 0x0000001458720981 */ /* 0x000f28000c1e1900 */
[----:B------:R0:W5:Y:S01]  /*3c80*/  @P6 LDG.E R15, desc[UR20][R16.64] ;  /* 0x00000014100f6981 */ /* 0x000162000c1e1900 */
[----:B------:R-:W-:-:S02]  /*3c90*/  LOP3.LUT P6, RZ, R5, 0x4000, RZ, 0xc0, !PT ;  /* 0x0000400005ff7812 */ /* 0x000fc400078cc0ff */
[C---:B------:R-:W-:Y:S01]  /*3ca0*/  LOP3.LUT P4, RZ, R5.reuse, 0x40000000, RZ, 0xc0, !PT ;  /* 0x4000000005ff7812 */ /* 0x040fe2000788c0ff */
[----:B------:R1:W3:Y:S01]  /*3cb0*/  @P3 LDG.E R117, desc[UR20][R66.64] ;  /* 0x0000001442753981 */ /* 0x0002e2000c1e1900 */
[C---:B------:R-:W-:Y:S02]  /*3cc0*/  LOP3.LUT P5, RZ, R5.reuse, 0x20000000, RZ, 0xc0, !PT ;  /* 0x2000000005ff7812 */ /* 0x040fe400078ac0ff */
[----:B------:R-:W-:Y:S01]  /*3cd0*/  LOP3.LUT R5, R5, 0xff7fffff, RZ, 0xc0, !PT ;  /* 0xff7fffff05057812 */ /* 0x000fe200078ec0ff */
[----:B------:R-:W5:Y:S04]  /*3ce0*/  @P2 LDG.E R10, desc[UR20][R102.64] ;  /* 0x00000014660a2981 */ /* 0x000f68000c1e1900 */
[----:B------:R-:W4:Y:S02]  /*3cf0*/  @P2 LDG.E R110, desc[UR20][R100.64] ;  /* 0x00000014646e2981 */ /* 0x000f24000c1e1900 */
[----:B------:R-:W-:-:S02]  /*3d00*/  @P6 LOP3.LUT R5, R5, 0x800000, RZ, 0xfc, !PT ;  /* 0x0080000005056812 */ /* 0x000fc400078efcff */
[----:B0-----:R-:W-:Y:S01]  /*3d10*/  CS2R R16, SRZ ;  /* 0x0000000000107805 */ /* 0x001fe2000001ff00 */
[----:B------:R-:W3:Y:S01]  /*3d20*/  @P4 LDG.E R118, desc[UR20][R76.64] ;  /* 0x000000144c764981 */ /* 0x000ee2000c1e1900 */
[C---:B------:R-:W-:Y:S02]  /*3d30*/  LOP3.LUT P6, RZ, R5.reuse, 0x8000, RZ, 0xc0, !PT ;  /* 0x0000800005ff7812 */ /* 0x040fe400078cc0ff */
[----:B------:R-:W-:Y:S02]  /*3d40*/  LOP3.LUT R5, R5, 0xfeffffff, RZ, 0xc0, !PT ;  /* 0xfeffffff05057812 */ /* 0x000fe400078ec0ff */
[----:B------:R0:W5:Y:S01]  /*3d50*/  @P5 LDG.E R17, desc[UR20][R18.64] ;  /* 0x0000001412115981 */ /* 0x000162000c1e1900 */
[----:B------:R-:W-:Y:S02]  /*3d60*/  LOP3.LUT P2, RZ, R37, 0x1, RZ, 0xc0, !PT ;  /* 0x0000000125ff7812 */ /* 0x000fe4000784c0ff */
[----:B-1----:R-:W-:Y:S01]  /*3d70*/  CS2R R66, SRZ ;  /* 0x0000000000427805 */ /* 0x002fe2000001ff00 */
[----:B------:R-:W3:Y:S04]  /*3d80*/  @P5 LDG.E R119, desc[UR20][R80.64] ;  /* 0x0000001450775981 */ /* 0x000ee8000c1e1900 */
[----:B------:R-:W5:Y:S01]  /*3d90*/  @P1 LDG.E R16, desc[UR20][R84.64] ;  /* 0x0000001454101981 */ /* 0x000f62000c1e1900 */
[----:B------:R-:W-:-:S03]  /*3da0*/  @P6 LOP3.LUT R5, R5, 0x1000000, RZ, 0xfc, !PT ;  /* 0x0100000005056812 */ /* 0x000fc600078efcff */
[----:B------:R-:W5:Y:S01]  /*3db0*/  @P0 LDG.E R14, desc[UR20][R90.64] ;  /* 0x000000145a0e0981 */ /* 0x000f62000c1e1900 */
[C---:B------:R-:W-:Y:S02]  /*3dc0*/  LOP3.LUT P6, RZ, R5.reuse, 0x10000, RZ, 0xc0, !PT ;  /* 0x0001000005ff7812 */ /* 0x040fe400078cc0ff */
[----:B------:R-:W-:Y:S02]  /*3dd0*/  LOP3.LUT R5, R5, 0xfdffffff, RZ, 0xc0, !PT ;  /* 0xfdffffff05057812 */ /* 0x000fe400078ec0ff */
[----:B0-----:R-:W-:Y:S01]  /*3de0*/  CS2R R18, SRZ ;  /* 0x0000000000127805 */ /* 0x001fe2000001ff00 */
[----:B------:R-:W5:Y:S05]  /*3df0*/  @P2 LDG.E R67, desc[UR20][R74.64] ;  /* 0x000000144a432981 */ /* 0x000f6a000c1e1900 */
[----:B------:R0:W5:Y:S03]  /*3e00*/  @P3 LDG.E R19, desc[UR20][R20.64] ;  /* 0x0000001414133981 */ /* 0x000166000c1e1900 */
[----:B------:R-:W-:Y:S01]  /*3e10*/  @P6 LOP3.LUT R5, R5, 0x2000000, RZ, 0xfc, !PT ;  /* 0x0200000005056812 */ /* 0x000fe200078efcff */
[----:B------:R-:W5:Y:S03]  /*3e20*/  @P4 LDG.E R18, desc[UR20][R78.64] ;  /* 0x000000144e124981 */ /* 0x000f66000c1e1900 */
[----:B------:R-:W-:-:S02]  /*3e30*/  LOP3.LUT P6, RZ, R5, 0x20000, RZ, 0xc0, !PT ;  /* 0x0002000005ff7812 */ /* 0x000fc400078cc0ff */
[----:B------:R-:W-:-:S11]  /*3e40*/  LOP3.LUT R5, R5, 0xfbffffff, RZ, 0xc0, !PT ;  /* 0xfbffffff05057812 */ /* 0x000fd600078ec0ff */
[----:B------:R-:W-:-:S04]  /*3e50*/  @P6 LOP3.LUT R5, R5, 0x4000000, RZ, 0xfc, !PT ;  /* 0x0400000005056812 */ /* 0x000fc800078efcff */
[C---:B------:R-:W-:Y:S02]  /*3e60*/  LOP3.LUT P6, RZ, R5.reuse, 0x40000, RZ, 0xc0, !PT ;  /* 0x0004000005ff7812 */ /* 0x040fe400078cc0ff */
[----:B------:R-:W-:-:S11]  /*3e70*/  LOP3.LUT R5, R5, 0xf7ffffff, RZ, 0xc0, !PT ;  /* 0xf7ffffff05057812 */ /* 0x000fd600078ec0ff */
[----:B------:R-:W-:-:S04]  /*3e80*/  @P6 LOP3.LUT R5, R5, 0x8000000, RZ, 0xfc, !PT ;  /* 0x0800000005056812 */ /* 0x000fc800078efcff */
[C---:B------:R-:W-:Y:S02]  /*3e90*/  LOP3.LUT P6, RZ, R5.reuse, 0x80000, RZ, 0xc0, !PT ;  /* 0x0008000005ff7812 */ /* 0x040fe400078cc0ff */
[----:B------:R-:W-:Y:S02]  /*3ea0*/  LOP3.LUT R5, R5, 0xefffffff, RZ, 0xc0, !PT ;  /* 0xefffffff05057812 */ /* 0x000fe400078ec0ff */
[----:B0-----:R-:W-:-:S06]  /*3eb0*/  CS2R R20, SRZ ;  /* 0x0000000000147805 */ /* 0x001fcc000001ff00 */
[----:B------:R0:W5:Y:S03]  /*3ec0*/  @P2 LDG.E R20, desc[UR20][R68.64] ;  /* 0x0000001444142981 */ /* 0x000166000c1e1900 */
[----:B------:R-:W-:-:S04]  /*3ed0*/  @P6 LOP3.LUT R5, R5, 0x10000000, RZ, 0xfc, !PT ;  /* 0x1000000005056812 */ /* 0x000fc800078efcff */
[----:B------:R-:W-:Y:S02]  /*3ee0*/  LOP3.LUT P6, RZ, R5, 0x100000, RZ, 0xc0, !PT ;  /* 0x0010000005ff7812 */ /* 0x000fe400078cc0ff */
[----:B0-----:R-:W-:-:S11]  /*3ef0*/  MOV R68, RZ ;  /* 0x000000ff00447202 */ /* 0x001fd60000000f00 */
[----:B------:R-:W5:Y:S04]  /*3f00*/  @P6 LDG.E R68, desc[UR20][R72.64] ;  /* 0x0000001448446981 */ /* 0x000f68000c1e1900 */
[----:B------:R0:W5:Y:S01]  /*3f10*/  @P6 LDG.E R66, desc[UR20][R64.64] ;  /* 0x0000001440426981 */ /* 0x000162000c1e1900 */
[----:B------:R-:W-:Y:S02]  /*3f20*/  LOP3.LUT P6, RZ, R5, 0x10000000, RZ, 0xc0, !PT ;  /* 0x1000000005ff7812 */ /* 0x000fe400078cc0ff */
[----:B0-----:R-:W-:-:S11]  /*3f30*/  CS2R R64, SRZ ;  /* 0x0000000000407805 */ /* 0x001fd6000001ff00 */
        /* <DEDUP_REMOVED lines=16> */
[----:B-1----:R-:W-:-:S11]  /*4040*/  CS2R R56, SRZ ;  /* 0x0000000000387805 */ /* 0x002fd6000001ff00 */
[----:B------:R-:W5:Y:S04]  /*4050*/  @P6 LDG.E R23, desc[UR20][R48.64] ;  /* 0x0000001430176981 */ /* 0x000f68000c1e1900 */
[----:B------:R-:W5:Y:S01]  /*4060*/  @P6 LDG.E R58, desc[UR20][R46.64] ;  /* 0x000000142e3a6981 */ /* 0x000f62000c1e1900 */
[C---:B------:R-:W-:Y:S02]  /*4070*/  LOP3.LUT P6, RZ, R5.reuse, 0x800000, RZ, 0xc0, !PT ;  /* 0x0080000005ff7812 */ /* 0x040fe400078cc0ff */
[----:B------:R-:W-:Y:S01]  /*4080*/  LOP3.LUT P1, RZ, R5, 0x1000, RZ, 0xc0, !PT ;  /* 0x0000100005ff7812 */ /* 0x000fe2000782c0ff */
[----:B0-----:R-:W-:Y:S01]  /*4090*/  HFMA2.MMA R52, -RZ, RZ, 0, 0 ;  /* 0x00000000ff347435 */ /* 0x001fe200000001ff */
[----:B------:R-:W-:-:S09]  /*40a0*/  CS2R R54, SRZ ;  /* 0x0000000000367805 */ /* 0x000fd2000001ff00 */
[----:B------:R0:W5:Y:S04]  /*40b0*/  @P6 LDG.E R59, desc[UR20][R24.64] ;  /* 0x00000014183b6981 */ /* 0x000168000c1e1900 */
[----:B------:R1:W5:Y:S01]  /*40c0*/  @P6 LDG.E R57, desc[UR20][R44.64] ;  /* 0x000000142c396981 */ /* 0x000362000c1e1900 */
[----:B------:R-:W-:-:S03]  /*40d0*/  LOP3.LUT P6, RZ, R5, 0x400000, RZ, 0xc0, !PT ;  /* 0x0040000005ff7812 */ /* 0x000fc600078cc0ff */
[----:B------:R1:W5:Y:S01]  /*40e0*/  @P1 LDG.E R56, desc[UR20][R38.64] ;  /* 0x0000001426381981 */ /* 0x000362000c1e1900 */
[----:B0-----:R-:W-:-:S03]  /*40f0*/  CS2R R24, SRZ ;  /* 0x0000000000187805 */ /* 0x001fc6000001ff00 */
[----:B------:R1:W5:Y:S06]  /*4100*/  @P1 LDG.E R54, desc[UR20][R30.64] ;  /* 0x000000141e361981 */ /* 0x00036c000c1e1900 */
[----:B------:R1:W5:Y:S04]  /*4110*/  @P6 LDG.E R25, desc[UR20][R32.64] ;  /* 0x0000001420196981 */ /* 0x000368000c1e1900 */
[----:B------:R1:W5:Y:S01]  /*4120*/  @P6 LDG.E R52, desc[UR20][R34.64] ;  /* 0x0000001422346981 */ /* 0x000362000c1e1900 */
[----:B------:R-:W-:-:S03]  /*4130*/  LOP3.LUT P0, RZ, R5, 0x2000, RZ, 0xc0, !PT ;  /* 0x0000200005ff7812 */ /* 0x000fc6000780c0ff */
[----:B--2---:R1:W-:Y:S10]  /*4140*/  STL [R1+0x28], R109 ;  /* 0x0000286d01007387 */ /* 0x0043f40000100800 */
[----:B------:R1:W5:Y:S04]  /*4150*/  @P0 LDG.E R24, desc[UR20][R42.64] ;  /* 0x000000142a180981 */ /* 0x000368000c1e1900 */
[----:B------:R1:W5:Y:S01]  /*4160*/  @P0 LDG.E R55, desc[UR20][R40.64] ;  /* 0x0000001428370981 */ /* 0x000362000c1e1900 */
[----:B------:R-:W-:Y:S01]  /*4170*/  ISETP.GT.U32.AND P0, PT, R7, 0x1df, PT ;  /* 0x000001df0700780c */ /* 0x000fe20003f04070 */
[----:B------:R-:W-:Y:S01]  /*4180*/  BSSY B0, `(.L_x_536) ;  /* 0x000001f000007945 */ /* 0x000fe20003800000 */
[----:B------:R-:W-:-:S02]  /*4190*/  CS2R R46, SRZ ;  /* 0x00000000002e7805 */ /* 0x000fc4000001ff00 */
[----:B------:R-:W-:Y:S01]  /*41a0*/  CS2R R48, SRZ ;  /* 0x0000000000307805 */ /* 0x000fe2000001ff00 */
[----:B----4-:R1:W-:Y:S04]  /*41b0*/  STL [R1+0x24], R110 ;  /* 0x0000246e01007387 */ /* 0x0103e80000100800 */
[----:B------:R1:W-:Y:S04]  /*41c0*/  STL [R1+0x20], R111 ;  /* 0x0000206f01007387 */ /* 0x0003e80000100800 */
[----:B------:R1:W-:Y:S04]  /*41d0*/  STL [R1+0x1c], R112 ;  /* 0x00001c7001007387 */ /* 0x0003e80000100800 */
[----:B------:R1:W-:Y:S04]  /*41e0*/  STL [R1+0x18], R113 ;  /* 0x0000187101007387 */ /* 0x0003e80000100800 */
[----:B------:R1:W-:Y:S04]  /*41f0*/  STL [R1+0x14], R114 ;  /* 0x0000147201007387 */ /* 0x0003e80000100800 */
[----:B---3--:R1:W-:Y:S04]  /*4200*/  STL [R1+0x10], R115 ;  /* 0x0000107301007387 */ /* 0x0083e80000100800 */
[----:B------:R1:W-:Y:S04]  /*4210*/  STL [R1+0xc], R116 ;  /* 0x00000c7401007387 */ /* 0x0003e80000100800 */
[----:B------:R1:W-:Y:S04]  /*4220*/  STL [R1+0x8], R119 ;  /* 0x0000087701007387 */ /* 0x0003e80000100800 */
[----:B------:R1:W-:Y:S04]  /*4230*/  STL [R1+0x4], R118 ;  /* 0x0000047601007387 */ /* 0x0003e80000100800 */
[----:B------:R1:W-:Y:S01]  /*4240*/  STL [R1], R117 ;  /* 0x0000007501007387 */ /* 0x0003e20000100800 */
[----:B------:R-:W-:Y:S05]  /*4250*/  @P0 BRA `(.L_x_537) ;  /* 0x0000000000440947 */ /* 0x000fea0003800000 */
[----:B------:R-:W-:Y:S01]  /*4260*/  ULDC.U8 UR5, c[0x0][0x2a4] ;  /* 0x0000a90000057ab9 */ /* 0x000fe20000000000 */
[----:B-1----:R-:W-:Y:S02]  /*4270*/  IADD3 R33, R36, UR18, RZ ;  /* 0x0000001224217c10 */ /* 0x002fe4000fffe0ff */
[----:B------:R-:W-:Y:S02]  /*4280*/  ISETP.NE.AND P0, PT, RZ, UR5, PT ;  /* 0x00000005ff007c0c */ /* 0x000fe4000bf05270 */
[----:B------:R-:W-:-:S11]  /*4290*/  SHF.R.S32.HI R32, RZ, 0x1f, R33 ;  /* 0x0000001fff207819 */ /* 0x000fd60000011421 */
[----:B------:R-:W0:Y:S02]  /*42a0*/  @P0 LDC.64 R30, c[0x0][0x240] ;  /* 0x00009000ff1e0b82 */ /* 0x000e240000000a00 */
[----:B0-----:R-:W-:-:S04]  /*42b0*/  @P0 LEA R30, P1, R33, R30, 0x1 ;  /* 0x0000001e211e0211 */ /* 0x001fc800078208ff */
[----:B------:R-:W-:-:S05]  /*42c0*/  @P0 LEA.HI.X R31, R33, R31, R32, 0x1, P1 ;  /* 0x0000001f211f0211 */ /* 0x000fca00008f0c20 */
[----:B------:R-:W2:Y:S04]  /*42d0*/  @P0 LDG.E.U16 R34, desc[UR20][R30.64] ;  /* 0x000000141e220981 */ /* 0x000ea8000c1e1500 */
[----:B------:R0:W3:Y:S02]  /*42e0*/  @P0 LDG.E.U16 R32, desc[UR20][R30.64+0x2] ;  /* 0x000002141e200981 */ /* 0x0000e4000c1e1500 */
[----:B0-----:R-:W0:Y:S02]  /*42f0*/  LDC.64 R30, c[0x0][0x238] ;  /* 0x00008e00ff1e7b82 */ /* 0x001e240000000a00 */
[----:B0-----:R-:W-:-:S05]  /*4300*/  IMAD.WIDE R30, R33, 0x2, R30 ;  /* 0x00000002211e7825 */ /* 0x001fca00078e021e */
[----:B------:R-:W4:Y:S04]  /*4310*/  LDG.E.U16 R46, desc[UR20][R30.64] ;  /* 0x000000141e2e7981 */ /* 0x000f28000c1e1500 */
[----:B------:R-:W4:Y:S01]  /*4320*/  LDG.E.U16 R49, desc[UR20][R30.64+0x2] ;  /* 0x000002141e317981 */ /* 0x000f22000c1e1500 */
[----:B--2---:R-:W-:Y:S02]  /*4330*/  @P0 SHF.L.U32 R47, R34, 0x10, RZ ;  /* 0x00000010222f0819 */ /* 0x004fe400000006ff */
[----:B---3--:R-:W-:Y:S02]  /*4340*/  @P0 SHF.L.U32 R48, R32, 0x10, RZ ;  /* 0x0000001020300819 */ /* 0x008fe400000006ff */
[----:B----4-:R-:W-:Y:S02]  /*4350*/  SHF.L.U32 R46, R46, 0x10, RZ ;  /* 0x000000102e2e7819 */ /* 0x010fe400000006ff */
[----:B------:R-:W-:-:S07]  /*4360*/  SHF.L.U32 R49, R49, 0x10, RZ ;  /* 0x0000001031317819 */ /* 0x000fce00000006ff */
.L_x_537:
[----:B------:R-:W-:Y:S05]  /*4370*/  BSYNC B0 ;  /* 0x0000000000007941 */ /* 0x000fea0003800000 */
.L_x_536:
[----:B-1----:R-:W2:Y:S01]  /*4380*/  LDL R32, [R1+0x40] ;  /* 0x0000400001207983 */ /* 0x002ea20000100800 */
[----:B------:R-:W-:-:S03]  /*4390*/  ULDC.U8 UR5, c[0x0][0x2a4] ;  /* 0x0000a90000057ab9 */ /* 0x000fc60000000000 */
[----:B------:R-:W3:Y:S01]  /*43a0*/  LDL R33, [R1+0x44] ;  /* 0x0000440001217983 */ /* 0x000ee20000100800 */
[----:B------:R-:W-:Y:S02]  /*43b0*/  ISETP.NE.AND P1, PT, RZ, UR5, PT ;  /* 0x00000005ff007c0c */ /* 0x000fe4000bf25270 */
[C---:B-----5:R-:W-:Y:S02]  /*43c0*/  PRMT R30, R50.reuse, 0x7632, R30 ;  /* 0x00007632321e7816 */ /* 0x060fe4000000001e */
[----:B------:R-:W-:Y:S02]  /*43d0*/  SHF.L.U32 R31, R50, 0x10, RZ ;  /* 0x00000010321f7819 */ /* 0x000fe400000006ff */
[----:B------:R-:W-:Y:S02]  /*43e0*/  SHF.L.U32 R30, R30, 0x10, RZ ;  /* 0x000000101e1e7819 */ /* 0x000fe400000006ff */
[----:B------:R-:W-:Y:S01]  /*43f0*/  PRMT R38, R51, 0x7632, R38 ;  /* 0x0000763233267816 */ /* 0x000fe20000000026 */
[----:B------:R-:W-:-:S03]  /*4400*/  FADD.FTZ R31, R31, -UR23 ;  /* 0x800000171f1f7e21 */ /* 0x000fc60008010000 */
[----:B------:R-:W-:Y:S02]  /*4410*/  SHF.L.U32 R38, R38, 0x10, RZ ;  /* 0x0000001026267819 */ /* 0x000fe400000006ff */
[C---:B--2---:R-:W-:Y:S02]  /*4420*/  PRMT R34, R32.reuse, 0x7632, R34 ;  /* 0x0000763220227816 */ /* 0x044fe40000000022 */
[----:B------:R-:W-:Y:S02]  /*4430*/  SHF.L.U32 R37, R32, 0x10, RZ ;  /* 0x0000001020257819 */ /* 0x000fe400000006ff */
[----:B------:R-:W-:Y:S02]  /*4440*/  SHF.L.U32 R32, R51, 0x10, RZ ;  /* 0x0000001033207819 */ /* 0x000fe400000006ff */
[C---:B---3--:R-:W-:Y:S02]  /*4450*/  PRMT R36, R33.reuse, 0x7632, R36 ;  /* 0x0000763221247816 */ /* 0x048fe40000000024 */
[----:B------:R-:W-:Y:S01]  /*4460*/  SHF.L.U32 R35, R33, 0x10, RZ ;  /* 0x0000001021237819 */ /* 0x000fe200000006ff */
[----:B------:R-:W-:Y:S01]  /*4470*/  FADD.FTZ R39, R32, -UR23 ;  /* 0x8000001720277e21 */ /* 0x000fe20008010000 */
[----:B------:R-:W-:Y:S01]  /*4480*/  FADD.FTZ R33, R30, -UR23 ;  /* 0x800000171e217e21 */ /* 0x000fe20008010000 */
[----:B------:R-:W-:Y:S01]  /*4490*/  SHF.L.U32 R32, R36, 0x10, RZ ;  /* 0x0000001024207819 */ /* 0x000fe200000006ff */
[----:B------:R-:W-:Y:S01]  /*44a0*/  FMUL.FTZ R30, R31, UR24 ;  /* 0x000000181f1e7c20 */ /* 0x000fe20008410000 */
[----:B------:R-:W-:Y:S01]  /*44b0*/  SHF.L.U32 R34, R34, 0x10, RZ ;  /* 0x0000001022227819 */ /* 0x000fe200000006ff */
[----:B------:R-:W-:Y:S01]  /*44c0*/  FMUL.FTZ R36, R39, UR24 ;  /* 0x0000001827247c20 */ /* 0x000fe20008410000 */
        /* <DEDUP_REMOVED lines=20> */
.L_x_538:
        /* <DEDUP_REMOVED lines=26> */
.L_x_539:
[----:B------:R-:W-:Y:S01]  /*47b0*/  FADD.FTZ R40, RZ, R37 ;  /* 0x00000025ff287221 */ /* 0x000fe20000010000 */
[----:B------:R-:W-:Y:S01]  /*47c0*/  FFMA.FTZ R43, R31, R38, R30 ;  /* 0x000000261f2b7223 */ /* 0x000fe2000001001e */
[----:B------:R-:W-:Y:S01]  /*47d0*/  FFMA.FTZ R30, R36, R35, R39 ;  /* 0x00000023241e7223 */ /* 0x000fe20000010027 */
[----:B------:R-:W-:Y:S01]  /*47e0*/  FMUL.FTZ R37, R35, R46 ;  /* 0x0000002e23257220 */ /* 0x000fe20000410000 */
[----:B------:R-:W-:Y:S01]  /*47f0*/  FFMA.FTZ R42, R31, R34, RZ ;  /* 0x000000221f2a7223 */ /* 0x000fe200000100ff */
[----:B------:R-:W-:Y:S01]  /*4800*/  FADD.FTZ R39, RZ, R34 ;  /* 0x00000022ff277221 */ /* 0x000fe20000010000 */
[----:B------:R-:W-:Y:S01]  /*4810*/  FADD.FTZ R35, R40, R35 ;  /* 0x0000002328237221 */ /* 0x000fe20000010000 */
[----:B------:R-:W-:Y:S01]  /*4820*/  FADD.FTZ R41, R38, R41 ;  /* 0x0000002926297221 */ /* 0x000fe20000010000 */
        /* <DEDUP_REMOVED lines=9> */
[----:B------:R-:W-:Y:S01]  /*48c0*/  PRMT R33, R108, 0x7632, R33 ;  /* 0x000076326c217816 */ /* 0x000fe20000000021 */
        /* <DEDUP_REMOVED lines=25> */
.L_x_540:
[----:B------:R-:W-:Y:S01]  /*4a60*/  FMUL.FTZ R40, R39, R46 ;  /* 0x0000002e27287220 */ /* 0x000fe20000410000 */
[----:B------:R-:W-:Y:S01]  /*4a70*/  FADD.FTZ R41, R36, R41 ;  /* 0x0000002924297221 */ /* 0x000fe20000010000 */
[----:B------:R-:W-:Y:S01]  /*4a80*/  PRMT R36, R9, 0x7632, R36 ;  /* 0x0000763209247816 */ /* 0x000fe20000000024 */
[----:B------:R-:W-:Y:S01]  /*4a90*/  FADD.FTZ R35, R35, R39 ;  /* 0x0000002723237221 */ /* 0x000fe20000010000 */
[C---:B------:R-:W-:Y:S01]  /*4aa0*/  FFMA.FTZ R30, R38.reuse, R39, R30 ;  /* 0x00000027261e7223 */ /* 0x040fe2000001001e */
[----:B------:R-:W-:Y:S01]  /*4ab0*/  FFMA.FTZ R39, R38, R40, R37 ;  /* 0x0000002826277223 */ /* 0x000fe20000010025 */
[----:B------:R-:W-:Y:S01]  /*4ac0*/  FADD.FTZ R34, R34, R33 ;  /* 0x0000002122227221 */ /* 0x000fe20000010000 */
[----:B------:R-:W-:Y:S01]  /*4ad0*/  FFMA.FTZ R31, R32, R33, R31 ;  /* 0x00000021201f7223 */ /* 0x000fe2000001001f */
[----:B------:R-:W-:Y:S01]  /*4ae0*/  FMUL.FTZ R37, R33, R49 ;  /* 0x0000003121257220 */ /* 0x000fe20000410000 */
[----:B------:R-:W-:Y:S01]  /*4af0*/  SHF.L.U32 R33, R9, 0x10, RZ ;  /* 0x0000001009217819 */ /* 0x000fe200000006ff */
[----:B------:R-:W-:Y:S01]  /*4b00*/  FADD.FTZ R40, R41, R40 ;  /* 0x0000002829287221 */ /* 0x000fe20000010000 */
[----:B------:R-:W-:Y:S01]  /*4b10*/  SHF.L.U32 R38, R36, 0x10, RZ ;  /* 0x0000001024267819 */ /* 0x000fe200000006ff */
[----:B------:R-:W-:Y:S01]  /*4b20*/  FFMA.FTZ R36, R32, R37, R39 ;  /* 0x0000002520247223 */ /* 0x000fe20000010027 */
[----:B------:R-:W-:Y:S01]  /*4b30*/  PRMT R32, R109, 0x7632, R32 ;  /* 0x000076326d207816 */ /* 0x000fe20000000020 */
[----:B------:R-:W-:-:S02]  /*4b40*/  FADD.FTZ R39, R33, -UR23 ;  /* 0x8000001721277e21 */ /* 0x000fc40008010000 */
        /* <DEDUP_REMOVED lines=24> */
.L_x_541:
[----:B------:R-:W-:Y:S01]  /*4cd0*/  FMUL.FTZ R41, R38, R46 ;  /* 0x0000002e26297220 */ /* 0x000fe20000410000 */
[----:B------:R-:W-:Y:S01]  /*4ce0*/  FFMA.FTZ R30, R39, R38, R30 ;  /* 0x00000026271e7223 */ /* 0x000fe2000001001e */
[----:B------:R-:W-:Y:S01]  /*4cf0*/  FADD.FTZ R40, R37, R40 ;  /* 0x0000002825287221 */ /* 0x000fe20000010000 */
[----:B------:R-:W-:Y:S01]  /*4d00*/  FADD.FTZ R35, R35, R38 ;  /* 0x0000002623237221 */ /* 0x000fe20000010000 */
[--C-:B------:R-:W-:Y:S01]  /*4d10*/  FFMA.FTZ R39, R39, R41, R36.reuse ;  /* 0x0000002927277223 */ /* 0x100fe20000010024 */
[----:B------:R-:W-:Y:S01]  /*4d20*/  PRMT R36, R10, 0x7632, R36 ;  /* 0x000076320a247816 */ /* 0x000fe20000000024 */
        /* <DEDUP_REMOVED lines=33> */
.L_x_542:
        /* <DEDUP_REMOVED lines=39> */
.L_x_543:
        /* <DEDUP_REMOVED lines=39> */
.L_x_544:
        /* <DEDUP_REMOVED lines=39> */
.L_x_545:
        /* <DEDUP_REMOVED lines=39> */
.L_x_546:
        /* <DEDUP_REMOVED lines=39> */
.L_x_547:
        /* <DEDUP_REMOVED lines=39> */
.L_x_548:
        /* <DEDUP_REMOVED lines=39> */
.L_x_549:
        /* <DEDUP_REMOVED lines=39> */
.L_x_550:
[----:B------:R-:W-:Y:S01]  /*62c0*/  FMUL.FTZ R41, R118, R46 ;  /* 0x0000002e76297220 */ /* 0x000fe20000410000 */
[----:B------:R-:W-:Y:S01]  /*62d0*/  FADD.FTZ R119, R35, R118 ;  /* 0x0000007623777221 */ /* 0x000fe20000010000 */
[--C-:B------:R-:W-:Y:S01]  /*62e0*/  FFMA.FTZ R118, R39, R118, R30.reuse ;  /* 0x0000007627767223 */ /* 0x100fe2000001001e */
[----:B------:R-:W-:Y:S01]  /*62f0*/  PRMT R30, R19, 0x7632, R30 ;  /* 0x00007632131e7816 */ /* 0x000fe2000000001e */
[----:B------:R-:W-:Y:S01]  /*6300*/  FFMA.FTZ R35, R39, R41, R36 ;  /* 0x0000002927237223 */ /* 0x000fe20000010024 */
[----:B------:R-:W-:Y:S01]  /*6310*/  FADD.FTZ R36, R34, R33 ;  /* 0x0000002122247221 */ /* 0x000fe20000010000 */
[----:B------:R-:W-:Y:S01]  /*6320*/  FFMA.FTZ R34, R32, R33, R31 ;  /* 0x0000002120227223 */ /* 0x000fe2000001001f */
[----:B------:R-:W-:Y:S01]  /*6330*/  SHF.L.U32 R31, R19, 0x10, RZ ;  /* 0x00000010131f7819 */ /* 0x000fe200000006ff */
[----:B------:R-:W-:Y:S01]  /*6340*/  FMUL.FTZ R33, R33, R49 ;  /* 0x0000003121217220 */ /* 0x000fe20000410000 */
[----:B------:R-:W-:Y:S01]  /*6350*/  SHF.L.U32 R30, R30, 0x10, RZ ;  /* 0x000000101e1e7819 */ /* 0x000fe200000006ff */
[----:B------:R-:W-:Y:S01]  /*6360*/  STL [R1+0x7c], R36 ;  /* 0x00007c2401007387 */ /* 0x000fe20000100800 */
[----:B------:R-:W-:Y:S01]  /*6370*/  FADD.FTZ R40, R37, R40 ;  /* 0x0000002825287221 */ /* 0x000fe20000010000 */
[----:B------:R-:W-:Y:S01]  /*6380*/  FFMA.FTZ R35, R32, R33, R35 ;  /* 0x0000002120237223 */ /* 0x000fe20000010023 */
[----:B------:R-:W-:Y:S01]  /*6390*/  FADD.FTZ R31, R31, -UR23 ;  /* 0x800000171f1f7e21 */ /* 0x000fe20008010000 */
[----:B------:R0:W-:Y:S01]  /*63a0*/  STL [R1+0x78], R34 ;  /* 0x0000782201007387 */ /* 0x0001e20000100800 */
[----:B------:R-:W-:Y:S01]  /*63b0*/  PRMT R32, R117, 0x7632, R32 ;  /* 0x0000763275207816 */ /* 0x000fe20000000020 */
[----:B------:R-:W-:Y:S01]  /*63c0*/  FADD.FTZ R40, R40, R41 ;  /* 0x0000002928287221 */ /* 0x000fe20000010000 */
[----:B------:R-:W-:Y:S01]  /*63d0*/  FMUL.FTZ R42, R31, UR24 ;  /* 0x000000181f2a7c20 */ /* 0x000fe20008410000 */
[----:B------:R-:W-:Y:S01]  /*63e0*/  SHF.L.U32 R41, R117, 0x10, RZ ;  /* 0x0000001075297819 */ /* 0x000fe200000006ff */
[----:B0-----:R-:W-:Y:S01]  /*63f0*/  FADD.FTZ R34, R30, -UR23 ;  /* 0x800000171e227e21 */ /* 0x001fe20008010000 */
[----:B------:R-:W-:-:S03]  /*6400*/  SHF.L.U32 R30, R32, 0x10, RZ ;  /* 0x00000010201e7819 */ /* 0x000fc600000006ff */
        /* <DEDUP_REMOVED lines=20> */
.L_x_551:
[C---:B------:R-:W-:Y:S01]  /*6550*/  PRMT R32, R20.reuse, 0x7632, R32 ;  /* 0x0000763214207816 */ /* 0x040fe20000000020 */
[----:B------:R-:W-:Y:S01]  /*6560*/  FMUL.FTZ R36, R41, R46 ;  /* 0x0000002e29247220 */ /* 0x000fe20000410000 */
[----:B------:R-:W-:Y:S01]  /*6570*/  FADD.FTZ R37, R33, R40 ;  /* 0x0000002821257221 */ /* 0x000fe20000010000 */
[----:B------:R-:W-:Y:S02]  /*6580*/  SHF.L.U32 R33, R20, 0x10, RZ ;  /* 0x0000001014217819 */ /* 0x000fe400000006ff */
[----:B------:R-:W-:Y:S01]  /*6590*/  SHF.L.U32 R34, R32, 0x10, RZ ;  /* 0x0000001020227819 */ /* 0x000fe200000006ff */
[--C-:B------:R-:W-:Y:S01]  /*65a0*/  FFMA.FTZ R38, R42, R36, R35.reuse ;  /* 0x000000242a267223 */ /* 0x100fe20000010023 */
        /* <DEDUP_REMOVED lines=29> */
.L_x_552:
        /* <DEDUP_REMOVED lines=34> */
.L_x_553:
        /* <DEDUP_REMOVED lines=36> */
.L_x_554:
        /* <DEDUP_REMOVED lines=35> */
.L_x_555:
[----:B------:R-:W-:Y:S01]  /*6e10*/  FFMA.FTZ R44, R70, R45, R44 ;  /* 0x0000002d462c7223 */ /* 0x000fe2000001002c */
[----:B------:R-:W-:Y:S01]  /*6e20*/  FADD.FTZ R74, R45, R74 ;  /* 0x0000004a2d4a7221 */ /* 0x000fe20000010000 */
[C---:B------:R-:W-:Y:S01]  /*6e30*/  SHF.L.U32 R45, R22.reuse, 0x10, RZ ;  /* 0x00000010162d7819 */ /* 0x040fe200000006ff */
[----:B------:R-:W-:Y:S01]  /*6e40*/  FMUL.FTZ R43, R71, R46 ;  /* 0x0000002e472b7220 */ /* 0x000fe20000410000 */
[----:B------:R-:W-:Y:S01]  /*6e50*/  PRMT R76, R22, 0x7632, R76 ;  /* 0x00007632164c7816 */ /* 0x000fe2000000004c */
[----:B------:R-:W-:Y:S01]  /*6e60*/  FMUL.FTZ R77, R72, R49 ;  /* 0x00000031484d7220 */ /* 0x000fe20000410000 */
[----:B------:R-:W-:Y:S01]  /*6e70*/  PRMT R75, R61, 0x7632, R75 ;  /* 0x000076323d4b7816 */ /* 0x000fe2000000004b */
[----:B------:R-:W-:Y:S01]  /*6e80*/  FADD.FTZ R45, R45, -UR23 ;  /* 0x800000172d2d7e21 */ /* 0x000fe20008010000 */
[----:B------:R-:W-:Y:S01]  /*6e90*/  SHF.L.U32 R76, R76, 0x10, RZ ;  /* 0x000000104c4c7819 */ /* 0x000fe200000006ff */
[----:B------:R-:W-:Y:S01]  /*6ea0*/  FFMA.FTZ R44, R73, R43, R44 ;  /* 0x0000002b492c7223 */ /* 0x000fe2000001002c */
[----:B------:R-:W-:Y:S01]  /*6eb0*/  FADD.FTZ R43, R74, R43 ;  /* 0x0000002b4a2b7221 */ /* 0x000fe20000010000 */
[----:B------:R-:W-:Y:S01]  /*6ec0*/  FMUL.FTZ R81, R45, UR24 ;  /* 0x000000182d517c20 */ /* 0x000fe20008410000 */
[----:B------:R-:W-:Y:S01]  /*6ed0*/  SHF.L.U32 R74, R61, 0x10, RZ ;  /* 0x000000103d4a7819 */ /* 0x000fe200000006ff */
[----:B------:R-:W-:Y:S01]  /*6ee0*/  FADD.FTZ R76, R76, -UR23 ;  /* 0x800000174c4c7e21 */ /* 0x000fe20008010000 */
[----:B------:R-:W-:-:S02]  /*6ef0*/  PRMT R80, R62, 0x7632, R80 ;  /* 0x000076323e507816 */ /* 0x000fc40000000050 */
[----:B------:R1:W-:Y:S01]  /*6f00*/  STL [R1+0x30], R81 ;  /* 0x0000305101007387 */ /* 0x0003e20000100800 */
[----:B------:R-:W-:Y:S01]  /*6f10*/  SHF.L.U32 R75, R75, 0x10, RZ ;  /* 0x000000104b4b7819 */ /* 0x000fe200000006ff */
[----:B------:R-:W-:Y:S01]  /*6f20*/  FMUL.FTZ R76, R76, UR24 ;  /* 0x000000184c4c7c20 */ /* 0x000fe20008410000 */
[----:B------:R-:W-:Y:S06]  /*6f30*/  @!P1 BRA `(.L_x_556) ;  /* 0x0000000000489947 */ /* 0x000fec0003800000 */
        /* <DEDUP_REMOVED lines=18> */
.L_x_556:
        /* <DEDUP_REMOVED lines=34> */
.L_x_557:
        /* <DEDUP_REMOVED lines=36> */
.L_x_558:
        /* <DEDUP_REMOVED lines=34> */
.L_x_559:
        /* <DEDUP_REMOVED lines=36> */
.L_x_560:
        /* <DEDUP_REMOVED lines=34> */
.L_x_561:
        /* <DEDUP_REMOVED lines=37> */
.L_x_562:
        /* <DEDUP_REMOVED lines=35> */
.L_x_563:
        /* <DEDUP_REMOVED lines=37> */
.L_x_564:
        /* <DEDUP_REMOVED lines=34> */
.L_x_565:
        /* <DEDUP_REMOVED lines=37> */
.L_x_566:
        /* <DEDUP_REMOVED lines=39> */
.L_x_567:
        /* <DEDUP_REMOVED lines=35> */
.L_x_568:
[----:B------:R-:W2:Y:S01]  /*8b20*/  LDL R45, [R1+0x54] ;  /* 0x00005400012d7983 */ /* 0x000ea20000100800 */
[----:B------:R-:W-:-:S04]  /*8b30*/  FMUL.FTZ R41, R124, R46 ;  /* 0x0000002e7c297220 */ /* 0x000fc80000410000 */
[----:B------:R-:W-:Y:S01]  /*8b40*/  FFMA.FTZ R43, R122, R41, R43 ;  /* 0x000000297a2b7223 */ /* 0x000fe2000001002b */
[----:B------:R-:W-:Y:S01]  /*8b50*/  FADD.FTZ R42, R44, R41 ;  /* 0x000000292c2a7221 */ /* 0x000fe20000010000 */
[----:B------:R-:W-:-:S04]  /*8b60*/  FMUL.FTZ R41, R121, R49 ;  /* 0x0000003179297220 */ /* 0x000fc80000410000 */
[----:B------:R-:W-:Y:S01]  /*8b70*/  FFMA.FTZ R125, R123, R41, R43 ;  /* 0x000000297b7d7223 */ /* 0x000fe2000001002b */
[----:B------:R-:W-:Y:S01]  /*8b80*/  FADD.FTZ R44, R41, R42 ;  /* 0x0000002a292c7221 */ /* 0x000fe20000010000 */
[C---:B------:R-:W-:Y:S02]  /*8b90*/  PRMT R41, R0.reuse, 0x7632, R41 ;  /* 0x0000763200297816 */ /* 0x040fe40000000029 */
[----:B------:R-:W-:Y:S01]  /*8ba0*/  SHF.L.U32 R42, R0, 0x10, RZ ;  /* 0x00000010002a7819 */ /* 0x000fe200000006ff */
[----:B------:R0:W-:Y:S01]  /*8bb0*/  STL [R1+0x2c], R125 ;  /* 0x00002c7d01007387 */ /* 0x0001e20000100800 */
[----:B------:R-:W-:-:S03]  /*8bc0*/  SHF.L.U32 R41, R41, 0x10, RZ ;  /* 0x0000001029297819 */ /* 0x000fc600000006ff */
[----:B------:R1:W-:Y:S01]  /*8bd0*/  STL [R1+0x38], R44 ;  /* 0x0000382c01007387 */ /* 0x0003e20000100800 */
[----:B------:R-:W-:Y:S01]  /*8be0*/  FADD.FTZ R42, R42, -UR23 ;  /* 0x800000172a2a7e21 */ /* 0x000fe20008010000 */
[----:B------:R-:W-:-:S03]  /*8bf0*/  FADD.FTZ R41, R41, -UR23 ;  /* 0x8000001729297e21 */ /* 0x000fc60008010000 */
[----:B0-----:R-:W-:Y:S01]  /*8c00*/  FMUL.FTZ R125, R42, UR24 ;  /* 0x000000182a7d7c20 */ /* 0x001fe20008410000 */
[----:B------:R-:W-:Y:S01]  /*8c10*/  FMUL.FTZ R41, R41, UR24 ;  /* 0x0000001829297c20 */ /* 0x000fe20008410000 */
[C---:B--2---:R-:W-:Y:S02]  /*8c20*/  PRMT R43, R45.reuse, 0x7632, R43 ;  /* 0x000076322d2b7816 */ /* 0x044fe4000000002b */
[----:B------:R-:W-:Y:S02]  /*8c30*/  SHF.L.U32 R42, R45, 0x10, RZ ;  /* 0x000000102d2a7819 */ /* 0x000fe400000006ff */
[----:B------:R-:W-:Y:S01]  /*8c40*/  SHF.L.U32 R43, R43, 0x10, RZ ;  /* 0x000000102b2b7819 */ /* 0x000fe200000006ff */
[----:B-1----:R-:W-:Y:S06]  /*8c50*/  @!P1 BRA `(.L_x_569) ;  /* 0x0000000000509947 */ /* 0x002fec0003800000 */
[----:B------:R-:W-:Y:S01]  /*8c60*/  FFMA.FTZ R45, R125, R46, R47 ;  /* 0x0000002e7d2d7223 */ /* 0x000fe2000001002f */
[----:B------:R0:W-:Y:S03]  /*8c70*/  STL [R1+0x84], R0 ;  /* 0x0000840001007387 */ /* 0x0001e60000100800 */
[----:B------:R-:W-:-:S06]  /*8c80*/  FMUL.FTZ R44, R45, -1.4426950216293334961 ;  /* 0xbfb8aa3b2d2c7820 */ /* 0x000fcc0000410000 */
[----:B------:R-:W1:Y:S02]  /*8c90*/  MUFU.EX2 R44, R44 ;  /* 0x0000002c002c7308 */ /* 0x000e640000000800 */
[----:B-1----:R-:W-:-:S06]  /*8ca0*/  FADD.FTZ R44, R44, 1 ;  /* 0x3f8000002c2c7421 */ /* 0x002fcc0000010000 */
        /* <DEDUP_REMOVED lines=13> */
[----:B------:R-:W-:Y:S02]  /*8d80*/  FMUL.FTZ R43, R0, R43 ;  /* 0x0000002b002b7220 */ /* 0x000fe40000410000 */
[----:B------:R0:W5:Y:S05]  /*8d90*/  LDL.LU R0, [R1+0x84] ;  /* 0x0000840001007983 */ /* 0x00016a0000300800 */
.L_x_569:
[----:B------:R-:W2:Y:S04]  /*8da0*/  LDL.LU R45, [R1+0x38] ;  /* 0x00003800012d7983 */ /* 0x000ea80000300800 */
[----:B------:R1:W-:Y:S04]  /*8db0*/  STL [R1+0x9c], R8 ;  /* 0x00009c0801007387 */ /* 0x0003e80000100800 */
[----:B-1----:R-:W3:Y:S01]  /*8dc0*/  LDL.LU R8, [R1+0x2c] ;  /* 0x00002c0001087983 */ /* 0x002ee20000300800 */
[----:B------:R-:W-:-:S03]  /*8dd0*/  FMUL.FTZ R44, R42, R46 ;  /* 0x0000002e2a2c7220 */ /* 0x000fc60000410000 */
[----:B------:R-:W-:Y:S04]  /*8de0*/  STL [R1+0x98], R6 ;  /* 0x0000980601007387 */ /* 0x000fe80000100800 */
[----:B------:R-:W-:Y:S04]  /*8df0*/  STL [R1+0x94], R5 ;  /* 0x0000940501007387 */ /* 0x000fe80000100800 */
[----:B------:R1:W-:Y:S04]  /*8e00*/  STL [R1+0x90], R4 ;  /* 0x0000900401007387 */ /* 0x0003e80000100800 */
[----:B------:R4:W-:Y:S04]  /*8e10*/  STL [R1+0x8c], R3 ;  /* 0x00008c0301007387 */ /* 0x0009e80000100800 */
[----:B------:R0:W-:Y:S04]  /*8e20*/  STL [R1+0x88], R2 ;  /* 0x0000880201007387 */ /* 0x0001e80000100800 */
[----:B-----5:R0:W-:Y:S04]  /*8e30*/  STL [R1+0x84], R0 ;  /* 0x0000840001007387 */ /* 0x0201e80000100800 */
[----:B-1----:R-:W3:Y:S04]  /*8e40*/  LDL.LU R4, [R1+0x78] ;  /* 0x0000780001047983 */ /* 0x002ee80000300800 */
[----:B----4-:R-:W4:Y:S04]  /*8e50*/  LDL.LU R3, [R1+0x7c] ;  /* 0x00007c0001037983 */ /* 0x010f280000300800 */
[----:B0-----:R-:W4:Y:S04]  /*8e60*/  LDL.LU R2, [R1+0x50] ;  /* 0x0000500001027983 */ /* 0x001f280000300800 */
        /* <DEDUP_REMOVED lines=32> */
[----:B----4-:R-:W-:Y:S01]  /*9070*/  FADD.FTZ R30, R3, R30 ;  /* 0x0000001e031e7221 */ /* 0x010fe20000010000 */
[----:B------:R-:W-:Y:S01]  /*9080*/  FFMA.FTZ R34, R34, R32, R2 ;  /* 0x0000002022227223 */ /* 0x000fe20000010002 */
        /* <DEDUP_REMOVED lines=13> */
[----:B------:R-:W-:-:S04]  /*9160*/  FFMA.FTZ R39, R39, R37, R35 ;  /* 0x0000002527277223 */ /* 0x000fc80000010023 */
[----:B------:R-:W-:Y:S01]  /*9170*/  FFMA.FTZ R70, R70, R53, R39 ;  /* 0x0000003546467223 */ /* 0x000fe20000010027 */
[----:B------:R-:W-:Y:S01]  /*9180*/  FFMA.FTZ R38, R38, R36, R34 ;  /* 0x0000002426267223 */ /* 0x000fe20000010022 */
[----:B------:R-:W-:Y:S01]  /*9190*/  FADD.FTZ R36, R32, R36 ;  /* 0x0000002420247221 */ /* 0x000fe20000010000 */
[----:B------:R-:W-:Y:S02]  /*91a0*/  FADD.FTZ R37, R33, R37 ;  /* 0x0000002521257221 */ /* 0x000fe40000010000 */
        /* <DEDUP_REMOVED lines=12> */
[----:B------:R-:W0:Y:S02]  /*9270*/  S2R R34, SR_LANEID ;  /* 0x0000000000227919 */ /* 0x000e240000000000 */
[----:B------:R-:W-:Y:S01]  /*9280*/  FADD.FTZ R40, R40, R85 ;  /* 0x0000005528287221 */ /* 0x000fe20000010000 */
[----:B------:R-:W-:-:S03]  /*9290*/  FADD.FTZ R53, R53, R86 ;  /* 0x0000005635357221 */ /* 0x000fc60000010000 */
[----:B------:R-:W-:Y:S01]  /*92a0*/  FADD.FTZ R40, R40, R89 ;  /* 0x0000005928287221 */ /* 0x000fe20000010000 */
[----:B------:R-:W-:Y:S01]  /*92b0*/  FADD.FTZ R53, R53, R90 ;  /* 0x0000005a35357221 */ /* 0x000fe20000010000 */
[----:B----4-:R-:W-:Y:S02]  /*92c0*/  FFMA.FTZ R70, R30, R72, R70 ;  /* 0x000000481e467223 */ /* 0x010fe40000010046 */
[----:B------:R-:W4:Y:S01]  /*92d0*/  LDL R30, [R1+0x80] ;  /* 0x00008000011e7983 */ /* 0x000f220000100800 */
[----:B---3--:R-:W-:Y:S01]  /*92e0*/  FFMA.FTZ R69, R31, R74, R69 ;  /* 0x0000004a1f457223 */ /* 0x008fe20000010045 */
[----:B------:R-:W-:-:S03]  /*92f0*/  FFMA.FTZ R70, R76, R75, R70 ;  /* 0x0000004b4c467223 */ /* 0x000fc60000010046 */
[----:B------:R-:W-:Y:S01]  /*9300*/  FFMA.FTZ R69, R79, R77, R69 ;  /* 0x0000004d4f457223 */ /* 0x000fe20000010045 */
[----:B------:R-:W-:-:S03]  /*9310*/  FFMA.FTZ R70, R80, R78, R70 ;  /* 0x0000004e50467223 */ /* 0x000fc60000010046 */
[----:B------:R-:W-:Y:S01]  /*9320*/  FFMA.FTZ R69, R83, R81, R69 ;  /* 0x0000005153457223 */ /* 0x000fe20000010045 */
[----:B------:R-:W-:-:S03]  /*9330*/  FFMA.FTZ R70, R84, R82, R70 ;  /* 0x0000005254467223 */ /* 0x000fc60000010046 */
[----:B------:R-:W-:Y:S01]  /*9340*/  FFMA.FTZ R69, R87, R85, R69 ;  /* 0x0000005557457223 */ /* 0x000fe20000010045 */
[----:B------:R-:W-:-:S03]  /*9350*/  FFMA.FTZ R70, R88, R86, R70 ;  /* 0x0000005658467223 */ /* 0x000fc60000010046 */
[----:B------:R-:W-:Y:S01]  /*9360*/  FFMA.FTZ R69, R91, R89, R69 ;  /* 0x000000595b457223 */ /* 0x000fe20000010045 */
[----:B------:R-:W-:Y:S01]  /*9370*/  FFMA.FTZ R70, R92, R90, R70 ;  /* 0x0000005a5c467223 */ /* 0x000fe20000010046 */
[----:B------:R-:W-:Y:S01]  /*9380*/  FADD.FTZ R40, R40, R93 ;  /* 0x0000005d28287221 */ /* 0x000fe20000010000 */
[----:B------:R-:W-:Y:S01]  /*9390*/  FADD.FTZ R53, R53, R94 ;  /* 0x0000005e35357221 */ /* 0x000fe20000010000 */
[----:B------:R-:W-:Y:S01]  /*93a0*/  FFMA.FTZ R69, R95, R93, R69 ;  /* 0x0000005d5f457223 */ /* 0x000fe20000010045 */
[----:B------:R-:W-:Y:S01]  /*93b0*/  FFMA.FTZ R70, R96, R94, R70 ;  /* 0x0000005e60467223 */ /* 0x000fe20000010046 */
[----:B------:R-:W1:Y:S01]  /*93c0*/  S2UR UR7, SR_CgaCtaId ;  /* 0x00000000000779c3 */ /* 0x000e620000008800 */
        /* <DEDUP_REMOVED lines=47> */
[----:B--2---:R-:W-:Y:S05]  /*96c0*/  @P0 BRA `(.L_x_571) ;  /* 0x0000000000940947 */ /* 0x004fea0003800000 */
[----:B------:R-:W-:-:S09]  /*96d0*/  ULEA UR5, UR7, UR6, 0x18 ;  /* 0x0000000607057291 */ /* 0x000fd2000f8ec03f */
[----:B------:R-:W0:Y:S04]  /*96e0*/  LDS.64 R36, [UR5+0x18] ;  /* 0x00001805ff247984 */ /* 0x000e280008000a00 */
[----:B------:R-:W1:Y:S01]  /*96f0*/  LDS.128 R32, [UR5+0x20] ;  /* 0x00002005ff207984 */ /* 0x000e620008000c00 */
[----:B0-----:R-:W-:Y:S01]  /*9700*/  FADD.FTZ R39, R44, R36 ;  /* 0x000000242c277221 */ /* 0x001fe20000010000 */
[----:B------:R-:W-:-:S03]  /*9710*/  FADD.FTZ R36, R45, R37 ;  /* 0x000000252d247221 */ /* 0x000fc60000010000 */
[----:B-1----:R-:W-:Y:S01]  /*9720*/  FADD.FTZ R39, R39, R32 ;  /* 0x0000002027277221 */ /* 0x002fe20000010000 */
[----:B------:R-:W-:-:S03]  /*9730*/  FADD.FTZ R36, R36, R33 ;  /* 0x0000002124247221 */ /* 0x000fc60000010000 */
[----:B------:R-:W-:Y:S01]  /*9740*/  FADD.FTZ R45, R39, R34 ;  /* 0x00000022272d7221 */ /* 0x000fe20000010000 */
[----:B------:R-:W-:Y:S02]  /*9750*/  FADD.FTZ R44, R36, R35 ;  /* 0x00000023242c7221 */ /* 0x000fe40000010000 */
[----:B------:R-:W0:Y:S04]  /*9760*/  LDS.128 R32, [UR5+0x30] ;  /* 0x00003005ff207984 */ /* 0x000e280008000c00 */
[----:B------:R-:W1:Y:S01]  /*9770*/  LDS.128 R36, [UR5+0x40] ;  /* 0x00004005ff247984 */ /* 0x000e620008000c00 */
[----:B0-----:R-:W-:Y:S01]  /*9780*/  FADD.FTZ R45, R45, R32 ;  /* 0x000000202d2d7221 */ /* 0x001fe20000010000 */
[----:B------:R-:W-:-:S03]  /*9790*/  FADD.FTZ R44, R44, R33 ;  /* 0x000000212c2c7221 */ /* 0x000fc60000010000 */
[----:B------:R-:W-:Y:S01]  /*97a0*/  FADD.FTZ R45, R45, R34 ;  /* 0x000000222d2d7221 */ /* 0x000fe20000010000 */
[----:B------:R-:W-:Y:S02]  /*97b0*/  FADD.FTZ R44, R44, R35 ;  /* 0x000000232c2c7221 */ /* 0x000fe40000010000 */
[----:B------:R-:W-:Y:S01]  /*97c0*/  LDS.128 R32, [UR5+0x60] ;  /* 0x00006005ff207984 */ /* 0x000fe20008000c00 */
[----:B-1----:R-:W-:Y:S01]  /*97d0*/  FADD.FTZ R45, R45, R36 ;  /* 0x000000242d2d7221 */ /* 0x002fe20000010000 */
        /* <DEDUP_REMOVED lines=20> */
.L_x_571:
[----:B------:R-:W-:Y:S05]  /*9920*/  BSYNC B0 ;  /* 0x0000000000007941 */ /* 0x000fea0003800000 */
.L_x_570:
        /* <DEDUP_REMOVED lines=81> */
.L_x_573:
[----:B------:R-:W-:Y:S05]  /*9e40*/  BSYNC B0 ;  /* 0x0000000000007941 */ /* 0x000fea0003800000 */
.L_x_572:
        /* <DEDUP_REMOVED lines=16> */
.L_x_575:
[----:B------:R-:W-:Y:S05]  /*9f50*/  BSYNC B0 ;  /* 0x0000000000007941 */ /* 0x000fea0003800000 */
.L_x_574:
[----:B-1----:R-:W2:Y:S04]  /*9f60*/  LDL R30, [R1+0x40] ;  /* 0x00004000011e7983 */ /* 0x002ea80000100800 */
[----:B------:R0:W-:Y:S04]  /*9f70*/  STL [R1+0x94], R27 ;  /* 0x0000941b01007387 */ /* 0x0001e80000100800 */
[----:B0-----:R-:W3:Y:S04]  /*9f80*/  LDL R27, [R1+0x44] ;  /* 0x00004400011b7983 */ /* 0x001ee80000100800 */
[----:B------:R0:W-:Y:S04]  /*9f90*/  STL [R1+0x90], R26 ;  /* 0x0000901a01007387 */ /* 0x0001e80000100800 */
[----:B0-----:R-:W4:Y:S04]  /*9fa0*/  LDL R26, [R1+0x3c] ;  /* 0x00003c00011a7983 */ /* 0x001f280000100800 */
[----:B------:R0:W-:Y:S04]  /*9fb0*/  STL [R1+0x8c], R7 ;  /* 0x00008c0701007387 */ /* 0x0001e80000100800 */
[----:B------:R-:W4:Y:S04]  /*9fc0*/  LDL R125, [R1+0x1c] ;  /* 0x00001c00017d7983 */ /* 0x000f280000100800 */
[----:B------:R-:W4:Y:S04]  /*9fd0*/  LDL R124, [R1+0x18] ;  /* 0x00001800017c7983 */ /* 0x000f280000100800 */
[----:B0-----:R-:W4:Y:S04]  /*9fe0*/  LDL R7, [R1+0x28] ;  /* 0x0000280001077983 */ /* 0x001f280000100800 */
[----:B------:R-:W4:Y:S04]  /*9ff0*/  LDL R123, [R1+0x14] ;  /* 0x00001400017b7983 */ /* 0x000f280000100800 */
[----:B------:R-:W4:Y:S04]  /*a000*/  LDL R122, [R1+0x10] ;  /* 0x00001000017a7983 */ /* 0x000f280000100800 */
[----:B------:R-:W4:Y:S04]  /*a010*/  LDL R121, [R1+0xc] ;  /* 0x00000c0001797983 */ /* 0x000f280000100800 */
[----:B------:R-:W4:Y:S04]  /*a020*/  LDL R32, [R1+0x8] ;  /* 0x0000080001207983 */ /* 0x000f280000100800 */
[----:B------:R-:W4:Y:S04]  /*a030*/  LDL R31, [R1+0x4] ;  /* 0x00000400011f7983 */ /* 0x000f280000100800 */
[----:B------:R0:W-:Y:S04]  /*a040*/  STL [R1+0x88], R6 ;  /* 0x0000880601007387 */ /* 0x0001e80000100800 */
[----:B0-----:R-:W4:Y:S04]  /*a050*/  LDL R6, [R1+0x20] ;  /* 0x0000200001067983 */ /* 0x001f280000100800 */
[----:B------:R0:W-:Y:S04]  /*a060*/  STL [R1+0x84], R5 ;  /* 0x0000840501007387 */ /* 0x0001e80000100800 */
[----:B0-----:R-:W4:Y:S01]  /*a070*/  LDL R5, [R1+0x24] ;  /* 0x0000240001057983 */ /* 0x001f220000100800 */
[----:B--2---:R-:W-:-:S03]  /*a080*/  PRMT R33, R30, 0x7632, R33 ;  /* 0x000076321e217816 */ /* 0x004fc60000000021 */
[----:B------:R-:W2:Y:S01]  /*a090*/  LDL R30, [R1] ;  /* 0x00000000011e7983 */ /* 0x000ea20000100800 */
[----:B---3--:R-:W-:-:S03]  /*a0a0*/  PRMT R35, R27, 0x7632, R35 ;  /* 0x000076321b237816 */ /* 0x008fc60000000023 */
[----:B------:R0:W5:Y:S01]  /*a0b0*/  LDL.LU R27, [R1+0x94] ;  /* 0x00009400011b7983 */ /* 0x0001620000300800 */
[----:B----4-:R-:W-:-:S03]  /*a0c0*/  PRMT R39, R26, 0x7632, R39 ;  /* 0x000076321a277816 */ /* 0x010fc60000000027 */
[----:B------:R0:W5:Y:S01]  /*a0d0*/  LDL.LU R26, [R1+0x90] ;  /* 0x00009000011a7983 */ /* 0x0001620000300800 */
[----:B------:R-:W-:-:S03]  /*a0e0*/  PRMT R43, R7, 0x7632, R43 ;  /* 0x00007632072b7816 */ /* 0x000fc6000000002b */
[----:B------:R0:W5:Y:S01]  /*a0f0*/  LDL.LU R7, [R1+0x8c] ;  /* 0x00008c0001077983 */ /* 0x0001620000300800 */
        /* <DEDUP_REMOVED lines=19> */
[----:B------:R-:W2:Y:S01]  /*a230*/  LDL R30, [R1+0x54] ;  /* 0x00005400011e7983 */ /* 0x000ea20000100800 */
        /* <DEDUP_REMOVED lines=52> */
[----:B--2---:R-:W-:Y:S01]  /*a580*/  PRMT R34, R30, 0x7632, R34 ;  /* 0x000076321e227816 */ /* 0x004fe20000000022 */
        /* <DEDUP_REMOVED lines=38> */
.L_x_578:
[----:B------:R-:W-:Y:S02]  /*a7f0*/  MOV R30, UR18 ;  /* 0x00000012001e7c02 */ /* 0x000fe40008000f00 */
[----:B------:R-:W-:-:S05]  /*a800*/  MOV R31, UR19 ;  /* 0x00000013001f7c02 */ /* 0x000fca0008000f00 */
[----:B------:R-:W2:Y:S04]  /*a810*/  LDG.E.STRONG.GPU R30, desc[UR20][R30.64] ;  /* 0x000000141e1e7981 */ /* 0x000ea8000c1ef900 */
[----:B--2---:R-:W-:Y:S01]  /*a820*/  CCTL.IVALL ;  /* 0x00000000ff00798f */ /* 0x004fe20002000000 */
[----:B------:R-:W-:Y:S05]  /*a830*/  YIELD ;  /* 0x0000000000007946 */ /* 0x000fea0003800000 */
[----:B------:R-:W-:-:S13]  /*a840*/  ISETP.NE.AND P6, PT, R30, R32, PT ;  /* 0x000000201e00720c */ /* 0x000fda0003fc5270 */
[----:B------:R-:W-:Y:S05]  /*a850*/  @P6 BRA `(.L_x_578) ;  /* 0xfffffffc00e46947 */ /* 0x000fea000383ffff */
.L_x_577:
        /* <DEDUP_REMOVED lines=26> */
.L_x_582:
        /* <DEDUP_REMOVED lines=165> */
.L_x_581:
        /* <DEDUP_REMOVED lines=89> */
.L_x_583:
[----:B------:R-:W-:-:S04]  /*b9e0*/  LOP3.LUT P6, RZ, R5, 0x1, RZ, 0xc0, !PT ;  /* 0x0000000105ff7812 */ /* 0x000fc800078cc0ff */
[----:B------:R-:W-:-:S13]  /*b9f0*/  ISETP.NE.OR P6, PT, RZ, UR16, P6 ;  /* 0x00000010ff007c0c */ /* 0x000fda000b7c5670 */
[----:B------:R-:W-:Y:S05]  /*ba00*/  @!P6 BRA `(.L_x_579) ;  /* 0x0000000000b4e947 */ /* 0x000fea0003800000 */
.L_x_580:
        /* <DEDUP_REMOVED lines=45> */
.L_x_579:
        /* <DEDUP_REMOVED lines=14> */
.L_x_585:
[----:B------:R-:W-:Y:S05]  /*bdc0*/  BSYNC B0 ;  /* 0x0000000000007941 */ /* 0x000fea0003800000 */
.L_x_584:
        /* <DEDUP_REMOVED lines=25> */
.L_x_576:
[----:B------:R-:W2:Y:S01]  /*bf60*/  LDL.LU R121, [R1+0x40] ;  /* 0x0000400001797983 */ /* 0x000ea20000300800 */
[----:B------:R-:W0:Y:S01]  /*bf70*/  S2UR UR6, SR_CgaCtaId ;  /* 0x00000000000679c3 */ /* 0x000e220000008800 */
[----:B------:R-:W-:Y:S01]  /*bf80*/  UMOV UR5, 0x400 ;  /* 0x0000040000057882 */ /* 0x000fe20000000000 */
[----:B------:R-:W-:Y:S02]  /*bf90*/  SHF.L.U32 R32, R50, 0x10, RZ ;  /* 0x0000001032207819 */ /* 0x000fe400000006ff */
[----:B------:R-:W-:-:S03]  /*bfa0*/  SHF.L.U32 R33, R33, 0x10, RZ ;  /* 0x0000001021217819 */ /* 0x000fc600000006ff */
[----:B------:R-:W-:-:S04]  /*bfb0*/  FADD.FTZ R32, R32, -UR23 ;  /* 0x8000001720207e21 */ /* 0x000fc80008010000 */
[----:B------:R-:W-:Y:S01]  /*bfc0*/  FMUL.FTZ R32, R32, UR24 ;  /* 0x0000001820207c20 */ /* 0x000fe20008410000 */
[----:B0-----:R-:W-:-:S03]  /*bfd0*/  ULEA UR5, UR6, UR5, 0x18 ;  /* 0x0000000506057291 */ /* 0x001fc6000f8ec03f */
[----:B------:R-:W-:-:S06]  /*bfe0*/  ULDC UR6, c[0x0][0x2bc] ;  /* 0x0000af0000067ab9 */ /* 0x000fcc0000000800 */
[----:B------:R-:W-:Y:S01]  /*bff0*/  @!P0 STS.64 [UR5+0x90], R44 ;  /* 0x0000902cff008988 */ /* 0x000fe20008000a05 */
[----:B------:R-:W-:Y:S06]  /*c000*/  BAR.SYNC.DEFER_BLOCKING 0x0 ;  /* 0x0000000000007b1d */ /* 0x000fec0000010000 */
        /* <DEDUP_REMOVED lines=28> */
.L_x_586:
        /* <DEDUP_REMOVED lines=24> */
.L_x_588:
[----:B------:R-:W-:Y:S05]  /*c350*/  BSYNC B0 ;  /* 0x0000000000007941 */ /* 0x000fea0003800000 */
.L_x_587:
        /* <DEDUP_REMOVED lines=28> */
.L_x_589:
        /* <DEDUP_REMOVED lines=26> */
.L_x_591:
[----:B------:R-:W-:Y:S05]  /*c6c0*/  BSYNC B0 ;  /* 0x0000000000007941 */ /* 0x000fea0003800000 */
.L_x_590:
        /* <DEDUP_REMOVED lines=28> */
.L_x_592:
        /* <DEDUP_REMOVED lines=26> */
.L_x_594:
[----:B------:R-:W-:Y:S05]  /*ca30*/  BSYNC B0 ;  /* 0x0000000000007941 */ /* 0x000fea0003800000 */
.L_x_593:
        /* <DEDUP_REMOVED lines=29> */
.L_x_595:
        /* <DEDUP_REMOVED lines=26> */
.L_x_597:
[----:B------:R-:W-:Y:S05]  /*cdb0*/  BSYNC B0 ;  /* 0x0000000000007941 */ /* 0x000fea0003800000 */
.L_x_596:
        /* <DEDUP_REMOVED lines=32> */
.L_x_598:
        /* <DEDUP_REMOVED lines=26> */
.L_x_600:
[----:B------:R-:W-:Y:S05]  /*d160*/  BSYNC B0 ;  /* 0x0000000000007941 */ /* 0x000fea0003800000 */
.L_x_599:
        /* <DEDUP_REMOVED lines=28> */
.L_x_601:
        /* <DEDUP_REMOVED lines=26> */
.L_x_603:
[----:B------:R-:W-:Y:S05]  /*d4d0*/  BSYNC B0 ;  /* 0x0000000000007941 */ /* 0x000fea0003800000 */
.L_x_602:
        /* <DEDUP_REMOVED lines=28> */
.L_x_604:
        /* <DEDUP_REMOVED lines=26> */
.L_x_606:
[----:B------:R-:W-:Y:S05]  /*d840*/  BSYNC B0 ;  /* 0x0000000000007941 */ /* 0x000fea0003800000 */
.L_x_605:
        /* <DEDUP_REMOVED lines=28> */
.L_x_607:
        /* <DEDUP_REMOVED lines=26> */
.L_x_609:
[----:B------:R-:W-:Y:S05]  /*dbb0*/  BSYNC B0 ;  /* 0x0000000000007941 */ /* 0x000fea0003800000 */
.L_x_608:
        /* <DEDUP_REMOVED lines=28> */
.L_x_610:
        /* <DEDUP_REMOVED lines=26> */
.L_x_612:
[----:B------:R-:W-:Y:S05]  /*df20*/  BSYNC B0 ;  /* 0x0000000000007941 */ /* 0x000fea0003800000 */
.L_x_611:
        /* <DEDUP_REMOVED lines=28> */
.L_x_613:
        /* <DEDUP_REMOVED lines=26> */
.L_x_615:
[----:B------:R-:W-:Y:S05]  /*e290*/  BSYNC B0 ;  /* 0x0000000000007941 */ /* 0x000fea0003800000 */
.L_x_614:
        /* <DEDUP_REMOVED lines=28> */
.L_x_616:
        /* <DEDUP_REMOVED lines=26> */
.L_x_618:
[----:B------:R-:W-:Y:S05]  /*e600*/  BSYNC B0 ;  /* 0x0000000000007941 */ /* 0x000fea0003800000 */
.L_x_617:
        /* <DEDUP_REMOVED lines=28> */
.L_x_619:
        /* <DEDUP_REMOVED lines=25> */
.L_x_621:
[----:B------:R-:W-:Y:S05]  /*e960*/  BSYNC B0 ;  /* 0x0000000000007941 */ /* 0x000fea0003800000 */
.L_x_620:
[----:B------:R-:W0:Y:S01]  /*e970*/  LDL.LU R8, [R1+0x4] ;  /* 0x0000040001087983 */ /* 0x000e220000300800 */
        /* <DEDUP_REMOVED lines=27> */
.L_x_622:
        /* <DEDUP_REMOVED lines=25> */
.L_x_624:
[----:B------:R-:W-:Y:S05]  /*ecc0*/  BSYNC B0 ;  /* 0x0000000000007941 */ /* 0x000fea0003800000 */
.L_x_623:
[----:B------:R-:W2:Y:S01]  /*ecd0*/  LDL.LU R8, [R1] ;  /* 0x0000000001087983 */ /* 0x000ea20000300800 */
[----:B0-----:R-:W-:Y:S01]  /*ece0*/  FADD.FTZ R13, R19, -UR23 ;  /* 0x80000017130d7e21 */ /* 0x001fe20008010000 */
        /* <DEDUP_REMOVED lines=8> */
[----:B------:R-:W-:Y:S01]  /*ed70*/  FFMA.FTZ R9, R13, R46, R47 ;  /* 0x0000002e0d097223 */ /* 0x000fe2000001002f */
[----:B------:R-:W-:-:S03]  /*ed80*/  FFMA.FTZ R8, R14, R49, R48 ;  /* 0x000000310e087223 */ /* 0x000fc60000010030 */
[----:B------:R-:W-:Y:S01]  /*ed90*/  FMUL.FTZ R15, R9, -1.4426950216293334961 ;  /* 0xbfb8aa3b090f7820 */ /* 0x000fe20000410000 */
[----:B------:R-:W-:-:S04]  /*eda0*/  FMUL.FTZ R17, R8, -1.4426950216293334961 ;  /* 0xbfb8aa3b08117820 */ /* 0x000fc80000410000 */
[----:B-1----:R-:W0:Y:S08]  /*edb0*/  MUFU.EX2 R10, R17 ;  /* 0x00000011000a7308 */ /* 0x002e300000000800 */
        /* <DEDUP_REMOVED lines=13> */
.L_x_625:
        /* <DEDUP_REMOVED lines=25> */
.L_x_627:
[----:B------:R-:W-:Y:S05]  /*f020*/  BSYNC B0 ;  /* 0x0000000000007941 */ /* 0x000fea0003800000 */
.L_x_626:
        /* <DEDUP_REMOVED lines=9> */
[----:B0-----:R-:W-:Y:S01]  /*f0c0*/  FFMA.FTZ R9, R13, R49, R48 ;  /* 0x000000310d097223 */ /* 0x001fe20000010030 */
        /* <DEDUP_REMOVED lines=17> */
.L_x_628:
        /* <DEDUP_REMOVED lines=25> */
.L_x_630:
[----:B------:R-:W-:Y:S05]  /*f370*/  BSYNC B0 ;  /* 0x0000000000007941 */ /* 0x000fea0003800000 */
.L_x_629:
        /* <DEDUP_REMOVED lines=27> */
.L_x_631:
        /* <DEDUP_REMOVED lines=25> */
.L_x_633:
[----:B------:R-:W-:Y:S05]  /*f6c0*/  BSYNC B0 ;  /* 0x0000000000007941 */ /* 0x000fea0003800000 */
.L_x_632:
        /* <DEDUP_REMOVED lines=27> */
.L_x_634:
        /* <DEDUP_REMOVED lines=25> */
.L_x_636:
[----:B------:R-:W-:Y:S05]  /*fa10*/  BSYNC B0 ;  /* 0x0000000000007941 */ /* 0x000fea0003800000 */
.L_x_635:
        /* <DEDUP_REMOVED lines=27> */
.L_x_637:
        /* <DEDUP_REMOVED lines=25> */
.L_x_639:
[----:B------:R-:W-:Y:S05]  /*fd60*/  BSYNC B0 ;  /* 0x0000000000007941 */ /* 0x000fea0003800000 */
.L_x_638:
        /* <DEDUP_REMOVED lines=27> */
.L_x_640:
        /* <DEDUP_REMOVED lines=25> */
.L_x_642:
[----:B------:R-:W-:Y:S05]  /*100b0*/  BSYNC B0 ;  /* 0x0000000000007941 */ /* 0x000fea0003800000 */
.L_x_641:
        /* <DEDUP_REMOVED lines=27> */
.L_x_643:
        /* <DEDUP_REMOVED lines=25> */
.L_x_645:
[----:B------:R-:W-:Y:S05]  /*10400*/  BSYNC B0 ;  /* 0x0000000000007941 */ /* 0x000fea0003800000 */
.L_x_644:
        /* <DEDUP_REMOVED lines=27> */
.L_x_646:
[----:B------:R-:W-:Y:S01]  /*105c0*/  LOP3.LUT P0, RZ, R5, 0x8000, RZ, 0xc0, !PT ;  /* 0x0000800005ff7812 */ /* 0x000fe2000780c0ff */
[----:B------:R-:W-:-:S12]  /*105d0*/  BSSY B0, `(.L_x_647) ;  /* 0x0000018000007945 */ /* 0x000fd80003800000 */
[----:B------:R-:W-:Y:S05]  /*105e0*/  @!P0 BRA `(.L_x_648) ;  /* 0x0000000000588947 */ /* 0x000fea0003800000 */
[----:B01234-:R-:W-:Y:S01]  /*105f0*/  IADD3 R11, R6, 0x140, RZ ;  /* 0x00000140060b7810 */ /* 0x01ffe20007ffe0ff */
[----:B------:R-:W-:Y:S01]  /*10600*/  ULDC.64 UR14, c[0x0][0x288] ;  /* 0x0000a200000e7ab9 */ /* 0x000fe20000000a00 */
[----:B------:R-:W-:Y:S02]  /*10610*/  MOV R8, R26 ;  /* 0x0000001a00087202 */ /* 0x000fe40000000f00 */
[----:B------:R-:W-:Y:S02]  /*10620*/  SHF.R.S32.HI R10, RZ, 0x1f, R11 ;  /* 0x0000001fff0a7819 */ /* 0x000fe4000001140b */
[----:B------:R-:W-:Y:S02]  /*10630*/  MOV R9, R29 ;  /* 0x0000001d00097202 */ /* 0x000fe40000000f00 */
[----:B------:R-:W-:Y:S01]  /*10640*/  MOV R12, UR5 ;  /* 0x00000005000c7c02 */ /* 0x000fe20008000f00 */
[----:B------:R-:W-:Y:S02]  /*10650*/  IMAD R10, R10, UR14, RZ ;  /* 0x0000000e0a0a7c24 */ /* 0x000fe4000f8e02ff */
[----:B------:R-:W-:-:S04]  /*10660*/  IMAD.WIDE.U32 R8, R11, UR14, R8 ;  /* 0x0000000e0b087c25 */ /* 0x000fc8000f8e0008 */
[----:B------:R-:W-:Y:S01]  /*10670*/  IMAD R11, R11, UR15, R10 ;  /* 0x0000000f0b0b7c24 */ /* 0x000fe2000f8e020a */
[----:B------:R-:W-:Y:S02]  /*10680*/  ULDC.64 UR14, c[0x0][0x210] ;  /* 0x00008400000e7ab9 */ /* 0x000fe40000000a00 */
[C---:B------:R-:W-:Y:S02]  /*10690*/  LEA R10, P0, R8.reuse, UR14, 0x1 ;  /* 0x0000000e080a7c11 */ /* 0x040fe4000f8008ff */
[----:B------:R-:W-:Y:S02]  /*106a0*/  IADD3 R11, R9, R11, RZ ;  /* 0x0000000b090b7210 */ /* 0x000fe40007ffe0ff */
[----:B------:R-:W-:Y:S02]  /*106b0*/  MOV R9, UR5 ;  /* 0x0000000500097c02 */ /* 0x000fe40008000f00 */
[----:B------:R-:W-:-:S03]  /*106c0*/  LEA.HI.X R11, R8, UR15, R11, 0x1, P0 ;  /* 0x0000000f080b7c11 */ /* 0x000fc600080f0c0b */
[----:B------:R-:W-:Y:S01]  /*106d0*/  FFMA.FTZ R8, R18, R9, UR6 ;  /* 0x0000000612087e23 */ /* 0x000fe20008010009 */
[----:B------:R-:W-:-:S03]  /*106e0*/  FFMA.FTZ R9, R117, R12, UR6 ;  /* 0x0000000675097e23 */ /* 0x000fc6000801000c */
[----:B------:R-:W-:Y:S01]  /*106f0*/  FFMA.FTZ R8, R13, R46, -R8 ;  /* 0x0000002e0d087223 */ /* 0x000fe20000010808 */
[----:B------:R-:W-:-:S03]  /*10700*/  FFMA.FTZ R114, R114, R49, -R9 ;  /* 0x0000003172727223 */ /* 0x000fc60000010809 */
[----:B------:R-:W-:Y:S01]  /*10710*/  FMUL.FTZ R9, R8, UR24 ;  /* 0x0000001808097c20 */ /* 0x000fe20008410000 */
[----:B------:R-:W-:-:S05]  /*10720*/  FMUL.FTZ R8, R114, UR24 ;  /* 0x0000001872087c20 */ /* 0x000fca0008410000 */
[----:B------:R-:W-:-:S05]  /*10730*/  F2FP.BF16.F32.PACK_AB R9, R8, R9 ;  /* 0x000000090809723e */ /* 0x000fca00000010ff */
[----:B------:R0:W-:Y:S02]  /*10740*/  STG.E desc[UR20][R10.64], R9 ;  /* 0x000000090a007986 */ /* 0x0001e4000c101914 */
.L_x_648:
[----:B------:R-:W-:Y:S05]  /*10750*/  BSYNC B0 ;  /* 0x0000000000007941 */ /* 0x000fea0003800000 */
.L_x_647:
        /* <DEDUP_REMOVED lines=27> */
.L_x_649:
        /* <DEDUP_REMOVED lines=25> */
.L_x_651:
[----:B------:R-:W-:Y:S05]  /*10aa0*/  BSYNC B0 ;  /* 0x0000000000007941 */ /* 0x000fea0003800000 */
.L_x_650:
        /* <DEDUP_REMOVED lines=27> */
.L_x_652:
        /* <DEDUP_REMOVED lines=25> */
.L_x_654:
[----:B------:R-:W-:Y:S05]  /*10df0*/  BSYNC B0 ;  /* 0x0000000000007941 */ /* 0x000fea0003800000 */
.L_x_653:
        /* <DEDUP_REMOVED lines=27> */
.L_x_655:
        /* <DEDUP_REMOVED lines=25> */
.L_x_657:
[----:B------:R-:W-:Y:S05]  /*11140*/  BSYNC B0 ;  /* 0x0000000000007941 */ /* 0x000fea0003800000 */
.L_x_656:
        /* <DEDUP_REMOVED lines=28> */
.L_x_658:
        /* <DEDUP_REMOVED lines=25> */
.L_x_660:
[----:B------:R-:W-:Y:S05]  /*114a0*/  BSYNC B0 ;  /* 0x0000000000007941 */ /* 0x000fea0003800000 */
.L_x_659:
        /* <DEDUP_REMOVED lines=30> */
.L_x_661:
        /* <DEDUP_REMOVED lines=30> */
.L_x_663:
[----:B------:R-:W-:Y:S05]  /*11870*/  BSYNC B0 ;  /* 0x0000000000007941 */ /* 0x000fea0003800000 */
.L_x_662:
        /* <DEDUP_REMOVED lines=28> */
.L_x_664:
        /* <DEDUP_REMOVED lines=30> */
.L_x_666:
[----:B------:R-:W-:Y:S05]  /*11c20*/  BSYNC B0 ;  /* 0x0000000000007941 */ /* 0x000fea0003800000 */
.L_x_665:
        /* <DEDUP_REMOVED lines=28> */
.L_x_667:
[----:B------:R-:W-:Y:S01]  /*11df0*/  ISETP.GE.U32.AND P0, PT, R22, UR14, PT ;  /* 0x0000000e16007c0c */ /* 0x000fe2000bf06070 */
[----:B------:R-:W-:Y:S01]  /*11e00*/  BSSY B0, `(.L_x_668) ;  /* 0x000001c000007945 */ /* 0x000fe20003800000 */
[----:B------:R-:W-:Y:S02]  /*11e10*/  SHF.L.U32 R14, R4, 0x10, RZ ;  /* 0x00000010040e7819 */ /* 0x000fe400000006ff */
[----:B------:R-:W-:Y:S02]  /*11e20*/  ISETP.GE.AND.EX P0, PT, R23, UR15, PT, P0 ;  /* 0x0000000f17007c0c */ /* 0x000fe4000bf06300 */
[----:B------:R-:W-:Y:S02]  /*11e30*/  SHF.L.U32 R74, R74, 0x10, RZ ;  /* 0x000000104a4a7819 */ /* 0x000fe400000006ff */
[----:B------:R-:W-:-:S13]  /*11e40*/  ISETP.LT.U32.AND P0, PT, R7, 0x1e0, !P0 ;  /* 0x000001e00700780c */ /* 0x000fda0004701070 */
        /* <DEDUP_REMOVED lines=23> */
.L_x_669:
[----:B------:R-:W-:Y:S05]  /*11fc0*/  BSYNC B0 ;  /* 0x0000000000007941 */ /* 0x000fea0003800000 */
.L_x_668:
        /* <DEDUP_REMOVED lines=28> */
.L_x_670:
        /* <DEDUP_REMOVED lines=9> */
[----:B01234-:R-:W-:Y:S02]  /*12220*/  MOV R10, R26 ;  /* 0x0000001a000a7202 */ /* 0x01ffe40000000f00 */
[----:B------:R-:W-:Y:S02]  /*12230*/  SHF.R.S32.HI R3, RZ, 0x1f, R4 ;  /* 0x0000001fff037819 */ /* 0x000fe40000011404 */
[----:B------:R-:W-:-:S03]  /*12240*/  MOV R11, R29 ;  /* 0x0000001d000b7202 */ /* 0x000fc60000000f00 */
[----:B------:R-:W-:Y:S02]  /*12250*/  IMAD R3, R3, UR16, RZ ;  /* 0x0000001003037c24 */ /* 0x000fe4000f8e02ff */
[----:B------:R-:W-:-:S04]  /*12260*/  IMAD.WIDE.U32 R10, R4, UR16, R10 ;  /* 0x00000010040a7c25 */ /* 0x000fc8000f8e000a */
[----:B------:R-:W-:Y:S01]  /*12270*/  IMAD R3, R4, UR17, R3 ;  /* 0x0000001104037c24 */ /* 0x000fe2000f8e0203 */
[----:B------:R-:W-:Y:S02]  /*12280*/  ULDC.64 UR16, c[0x0][0x210] ;  /* 0x0000840000107ab9 */ /* 0x000fe40000000a00 */
[----:B------:R-:W-:Y:S02]  /*12290*/  LEA R8, P0, R10, UR16, 0x1 ;  /* 0x000000100a087c11 */ /* 0x000fe4000f8008ff */
[----:B------:R-:W-:-:S04]  /*122a0*/  IADD3 R3, R11, R3, RZ ;  /* 0x000000030b037210 */ /* 0x000fc80007ffe0ff */
[----:B------:R-:W-:Y:S02]  /*122b0*/  LEA.HI.X R9, R10, UR17, R3, 0x1, P0 ;  /* 0x000000110a097c11 */ /* 0x000fe400080f0c03 */
[----:B------:R-:W-:Y:S02]  /*122c0*/  MOV R3, UR5 ;  /* 0x0000000500037c02 */ /* 0x000fe40008000f00 */
[----:B------:R-:W-:-:S03]  /*122d0*/  MOV R10, UR5 ;  /* 0x00000005000a7c02 */ /* 0x000fc60008000f00 */
[----:B------:R-:W-:Y:S02]  /*122e0*/  FFMA.FTZ R4, R14, R3, UR6 ;  /* 0x000000060e047e23 */ /* 0x000fe40008010003 */
[----:B------:R-:W-:Y:S02]  /*122f0*/  FFMA.FTZ R3, R21, R10, UR6 ;  /* 0x0000000615037e23 */ /* 0x000fe4000801000a */
[----:B------:R-:W-:Y:S02]  /*12300*/  FFMA.FTZ R4, R13, R46, -R4 ;  /* 0x0000002e0d047223 */ /* 0x000fe40000010804 */
[----:B------:R-:W-:Y:S02]  /*12310*/  FFMA.FTZ R3, R70, R49, -R3 ;  /* 0x0000003146037223 */ /* 0x000fe40000010803 */
[----:B------:R-:W-:Y:S02]  /*12320*/  FMUL.FTZ R4, R4, UR24 ;  /* 0x0000001804047c20 */ /* 0x000fe40008410000 */
[----:B------:R-:W-:-:S05]  /*12330*/  FMUL.FTZ R3, R3, UR24 ;  /* 0x0000001803037c20 */ /* 0x000fca0008410000 */
[----:B------:R-:W-:-:S05]  /*12340*/  F2FP.BF16.F32.PACK_AB R3, R3, R4 ;  /* 0x000000040303723e */ /* 0x000fca00000010ff */
[----:B------:R0:W-:Y:S02]  /*12350*/  STG.E desc[UR20][R8.64], R3 ;  /* 0x0000000308007986 */ /* 0x0001e4000c101914 */
.L_x_672:
[----:B------:R-:W-:Y:S05]  /*12360*/  BSYNC B0 ;  /* 0x0000000000007941 */ /* 0x000fea0003800000 */
.L_x_671:
        /* <DEDUP_REMOVED lines=28> */
.L_x_673:
        /* <DEDUP_REMOVED lines=29> */
.L_x_675:
[----:B------:R-:W-:Y:S05]  /*12700*/  BSYNC B0 ;  /* 0x0000000000007941 */ /* 0x000fea0003800000 */
.L_x_674:
        /* <DEDUP_REMOVED lines=28> */
.L_x_676:
        /* <DEDUP_REMOVED lines=29> */
.L_x_678:
[----:B------:R-:W-:Y:S05]  /*12aa0*/  BSYNC B0 ;  /* 0x0000000000007941 */ /* 0x000fea0003800000 */
.L_x_677:
        /* <DEDUP_REMOVED lines=28> */
.L_x_679:
        /* <DEDUP_REMOVED lines=8> */
[----:B------:R-:W-:Y:S02]  /*12cf0*/  MOV R4, UR5 ;  /* 0x0000000500047c02 */ /* 0x000fe40008000f00 */
[----:B------:R-:W-:Y:S01]  /*12d00*/  MOV R27, R29 ;  /* 0x0000001d001b7202 */ /* 0x000fe20000000f00 */
[----:B------:R-:W-:Y:S02]  /*12d10*/  IMAD R3, R15, UR15, R0 ;  /* 0x0000000f0f037c24 */ /* 0x000fe4000f8e0200 */
[----:B------:R-:W-:Y:S01]  /*12d20*/  FFMA.FTZ R0, R10, R11, UR6 ;  /* 0x000000060a007e23 */ /* 0x000fe2000801000b */
[----:B------:R-:W-:Y:S01]  /*12d30*/  FFMA.FTZ R11, R37, R4, UR6 ;  /* 0x00000006250b7e23 */ /* 0x000fe20008010004 */
[----:B------:R-:W-:-:S04]  /*12d40*/  IMAD.WIDE.U32 R26, R15, UR14, R26 ;  /* 0x0000000e0f1a7c25 */ /* 0x000fc8000f8e001a */
[----:B------:R-:W-:Y:S01]  /*12d50*/  FFMA.FTZ R0, R9, R46, -R0 ;  /* 0x0000002e09007223 */ /* 0x000fe20000010800 */
[----:B------:R-:W-:Y:S01]  /*12d60*/  FFMA.FTZ R11, R34, R49, -R11 ;  /* 0x00000031220b7223 */ /* 0x000fe2000001080b */
[----:B------:R-:W-:Y:S02]  /*12d70*/  ULDC.64 UR14, c[0x0][0x210] ;  /* 0x00008400000e7ab9 */ /* 0x000fe40000000a00 */
[----:B------:R-:W-:Y:S01]  /*12d80*/  FMUL.FTZ R0, R0, UR24 ;  /* 0x0000001800007c20 */ /* 0x000fe20008410000 */
[----:B------:R-:W-:Y:S01]  /*12d90*/  FMUL.FTZ R9, R11, UR24 ;  /* 0x000000180b097c20 */ /* 0x000fe20008410000 */
[----:B------:R-:W-:Y:S02]  /*12da0*/  IADD3 R3, R27, R3, RZ ;  /* 0x000000031b037210 */ /* 0x000fe40007ffe0ff */
[----:B------:R-:W-:Y:S02]  /*12db0*/  LEA R2, P0, R26, UR14, 0x1 ;  /* 0x0000000e1a027c11 */ /* 0x000fe4000f8008ff */
[----:B------:R-:W-:-:S02]  /*12dc0*/  F2FP.BF16.F32.PACK_AB R9, R9, R0 ;  /* 0x000000000909723e */ /* 0x000fc400000010ff */
[----:B------:R-:W-:-:S05]  /*12dd0*/  LEA.HI.X R3, R26, UR15, R3, 0x1, P0 ;  /* 0x0000000f1a037c11 */ /* 0x000fca00080f0c03 */
[----:B------:R0:W-:Y:S04]  /*12de0*/  STG.E desc[UR20][R2.64], R9 ;  /* 0x0000000902007986 */ /* 0x0001e8000c101914 */
.L_x_681:
[----:B------:R-:W-:Y:S05]  /*12df0*/  BSYNC B0 ;  /* 0x0000000000007941 */ /* 0x000fea0003800000 */
.L_x_680:
        /* <DEDUP_REMOVED lines=9> */
.L_x_535:
        /* <DEDUP_REMOVED lines=19> */
.L_x_684:
[----:B------:R-:W-:Y:S05]  /*12fc0*/  BSYNC B0 ;  /* 0x0000000000007941 */ /* 0x000fea0003800000 */
.L_x_683:
        /* <DEDUP_REMOVED lines=11> */
.L_x_686:
[----:B------:R-:W2:Y:S04]  /*13080*/  LDG.E.STRONG.GPU R5, desc[UR20][R2.64] ;  /* 0x0000001402057981 */ /* 0x000ea8000c1ef900 */
[----:B--2---:R-:W-:Y:S01]  /*13090*/  CCTL.IVALL ;  /* 0x00000000ff00798f */ /* 0x004fe20002000000 */
[----:B------:R-:W-:Y:S05]  /*130a0*/  YIELD ;  /* 0x0000000000007946 */ /* 0x000fea0003800000 */
[----:B------:R-:W-:-:S13]  /*130b0*/  ISETP.NE.AND P0, PT, R5, R0, PT ;  /* 0x000000000500720c */ /* 0x000fda0003f05270 */
[----:B------:R-:W-:Y:S05]  /*130c0*/  @P0 BRA `(.L_x_686) ;  /* 0xfffffffc00ec0947 */ /* 0x000fea000383ffff */
.L_x_685:
        /* <DEDUP_REMOVED lines=24> */
.L_x_687:
        /* <DEDUP_REMOVED lines=25> */
.L_x_688:
        /* <DEDUP_REMOVED lines=10> */
.L_x_5148:


//--------------------- .text._Z35group_norm_nhwc_bwd_one_pass_kernelI11Bf16IOFp16WLi64ELi60ELi480EEv26Group_norm_nhwc_bwd_params --------------------------
	.section	.text._Z35group_norm_nhwc_bwd_one_pass_kernelI11Bf16IOFp16WLi64ELi60ELi480EEv26Group_norm_nhwc_bwd_params,"ax",@progbits
	.align	128
        .global         _Z35group_norm_nhwc_bwd_one_pass_kernelI11Bf16IOFp16WLi64ELi60ELi480EEv26Group_norm_nhwc_bwd_params
        .type           _Z35group_norm_nhwc_bwd_one_pass_kernelI11Bf16IOFp16WLi64ELi60ELi480EEv26Group_norm_nhwc_bwd_params,@function
        .size           _Z35group_norm_nhwc_bwd_one_pass_kernelI11Bf16IOFp16WLi64ELi60ELi480EEv26Group_norm_nhwc_bwd_params,(.L_x_5149 - _Z35group_norm_nhwc_bwd_one_pass_kernelI11Bf16IOFp16WLi64ELi60ELi480EEv26Group_norm_nhwc_bwd_params)
        .other          _Z35group_norm_nhwc_bwd_one_pass_kernelI11Bf16IOFp16WLi64ELi60ELi480EEv26Group_norm_nhwc_bwd_params,@"STO_CUDA_ENTRY STV_DEFAULT"
_Z35group_norm_nhwc_bwd_one_pass_kernelI11Bf16IOFp16WLi64ELi60ELi480EEv26Group_norm_nhwc_bwd_params:
.text._Z35group_norm_nhwc_bwd_one_pass_kernelI11Bf16IOFp16WLi64ELi60ELi480EEv26Group_norm_nhwc_bwd_params:
        /* <DEDUP_REMOVED lines=57> */
.L_x_724:
        /* <DEDUP_REMOVED lines=155> */
[----:B--2---:R-:W-:Y:S02]  /*0d40*/  HADD2.F32 R54, -RZ, R54.H0_H0 ;  /* 0x20000036ff367230 */ /* 0x004fe40000004100 */
[----:B---3--:R-:W-:Y:S02]  /*0d50*/  HADD2.F32 R53, -RZ, R53.H0_H0 ;  /* 0x20000035ff357230 */ /* 0x008fe40000004100 */
[----:B----4-:R-:W-:Y:S02]  /*0d60*/  @P3 HADD2.F32 R51, -RZ, R17.H0_H0 ;  /* 0x20000011ff333230 */ /* 0x010fe40000004100 */
[----:B------:R-:W-:-:S07]  /*0d70*/  @P3 HADD2.F32 R11, -RZ, R16.H0_H0 ;  /* 0x20000010ff0b3230 */ /* 0x000fce0000004100 */
.L_x_691:
[----:B------:R-:W-:Y:S05]  /*0d80*/  BSYNC B0 ;  /* 0x0000000000007941 */ /* 0x000fea0003800000 */
.L_x_690:
        /* <DEDUP_REMOVED lines=39> */
.L_x_692:
        /* <DEDUP_REMOVED lines=26> */
.L_x_693:
        /* <DEDUP_REMOVED lines=34> */
.L_x_694:
        /* <DEDUP_REMOVED lines=37> */
.L_x_695:
        /* <DEDUP_REMOVED lines=98> */
.L_x_697:
[----:B------:R-:W-:Y:S05]  /*1c30*/  BSYNC B0 ;  /* 0x0000000000007941 */ /* 0x000fea0003800000 */
.L_x_696:
        /* <DEDUP_REMOVED lines=78> */
.L_x_699:
[----:B------:R-:W-:Y:S05]  /*2120*/  BSYNC B0 ;  /* 0x0000000000007941 */ /* 0x000fea0003800000 */
.L_x_698:
        /* <DEDUP_REMOVED lines=18> */
.L_x_701:
[----:B------:R-:W-:Y:S05]  /*2250*/  BSYNC B0 ;  /* 0x0000000000007941 */ /* 0x000fea0003800000 */
.L_x_700:
        /* <DEDUP_REMOVED lines=34> */
.L_x_704:
[----:B--2---:R-:W2:Y:S04]  /*2480*/  LDG.E.STRONG.GPU R16, desc[UR8][R14.64] ;  /* 0x000000080e107981 */ /* 0x004ea8000c1ef900 */
[----:B--2---:R-:W-:Y:S01]  /*2490*/  CCTL.IVALL ;  /* 0x00000000ff00798f */ /* 0x004fe20002000000 */
[----:B------:R-:W-:Y:S05]  /*24a0*/  YIELD ;  /* 0x0000000000007946 */ /* 0x000fea0003800000 */
[----:B------:R-:W-:-:S13]  /*24b0*/  ISETP.NE.AND P0, PT, R16, R25, PT ;  /* 0x000000191000720c */ /* 0x000fda0003f05270 */
[----:B------:R-:W-:Y:S05]  /*24c0*/  @P0 BRA `(.L_x_704) ;  /* 0xfffffffc00ec0947 */ /* 0x000fea000383ffff */
.L_x_703:
        /* <DEDUP_REMOVED lines=16> */
.L_x_708:
        /* <DEDUP_REMOVED lines=115> */
.L_x_707:
        /* <DEDUP_REMOVED lines=61> */
.L_x_709:
[----:B------:R-:W-:-:S13]  /*30d0*/  ISETP.NE.OR P0, PT, R24, RZ, P0 ;  /* 0x000000ff1800720c */ /* 0x000fda0000705670 */
[----:B------:R-:W-:Y:S05]  /*30e0*/  @!P0 BRA `(.L_x_705) ;  /* 0x00000000007c8947 */ /* 0x000fea0003800000 */
.L_x_706:
        /* <DEDUP_REMOVED lines=31> */
.L_x_705:
        /* <DEDUP_REMOVED lines=11> */
.L_x_711:
[----:B------:R-:W-:Y:S05]  /*3390*/  BSYNC B0 ;  /* 0x0000000000007941 */ /* 0x000fea0003800000 */
.L_x_710:
        /* <DEDUP_REMOVED lines=16> */
.L_x_702:
        /* <DEDUP_REMOVED lines=65> */
.L_x_712:
        /* <DEDUP_REMOVED lines=21> */
.L_x_714:
[----:B------:R-:W-:Y:S05]  /*3a00*/  BSYNC B0 ;  /* 0x0000000000007941 */ /* 0x000fea0003800000 */
.L_x_713:
        /* <DEDUP_REMOVED lines=23> */
.L_x_715:
        /* <DEDUP_REMOVED lines=21> */
.L_x_717:
[----:B------:R-:W-:Y:S05]  /*3cd0*/  BSYNC B0 ;  /* 0x0000000000007941 */ /* 0x000fea0003800000 */
.L_x_716:
        /* <DEDUP_REMOVED lines=23> */
.L_x_718:
        /* <DEDUP_REMOVED lines=20> */
.L_x_720:
[----:B------:R-:W-:Y:S05]  /*3f90*/  BSYNC B0 ;  /* 0x0000000000007941 */ /* 0x000fea0003800000 */
.L_x_719:
        /* <DEDUP_REMOVED lines=23> */
.L_x_721:
        /* <DEDUP_REMOVED lines=19> */
.L_x_723:
[----:B------:R-:W-:Y:S05]  /*4240*/  BSYNC B0 ;  /* 0x0000000000007941 */ /* 0x000fea0003800000 */
.L_x_722:
[----:B------:R-:W-:Y:S02]  /*4250*/  IADD3 R42, R32, R42, RZ ;  /* 0x0000002a202a7210 */ /* 0x000fe40007ffe0ff */
[----:B------:R-:W-:Y:S02]  /*4260*/  IADD3 R43, R43, 0x1, RZ ;  /* 0x000000012b2b7810 */ /* 0x000fe40007ffe0ff */
[----:B------:R-:W-:-:S13]  /*4270*/  ISETP.GE.AND P0, PT, R42, UR4, PT ;  /* 0x000000042a007c0c */ /* 0x000fda000bf06270 */
[----:B------:R-:W-:Y:S05]  /*4280*/  @!P0 BRA `(.L_x_724) ;  /* 0xffffffc000408947 */ /* 0x000fea000383ffff */
.L_x_689:
        /* <DEDUP_REMOVED lines=23> */
.L_x_726:
[----:B------:R-:W-:Y:S05]  /*4400*/  BSYNC B0 ;  /* 0x0000000000007941 */ /* 0x000fea0003800000 */
.L_x_725:
[----:B------:R-:W-:Y:S05]  /*4410*/  @P0 EXIT ;  /* 0x000000000000094d */ /* 0x000fea0003800000 */
[----:B------:R-:W-:Y:S05]  /*4420*/  @P2 BRA `(.L_x_727) ;  /* 0x0000000000202947 */ /* 0x000fea0003800000 */
[----:B------:R-:W-:-:S05]  /*4430*/  IMAD R0, R6, R7, RZ ;  /* 0x0000000706007224 */ /* 0x000fca00078e02ff */
[----:B------:R-:W-:-:S13]  /*4440*/  ISETP.NE.AND P0, PT, R0, -0x1, PT ;  /* 0xffffffff0000780c */ /* 0x000fda0003f05270 */
[----:B------:R-:W-:Y:S05]  /*4450*/  @!P0 BRA `(.L_x_727) ;  /* 0x0000000000148947 */ /* 0x000fea0003800000 */
.L_x_728:
[----:B-1----:R-:W2:Y:S04]  /*4460*/  LDG.E.STRONG.GPU R5, desc[UR8][R2.64] ;  /* 0x0000000802057981 */ /* 0x002ea8000c1ef900 */
[----:B--2---:R-:W-:Y:S01]  /*4470*/  CCTL.IVALL ;  /* 0x00000000ff00798f */ /* 0x004fe20002000000 */
[----:B------:R-:W-:Y:S05]  /*4480*/  YIELD ;  /* 0x0000000000007946 */ /* 0x000fea0003800000 */
[----:B------:R-:W-:-:S13]  /*4490*/  ISETP.NE.AND P0, PT, R5, R0, PT ;  /* 0x000000000500720c */ /* 0x000fda0003f05270 */
[----:B------:R-:W-:Y:S05]  /*44a0*/  @P0 BRA `(.L_x_728) ;  /* 0xfffffffc00ec0947 */ /* 0x000fea000383ffff */
.L_x_727:
        /* <DEDUP_REMOVED lines=24> */
.L_x_729:
        /* <DEDUP_REMOVED lines=17> */
[----:B--2---:R-:W-:Y:S02]  /*4740*/  F2FP.F16.F32.PACK_AB R3, R15, R0 ;  /* 0x000000000f03723e */ /* 0x004fe400000000ff */
[----:B------:R-:W-:Y:S02]  /*4750*/  SHF.R.S32.HI R0, RZ, 0x1f, R49 ;  /* 0x0000001fff007819 */ /* 0x000fe40000011431 */
[----:B---3--:R-:W-:Y:S01]  /*4760*/  F2FP.F16.F32.PACK_AB R21, R19, R16 ;  /* 0x000000101315723e */ /* 0x008fe200000000ff */
[----:B------:R2:W-:Y:S04]  /*4770*/  STG.E desc[UR8][R8.64], R3 ;  /* 0x0000000308007986 */ /* 0x0005e8000c101908 */
[----:B------:R2:W-:Y:S01]  /*4780*/  STG.E desc[UR8][R10.64], R21 ;  /* 0x000000150a007986 */ /* 0x0005e2000c101908 */
[----:B------:R-:W-:-:S13]  /*4790*/  ISETP.GT.AND.EX P0, PT, R25, R0, PT, P0 ;  /* 0x000000001900720c */ /* 0x000fda0003f04300 */
[----:B--2---:R-:W-:Y:S05]  /*47a0*/  @P0 BRA `(.L_x_729) ;  /* 0xfffffffc00a00947 */ /* 0x004fea000383ffff */
[----:B------:R-:W-:Y:S05]  /*47b0*/  EXIT ;  /* 0x000000000000794d */ /* 0x000fea0003800000 */
.L_x_730:
        /* <DEDUP_REMOVED lines=12> */
.L_x_5149:


//--------------------- .text._Z35group_norm_nhwc_bwd_one_pass_kernelI11Bf16IOFp16WLi128ELi60ELi480EEv26Group_norm_nhwc_bwd_params --------------------------
	.section	.text._Z35group_norm_nhwc_bwd_one_pass_kernelI11Bf16IOFp16WLi128ELi60ELi480EEv26Group_norm_nhwc_bwd_params,"ax",@progbits
	.align	128
        .global         _Z35group_norm_nhwc_bwd_one_pass_kernelI11Bf16IOFp16WLi128ELi60ELi480EEv26Group_norm_nhwc_bwd_params
        .type           _Z35group_norm_nhwc_bwd_one_pass_kernelI11Bf16IOFp16WLi128ELi60ELi480EEv26Group_norm_nhwc_bwd_params,@function
        .size           _Z35group_norm_nhwc_bwd_one_pass_kernelI11Bf16IOFp16WLi128ELi60ELi480EEv26Group_norm_nhwc_bwd_params,(.L_x_5150 - _Z35group_norm_nhwc_bwd_one_pass_kernelI11Bf16IOFp16WLi128ELi60ELi480EEv26Group_norm_nhwc_bwd_params)
        .other          _Z35group_norm_nhwc_bwd_one_pass_kernelI11Bf16IOFp16WLi128ELi60ELi480EEv26Group_norm_nhwc_bwd_params,@"STO_CUDA_ENTRY STV_DEFAULT"
_Z35group_norm_nhwc_bwd_one_pass_kernelI11Bf16IOFp16WLi128ELi60ELi480EEv26Group_norm_nhwc_bwd_params:
.text._Z35group_norm_nhwc_bwd_one_pass_kernelI11Bf16IOFp16WLi128ELi60ELi480EEv26Group_norm_nhwc_bwd_params:
        /* <DEDUP_REMOVED lines=70> */
.L_x_782:
        /* <DEDUP_REMOVED lines=229> */
[----:B--2---:R-:W-:Y:S02]  /*12b0*/  @P0 HADD2.F32 R79, -RZ, R30.H0_H0 ;  /* 0x2000001eff4f0230 */ /* 0x004fe40000004100 */
[----:B---3--:R-:W-:Y:S02]  /*12c0*/  @P0 HADD2.F32 R78, -RZ, R25.H0_H0 ;  /* 0x20000019ff4e0230 */ /* 0x008fe40000004100 */
[----:B----4-:R-:W-:Y:S02]  /*12d0*/  HADD2.F32 R80, -RZ, R80.H0_H0 ;  /* 0x20000050ff507230 */ /* 0x010fe40000004100 */
[----:B------:R-:W-:-:S07]  /*12e0*/  HADD2.F32 R77, -RZ, R77.H0_H0 ;  /* 0x2000004dff4d7230 */ /* 0x000fce0000004100 */
.L_x_733:
[----:B------:R-:W-:Y:S05]  /*12f0*/  BSYNC B0 ;  /* 0x0000000000007941 */ /* 0x000fea0003800000 */
.L_x_732:
        /* <DEDUP_REMOVED lines=39> */
.L_x_734:
        /* <DEDUP_REMOVED lines=26> */
.L_x_735:
        /* <DEDUP_REMOVED lines=36> */
.L_x_736:
        /* <DEDUP_REMOVED lines=34> */
.L_x_737:
        /* <DEDUP_REMOVED lines=36> */
.L_x_738:
        /* <DEDUP_REMOVED lines=34> */
.L_x_739:
        /* <DEDUP_REMOVED lines=37> */
.L_x_740:
        /* <DEDUP_REMOVED lines=35> */
.L_x_741:
        /* <DEDUP_REMOVED lines=117> */
.L_x_743:
[----:B------:R-:W-:Y:S05]  /*2ba0*/  BSYNC B0 ;  /* 0x0000000000007941 */ /* 0x000fea0003800000 */
.L_x_742:
        /* <DEDUP_REMOVED lines=81> */
.L_x_745:
[----:B------:R-:W-:Y:S05]  /*30c0*/  BSYNC B0 ;  /* 0x0000000000007941 */ /* 0x000fea0003800000 */
.L_x_744:
        /* <DEDUP_REMOVED lines=15> */
.L_x_747:
[----:B------:R-:W-:Y:S05]  /*31c0*/  BSYNC B0 ;  /* 0x0000000000007941 */ /* 0x000fea0003800000 */
.L_x_746:
        /* <DEDUP_REMOVED lines=50> */
.L_x_750:
[----:B-1----:R-:W2:Y:S04]  /*34f0*/  LDG.E.STRONG.GPU R48, desc[UR8][R36.64] ;  /* 0x0000000824307981 */ /* 0x002ea8000c1ef900 */
[----:B--2---:R-:W-:Y:S01]  /*3500*/  CCTL.IVALL ;  /* 0x00000000ff00798f */ /* 0x004fe20002000000 */
[----:B------:R-:W-:Y:S05]  /*3510*/  YIELD ;  /* 0x0000000000007946 */ /* 0x000fea0003800000 */
[----:B------:R-:W-:-:S13]  /*3520*/  ISETP.NE.AND P6, PT, R48, R55, PT ;  /* 0x000000373000720c */ /* 0x000fda0003fc5270 */
[----:B------:R-:W-:Y:S05]  /*3530*/  @P6 BRA `(.L_x_750) ;  /* 0xfffffffc00ec6947 */ /* 0x000fea000383ffff */
.L_x_749:
        /* <DEDUP_REMOVED lines=23> */
.L_x_754:
        /* <DEDUP_REMOVED lines=115> */
.L_x_753:
        /* <DEDUP_REMOVED lines=63> */
.L_x_755:
[----:B------:R-:W-:-:S04]  /*41d0*/  LOP3.LUT P6, RZ, R75, 0x1, RZ, 0xc0, !PT ;  /* 0x000000014bff7812 */ /* 0x000fc800078cc0ff */
[----:B------:R-:W-:-:S13]  /*41e0*/  ISETP.NE.OR P6, PT, R48, RZ, P6 ;  /* 0x000000ff3000720c */ /* 0x000fda00037c5670 */
[----:B------:R-:W-:Y:S05]  /*41f0*/  @!P6 BRA `(.L_x_751) ;  /* 0x00000000007ce947 */ /* 0x000fea0003800000 */
.L_x_752:
        /* <DEDUP_REMOVED lines=31> */
.L_x_751:
        /* <DEDUP_REMOVED lines=10> */
.L_x_757:
[----:B------:R-:W-:Y:S05]  /*4490*/  BSYNC B0 ;  /* 0x0000000000007941 */ /* 0x000fea0003800000 */
.L_x_756:
        /* <DEDUP_REMOVED lines=17> */
.L_x_748:
        /* <DEDUP_REMOVED lines=42> */
.L_x_758:
        /* <DEDUP_REMOVED lines=21> */
.L_x_760:
[----:B------:R-:W-:Y:S05]  /*49a0*/  BSYNC B0 ;  /* 0x0000000000007941 */ /* 0x000fea0003800000 */
.L_x_759:
        /* <DEDUP_REMOVED lines=28> */
.L_x_761:
        /* <DEDUP_REMOVED lines=20> */
.L_x_763:
[----:B------:R-:W-:Y:S05]  /*4cb0*/  BSYNC B0 ;  /* 0x0000000000007941 */ /* 0x000fea0003800000 */
.L_x_762:
        /* <DEDUP_REMOVED lines=27> */
.L_x_764:
        /* <DEDUP_REMOVED lines=20> */
.L_x_766:
[----:B------:R-:W-:Y:S05]  /*4fb0*/  BSYNC B0 ;  /* 0x0000000000007941 */ /* 0x000fea0003800000 */
.L_x_765:
        /* <DEDUP_REMOVED lines=27> */
.L_x_767:
        /* <DEDUP_REMOVED lines=20> */
.L_x_769:
[----:B------:R-:W-:Y:S05]  /*52b0*/  BSYNC B0 ;  /* 0x0000000000007941 */ /* 0x000fea0003800000 */
.L_x_768:
        /* <DEDUP_REMOVED lines=27> */
.L_x_770:
        /* <DEDUP_REMOVED lines=20> */
.L_x_772:
[----:B------:R-:W-:Y:S05]  /*55b0*/  BSYNC B0 ;  /* 0x0000000000007941 */ /* 0x000fea0003800000 */
.L_x_771:
        /* <DEDUP_REMOVED lines=27> */
.L_x_773:
        /* <DEDUP_REMOVED lines=20> */
.L_x_775:
[----:B------:R-:W-:Y:S05]  /*58b0*/  BSYNC B0 ;  /* 0x0000000000007941 */ /* 0x000fea0003800000 */
.L_x_774:
        /* <DEDUP_REMOVED lines=29> */
.L_x_776:
        /* <DEDUP_REMOVED lines=23> */
.L_x_778:
[----:B------:R-:W-:Y:S05]  /*5c00*/  BSYNC B0 ;  /* 0x0000000000007941 */ /* 0x000fea0003800000 */
.L_x_777:
        /* <DEDUP_REMOVED lines=30> */
.L_x_779:
        /* <DEDUP_REMOVED lines=19> */
.L_x_781:
[----:B------:R-:W-:Y:S05]  /*5f20*/  BSYNC B0 ;  /* 0x0000000000007941 */ /* 0x000fea0003800000 */
.L_x_780:
[----:B0-----:R-:W0:Y:S01]  /*5f30*/  LDC R17, c[0x0][0x10] ;  /* 0x00000400ff117b82 */ /* 0x001e220000000800 */
[----:B------:R-:W-:Y:S02]  /*5f40*/  IADD3 R2, R2, 0x1, RZ ;  /* 0x0000000102027810 */ /* 0x000fe40007ffe0ff */
[----:B0-----:R-:W-:-:S04]  /*5f50*/  IADD3 R72, R17, R72, RZ ;  /* 0x0000004811487210 */ /* 0x001fc80007ffe0ff */
[----:B------:R-:W-:-:S13]  /*5f60*/  ISETP.GE.AND P0, PT, R72, UR4, PT ;  /* 0x0000000448007c0c */ /* 0x000fda000bf06270 */
[----:B------:R-:W-:Y:S05]  /*5f70*/  @!P0 BRA `(.L_x_782) ;  /* 0xffffffa400388947 */ /* 0x000fea000383ffff */
.L_x_731:
        /* <DEDUP_REMOVED lines=19> */
.L_x_784:
[----:B------:R-:W-:Y:S05]  /*60b0*/  BSYNC B0 ;  /* 0x0000000000007941 */ /* 0x000fea0003800000 */
.L_x_783:
        /* <DEDUP_REMOVED lines=11> */
.L_x_786:
[----:B------:R-:W2:Y:S04]  /*6170*/  LDG.E.STRONG.GPU R5, desc[UR8][R2.64] ;  /* 0x0000000802057981 */ /* 0x000ea8000c1ef900 */
[----:B--2---:R-:W-:Y:S01]  /*6180*/  CCTL.IVALL ;  /* 0x00000000ff00798f */ /* 0x004fe20002000000 */
[----:B------:R-:W-:Y:S05]  /*6190*/  YIELD ;  /* 0x0000000000007946 */ /* 0x000fea0003800000 */
[----:B------:R-:W-:-:S13]  /*61a0*/  ISETP.NE.AND P0, PT, R5, R0, PT ;  /* 0x000000000500720c */ /* 0x000fda0003f05270 */
[----:B------:R-:W-:Y:S05]  /*61b0*/  @P0 BRA `(.L_x_786) ;  /* 0xfffffffc00ec0947 */ /* 0x000fea000383ffff */
.L_x_785:
        /* <DEDUP_REMOVED lines=24> */
.L_x_787:
        /* <DEDUP_REMOVED lines=25> */
.L_x_788:
        /* <DEDUP_REMOVED lines=11> */
.L_x_5150:


//--------------------- .text._Z35group_norm_nhwc_bwd_one_pass_kernelI11Bf16IOFp16WLi256ELi60ELi480EEv26Group_norm_nhwc_bwd_params --------------------------
	.section	.text._Z35group_norm_nhwc_bwd_one_pass_kernelI11Bf16IOFp16WLi256ELi60ELi480EEv26Group_norm_nhwc_bwd_params,"ax",@progbits
	.align	128
        .global         _Z35group_norm_nhwc_bwd_one_pass_kernelI11Bf16IOFp16WLi256ELi60ELi480EEv26Group_norm_nhwc_bwd_params
        .type           _Z35group_norm_nhwc_bwd_one_pass_kernelI11Bf16IOFp16WLi256ELi60ELi480EEv26Group_norm_nhwc_bwd_params,@function
        .size           _Z35group_norm_nhwc_bwd_one_pass_kernelI11Bf16IOFp16WLi256ELi60ELi480EEv26Group_norm_nhwc_bwd_params,(.L_x_5151 - _Z35group_norm_nhwc_bwd_one_pass_kernelI11Bf16IOFp16WLi256ELi60ELi480EEv26Group_norm_nhwc_bwd_params)
        .other          _Z35group_norm_nhwc_bwd_one_pass_kernelI11Bf16IOFp16WLi256ELi60ELi480EEv26Group_norm_nhwc_bwd_params,@"STO_CUDA_ENTRY STV_DEFAULT"
_Z35group_norm_nhwc_bwd_one_pass_kernelI11Bf16IOFp16WLi256ELi60ELi480EEv26Group_norm_nhwc_bwd_params:
.text._Z35group_norm_nhwc_bwd_one_pass_kernelI11Bf16IOFp16WLi256ELi60ELi480EEv26Group_norm_nhwc_bwd_params:
        /* <DEDUP_REMOVED lines=109> */
.L_x_872:
        /* <DEDUP_REMOVED lines=427> */
[----:B--2---:R-:W-:Y:S02]  /*2180*/  @P0 HADD2.F32 R69, -RZ, R23.H0_H0 ;  /* 0x20000017ff450230 */ /* 0x004fe40000004100 */
[----:B---3--:R-:W-:Y:S02]  /*2190*/  @P0 HADD2.F32 R80, -RZ, R22.H0_H0 ;  /* 0x20000016ff500230 */ /* 0x008fe40000004100 */
[----:B------:R-:W0:Y:S02]  /*21a0*/  LDC.64 R22, c[0x0][0x238] ;  /* 0x00008e00ff167b82 */ /* 0x000e240000000a00 */
[----:B0-----:R-:W-:-:S05]  /*21b0*/  IMAD.WIDE R22, R113, 0x2, R22 ;  /* 0x0000000271167825 */ /* 0x001fca00078e0216 */
[----:B------:R-:W2:Y:S04]  /*21c0*/  LDG.E.U16 R82, desc[UR8][R22.64] ;  /* 0x0000000816527981 */ /* 0x000ea8000c1e1500 */
[----:B------:R-:W3:Y:S01]  /*21d0*/  LDG.E.U16 R81, desc[UR8][R22.64+0x2] ;  /* 0x0000020816517981 */ /* 0x000ee2000c1e1500 */
[----:B--2---:R-:W-:Y:S02]  /*21e0*/  HADD2.F32 R82, -RZ, R82.H0_H0 ;  /* 0x20000052ff527230 */ /* 0x004fe40000004100 */
[----:B---3--:R-:W-:-:S07]  /*21f0*/  HADD2.F32 R81, -RZ, R81.H0_H0 ;  /* 0x20000051ff517230 */ /* 0x008fce0000004100 */
.L_x_791:
[----:B------:R-:W-:Y:S05]  /*2200*/  BSYNC B0 ;  /* 0x0000000000007941 */ /* 0x000fea0003800000 */
.L_x_790:
        /* <DEDUP_REMOVED lines=40> */
.L_x_792:
        /* <DEDUP_REMOVED lines=26> */
.L_x_793:
        /* <DEDUP_REMOVED lines=43> */
.L_x_794:
        /* <DEDUP_REMOVED lines=40> */
.L_x_795:
        /* <DEDUP_REMOVED lines=33> */
.L_x_796:
        /* <DEDUP_REMOVED lines=36> */
.L_x_797:
        /* <DEDUP_REMOVED lines=34> */
.L_x_798:
        /* <DEDUP_REMOVED lines=36> */
.L_x_799:
        /* <DEDUP_REMOVED lines=34> */
.L_x_800:
        /* <DEDUP_REMOVED lines=36> */
.L_x_801:
        /* <DEDUP_REMOVED lines=34> */
.L_x_802:
        /* <DEDUP_REMOVED lines=36> */
.L_x_803:
        /* <DEDUP_REMOVED lines=34> */
.L_x_804:
        /* <DEDUP_REMOVED lines=37> */
.L_x_805:
        /* <DEDUP_REMOVED lines=37> */
.L_x_806:
        /* <DEDUP_REMOVED lines=35> */
.L_x_807:
        /* <DEDUP_REMOVED lines=132> */
.L_x_809:
[----:B------:R-:W-:Y:S05]  /*4e00*/  BSYNC B0 ;  /* 0x0000000000007941 */ /* 0x000fea0003800000 */
.L_x_808:
        /* <DEDUP_REMOVED lines=81> */
.L_x_811:
[----:B------:R-:W-:Y:S05]  /*5320*/  BSYNC B0 ;  /* 0x0000000000007941 */ /* 0x000fea0003800000 */
.L_x_810:
        /* <DEDUP_REMOVED lines=16> */
.L_x_813:
[----:B------:R-:W-:Y:S05]  /*5430*/  BSYNC B0 ;  /* 0x0000000000007941 */ /* 0x000fea0003800000 */
.L_x_812:
        /* <DEDUP_REMOVED lines=63> */
.L_x_816:
[----:B-1----:R-:W2:Y:S04]  /*5830*/  LDG.E.STRONG.GPU R54, desc[UR8][R20.64] ;  /* 0x0000000814367981 */ /* 0x002ea8000c1ef900 */
[----:B--2---:R-:W-:Y:S01]  /*5840*/  CCTL.IVALL ;  /* 0x00000000ff00798f */ /* 0x004fe20002000000 */
[----:B------:R-:W-:Y:S05]  /*5850*/  YIELD ;  /* 0x0000000000007946 */ /* 0x000fea0003800000 */
[----:B------:R-:W-:-:S13]  /*5860*/  ISETP.NE.AND P6, PT, R54, R61, PT ;  /* 0x0000003d3600720c */ /* 0x000fda0003fc5270 */
[----:B------:R-:W-:Y:S05]  /*5870*/  @P6 BRA `(.L_x_816) ;  /* 0xfffffffc00ec6947 */ /* 0x000fea000383ffff */
.L_x_815:
        /* <DEDUP_REMOVED lines=22> */
.L_x_820:
        /* <DEDUP_REMOVED lines=115> */
.L_x_819:
        /* <DEDUP_REMOVED lines=63> */
.L_x_821:
[----:B------:R-:W-:-:S04]  /*6500*/  LOP3.LUT P6, RZ, R9, 0x1, RZ, 0xc0, !PT ;  /* 0x0000000109ff7812 */ /* 0x000fc800078cc0ff */
[----:B------:R-:W-:-:S13]  /*6510*/  ISETP.NE.OR P6, PT, R54, RZ, P6 ;  /* 0x000000ff3600720c */ /* 0x000fda00037c5670 */
[----:B------:R-:W-:Y:S05]  /*6520*/  @!P6 BRA `(.L_x_817) ;  /* 0x00000000007ce947 */ /* 0x000fea0003800000 */
.L_x_818:
        /* <DEDUP_REMOVED lines=31> */
.L_x_817:
        /* <DEDUP_REMOVED lines=10> */
.L_x_823:
[----:B------:R-:W-:Y:S05]  /*67c0*/  BSYNC B0 ;  /* 0x0000000000007941 */ /* 0x000fea0003800000 */
.L_x_822:
        /* <DEDUP_REMOVED lines=17> */
.L_x_814:
        /* <DEDUP_REMOVED lines=42> */
.L_x_824:
        /* <DEDUP_REMOVED lines=21> */
.L_x_826:
[----:B------:R-:W-:Y:S05]  /*6cd0*/  BSYNC B0 ;  /* 0x0000000000007941 */ /* 0x000fea0003800000 */
.L_x_825:
        /* <DEDUP_REMOVED lines=28> */
.L_x_827:
        /* <DEDUP_REMOVED lines=20> */
.L_x_829:
[----:B------:R-:W-:Y:S05]  /*6fe0*/  BSYNC B0 ;  /* 0x0000000000007941 */ /* 0x000fea0003800000 */
.L_x_828:
        /* <DEDUP_REMOVED lines=27> */
.L_x_830:
        /* <DEDUP_REMOVED lines=20> */
.L_x_832:
[----:B------:R-:W-:Y:S05]  /*72e0*/  BSYNC B0 ;  /* 0x0000000000007941 */ /* 0x000fea0003800000 */
.L_x_831:
        /* <DEDUP_REMOVED lines=27> */
.L_x_833:
        /* <DEDUP_REMOVED lines=23> */
.L_x_835:
[----:B------:R-:W-:Y:S05]  /*7610*/  BSYNC B0 ;  /* 0x0000000000007941 */ /* 0x000fea0003800000 */
.L_x_834:
        /* <DEDUP_REMOVED lines=28> */
.L_x_836:
        /* <DEDUP_REMOVED lines=23> */
.L_x_838:
[----:B------:R-:W-:Y:S05]  /*7950*/  BSYNC B0 ;  /* 0x0000000000007941 */ /* 0x000fea0003800000 */
.L_x_837:
        /* <DEDUP_REMOVED lines=28> */
.L_x_839:
        /* <DEDUP_REMOVED lines=23> */
.L_x_841:
[----:B------:R-:W-:Y:S05]  /*7c90*/  BSYNC B0 ;  /* 0x0000000000007941 */ /* 0x000fea0003800000 */
.L_x_840:
        /* <DEDUP_REMOVED lines=28> */
.L_x_842:
        /* <DEDUP_REMOVED lines=23> */
.L_x_844:
[----:B------:R-:W-:Y:S05]  /*7fd0*/  BSYNC B0 ;  /* 0x0000000000007941 */ /* 0x000fea0003800000 */
.L_x_843:
        /* <DEDUP_REMOVED lines=28> */
.L_x_845:
        /* <DEDUP_REMOVED lines=23> */
.L_x_847:
[----:B------:R-:W-:Y:S05]  /*8310*/  BSYNC B0 ;  /* 0x0000000000007941 */ /* 0x000fea0003800000 */
.L_x_846:
        /* <DEDUP_REMOVED lines=28> */
.L_x_848:
        /* <DEDUP_REMOVED lines=23> */
.L_x_850:
[----:B------:R-:W-:Y:S05]  /*8650*/  BSYNC B0 ;  /* 0x0000000000007941 */ /* 0x000fea0003800000 */
.L_x_849:
        /* <DEDUP_REMOVED lines=28> */
.L_x_851:
        /* <DEDUP_REMOVED lines=22> */
.L_x_853:
[----:B------:R-:W-:Y:S05]  /*8980*/  BSYNC B0 ;  /* 0x0000000000007941 */ /* 0x000fea0003800000 */
.L_x_852:
        /* <DEDUP_REMOVED lines=27> */
.L_x_854:
        /* <DEDUP_REMOVED lines=22> */
.L_x_856:
[----:B------:R-:W-:Y:S05]  /*8ca0*/  BSYNC B0 ;  /* 0x0000000000007941 */ /* 0x000fea0003800000 */
.L_x_855:
        /* <DEDUP_REMOVED lines=27> */
.L_x_857:
        /* <DEDUP_REMOVED lines=22> */
.L_x_859:
[----:B------:R-:W-:Y:S05]  /*8fc0*/  BSYNC B0 ;  /* 0x0000000000007941 */ /* 0x000fea0003800000 */
.L_x_858:
        /* <DEDUP_REMOVED lines=29> */
.L_x_860:
        /* <DEDUP_REMOVED lines=27> */
.L_x_862:
[----:B------:R-:W-:Y:S05]  /*9350*/  BSYNC B0 ;  /* 0x0000000000007941 */ /* 0x000fea0003800000 */
.L_x_861:
        /* <DEDUP_REMOVED lines=27> */
.L_x_863:
        /* <DEDUP_REMOVED lines=27> */
.L_x_865:
[----:B------:R-:W-:Y:S05]  /*96c0*/  BSYNC B0 ;  /* 0x0000000000007941 */ /* 0x000fea0003800000 */
.L_x_864:
        /* <DEDUP_REMOVED lines=27> */
.L_x_866:
        /* <DEDUP_REMOVED lines=29> */
.L_x_868:
[----:B------:R-:W-:Y:S05]  /*9a50*/  BSYNC B0 ;  /* 0x0000000000007941 */ /* 0x000fea0003800000 */
.L_x_867:
        /* <DEDUP_REMOVED lines=25> */
.L_x_869:
        /* <DEDUP_REMOVED lines=23> */
.L_x_871:
[----:B------:R-:W-:Y:S05]  /*9d60*/  BSYNC B0 ;  /* 0x0000000000007941 */ /* 0x000fea0003800000 */
.L_x_870:
[----:B------:R-:W-:Y:S02]  /*9d70*/  IADD3 R19, R72, R19, RZ ;  /* 0x0000001348137210 */ /* 0x000fe40007ffe0ff */
[----:B------:R-:W-:Y:S02]  /*9d80*/  IADD3 R64, R64, 0x1, RZ ;  /* 0x0000000140407810 */ /* 0x000fe40007ffe0ff */
[----:B------:R-:W-:-:S13]  /*9d90*/  ISETP.GE.AND P0, PT, R19, UR4, PT ;  /* 0x0000000413007c0c */ /* 0x000fda000bf06270 */
[----:B------:R-:W-:Y:S05]  /*9da0*/  @!P0 BRA `(.L_x_872) ;  /* 0xffffff6800488947 */ /* 0x000fea000383ffff */
.L_x_789:
        /* <DEDUP_REMOVED lines=23> */
.L_x_874:
[----:B------:R-:W-:Y:S05]  /*9f20*/  BSYNC B0 ;  /* 0x0000000000007941 */ /* 0x000fea0003800000 */
.L_x_873:
[----:B------:R-:W-:Y:S05]  /*9f30*/  @P0 EXIT ;  /* 0x000000000000094d */ /* 0x000fea0003800000 */
[----:B------:R-:W-:Y:S05]  /*9f40*/  @P2 BRA `(.L_x_875) ;  /* 0x0000000000202947 */ /* 0x000fea0003800000 */
[----:B------:R-:W-:-:S05]  /*9f50*/  IMAD R0, R6, R7, RZ ;  /* 0x0000000706007224 */ /* 0x000fca00078e02ff */
[----:B------:R-:W-:-:S13]  /*9f60*/  ISETP.NE.AND P0, PT, R0, -0x1, PT ;  /* 0xffffffff0000780c */ /* 0x000fda0003f05270 */
[----:B------:R-:W-:Y:S05]  /*9f70*/  @!P0 BRA `(.L_x_875) ;  /* 0x0000000000148947 */ /* 0x000fea0003800000 */
.L_x_876:
[----:B0-----:R-:W2:Y:S04]  /*9f80*/  LDG.E.STRONG.GPU R5, desc[UR8][R2.64] ;  /* 0x0000000802057981 */ /* 0x001ea8000c1ef900 */
[----:B--2---:R-:W-:Y:S01]  /*9f90*/  CCTL.IVALL ;  /* 0x00000000ff00798f */ /* 0x004fe20002000000 */
[----:B------:R-:W-:Y:S05]  /*9fa0*/  YIELD ;  /* 0x0000000000007946 */ /* 0x000fea0003800000 */
[----:B------:R-:W-:-:S13]  /*9fb0*/  ISETP.NE.AND P0, PT, R5, R0, PT ;  /* 0x000000000500720c */ /* 0x000fda0003f05270 */
[----:B------:R-:W-:Y:S05]  /*9fc0*/  @P0 BRA `(.L_x_876) ;  /* 0xfffffffc00ec0947 */ /* 0x000fea000383ffff */
.L_x_875:
        /* <DEDUP_REMOVED lines=24> */
.L_x_877:
        /* <DEDUP_REMOVED lines=25> */
.L_x_878:
        /* <DEDUP_REMOVED lines=10> */
.L_x_5151:


//--------------------- .text._Z35group_norm_nhwc_bwd_one_pass_kernelI11Bf16IOFp16WLi512ELi60ELi480EEv26Group_norm_nhwc_bwd_params --------------------------
	.section	.text._Z35group_norm_nhwc_bwd_one_pass_kernelI11Bf16IOFp16WLi512ELi60ELi480EEv26Group_norm_nhwc_bwd_params,"ax",@progbits
	.align	128
        .global         _Z35group_norm_nhwc_bwd_one_pass_kernelI11Bf16IOFp16WLi512ELi60ELi480EEv26Group_norm_nhwc_bwd_params
        .type           _Z35group_norm_nhwc_bwd_one_pass_kernelI11Bf16IOFp16WLi512ELi60ELi480EEv26Group_norm_nhwc_bwd_params,@function
        .size           _Z35group_norm_nhwc_bwd_one_pass_kernelI11Bf16IOFp16WLi512ELi60ELi480EEv26Group_norm_nhwc_bwd_params,(.L_x_5152 - _Z35group_norm_nhwc_bwd_one_pass_kernelI11Bf16IOFp16WLi512ELi60ELi480EEv26Group_norm_nhwc_bwd_params)
        .other          _Z35group_norm_nhwc_bwd_one_pass_kernelI11Bf16IOFp16WLi512ELi60ELi480EEv26Group_norm_nhwc_bwd_params,@"STO_CUDA_ENTRY STV_DEFAULT"
_Z35group_norm_nhwc_bwd_one_pass_kernelI11Bf16IOFp16WLi512ELi60ELi480EEv26Group_norm_nhwc_bwd_params:
.text._Z35group_norm_nhwc_bwd_one_pass_kernelI11Bf16IOFp16WLi512ELi60ELi480EEv26Group_norm_nhwc_bwd_params:
        /* <DEDUP_REMOVED lines=182> */
.L_x_1026:
        /* <DEDUP_REMOVED lines=893> */
[----:B--2---:R-:W-:Y:S02]  /*4330*/  @P0 HADD2.F32 R47, -RZ, R34.H0_H0 ;  /* 0x20000022ff2f0230 */ /* 0x004fe40000004100 */
[----:B---3--:R-:W-:Y:S02]  /*4340*/  @P0 HADD2.F32 R48, -RZ, R32.H0_H0 ;  /* 0x20000020ff300230 */ /* 0x008fe40000004100 */
[----:B----4-:R-:W-:Y:S02]  /*4350*/  HADD2.F32 R46, -RZ, R46.H0_H0 ;  /* 0x2000002eff2e7230 */ /* 0x010fe40000004100 */
[----:B------:R-:W-:-:S07]  /*4360*/  HADD2.F32 R49, -RZ, R49.H0_H0 ;  /* 0x20000031ff317230 */ /* 0x000fce0000004100 */
.L_x_881:
[----:B------:R-:W-:Y:S05]  /*4370*/  BSYNC B0 ;  /* 0x0000000000007941 */ /* 0x000fea0003800000 */
.L_x_880:
        /* <DEDUP_REMOVED lines=41> */
.L_x_882:
        /* <DEDUP_REMOVED lines=26> */
.L_x_883:
        /* <DEDUP_REMOVED lines=43> */
.L_x_884:
        /* <DEDUP_REMOVED lines=39> */
.L_x_885:
        /* <DEDUP_REMOVED lines=39> */
.L_x_886:
        /* <DEDUP_REMOVED lines=39> */
.L_x_887:
        /* <DEDUP_REMOVED lines=39> */
.L_x_888:
        /* <DEDUP_REMOVED lines=39> */
.L_x_889:
        /* <DEDUP_REMOVED lines=39> */
.L_x_890:
        /* <DEDUP_REMOVED lines=39> */
.L_x_891:
        /* <DEDUP_REMOVED lines=39> */
.L_x_892:
        /* <DEDUP_REMOVED lines=39> */
.L_x_893:
        /* <DEDUP_REMOVED lines=39> */
.L_x_894:
        /* <DEDUP_REMOVED lines=41> */
.L_x_895:
        /* <DEDUP_REMOVED lines=35> */
.L_x_896:
        /* <DEDUP_REMOVED lines=34> */
.L_x_897:
        /* <DEDUP_REMOVED lines=36> */
.L_x_898:
        /* <DEDUP_REMOVED lines=35> */
.L_x_899:
        /* <DEDUP_REMOVED lines=37> */
.L_x_900:
        /* <DEDUP_REMOVED lines=34> */
.L_x_901:
        /* <DEDUP_REMOVED lines=36> */
.L_x_902:
        /* <DEDUP_REMOVED lines=34> */
.L_x_903:
        /* <DEDUP_REMOVED lines=36> */
.L_x_904:
        /* <DEDUP_REMOVED lines=34> */
.L_x_905:
        /* <DEDUP_REMOVED lines=37> */
.L_x_906:
        /* <DEDUP_REMOVED lines=35> */
.L_x_907:
        /* <DEDUP_REMOVED lines=37> */
.L_x_908:
        /* <DEDUP_REMOVED lines=34> */
.L_x_909:
        /* <DEDUP_REMOVED lines=37> */
.L_x_910:
        /* <DEDUP_REMOVED lines=39> */
.L_x_911:
        /* <DEDUP_REMOVED lines=35> */
.L_x_912:
        /* <DEDUP_REMOVED lines=40> */
.L_x_913:
        /* <DEDUP_REMOVED lines=184> */
.L_x_915:
[----:B------:R-:W-:Y:S05]  /*9920*/  BSYNC B0 ;  /* 0x0000000000007941 */ /* 0x000fea0003800000 */
.L_x_914:
        /* <DEDUP_REMOVED lines=81> */
.L_x_917:
[----:B------:R-:W-:Y:S05]  /*9e40*/  BSYNC B0 ;  /* 0x0000000000007941 */ /* 0x000fea0003800000 */
.L_x_916:
        /* <DEDUP_REMOVED lines=16> */
.L_x_919:
[----:B------:R-:W-:Y:S05]  /*9f50*/  BSYNC B0 ;  /* 0x0000000000007941 */ /* 0x000fea0003800000 */
.L_x_918:
        /* <DEDUP_REMOVED lines=137> */
.L_x_922:
[----:B------:R-:W-:Y:S02]  /*a7f0*/  MOV R30, UR18 ;  /* 0x00000012001e7c02 */ /* 0x000fe40008000f00 */
[----:B------:R-:W-:-:S05]  /*a800*/  MOV R31, UR19 ;  /* 0x00000013001f7c02 */ /* 0x000fca0008000f00 */
[----:B------:R-:W2:Y:S04]  /*a810*/  LDG.E.STRONG.GPU R30, desc[UR20][R30.64] ;  /* 0x000000141e1e7981 */ /* 0x000ea8000c1ef900 */
[----:B--2---:R-:W-:Y:S01]  /*a820*/  CCTL.IVALL ;  /* 0x00000000ff00798f */ /* 0x004fe20002000000 */
[----:B------:R-:W-:Y:S05]  /*a830*/  YIELD ;  /* 0x0000000000007946 */ /* 0x000fea0003800000 */
[----:B------:R-:W-:-:S13]  /*a840*/  ISETP.NE.AND P6, PT, R30, R32, PT ;  /* 0x000000201e00720c */ /* 0x000fda0003fc5270 */
[----:B------:R-:W-:Y:S05]  /*a850*/  @P6 BRA `(.L_x_922) ;  /* 0xfffffffc00e46947 */ /* 0x000fea000383ffff */
.L_x_921:
        /* <DEDUP_REMOVED lines=26> */
.L_x_926:
        /* <DEDUP_REMOVED lines=165> */
.L_x_925:
        /* <DEDUP_REMOVED lines=89> */
.L_x_927:
[----:B------:R-:W-:-:S04]  /*b9e0*/  LOP3.LUT P6, RZ, R5, 0x1, RZ, 0xc0, !PT ;  /* 0x0000000105ff7812 */ /* 0x000fc800078cc0ff */
[----:B------:R-:W-:-:S13]  /*b9f0*/  ISETP.NE.OR P6, PT, RZ, UR16, P6 ;  /* 0x00000010ff007c0c */ /* 0x000fda000b7c5670 */
[----:B------:R-:W-:Y:S05]  /*ba00*/  @!P6 BRA `(.L_x_923) ;  /* 0x0000000000b4e947 */ /* 0x000fea0003800000 */
.L_x_924:
        /* <DEDUP_REMOVED lines=45> */
.L_x_923:
        /* <DEDUP_REMOVED lines=14> */
.L_x_929:
[----:B------:R-:W-:Y:S05]  /*bdc0*/  BSYNC B0 ;  /* 0x0000000000007941 */ /* 0x000fea0003800000 */
.L_x_928:
        /* <DEDUP_REMOVED lines=25> */
.L_x_920:
        /* <DEDUP_REMOVED lines=39> */
.L_x_930:
        /* <DEDUP_REMOVED lines=24> */
.L_x_932:
[----:B------:R-:W-:Y:S05]  /*c350*/  BSYNC B0 ;  /* 0x0000000000007941 */ /* 0x000fea0003800000 */
.L_x_931:
        /* <DEDUP_REMOVED lines=28> */
.L_x_933:
        /* <DEDUP_REMOVED lines=26> */
.L_x_935:
[----:B------:R-:W-:Y:S05]  /*c6c0*/  BSYNC B0 ;  /* 0x0000000000007941 */ /* 0x000fea0003800000 */
.L_x_934:
        /* <DEDUP_REMOVED lines=28> */
.L_x_936:
        /* <DEDUP_REMOVED lines=26> */
.L_x_938:
[----:B------:R-:W-:Y:S05]  /*ca30*/  BSYNC B0 ;  /* 0x0000000000007941 */ /* 0x000fea0003800000 */
.L_x_937:
        /* <DEDUP_REMOVED lines=29> */
.L_x_939:
        /* <DEDUP_REMOVED lines=26> */
.L_x_941:
[----:B------:R-:W-:Y:S05]  /*cdb0*/  BSYNC B0 ;  /* 0x0000000000007941 */ /* 0x000fea0003800000 */
.L_x_940:
        /* <DEDUP_REMOVED lines=32> */
.L_x_942:
        /* <DEDUP_REMOVED lines=26> */
.L_x_944:
[----:B------:R-:W-:Y:S05]  /*d160*/  BSYNC B0 ;  /* 0x0000000000007941 */ /* 0x000fea0003800000 */
.L_x_943:
        /* <DEDUP_REMOVED lines=28> */
.L_x_945:
        /* <DEDUP_REMOVED lines=26> */
.L_x_947:
[----:B------:R-:W-:Y:S05]  /*d4d0*/  BSYNC B0 ;  /* 0x0000000000007941 */ /* 0x000fea0003800000 */
.L_x_946:
        /* <DEDUP_REMOVED lines=28> */
.L_x_948:
        /* <DEDUP_REMOVED lines=26> */
.L_x_950:
[----:B------:R-:W-:Y:S05]  /*d840*/  BSYNC B0 ;  /* 0x0000000000007941 */ /* 0x000fea0003800000 */
.L_x_949:
        /* <DEDUP_REMOVED lines=28> */
.L_x_951:
        /* <DEDUP_REMOVED lines=26> */
.L_x_953:
[----:B------:R-:W-:Y:S05]  /*dbb0*/  BSYNC B0 ;  /* 0x0000000000007941 */ /* 0x000fea0003800000 */
.L_x_952:
        /* <DEDUP_REMOVED lines=28> */
.L_x_954:
        /* <DEDUP_REMOVED lines=26> */
.L_x_956:
[----:B------:R-:W-:Y:S05]  /*df20*/  BSYNC B0 ;  /* 0x0000000000007941 */ /* 0x000fea0003800000 */
.L_x_955:
        /* <DEDUP_REMOVED lines=28> */
.L_x_957:
        /* <DEDUP_REMOVED lines=26> */
.L_x_959:
[----:B------:R-:W-:Y:S05]  /*e290*/  BSYNC B0 ;  /* 0x0000000000007941 */ /* 0x000fea0003800000 */
.L_x_958:
        /* <DEDUP_REMOVED lines=28> */
.L_x_960:
        /* <DEDUP_REMOVED lines=26> */
.L_x_962:
[----:B------:R-:W-:Y:S05]  /*e600*/  BSYNC B0 ;  /* 0x0000000000007941 */ /* 0x000fea0003800000 */
.L_x_961:
        /* <DEDUP_REMOVED lines=28> */
.L_x_963:
        /* <DEDUP_REMOVED lines=25> */
.L_x_965:
[----:B------:R-:W-:Y:S05]  /*e960*/  BSYNC B0 ;  /* 0x0000000000007941 */ /* 0x000fea0003800000 */
.L_x_964:
        /* <DEDUP_REMOVED lines=28> */
.L_x_966:
        /* <DEDUP_REMOVED lines=25> */
.L_x_968:
[----:B------:R-:W-:Y:S05]  /*ecc0*/  BSYNC B0 ;  /* 0x0000000000007941 */ /* 0x000fea0003800000 */
.L_x_967:
        /* <DEDUP_REMOVED lines=28> */
.L_x_969:
        /* <DEDUP_REMOVED lines=25> */
.L_x_971:
[----:B------:R-:W-:Y:S05]  /*f020*/  BSYNC B0 ;  /* 0x0000000000007941 */ /* 0x000fea0003800000 */
.L_x_970:
        /* <DEDUP_REMOVED lines=27> */
.L_x_972:
        /* <DEDUP_REMOVED lines=25> */
.L_x_974:
[----:B------:R-:W-:Y:S05]  /*f370*/  BSYNC B0 ;  /* 0x0000000000007941 */ /* 0x000fea0003800000 */
.L_x_973:
        /* <DEDUP_REMOVED lines=27> */
.L_x_975:
        /* <DEDUP_REMOVED lines=25> */
.L_x_977:
[----:B------:R-:W-:Y:S05]  /*f6c0*/  BSYNC B0 ;  /* 0x0000000000007941 */ /* 0x000fea0003800000 */
.L_x_976:
        /* <DEDUP_REMOVED lines=27> */
.L_x_978:
        /* <DEDUP_REMOVED lines=25> */
.L_x_980:
[----:B------:R-:W-:Y:S05]  /*fa10*/  BSYNC B0 ;  /* 0x0000000000007941 */ /* 0x000fea0003800000 */
.L_x_979:
        /* <DEDUP_REMOVED lines=27> */
.L_x_981:
        /* <DEDUP_REMOVED lines=25> */
.L_x_983:
[----:B------:R-:W-:Y:S05]  /*fd60*/  BSYNC B0 ;  /* 0x0000000000007941 */ /* 0x000fea0003800000 */
.L_x_982:
        /* <DEDUP_REMOVED lines=27> */
.L_x_984:
        /* <DEDUP_REMOVED lines=25> */
.L_x_986:
[----:B------:R-:W-:Y:S05]  /*100b0*/  BSYNC B0 ;  /* 0x0000000000007941 */ /* 0x000fea0003800000 */
.L_x_985:
        /* <DEDUP_REMOVED lines=27> */
.L_x_987:
        /* <DEDUP_REMOVED lines=25> */
.L_x_989:
[----:B------:R-:W-:Y:S05]  /*10400*/  BSYNC B0 ;  /* 0x0000000000007941 */ /* 0x000fea0003800000 */
.L_x_988:
        /* <DEDUP_REMOVED lines=27> */
.L_x_990:
        /* <DEDUP_REMOVED lines=25> */
.L_x_992:
[----:B------:R-:W-:Y:S05]  /*10750*/  BSYNC B0 ;  /* 0x0000000000007941 */ /* 0x000fea0003800000 */
.L_x_991:
        /* <DEDUP_REMOVED lines=27> */
.L_x_993:
        /* <DEDUP_REMOVED lines=25> */
.L_x_995:
[----:B------:R-:W-:Y:S05]  /*10aa0*/  BSYNC B0 ;  /* 0x0000000000007941 */ /* 0x000fea0003800000 */
.L_x_994:
        /* <DEDUP_REMOVED lines=27> */
.L_x_996:
        /* <DEDUP_REMOVED lines=25> */
.L_x_998:
[----:B------:R-:W-:Y:S05]  /*10df0*/  BSYNC B0 ;  /* 0x0000000000007941 */ /* 0x000fea0003800000 */
.L_x_997:
        /* <DEDUP_REMOVED lines=27> */
.L_x_999:
        /* <DEDUP_REMOVED lines=25> */
.L_x_1001:
[----:B------:R-:W-:Y:S05]  /*11140*/  BSYNC B0 ;  /* 0x0000000000007941 */ /* 0x000fea0003800000 */
.L_x_1000:
        /* <DEDUP_REMOVED lines=28> */
.L_x_1002:
        /* <DEDUP_REMOVED lines=25> */
.L_x_1004:
[----:B------:R-:W-:Y:S05]  /*114a0*/  BSYNC B0 ;  /* 0x0000000000007941 */ /* 0x000fea0003800000 */
.L_x_1003:
        /* <DEDUP_REMOVED lines=30> */
.L_x_1005:
        /* <DEDUP_REMOVED lines=30> */
.L_x_1007:
[----:B------:R-:W-:Y:S05]  /*11870*/  BSYNC B0 ;  /* 0x0000000000007941 */ /* 0x000fea0003800000 */
.L_x_1006:
        /* <DEDUP_REMOVED lines=28> */
.L_x_1008:
        /* <DEDUP_REMOVED lines=30> */
.L_x_1010:
[----:B------:R-:W-:Y:S05]  /*11c20*/  BSYNC B0 ;  /* 0x0000000000007941 */ /* 0x000fea0003800000 */
.L_x_1009:
        /* <DEDUP_REMOVED lines=28> */
.L_x_1011:
        /* <DEDUP_REMOVED lines=29> */
.L_x_1013:
[----:B------:R-:W-:Y:S05]  /*11fc0*/  BSYNC B0 ;  /* 0x0000000000007941 */ /* 0x000fea0003800000 */
.L_x_1012:
        /* <DEDUP_REMOVED lines=28> */
.L_x_1014:
        /* <DEDUP_REMOVED lines=29> */
.L_x_1016:
[----:B------:R-:W-:Y:S05]  /*12360*/  BSYNC B0 ;  /* 0x0000000000007941 */ /* 0x000fea0003800000 */
.L_x_1015:
        /* <DEDUP_REMOVED lines=28> */
.L_x_1017:
        /* <DEDUP_REMOVED lines=29> */
.L_x_1019:
[----:B------:R-:W-:Y:S05]  /*12700*/  BSYNC B0 ;  /* 0x0000000000007941 */ /* 0x000fea0003800000 */
.L_x_1018:
        /* <DEDUP_REMOVED lines=28> */
.L_x_1020:
        /* <DEDUP_REMOVED lines=29> */
.L_x_1022:
[----:B------:R-:W-:Y:S05]  /*12aa0*/  BSYNC B0 ;  /* 0x0000000000007941 */ /* 0x000fea0003800000 */
.L_x_1021:
        /* <DEDUP_REMOVED lines=28> */
.L_x_1023:
        /* <DEDUP_REMOVED lines=24> */
.L_x_1025:
[----:B------:R-:W-:Y:S05]  /*12df0*/  BSYNC B0 ;  /* 0x0000000000007941 */ /* 0x000fea0003800000 */
.L_x_1024:
        /* <DEDUP_REMOVED lines=9> */
.L_x_879:
        /* <DEDUP_REMOVED lines=19> */
.L_x_1028:
[----:B------:R-:W-:Y:S05]  /*12fc0*/  BSYNC B0 ;  /* 0x0000000000007941 */ /* 0x000fea0003800000 */
.L_x_1027:
        /* <DEDUP_REMOVED lines=11> */
.L_x_1030:
[----:B------:R-:W2:Y:S04]  /*13080*/  LDG.E.STRONG.GPU R5, desc[UR20][R2.64] ;  /* 0x0000001402057981 */ /* 0x000ea8000c1ef900 */
[----:B--2---:R-:W-:Y:S01]  /*13090*/  CCTL.IVALL ;  /* 0x00000000ff00798f */ /* 0x004fe20002000000 */
[----:B------:R-:W-:Y:S05]  /*130a0*/  YIELD ;  /* 0x0000000000007946 */ /* 0x000fea0003800000 */
[----:B------:R-:W-:-:S13]  /*130b0*/  ISETP.NE.AND P0, PT, R5, R0, PT ;  /* 0x000000000500720c */ /* 0x000fda0003f05270 */
[----:B------:R-:W-:Y:S05]  /*130c0*/  @P0 BRA `(.L_x_1030) ;  /* 0xfffffffc00ec0947 */ /* 0x000fea000383ffff */
.L_x_1029:
        /* <DEDUP_REMOVED lines=24> */
.L_x_1031:
        /* <DEDUP_REMOVED lines=25> */
.L_x_1032:
        /* <DEDUP_REMOVED lines=10> */
.L_x_5152:


//--------------------- .text._Z35group_norm_nhwc_bwd_one_pass_kernelI11Fp16IOFp32WLi64ELi60ELi480EEv26Group_norm_nhwc_bwd_params --------------------------
	.section	.text._Z35group_norm_nhwc_bwd_one_pass_kernelI11Fp16IOFp32WLi64ELi60ELi480EEv26Group_norm_nhwc_bwd_params,"ax",@progbits
	.align	128
        .global         _Z35group_norm_nhwc_bwd_one_pass_kernelI11Fp16IOFp32WLi64ELi60ELi480EEv26Group_norm_nhwc_bwd_params
        .type           _Z35group_norm_nhwc_bwd_one_pass_kernelI11Fp16IOFp32WLi64ELi60ELi480EEv26Group_norm_nhwc_bwd_params,@function
        .size           _Z35group_norm_nhwc_bwd_one_pass_kernelI11Fp16IOFp32WLi64ELi60ELi480EEv26Group_norm_nhwc_bwd_params,(.L_x_5153 - _Z35group_norm_nhwc_bwd_one_pass_kernelI11Fp16IOFp32WLi64ELi60ELi480EEv26Group_norm_nhwc_bwd_params)
        .other          _Z35group_norm_nhwc_bwd_one_pass_kernelI11Fp16IOFp32WLi64ELi60ELi480EEv26Group_norm_nhwc_bwd_params,@"STO_CUDA_ENTRY STV_DEFAULT"
_Z35group_norm_nhwc_bwd_one_pass_kernelI11Fp16IOFp32WLi64ELi60ELi480EEv26Group_norm_nhwc_bwd_params:
.text._Z35group_norm_nhwc_bwd_one_pass_kernelI11Fp16IOFp32WLi64ELi60ELi480EEv26Group_norm_nhwc_bwd_params:
        /* <DEDUP_REMOVED lines=13> */
[----:B------:R-:W-:Y:S01]  /*00d0*/  SHF.R.S32.HI R0, RZ, 0x1f, R47 ;  /* 0x0000001fff007819 */ /* 0x000fe2000001142f */
[----:B------:R-:W-:Y:S01]  /*00e0*/  UMOV UR5, 0x400 ;  /* 0x0000040000057882 */ /* 0x000fe20000000000 */
[----:B------:R-:W-:Y:S01]  /*00f0*/  ULDC.64 UR10, c[0x0][0x290] ;  /* 0x0000a400000a7ab9 */ /* 0x000fe20000000a00 */
[----:B------:R-:W-:Y:S01]  /*0100*/  SHF.R.U32.HI R2, RZ, 0x4, R3 ;  /* 0x00000004ff027819 */ /* 0x000fe20000011603 */
[----:B------:R-:W-:Y:S01]  /*0110*/  HFMA2.MMA R40, -RZ, RZ, 0, 0 ;  /* 0x00000000ff287435 */ /* 0x000fe200000001ff */
[----:B------:R-:W2:Y:S01]  /*0120*/  LDC R11, c[0x0][0x2ac] ;  /* 0x0000ab00ff0b7b82 */ /* 0x000ea20000000800 */
[----:B------:R-:W-:Y:S02]  /*0130*/  LEA.HI R0, R0, R47, RZ, 0x5 ;  /* 0x0000002f00007211 */ /* 0x000fe400078f28ff */
[----:B------:R-:W-:Y:S01]  /*0140*/  IMAD R48, R2, -0x1e, R47 ;  /* 0xffffffe202307824 */ /* 0x000fe200078e022f */
[----:B------:R-:W-:-:S02]  /*0150*/  ISETP.GE.U32.AND P2, PT, R47, 0x1e0, PT ;  /* 0x000001e02f00780c */ /* 0x000fc40003f46070 */
[----:B------:R-:W-:Y:S02]  /*0160*/  SHF.R.S32.HI R0, RZ, 0x5, R0 ;  /* 0x00000005ff007819 */ /* 0x000fe40000011400 */
[----:B------:R-:W3:Y:S01]  /*0170*/  S2UR UR6, SR_CgaCtaId ;  /* 0x00000000000679c3 */ /* 0x000ee20000008800 */
[----:B------:R-:W-:Y:S02]  /*0180*/  MOV R39, R37 ;  /* 0x0000002500277202 */ /* 0x000fe40000000f00 */
[----:B------:R-:W-:-:S05]  /*0190*/  SHF.L.U32 R48, R48, 0x1, RZ ;  /* 0x0000000130307819 */ /* 0x000fca00000006ff */
[----:B------:R-:W4:Y:S01]  /*01a0*/  LDC R36, c[0x0][0x10] ;  /* 0x00000400ff247b82 */ /* 0x000f220000000800 */
[----:B0-----:R-:W-:Y:S01]  /*01b0*/  IMAD.WIDE.U32 R4, R8, 0x3, RZ ;  /* 0x0000000308047825 */ /* 0x001fe200078e00ff */
[----:B------:R-:W-:-:S04]  /*01c0*/  LEA R7, R9, R9, 0x1 ;  /* 0x0000000909077211 */ /* 0x000fc800078e08ff */
[----:B------:R-:W-:Y:S02]  /*01d0*/  IADD3 R5, R5, R7, RZ ;  /* 0x0000000705057210 */ /* 0x000fe40007ffe0ff */
[----:B------:R-:W0:Y:S01]  /*01e0*/  LDC R34, c[0x0][0xc] ;  /* 0x00000300ff227b82 */ /* 0x000e220000000800 */
[----:B--2---:R-:W-:Y:S01]  /*01f0*/  IMAD R46, R11, UR7, R2 ;  /* 0x000000070b2e7c24 */ /* 0x004fe2000f8e0202 */
[----:B------:R-:W-:Y:S02]  /*0200*/  LEA.HI R3, P4, R5, R4, RZ, 0x1 ;  /* 0x0000000405037211 */ /* 0x000fe400078908ff */
[----:B------:R-:W-:Y:S02]  /*0210*/  LEA.HI R2, P3, R9, R8, RZ, 0x1 ;  /* 0x0000000809027211 */ /* 0x000fe400078708ff */
[----:B------:R-:W-:Y:S02]  /*0220*/  IADD3.X R6, RZ, R5, RZ, P4, !PT ;  /* 0x00000005ff067210 */ /* 0x000fe400027fe4ff */
[----:B------:R-:W-:Y:S01]  /*0230*/  IADD3.X R7, RZ, R9, RZ, P3, !PT ;  /* 0x00000009ff077210 */ /* 0x000fe20001ffe4ff */
[----:B---3--:R-:W-:Y:S01]  /*0240*/  ULEA UR5, UR6, UR5, 0x18 ;  /* 0x0000000506057291 */ /* 0x008fe2000f8ec03f */
[----:B------:R-:W-:-:S02]  /*0250*/  IADD3 R44, R46, 0x10, RZ ;  /* 0x000000102e2c7810 */ /* 0x000fc40007ffe0ff */
[----:B------:R-:W-:Y:S02]  /*0260*/  ISETP.LT.U32.AND P1, PT, R46, UR10, PT ;  /* 0x0000000a2e007c0c */ /* 0x000fe4000bf21070 */
[----:B------:R-:W-:Y:S02]  /*0270*/  SHF.R.S32.HI R35, RZ, 0x1f, R46 ;  /* 0x0000001fff237819 */ /* 0x000fe4000001142e */
[----:B------:R-:W-:Y:S01]  /*0280*/  SHF.R.S64 R2, R2, 0x1, R7 ;  /* 0x0000000102027819 */ /* 0x000fe20000001007 */
[----:B----4-:R-:W-:Y:S01]  /*0290*/  IMAD R45, R36, UR7, R37 ;  /* 0x00000007242d7c24 */ /* 0x010fe2000f8e0225 */
[----:B------:R-:W-:Y:S02]  /*02a0*/  SHF.R.S32.HI R5, RZ, 0x1, R7 ;  /* 0x00000001ff057819 */ /* 0x000fe40000011407 */
[----:B------:R-:W-:Y:S02]  /*02b0*/  SHF.R.S64 R3, R3, 0x1, R6 ;  /* 0x0000000103037819 */ /* 0x000fe40000001006 */
[----:B------:R-:W-:Y:S01]  /*02c0*/  ISETP.LT.U32.AND P0, PT, R44, UR10, PT ;  /* 0x0000000a2c007c0c */ /* 0x000fe2000bf01070 */
[----:B------:R-:W-:Y:S01]  /*02d0*/  ULDC.U8 UR10, c[0x0][0x2a4] ;  /* 0x0000a900000a7ab9 */ /* 0x000fe20000000000 */
[----:B------:R-:W-:-:S02]  /*02e0*/  SHF.R.S32.HI R33, RZ, 0x1f, R44 ;  /* 0x0000001fff217819 */ /* 0x000fc4000001142c */
[C---:B------:R-:W-:Y:S02]  /*02f0*/  IADD3 R43, R46.reuse, 0x20, RZ ;  /* 0x000000202e2b7810 */ /* 0x040fe40007ffe0ff */
[----:B------:R-:W-:Y:S02]  /*0300*/  IADD3 R42, R46, 0x30, RZ ;  /* 0x000000302e2a7810 */ /* 0x000fe40007ffe0ff */
[----:B------:R-:W-:Y:S02]  /*0310*/  SHF.R.S32.HI R6, RZ, 0x1, R6 ;  /* 0x00000001ff067819 */ /* 0x000fe40000011406 */
[----:B------:R-:W-:Y:S02]  /*0320*/  ISETP.LT.AND.EX P1, PT, R35, UR11, !P2, P1 ;  /* 0x0000000b23007c0c */ /* 0x000fe4000d721310 */
[----:B------:R-:W-:Y:S02]  /*0330*/  SHF.L.U64.HI R4, R2, 0x2, R5 ;  /* 0x0000000202047819 */ /* 0x000fe40000010205 */
[----:B------:R-:W-:-:S02]  /*0340*/  ISETP.LT.AND.EX P2, PT, R33, UR11, !P2, P0 ;  /* 0x0000000b21007c0c */ /* 0x000fc4000d741300 */
[----:B0-----:R-:W-:Y:S02]  /*0350*/  LOP3.LUT R41, R34, 0x3, RZ, 0xc0, !PT ;  /* 0x0000000322297812 */ /* 0x001fe400078ec0ff */
[----:B------:R-:W-:Y:S02]  /*0360*/  LEA R0, R0, UR5, 0x3 ;  /* 0x0000000500007c11 */ /* 0x000fe4000f8e18ff */
[----:B------:R-:W-:Y:S02]  /*0370*/  SHF.R.S32.HI R5, RZ, 0x1f, R43 ;  /* 0x0000001fff057819 */ /* 0x000fe4000001142b */
[----:B------:R-:W-:Y:S02]  /*0380*/  SHF.R.S32.HI R7, RZ, 0x1f, R42 ;  /* 0x0000001fff077819 */ /* 0x000fe4000001142a */
[----:B-1----:R-:W-:-:S07]  /*0390*/  SHF.L.U64.HI R6, R3, 0x2, R6 ;  /* 0x0000000203067819 */ /* 0x002fce0000010206 */
.L_x_1068:
[----:B0-----:R-:W0:Y:S01]  /*03a0*/  LDC R14, c[0x0][0x2a0] ;  /* 0x0000a800ff0e7b82 */ /* 0x001e220000000800 */
[----:B------:R-:W-:Y:S01]  /*03b0*/  IABS R13, R39 ;  /* 0x00000027000d7213 */ /* 0x000fe20000000000 */
[----:B------:R-:W-:Y:S01]  /*03c0*/  ULDC.64 UR12, c[0x0][0x298] ;  /* 0x0000a600000c7ab9 */ /* 0x000fe20000000a00 */
[----:B------:R-:W-:Y:S01]  /*03d0*/  ISETP.GE.AND P3, PT, R39, RZ, PT ;  /* 0x000000ff2700720c */ /* 0x000fe20003f66270 */
[----:B------:R-:W-:Y:S01]  /*03e0*/  ULDC.64 UR14, c[0x0][0x290] ;  /* 0x0000a400000e7ab9 */ /* 0x000fe20000000a00 */
[----:B------:R-:W-:-:S03]  /*03f0*/  MOV R38, RZ ;  /* 0x000000ff00267202 */ /* 0x000fc60000000f00 */
[----:B-12---:R-:W1:Y:S08]  /*0400*/  LDC R16, c[0x0][0x2ac] ;  /* 0x0000ab00ff107b82 */ /* 0x006e700000000800 */
[----:B------:R-:W2:Y:S01]  /*0410*/  LDC.64 R30, c[0x0][0x248] ;  /* 0x00009200ff1e7b82 */ /* 0x000ea20000000a00 */
[----:B0-----:R-:W-:-:S07]  /*0420*/  IABS R12, R14 ;  /* 0x0000000e000c7213 */ /* 0x001fce0000000000 */
[----:B------:R-:W0:Y:S01]  /*0430*/  @P1 LDC.64 R20, c[0x0][0x228] ;  /* 0x00008a00ff141b82 */ /* 0x000e220000000a00 */
[----:B---3--:R-:W3:Y:S01]  /*0440*/  I2F.RP R10, R12 ;  /* 0x0000000c000a7306 */ /* 0x008ee20000209400 */
[----:B--2---:R-:W-:-:S07]  /*0450*/  IMAD.WIDE R30, R39, 0x8, R30 ;  /* 0x00000008271e7825 */ /* 0x004fce00078e021e */
[----:B---3--:R-:W2:Y:S02]  /*0460*/  MUFU.RCP R10, R10 ;  /* 0x0000000a000a7308 */ /* 0x008ea40000001000 */
[----:B--2---:R-:W-:Y:S02]  /*0470*/  IADD3 R8, R10, 0xffffffe, RZ ;  /* 0x0ffffffe0a087810 */ /* 0x004fe40007ffe0ff */
[----:B------:R-:W-:-:S04]  /*0480*/  LOP3.LUT R10, R39, R14, RZ, 0x3c, !PT ;  /* 0x0000000e270a7212 */ /* 0x000fc800078e3cff */
[----:B------:R2:W3:Y:S01]  /*0490*/  F2I.FTZ.U32.TRUNC.NTZ R9, R8 ;  /* 0x0000000800097305 */ /* 0x0004e2000021f000 */
[----:B------:R-:W-:Y:S02]  /*04a0*/  ISETP.GE.AND P4, PT, R10, RZ, PT ;  /* 0x000000ff0a00720c */ /* 0x000fe40003f86270 */
[----:B--2---:R-:W-:Y:S02]  /*04b0*/  MOV R8, RZ ;  /* 0x000000ff00087202 */ /* 0x004fe40000000f00 */
[----:B---3--:R-:W-:-:S05]  /*04c0*/  IADD3 R11, RZ, -R9, RZ ;  /* 0x80000009ff0b7210 */ /* 0x008fca0007ffe0ff */
[----:B------:R-:W-:-:S04]  /*04d0*/  IMAD R11, R11, R12, RZ ;  /* 0x0000000c0b0b7224 */ /* 0x000fc800078e02ff */
[----:B------:R-:W-:-:S06]  /*04e0*/  IMAD.HI.U32 R9, R9, R11, R8 ;  /* 0x0000000b09097227 */ /* 0x000fcc00078e0008 */
[----:B------:R-:W-:-:S05]  /*04f0*/  IMAD.HI.U32 R11, R9, R13, RZ ;  /* 0x0000000d090b7227 */ /* 0x000fca00078e00ff */
[----:B------:R-:W-:-:S05]  /*0500*/  IADD3 R9, -R11, RZ, RZ ;  /* 0x000000ff0b097210 */ /* 0x000fca0007ffe1ff */
[----:B------:R-:W-:Y:S01]  /*0510*/  IMAD R9, R12, R9, R13 ;  /* 0x000000090c097224 */ /* 0x000fe200078e020d */
[----:B------:R-:W-:-:S04]  /*0520*/  LOP3.LUT R13, RZ, R14, RZ, 0x33, !PT ;  /* 0x0000000eff0d7212 */ /* 0x000fc800078e33ff */
[----:B------:R-:W-:-:S13]  /*0530*/  ISETP.GT.U32.AND P5, PT, R12, R9, PT ;  /* 0x000000090c00720c */ /* 0x000fda0003fa4070 */
[-C--:B------:R-:W-:Y:S02]  /*0540*/  @!P5 IADD3 R9, R9, -R12.reuse, RZ ;  /* 0x8000000c0909d210 */ /* 0x080fe40007ffe0ff */
[----:B------:R-:W-:Y:S02]  /*0550*/  @!P5 IADD3 R11, R11, 0x1, RZ ;  /* 0x000000010b0bd810 */ /* 0x000fe40007ffe0ff */
[CC--:B------:R-:W-:Y:S02]  /*0560*/  ISETP.GE.U32.AND P0, PT, R9.reuse, R12.reuse, PT ;  /* 0x0000000c0900720c */ /* 0x0c0fe40003f06070 */
[----:B------:R-:W-:Y:S02]  /*0570*/  ISETP.GT.U32.AND P6, PT, R12, R9, PT ;  /* 0x000000090c00720c */ /* 0x000fe40003fc4070 */
[----:B------:R-:W-:Y:S02]  /*0580*/  IADD3 R8, R9, -R12, RZ ;  /* 0x8000000c09087210 */ /* 0x000fe40007ffe0ff */
[----:B------:R-:W-:-:S02]  /*0590*/  ISETP.NE.AND P5, PT, R14, RZ, PT ;  /* 0x000000ff0e00720c */ /* 0x000fc40003fa5270 */
[----:B------:R-:W-:Y:S01]  /*05a0*/  SEL R56, R8, R9, !P6 ;  /* 0x0000000908387207 */ /* 0x000fe20007000000 */
[----:B------:R-:W-:-:S03]  /*05b0*/  IMAD.WIDE.U32 R8, R47, -0x77777777, RZ ;  /* 0x888888892f087825 */ /* 0x000fc600078e00ff */
[----:B------:R-:W-:Y:S02]  /*05c0*/  @!P3 IADD3 R56, -R56, RZ, RZ ;  /* 0x000000ff3838b210 */ /* 0x000fe40007ffe1ff */
[----:B------:R-:W-:Y:S02]  /*05d0*/  @P0 IADD3 R11, R11, 0x1, RZ ;  /* 0x000000010b0b0810 */ /* 0x000fe40007ffe0ff */
[----:B------:R-:W-:Y:S02]  /*05e0*/  SEL R56, R13, R56, !P5 ;  /* 0x000000380d387207 */ /* 0x000fe40006800000 */
[----:B------:R-:W-:Y:S02]  /*05f0*/  MOV R8, R11 ;  /* 0x0000000b00087202 */ /* 0x000fe40000000f00 */
[----:B------:R-:W2:Y:S01]  /*0600*/  @P1 LDC.64 R10, c[0x0][0x288] ;  /* 0x0000a200ff0a1b82 */ /* 0x000ea20000000a00 */
[----:B------:R-:W-:Y:S01]  /*0610*/  SHF.R.U32.HI R9, RZ, 0x4, R9 ;  /* 0x00000004ff097819 */ /* 0x000fe20000011609 */
[----:B------:R-:W-:Y:S01]  /*0620*/  IMAD R23, R56, 0x3c, RZ ;  /* 0x0000003c38177824 */ /* 0x000fe200078e02ff */
[----:B------:R-:W-:-:S02]  /*0630*/  @!P4 IADD3 R8, -R8, RZ, RZ ;  /* 0x000000ff0808c210 */ /* 0x000fc40007ffe1ff */
[----:B------:R-:W-:Y:S02]  /*0640*/  ISETP.GE.U32.AND P3, PT, R42, UR14, PT ;  /* 0x0000000e2a007c0c */ /* 0x000fe4000bf66070 */
[----:B------:R-:W-:Y:S01]  /*0650*/  SEL R13, R13, R8, !P5 ;  /* 0x000000080d0d7207 */ /* 0x000fe20006800000 */
[----:B-1----:R-:W-:Y:S01]  /*0660*/  IMAD R8, R16, UR7, R9 ;  /* 0x0000000710087c24 */ /* 0x002fe2000f8e0209 */
[----:B------:R-:W-:Y:S02]  /*0670*/  SHF.R.S32.HI R16, RZ, 0x1f, R48 ;  /* 0x0000001fff107819 */ /* 0x000fe40000011430 */
[----:B------:R-:W-:Y:S02]  /*0680*/  IADD3 R58, P0, R48, R23, RZ ;  /* 0x00000017303a7210 */ /* 0x000fe40007f1e0ff */
[----:B------:R-:W-:Y:S02]  /*0690*/  SHF.R.S32.HI R14, RZ, 0x1f, R13 ;  /* 0x0000001fff0e7819 */ /* 0x000fe4000001140d */
[----:B------:R-:W-:-:S02]  /*06a0*/  IADD3 R12, R8, 0x20, RZ ;  /* 0x00000020080c7810 */ /* 0x000fc40007ffe0ff */
[----:B------:R-:W-:Y:S01]  /*06b0*/  LEA.HI.X.SX32 R59, R23, R16, 0x1, P0 ;  /* 0x00000010173b7211 */ /* 0x000fe200000f0eff */
[----:B------:R-:W1:Y:S01]  /*06c0*/  @P1 LDC.64 R8, c[0x0][0x230] ;  /* 0x00008c00ff081b82 */ /* 0x000e620000000a00 */
[----:B------:R-:W-:Y:S01]  /*06d0*/  IMAD R14, R14, UR12, RZ ;  /* 0x0000000c0e0e7c24 */ /* 0x000fe2000f8e02ff */
[----:B------:R-:W-:Y:S02]  /*06e0*/  ISETP.GE.U32.AND P0, PT, R12, UR14, PT ;  /* 0x0000000e0c007c0c */ /* 0x000fe4000bf06070 */
[----:B------:R-:W-:Y:S01]  /*06f0*/  SHF.R.S32.HI R12, RZ, 0x1f, R12 ;  /* 0x0000001fff0c7819 */ /* 0x000fe2000001140c */
[----:B------:R-:W-:Y:S01]  /*0700*/  IMAD R61, R13, UR13, R14 ;  /* 0x0000000d0d3d7c24 */ /* 0x000fe2000f8e020e */
[----:B------:R-:W-:Y:S01]  /*0710*/  ISETP.GE.AND.EX P3, PT, R7, UR15, PT, P3 ;  /* 0x0000000f07007c0c */ /* 0x000fe2000bf66330 */
[----:B------:R-:W-:Y:S01]  /*0720*/  IMAD.WIDE.U32 R58, R13, UR12, R58 ;  /* 0x0000000c0d3a7c25 */ /* 0x000fe2000f8e003a */
[----:B------:R-:W-:Y:S01]  /*0730*/  ISETP.GE.AND.EX P0, PT, R12, UR15, PT, P0 ;  /* 0x0000000f0c007c0c */ /* 0x000fe2000bf06300 */
[----:B------:R-:W3:Y:S01]  /*0740*/  @P2 LDC.64 R16, c[0x0][0x288] ;  /* 0x0000a200ff102b82 */ /* 0x000ee20000000a00 */
[----:B------:R-:W-:Y:S01]  /*0750*/  ISETP.LT.U32.AND P3, PT, R47, 0x1e0, !P3 ;  /* 0x000001e02f00780c */ /* 0x000fe20005f61070 */
[----:B--2---:R-:W-:Y:S01]  /*0760*/  @P1 IMAD R12, R35, R10, RZ ;  /* 0x0000000a230c1224 */ /* 0x004fe200078e02ff */
[----:B------:R-:W-:-:S02]  /*0770*/  IADD3 R61, R59, R61, RZ ;  /* 0x0000003d3b3d7210 */ /* 0x000fc40007ffe0ff */
[----:B------:R-:W-:Y:S01]  /*0780*/  @P1 MOV R60, R58 ;  /* 0x0000003a003c1202 */ /* 0x000fe20000000f00 */
[----:B------:R-:W-:Y:S01]  /*0790*/  @P1 IMAD R13, R46, R11, R12 ;  /* 0x0000000b2e0d1224 */ /* 0x000fe200078e020c */
[----:B------:R-:W-:-:S03]  /*07a0*/  ISETP.LT.U32.AND P0, PT, R47, 0x1e0, !P0 ;  /* 0x000001e02f00780c */ /* 0x000fc60004701070 */
[----:B------:R-:W-:-:S04]  /*07b0*/  @P1 IMAD.WIDE.U32 R10, R46, R10, R60 ;  /* 0x0000000a2e0a1225 */ /* 0x000fc800078e003c */
[----:B------:R-:W2:Y:S01]  /*07c0*/  @P3 LDC.64 R14, c[0x0][0x288] ;  /* 0x0000a200ff0e3b82 */ /* 0x000ea20000000a00 */
[----:B------:R-:W-:Y:S02]  /*07d0*/  @P1 IADD3 R11, R11, R13, RZ ;  /* 0x0000000d0b0b1210 */ /* 0x000fe40007ffe0ff */
[C---:B------:R-:W-:Y:S02]  /*07e0*/  @P1 SHF.L.U32 R29, R10.reuse, 0x1, RZ ;  /* 0x000000010a1d1819 */ /* 0x040fe400000006ff */
[----:B------:R-:W-:Y:S02]  /*07f0*/  @P1 SHF.L.U64.HI R22, R10, 0x1, R11 ;  /* 0x000000010a161819 */ /* 0x000fe4000001020b */
[----:B-1----:R-:W-:Y:S01]  /*0800*/  @P1 IADD3 R26, P4, R29, R8, RZ ;  /* 0x000000081d1a1210 */ /* 0x002fe20007f9e0ff */
[----:B------:R-:W1:Y:S03]  /*0810*/  @P0 LDC.64 R18, c[0x0][0x288] ;  /* 0x0000a200ff120b82 */ /* 0x000e660000000a00 */
[----:B------:R-:W-:-:S02]  /*0820*/  @P1 IADD3.X R27, R22, R9, RZ, P4, !PT ;  /* 0x00000009161b1210 */ /* 0x000fc400027fe4ff */
[----:B------:R-:W4:Y:S03]  /*0830*/  LDG.E.64 R8, desc[UR8][R30.64] ;  /* 0x000000081e087981 */ /* 0x000f26000c1e1b00 */
[----:B------:R-:W2:Y:S01]  /*0840*/  @P2 LDC.64 R10, c[0x0][0x230] ;  /* 0x00008c00ff0a2b82 */ /* 0x000ea20000000a00 */
[----:B---3--:R-:W-:Y:S01]  /*0850*/  @P2 IMAD R24, R33, R16, RZ ;  /* 0x0000001021182224 */ /* 0x008fe200078e02ff */
[----:B------:R-:W-:Y:S01]  /*0860*/  @P2 MOV R25, R61 ;  /* 0x0000003d00192202 */ /* 0x000fe20000000f00 */
[----:B------:R3:W5:Y:S05]  /*0870*/  @P1 LDG.E R38, desc[UR8][R26.64] ;  /* 0x000000081a261981 */ /* 0x00076a000c1e1900 */
[----:B------:R-:W2:Y:S01]  /*0880*/  @P2 LDC.64 R12, c[0x0][0x228] ;  /* 0x00008a00ff0c2b82 */ /* 0x000ea20000000a00 */
[----:B------:R-:W-:Y:S01]  /*0890*/  @P2 IMAD R51, R44, R17, R24 ;  /* 0x000000112c332224 */ /* 0x000fe200078e0218 */
[----:B------:R-:W-:-:S02]  /*08a0*/  @P2 MOV R24, R58 ;  /* 0x0000003a00182202 */ /* 0x000fc40000000f00 */
[----:B0-----:R-:W-:-:S03]  /*08b0*/  @P1 IADD3 R28, P4, R29, R20, RZ ;  /* 0x000000141d1c1210 */ /* 0x001fc60007f9e0ff */
[----:B------:R-:W-:Y:S01]  /*08c0*/  @P2 IMAD.WIDE.U32 R24, R44, R16, R24 ;  /* 0x000000102c182225 */ /* 0x000fe200078e0018 */
[----:B------:R-:W-:Y:S02]  /*08d0*/  @P1 IADD3.X R29, R22, R21, RZ, P4, !PT ;  /* 0x00000015161d1210 */ /* 0x000fe400027fe4ff */
[----:B------:R-:W-:Y:S01]  /*08e0*/  MOV R49, RZ ;  /* 0x000000ff00317202 */ /* 0x000fe20000000f00 */
[----:B-1----:R-:W-:Y:S01]  /*08f0*/  @P0 IMAD R20, R5, R18, RZ ;  /* 0x0000001205140224 */ /* 0x002fe200078e02ff */
[----:B------:R-:W-:Y:S02]  /*0900*/  @P2 IADD3 R25, R25, R51, RZ ;  /* 0x0000003319192210 */ /* 0x000fe40007ffe0ff */
[----:B------:R-:W-:Y:S02]  /*0910*/  CS2R R54, SRZ ;  /* 0x0000000000367805 */ /* 0x000fe4000001ff00 */
[C---:B------:R-:W-:Y:S01]  /*0920*/  @P2 SHF.L.U32 R21, R24.reuse, 0x1, RZ ;  /* 0x0000000118152819 */ /* 0x040fe200000006ff */
[----:B------:R-:W0:Y:S01]  /*0930*/  @P0 LDC.64 R16, c[0x0][0x230] ;  /* 0x00008c00ff100b82 */ /* 0x000e220000000a00 */
[----:B------:R-:W-:Y:S01]  /*0940*/  @P2 SHF.L.U64.HI R22, R24, 0x1, R25 ;  /* 0x0000000118162819 */ /* 0x000fe20000010219 */
[----:B------:R1:W5:Y:S01]  /*0950*/  @P1 LDG.E R49, desc[UR8][R28.64] ;  /* 0x000000081c311981 */ /* 0x000362000c1e1900 */
[----:B---3--:R-:W-:-:S02]  /*0960*/  @P0 MOV R26, R58 ;  /* 0x0000003a001a0202 */ /* 0x008fc40000000f00 */
[----:B------:R-:W-:Y:S02]  /*0970*/  @P0 MOV R27, R61 ;  /* 0x0000003d001b0202 */ /* 0x000fe40000000f00 */
[----:B--2---:R-:W-:Y:S01]  /*0980*/  @P2 IADD3 R24, P4, R21, R10, RZ ;  /* 0x0000000a15182210 */ /* 0x004fe20007f9e0ff */
[----:B------:R-:W-:Y:S01]  /*0990*/  @P0 IMAD R31, R43, R19, R20 ;  /* 0x000000132b1f0224 */ /* 0x000fe200078e0214 */
[----:B------:R-:W-:Y:S01]  /*09a0*/  @P2 IADD3 R12, P5, R21, R12, RZ ;  /* 0x0000000c150c2210 */ /* 0x000fe20007fbe0ff */
[----:B------:R-:W-:Y:S01]  /*09b0*/  @P0 IMAD.WIDE.U32 R26, R43, R18, R26 ;  /* 0x000000122b1a0225 */ /* 0x000fe200078e001a */
[----:B------:R-:W-:Y:S01]  /*09c0*/  @P2 IADD3.X R25, R22, R11, RZ, P4, !PT ;  /* 0x0000000b16192210 */ /* 0x000fe200027fe4ff */
[----:B------:R-:W2:Y:S03]  /*09d0*/  @P3 LDC.64 R20, c[0x0][0x230] ;  /* 0x00008c00ff143b82 */ /* 0x000ea60000000a00 */
[----:B------:R-:W-:-:S05]  /*09e0*/  @P0 IADD3 R27, R27, R31, RZ ;  /* 0x0000001f1b1b0210 */ /* 0x000fca0007ffe0ff */
[----:B------:R-:W3:Y:S01]  /*09f0*/  @P3 LDC.64 R10, c[0x0][0x228] ;  /* 0x00008a00ff0a3b82 */ /* 0x000ee20000000a00 */
[----:B------:R-:W-:Y:S01]  /*0a00*/  @P2 IADD3.X R13, R22, R13, RZ, P5, !PT ;  /* 0x0000000d160d2210 */ /* 0x000fe20002ffe4ff */
[----:B-1----:R-:W-:Y:S01]  /*0a10*/  @P3 IMAD R28, R7, R14, RZ ;  /* 0x0000000e071c3224 */ /* 0x002fe200078e02ff */
[C---:B------:R-:W-:Y:S02]  /*0a20*/  @P0 SHF.L.U32 R29, R26.reuse, 0x1, RZ ;  /* 0x000000011a1d0819 */ /* 0x040fe400000006ff */
[----:B------:R-:W-:Y:S02]  /*0a30*/  @P0 SHF.L.U64.HI R22, R26, 0x1, R27 ;  /* 0x000000011a160819 */ /* 0x000fe4000001021b */
[----:B------:R-:W-:Y:S02]  /*0a40*/  @P3 MOV R26, R58 ;  /* 0x0000003a001a3202 */ /* 0x000fe40000000f00 */
[----:B------:R-:W-:Y:S02]  /*0a50*/  CS2R R50, SRZ ;  /* 0x0000000000327805 */ /* 0x000fe4000001ff00 */
[----:B------:R-:W-:Y:S01]  /*0a60*/  @P3 MOV R27, R61 ;  /* 0x0000003d001b3202 */ /* 0x000fe20000000f00 */
[C---:B------:R-:W-:Y:S01]  /*0a70*/  @P3 IMAD R31, R42.reuse, R15, R28 ;  /* 0x0000000f2a1f3224 */ /* 0x040fe200078e021c */
[----:B------:R-:W1:Y:S01]  /*0a80*/  @P0 LDC.64 R18, c[0x0][0x228] ;  /* 0x00008a00ff120b82 */ /* 0x000e620000000a00 */
[----:B------:R-:W-:Y:S01]  /*0a90*/  @P3 IMAD.WIDE.U32 R14, R42, R14, R26 ;  /* 0x0000000e2a0e3225 */ /* 0x000fe200078e001a */
[----:B------:R-:W5:Y:S04]  /*0aa0*/  @P2 LDG.E R50, desc[UR8][R24.64] ;  /* 0x0000000818322981 */ /* 0x000f68000c1e1900 */
[----:B------:R-:W-:-:S02]  /*0ab0*/  @P3 IADD3 R27, R15, R31, RZ ;  /* 0x0000001f0f1b3210 */ /* 0x000fc40007ffe0ff */
[----:B------:R-:W-:Y:S02]  /*0ac0*/  CS2R R52, SRZ ;  /* 0x0000000000347805 */ /* 0x000fe4000001ff00 */
[C---:B------:R-:W-:Y:S01]  /*0ad0*/  @P3 SHF.L.U32 R15, R14.reuse, 0x1, RZ ;  /* 0x000000010e0f3819 */ /* 0x040fe200000006ff */
[----:B------:R-:W-:Y:S01]  /*0ae0*/  BSSY B0, `(.L_x_1034) ;  /* 0x0000023000007945 */ /* 0x000fe20003800000 */
[----:B------:R-:W-:Y:S01]  /*0af0*/  @P3 SHF.L.U64.HI R26, R14, 0x1, R27 ;  /* 0x000000010e1a3819 */ /* 0x000fe2000001021b */
[----:B------:R1:W5:Y:S01]  /*0b00*/  @P2 LDG.E R51, desc[UR8][R12.64] ;  /* 0x000000080c332981 */ /* 0x000362000c1e1900 */
[C---:B--2---:R-:W-:Y:S02]  /*0b10*/  @P3 IADD3 R20, P5, R15.reuse, R20, RZ ;  /* 0x000000140f143210 */ /* 0x044fe40007fbe0ff */
[----:B---3--:R-:W-:Y:S02]  /*0b20*/  @P3 IADD3 R14, P6, R15, R10, RZ ;  /* 0x0000000a0f0e3210 */ /* 0x008fe40007fde0ff */
[----:B------:R-:W-:-:S02]  /*0b30*/  @P3 IADD3.X R21, R26, R21, RZ, P5, !PT ;  /* 0x000000151a153210 */ /* 0x000fc40002ffe4ff */
[----:B------:R-:W-:-:S03]  /*0b40*/  @P3 IADD3.X R15, R26, R11, RZ, P6, !PT ;  /* 0x0000000b1a0f3210 */ /* 0x000fc600037fe4ff */
[----:B------:R-:W5:Y:S04]  /*0b50*/  @P3 LDG.E R55, desc[UR8][R20.64] ;  /* 0x0000000814373981 */ /* 0x000f68000c1e1900 */
[----:B------:R-:W5:Y:S01]  /*0b60*/  @P3 LDG.E R54, desc[UR8][R14.64] ;  /* 0x000000080e363981 */ /* 0x000f62000c1e1900 */
[----:B0-----:R-:W-:-:S04]  /*0b70*/  @P0 IADD3 R16, P4, R29, R16, RZ ;  /* 0x000000101d100210 */ /* 0x001fc80007f9e0ff */
[----:B------:R-:W-:Y:S02]  /*0b80*/  @P0 IADD3.X R17, R22, R17, RZ, P4, !PT ;  /* 0x0000001116110210 */ /* 0x000fe400027fe4ff */
[----:B-1----:R-:W-:-:S03]  /*0b90*/  @P0 IADD3 R18, P4, R29, R18, RZ ;  /* 0x000000121d120210 */ /* 0x002fc60007f9e0ff */
[----:B------:R0:W5:Y:S01]  /*0ba0*/  @P0 LDG.E R52, desc[UR8][R16.64] ;  /* 0x0000000810340981 */ /* 0x000162000c1e1900 */
[----:B------:R-:W-:-:S05]  /*0bb0*/  @P0 IADD3.X R19, R22, R19, RZ, P4, !PT ;  /* 0x0000001316130210 */ /* 0x000fca00027fe4ff */
[----:B------:R1:W5:Y:S01]  /*0bc0*/  @P0 LDG.E R53, desc[UR8][R18.64] ;  /* 0x0000000812350981 */ /* 0x000362000c1e1900 */
[----:B------:R-:W-:Y:S02]  /*0bd0*/  CS2R R10, SRZ ;  /* 0x00000000000a7805 */ /* 0x000fe4000001ff00 */
[----:B------:R-:W-:Y:S01]  /*0be0*/  CS2R R12, SRZ ;  /* 0x00000000000c7805 */ /* 0x000fe2000001ff00 */
[----:B----4-:R-:W-:-:S05]  /*0bf0*/  FFMA.FTZ R9, -R8, R8, R9 ;  /* 0x0000000808097223 */ /* 0x010fca0000010109 */
[----:B------:R-:W-:-:S13]  /*0c00*/  FSETP.GTU.FTZ.AND P0, PT, R9, RZ, PT ;  /* 0x000000ff0900720b */ /* 0x000fda0003f1c000 */
[----:B0-----:R-:W0:Y:S02]  /*0c10*/  @P0 LDC R16, c[0x0][0x250] ;  /* 0x00009400ff100b82 */ /* 0x001e240000000800 */
[----:B0-----:R-:W-:Y:S01]  /*0c20*/  @P0 FADD.FTZ R16, R9, R16 ;  /* 0x0000001009100221 */ /* 0x001fe20000010000 */
[----:B------:R-:W-:-:S06]  /*0c30*/  MOV R9, 0x3f800000 ;  /* 0x3f80000000097802 */ /* 0x000fcc0000000f00 */
[----:B------:R1:W0:Y:S01]  /*0c40*/  @P0 MUFU.RSQ R9, R16 ;  /* 0x0000001000090308 */ /* 0x0002220000001400 */
[----:B------:R-:W-:-:S13]  /*0c50*/  ISETP.GT.U32.AND P0, PT, R47, 0x1df, PT ;  /* 0x000001df2f00780c */ /* 0x000fda0003f04070 */
[----:B-1----:R-:W-:Y:S05]  /*0c60*/  @P0 BRA `(.L_x_1035) ;  /* 0x0000000000280947 */ /* 0x002fea0003800000 */
[----:B------:R-:W-:Y:S01]  /*0c70*/  ISETP.NE.AND P0, PT, RZ, UR10, PT ;  /* 0x0000000aff007c0c */ /* 0x000fe2000bf05270 */
[----:B------:R-:W1:Y:S01]  /*0c80*/  LDC.64 R14, c[0x0][0x238] ;  /* 0x00008e00ff0e7b82 */ /* 0x000e620000000a00 */
[----:B------:R-:W-:-:S04]  /*0c90*/  IADD3 R23, R48, R23, RZ ;  /* 0x0000001730177210 */ /* 0x000fc80007ffe0ff */
[----:B------:R-:W-:-:S07]  /*0ca0*/  SHF.R.S32.HI R18, RZ, 0x1f, R23 ;  /* 0x0000001fff127819 */ /* 0x000fce0000011417 */
[----:B------:R-:W2:Y:S01]  /*0cb0*/  @P0 LDC.64 R10, c[0x0][0x240] ;  /* 0x00009000ff0a0b82 */ /* 0x000ea20000000a00 */
[C---:B-1----:R-:W-:Y:S01]  /*0cc0*/  IMAD.WIDE R14, R23.reuse, 0x4, R14 ;  /* 0x00000004170e7825 */ /* 0x042fe200078e020e */
[----:B--2---:R-:W-:-:S04]  /*0cd0*/  @P0 LEA R16, P3, R23, R10, 0x2 ;  /* 0x0000000a17100211 */ /* 0x004fc800078610ff */
[----:B------:R-:W-:Y:S02]  /*0ce0*/  @P0 LEA.HI.X R17, R23, R11, R18, 0x2, P3 ;  /* 0x0000000b17110211 */ /* 0x000fe400018f1412 */
[----:B------:R1:W5:Y:S04]  /*0cf0*/  LDG.E.64 R10, desc[UR8][R14.64] ;  /* 0x000000080e0a7981 */ /* 0x000368000c1e1b00 */
[----:B------:R1:W5:Y:S03]  /*0d00*/  @P0 LDG.E.64 R12, desc[UR8][R16.64] ;  /* 0x00000008100c0981 */ /* 0x000366000c1e1b00 */
.L_x_1035:
[----:B------:R-:W-:Y:S05]  /*0d10*/  BSYNC B0 ;  /* 0x0000000000007941 */ /* 0x000fea0003800000 */
.L_x_1034:
[----:B------:R-:W-:Y:S01]  /*0d20*/  ISETP.NE.AND P3, PT, RZ, UR10, PT ;  /* 0x0000000aff007c0c */ /* 0x000fe2000bf65270 */
[--C-:B-1---5:R-:W-:Y:S02]  /*0d30*/  HADD2.F32 R15, -RZ, R38.reuse.H0_H0 ;  /* 0x20000026ff0f7230 */ /* 0x122fe40000004100 */
[----:B------:R-:W-:Y:S02]  /*0d40*/  HADD2.F32 R23, -RZ, R38.H1_H1 ;  /* 0x30000026ff177230 */ /* 0x000fe40000004100 */
[----:B------:R-:W-:Y:S02]  /*0d50*/  HADD2.F32 R25, -RZ, R50.H0_H0 ;  /* 0x20000032ff197230 */ /* 0x000fe40000004100 */
[C---:B------:R-:W-:Y:S01]  /*0d60*/  FADD.FTZ R14, -R8.reuse, R15 ;  /* 0x0000000f080e7221 */ /* 0x040fe20000010100 */
[--C-:B------:R-:W-:Y:S02]  /*0d70*/  HADD2.F32 R22, -RZ, R49.reuse.H0_H0 ;  /* 0x20000031ff167230 */ /* 0x100fe40000004100 */
[----:B------:R-:W-:Y:S01]  /*0d80*/  FADD.FTZ R20, -R8, R23 ;  /* 0x0000001708147221 */ /* 0x000fe20000010100 */
[----:B------:R-:W-:-:S02]  /*0d90*/  HADD2.F32 R17, -RZ, R49.H1_H1 ;  /* 0x30000031ff117230 */ /* 0x000fc40000004100 */
[-C--:B0-----:R-:W-:Y:S01]  /*0da0*/  FMUL.FTZ R15, R14, R9.reuse ;  /* 0x000000090e0f7220 */ /* 0x081fe20000410000 */
[----:B------:R-:W-:Y:S02]  /*0db0*/  HADD2.F32 R19, -RZ, R50.H1_H1 ;  /* 0x30000032ff137230 */ /* 0x000fe40000004100 */
[----:B------:R-:W-:Y:S01]  /*0dc0*/  FADD.FTZ R18, -R8, R25 ;  /* 0x0000001908127221 */ /* 0x000fe20000010100 */
[--C-:B------:R-:W-:Y:S02]  /*0dd0*/  HADD2.F32 R21, -RZ, R51.reuse.H0_H0 ;  /* 0x20000033ff157230 */ /* 0x100fe40000004100 */
[----:B------:R-:W-:Y:S01]  /*0de0*/  FMUL.FTZ R14, R20, R9 ;  /* 0x00000009140e7220 */ /* 0x000fe20000410000 */
[----:B------:R-:W-:Y:S01]  /*0df0*/  HADD2.F32 R16, -RZ, R51.H1_H1 ;  /* 0x30000033ff107230 */ /* 0x000fe20000004100 */
        /* <DEDUP_REMOVED lines=19> */
.L_x_1036:
        /* <DEDUP_REMOVED lines=26> */
.L_x_1037:
[----:B------:R-:W-:Y:S01]  /*10d0*/  FFMA.FTZ R28, R14, R23, R25 ;  /* 0x000000170e1c7223 */ /* 0x000fe20000010019 */
[----:B------:R-:W-:Y:S01]  /*10e0*/  FMUL.FTZ R20, R21, R10 ;  /* 0x0000000a15147220 */ /* 0x000fe20000410000 */
[----:B------:R-:W-:Y:S01]  /*10f0*/  FADD.FTZ R23, R23, R18 ;  /* 0x0000001217177221 */ /* 0x000fe20000010000 */
[--C-:B------:R-:W-:Y:S02]  /*1100*/  HADD2.F32 R25, -RZ, R52.reuse.H0_H0 ;  /* 0x20000034ff197230 */ /* 0x100fe40000004100 */
[----:B------:R-:W-:Y:S01]  /*1110*/  FFMA.FTZ R26, R15, R22, RZ ;  /* 0x000000160f1a7223 */ /* 0x000fe200000100ff */
[----:B------:R-:W-:Y:S02]  /*1120*/  HADD2.F32 R27, -RZ, R52.H1_H1 ;  /* 0x30000034ff1b7230 */ /* 0x000fe40000004100 */
[----:B------:R-:W-:Y:S01]  /*1130*/  FADD.FTZ R18, R23, R20 ;  /* 0x0000001417127221 */ /* 0x000fe20000010000 */
[C---:B------:R-:W-:Y:S01]  /*1140*/  FFMA.FTZ R15, R19.reuse, R20, R28 ;  /* 0x00000014130f7223 */ /* 0x040fe2000001001c */
[----:B------:R-:W-:Y:S01]  /*1150*/  FMUL.FTZ R23, R16, R11 ;  /* 0x0000000b10177220 */ /* 0x000fe20000410000 */
[C---:B------:R-:W-:Y:S01]  /*1160*/  FADD.FTZ R28, -R8.reuse, R25 ;  /* 0x00000019081c7221 */ /* 0x040fe20000010100 */
[----:B------:R-:W-:Y:S01]  /*1170*/  FADD.FTZ R30, -R8, R27 ;  /* 0x0000001b081e7221 */ /* 0x000fe20000010100 */
[----:B------:R-:W-:Y:S01]  /*1180*/  FFMA.FTZ R20, R19, R21, R26 ;  /* 0x0000001513147223 */ /* 0x000fe2000001001a */
[----:B------:R-:W-:Y:S01]  /*1190*/  FFMA.FTZ R26, R24, R23, R15 ;  /* 0x00000017181a7223 */ /* 0x000fe2000001000f */
[----:B------:R-:W-:Y:S01]  /*11a0*/  FADD.FTZ R23, R23, R18 ;  /* 0x0000001217177221 */ /* 0x000fe20000010000 */
[----:B------:R-:W-:Y:S01]  /*11b0*/  FFMA.FTZ R25, R14, R17, RZ ;  /* 0x000000110e197223 */ /* 0x000fe200000100ff */
[----:B------:R-:W-:-:S02]  /*11c0*/  HADD2.F32 R19, -RZ, R53.H0_H0 ;  /* 0x20000035ff137230 */ /* 0x000fc40000004100 */
[-C--:B------:R-:W-:Y:S01]  /*11d0*/  FMUL.FTZ R15, R28, R9.reuse ;  /* 0x000000091c0f7220 */ /* 0x080fe20000410000 */
[----:B------:R-:W-:Y:S02]  /*11e0*/  HADD2.F32 R18, -RZ, R53.H1_H1 ;  /* 0x30000035ff127230 */ /* 0x000fe40000004100 */
        /* <DEDUP_REMOVED lines=21> */
.L_x_1038:
[----:B------:R-:W-:Y:S01]  /*1340*/  FMUL.FTZ R30, R19, R10 ;  /* 0x0000000a131e7220 */ /* 0x000fe20000410000 */
[--C-:B------:R-:W-:Y:S02]  /*1350*/  HADD2.F32 R27, -RZ, R55.reuse.H0_H0 ;  /* 0x20000037ff1b7230 */ /* 0x100fe40000004100 */
[----:B------:R-:W-:Y:S01]  /*1360*/  FADD.FTZ R28, R22, R21 ;  /* 0x00000015161c7221 */ /* 0x000fe20000010000 */
[----:B------:R-:W-:Y:S02]  /*1370*/  HADD2.F32 R29, -RZ, R55.H1_H1 ;  /* 0x30000037ff1d7230 */ /* 0x000fe40000004100 */
[----:B------:R-:W-:Y:S01]  /*1380*/  FFMA.FTZ R21, R15, R30, R26 ;  /* 0x0000001e0f157223 */ /* 0x000fe2000001001a */
[----:B------:R-:W-:Y:S01]  /*1390*/  FADD.FTZ R30, R23, R30 ;  /* 0x0000001e171e7221 */ /* 0x000fe20000010000 */
[----:B------:R-:W-:Y:S01]  /*13a0*/  FFMA.FTZ R25, R24, R16, R25 ;  /* 0x0000001018197223 */ /* 0x000fe20000010019 */
[----:B------:R-:W-:Y:S01]  /*13b0*/  FMUL.FTZ R23, R18, R11 ;  /* 0x0000000b12177220 */ /* 0x000fe20000410000 */
[C---:B------:R-:W-:Y:S01]  /*13c0*/  FADD.FTZ R24, -R8.reuse, R27 ;  /* 0x0000001b08187221 */ /* 0x040fe20000010100 */
[----:B------:R-:W-:-:S02]  /*13d0*/  FADD.FTZ R26, -R8, R29 ;  /* 0x0000001d081a7221 */ /* 0x000fc40000010100 */
[----:B------:R-:W-:Y:S01]  /*13e0*/  FFMA.FTZ R22, R14, R23, R21 ;  /* 0x000000170e167223 */ /* 0x000fe20000010015 */
[----:B------:R-:W-:Y:S01]  /*13f0*/  FADD.FTZ R21, R23, R30 ;  /* 0x0000001e17157221 */ /* 0x000fe20000010000 */
[-C--:B------:R-:W-:Y:S01]  /*1400*/  FMUL.FTZ R27, R24, R9.reuse ;  /* 0x00000009181b7220 */ /* 0x080fe20000410000 */
[----:B------:R-:W-:Y:S01]  /*1410*/  FMUL.FTZ R26, R26, R9 ;  /* 0x000000091a1a7220 */ /* 0x000fe20000410000 */
[--C-:B------:R-:W-:Y:S02]  /*1420*/  HADD2.F32 R23, -RZ, R54.reuse.H0_H0 ;  /* 0x20000036ff177230 */ /* 0x100fe40000004100 */
[----:B------:R-:W-:Y:S01]  /*1430*/  HADD2.F32 R24, -RZ, R54.H1_H1 ;  /* 0x30000036ff187230 */ /* 0x000fe20000004100 */
        /* <DEDUP_REMOVED lines=19> */
.L_x_1039:
[----:B------:R-:W-:Y:S01]  /*1570*/  FMUL.FTZ R30, R23, R10 ;  /* 0x0000000a171e7220 */ /* 0x000fe20000410000 */
[----:B------:R-:W-:Y:S01]  /*1580*/  ISETP.GT.AND P0, PT, R32, 0x1e, PT ;  /* 0x0000001e2000780c */ /* 0x000fe20003f04270 */
[----:B------:R-:W0:Y:S01]  /*1590*/  S2UR UR11, SR_CgaCtaId ;  /* 0x00000000000b79c3 */ /* 0x000e220000008800 */
[----:B------:R-:W-:Y:S01]  /*15a0*/  FADD.FTZ R17, RZ, R17 ;  /* 0x00000011ff117221 */ /* 0x000fe20000010000 */
[----:B------:R-:W-:Y:S01]  /*15b0*/  FFMA.FTZ R29, R27, R30, R22 ;  /* 0x0000001e1b1d7223 */ /* 0x000fe20000010016 */
[----:B------:R-:W-:Y:S01]  /*15c0*/  FADD.FTZ R30, R21, R30 ;  /* 0x0000001e151e7221 */ /* 0x000fe20000010000 */
[----:B------:R-:W-:Y:S01]  /*15d0*/  FMUL.FTZ R21, R24, R11 ;  /* 0x0000000b18157220 */ /* 0x000fe20000410000 */
[----:B------:R-:W-:Y:S01]  /*15e0*/  UMOV UR6, 0x400 ;  /* 0x0000040000067882 */ /* 0x000fe20000000000 */
[----:B------:R-:W-:Y:S01]  /*15f0*/  FADD.FTZ R17, R17, R16 ;  /* 0x0000001011117221 */ /* 0x000fe20000010000 */
[----:B------:R-:W-:Y:S01]  /*1600*/  UIADD3 UR5, UR6, 0xa0, URZ ;  /* 0x000000a006057890 */ /* 0x000fe2000fffe03f */
[----:B------:R-:W-:Y:S01]  /*1610*/  FFMA.FTZ R22, R26, R21, R29 ;  /* 0x000000151a167223 */ /* 0x000fe2000001001d */
[----:B------:R-:W-:Y:S01]  /*1620*/  FADD.FTZ R21, R21, R30 ;  /* 0x0000001e15157221 */ /* 0x000fe20000010000 */
[----:B------:R-:W-:Y:S01]  /*1630*/  FFMA.FTZ R20, R15, R19, R20 ;  /* 0x000000130f147223 */ /* 0x000fe20000010014 */
[----:B------:R-:W-:Y:S01]  /*1640*/  FADD.FTZ R28, R28, R19 ;  /* 0x000000131c1c7221 */ /* 0x000fe20000010000 */
[----:B------:R-:W-:Y:S01]  /*1650*/  ISETP.NE.AND P4, PT, R47, RZ, PT ;  /* 0x000000ff2f00720c */ /* 0x000fe20003f85270 */
[----:B------:R-:W1:Y:S01]  /*1660*/  SHFL.DOWN PT, R29, R22, 0x1, 0x1f ;  /* 0x08201f00161d7f89 */ /* 0x000e6200000e0000 */
[----:B------:R-:W-:Y:S01]  /*1670*/  FFMA.FTZ R25, R14, R18, R25 ;  /* 0x000000120e197223 */ /* 0x000fe20000010019 */
[----:B------:R-:W-:Y:S01]  /*1680*/  FADD.FTZ R19, R17, R18 ;  /* 0x0000001211137221 */ /* 0x000fe20000010000 */
[----:B------:R-:W-:Y:S01]  /*1690*/  FFMA.FTZ R16, R27, R23, R20 ;  /* 0x000000171b107223 */ /* 0x000fe20000010014 */
[----:B------:R-:W2:Y:S01]  /*16a0*/  SHFL.DOWN PT, R30, R21, 0x1, 0x1f ;  /* 0x08201f00151e7f89 */ /* 0x000ea200000e0000 */
[----:B------:R-:W-:Y:S01]  /*16b0*/  FFMA.FTZ R17, R26, R24, R25 ;  /* 0x000000181a117223 */ /* 0x000fe20000010019 */
[----:B------:R-:W-:Y:S01]  /*16c0*/  FADD.FTZ R18, R28, R23 ;  /* 0x000000171c127221 */ /* 0x000fe20000010000 */
[----:B------:R-:W-:Y:S01]  /*16d0*/  FADD.FTZ R19, R19, R24 ;  /* 0x0000001813137221 */ /* 0x000fe20000010000 */
[----:B------:R-:W-:Y:S01]  /*16e0*/  BSSY B0, `(.L_x_1040) ;  /* 0x0000046000007945 */ /* 0x000fe20003800000 */
[----:B------:R-:W-:Y:S01]  /*16f0*/  ISETP.GT.U32.AND P5, PT, R47, 0x1d, PT ;  /* 0x0000001d2f00780c */ /* 0x000fe20003fa4070 */
[----:B0-----:R-:W-:-:S06]  /*1700*/  ULEA UR5, UR11, UR5, 0x18 ;  /* 0x000000050b057291 */ /* 0x001fcc000f8ec03f */
        /* <DEDUP_REMOVED lines=25> */
[----:B------:R-:W-:Y:S02]  /*18a0*/  MOV R14, R22 ;  /* 0x00000016000e7202 */ /* 0x000fe40000000f00 */
[----:B------:R-:W-:-:S08]  /*18b0*/  MOV R15, R21 ;  /* 0x00000015000f7202 */ /* 0x000fd00000000f00 */
[----:B------:R0:W-:Y:S01]  /*18c0*/  @!P0 STS.64 [R0+0x10], R14 ;  /* 0x0000100e00008388 */ /* 0x0001e20000000a00 */
[----:B------:R-:W-:Y:S06]  /*18d0*/  BAR.SYNC.DEFER_BLOCKING 0x0 ;  /* 0x0000000000007b1d */ /* 0x000fec0000010000 */
[----:B------:R-:W-:Y:S05]  /*18e0*/  @P4 BRA `(.L_x_1041) ;  /* 0x0000000000944947 */ /* 0x000fea0003800000 */
[----:B------:R-:W-:-:S09]  /*18f0*/  ULEA UR5, UR11, UR6, 0x18 ;  /* 0x000000060b057291 */ /* 0x000fd2000f8ec03f */
[----:B------:R-:W1:Y:S04]  /*1900*/  LDS.64 R28, [UR5+0x18] ;  /* 0x00001805ff1c7984 */ /* 0x000e680008000a00 */
[----:B------:R-:W2:Y:S04]  /*1910*/  LDS.128 R24, [UR5+0x20] ;  /* 0x00002005ff187984 */ /* 0x000ea80008000c00 */
[----:B------:R-:W3:Y:S01]  /*1920*/  LDS.128 R20, [UR5+0x30] ;  /* 0x00003005ff147984 */ /* 0x000ee20008000c00 */
[----:B-1----:R-:W-:Y:S01]  /*1930*/  FADD.FTZ R31, R14, R28 ;  /* 0x0000001c0e1f7221 */ /* 0x002fe20000010000 */
[----:B0-----:R-:W-:-:S03]  /*1940*/  FADD.FTZ R14, R15, R29 ;  /* 0x0000001d0f0e7221 */ /* 0x001fc60000010000 */
[----:B--2---:R-:W-:Y:S01]  /*1950*/  FADD.FTZ R31, R31, R24 ;  /* 0x000000181f1f7221 */ /* 0x004fe20000010000 */
[----:B------:R-:W-:-:S03]  /*1960*/  FADD.FTZ R14, R14, R25 ;  /* 0x000000190e0e7221 */ /* 0x000fc60000010000 */
[----:B------:R-:W-:Y:S01]  /*1970*/  FADD.FTZ R15, R31, R26 ;  /* 0x0000001a1f0f7221 */ /* 0x000fe20000010000 */
[----:B------:R-:W-:Y:S01]  /*1980*/  FADD.FTZ R14, R14, R27 ;  /* 0x0000001b0e0e7221 */ /* 0x000fe20000010000 */
[----:B------:R-:W0:Y:S02]  /*1990*/  LDS.128 R28, [UR5+0x40] ;  /* 0x00004005ff1c7984 */ /* 0x000e240008000c00 */
[----:B---3--:R-:W-:Y:S01]  /*19a0*/  FADD.FTZ R15, R15, R20 ;  /* 0x000000140f0f7221 */ /* 0x008fe20000010000 */
[----:B------:R-:W-:Y:S01]  /*19b0*/  FADD.FTZ R14, R14, R21 ;  /* 0x000000150e0e7221 */ /* 0x000fe20000010000 */
[----:B------:R-:W1:Y:S02]  /*19c0*/  LDS.128 R24, [UR5+0x50] ;  /* 0x00005005ff187984 */ /* 0x000e640008000c00 */
[----:B------:R-:W-:Y:S01]  /*19d0*/  FADD.FTZ R15, R15, R22 ;  /* 0x000000160f0f7221 */ /* 0x000fe20000010000 */
[----:B------:R-:W-:Y:S02]  /*19e0*/  FADD.FTZ R14, R14, R23 ;  /* 0x000000170e0e7221 */ /* 0x000fe40000010000 */
[----:B------:R-:W2:Y:S01]  /*19f0*/  LDS.128 R20, [UR5+0x60] ;  /* 0x00006005ff147984 */ /* 0x000ea20008000c00 */
[----:B0-----:R-:W-:Y:S01]  /*1a00*/  FADD.FTZ R15, R15, R28 ;  /* 0x0000001c0f0f7221 */ /* 0x001fe20000010000 */
[----:B------:R-:W-:-:S03]  /*1a10*/  FADD.FTZ R14, R14, R29 ;  /* 0x0000001d0e0e7221 */ /* 0x000fc60000010000 */
[----:B------:R-:W-:Y:S01]  /*1a20*/  FADD.FTZ R15, R15, R30 ;  /* 0x0000001e0f0f7221 */ /* 0x000fe20000010000 */
[----:B------:R-:W-:Y:S02]  /*1a30*/  FADD.FTZ R14, R14, R31 ;  /* 0x0000001f0e0e7221 */ /* 0x000fe40000010000 */
[----:B------:R-:W0:Y:S01]  /*1a40*/  LDS.128 R28, [UR5+0x70] ;  /* 0x00007005ff1c7984 */ /* 0x000e220008000c00 */
[----:B-1----:R-:W-:Y:S01]  /*1a50*/  FADD.FTZ R15, R15, R24 ;  /* 0x000000180f0f7221 */ /* 0x002fe20000010000 */
[----:B------:R-:W-:-:S03]  /*1a60*/  FADD.FTZ R14, R14, R25 ;  /* 0x000000190e0e7221 */ /* 0x000fc60000010000 */
[----:B------:R-:W-:Y:S01]  /*1a70*/  FADD.FTZ R25, R15, R26 ;  /* 0x0000001a0f197221 */ /* 0x000fe20000010000 */
[----:B------:R-:W-:Y:S02]  /*1a80*/  FADD.FTZ R24, R14, R27 ;  /* 0x0000001b0e187221 */ /* 0x000fe40000010000 */
[----:B------:R-:W1:Y:S01]  /*1a90*/  LDS.64 R14, [UR5+0x80] ;  /* 0x00008005ff0e7984 */ /* 0x000e620008000a00 */
[----:B--2---:R-:W-:Y:S01]  /*1aa0*/  FADD.FTZ R25, R25, R20 ;  /* 0x0000001419197221 */ /* 0x004fe20000010000 */
[----:B------:R-:W-:-:S03]  /*1ab0*/  FADD.FTZ R24, R24, R21 ;  /* 0x0000001518187221 */ /* 0x000fc60000010000 */
        /* <DEDUP_REMOVED lines=8> */
.L_x_1041:
[----:B------:R-:W-:Y:S05]  /*1b40*/  BSYNC B0 ;  /* 0x0000000000007941 */ /* 0x000fea0003800000 */
.L_x_1040:
        /* <DEDUP_REMOVED lines=15> */
[----:B---3--:R-:W-:Y:S01]  /*1c40*/  FADD.FTZ R27, R23, R28 ;  /* 0x0000001c171b7221 */ /* 0x008fe20000010000 */
[----:B------:R-:W-:Y:S01]  /*1c50*/  FADD.FTZ R26, R20, R29 ;  /* 0x0000001d141a7221 */ /* 0x000fe20000010000 */
[----:B------:R-:W-:Y:S01]  /*1c60*/  FADD.FTZ R25, R25, R30 ;  /* 0x0000001e19197221 */ /* 0x000fe20000010000 */
[----:B------:R-:W2:Y:S01]  /*1c70*/  LDS.128 R20, [R57+0x960] ;  /* 0x0009600039147984 */ /* 0x000ea20000000c00 */
[----:B------:R-:W-:Y:S01]  /*1c80*/  FADD.FTZ R28, R24, R31 ;  /* 0x0000001f181c7221 */ /* 0x000fe20000010000 */
[----:B-1----:R-:W-:Y:S01]  /*1c90*/  FADD.FTZ R31, R27, R16 ;  /* 0x000000101b1f7221 */ /* 0x002fe20000010000 */
[----:B------:R-:W-:Y:S01]  /*1ca0*/  FADD.FTZ R16, R26, R17 ;  /* 0x000000111a107221 */ /* 0x000fe20000010000 */
[----:B------:R-:W-:Y:S01]  /*1cb0*/  FADD.FTZ R29, R25, R18 ;  /* 0x00000012191d7221 */ /* 0x000fe20000010000 */
[----:B------:R-:W-:Y:S01]  /*1cc0*/  FADD.FTZ R28, R28, R19 ;  /* 0x000000131c1c7221 */ /* 0x000fe20000010000 */
[----:B------:R-:W1:Y:S01]  /*1cd0*/  LDS.128 R24, [R57+0xb40] ;  /* 0x000b400039187984 */ /* 0x000e620000000c00 */
[----:B--2---:R-:W-:Y:S01]  /*1ce0*/  FADD.FTZ R31, R31, R20 ;  /* 0x000000141f1f7221 */ /* 0x004fe20000010000 */
[----:B------:R-:W-:Y:S01]  /*1cf0*/  FADD.FTZ R20, R16, R21 ;  /* 0x0000001510147221 */ /* 0x000fe20000010000 */
[----:B------:R-:W-:Y:S01]  /*1d00*/  FADD.FTZ R29, R29, R22 ;  /* 0x000000161d1d7221 */ /* 0x000fe20000010000 */
[----:B------:R-:W2:Y:S01]  /*1d10*/  LDS.128 R16, [R57+0xd20] ;  /* 0x000d200039107984 */ /* 0x000ea20000000c00 */
[----:B------:R-:W-:Y:S01]  /*1d20*/  FADD.FTZ R28, R28, R23 ;  /* 0x000000171c1c7221 */ /* 0x000fe20000010000 */
[----:B-1----:R-:W-:Y:S01]  /*1d30*/  FADD.FTZ R31, R31, R24 ;  /* 0x000000181f1f7221 */ /* 0x002fe20000010000 */
[----:B------:R-:W-:Y:S01]  /*1d40*/  FADD.FTZ R24, R20, R25 ;  /* 0x0000001914187221 */ /* 0x000fe20000010000 */
[----:B------:R-:W-:Y:S01]  /*1d50*/  FADD.FTZ R29, R29, R26 ;  /* 0x0000001a1d1d7221 */ /* 0x000fe20000010000 */
[----:B------:R-:W1:Y:S01]  /*1d60*/  LDS.128 R20, [R57+0xf00] ;  /* 0x000f000039147984 */ /* 0x000e620000000c00 */
[----:B--2---:R-:W-:Y:S01]  /*1d70*/  FADD.FTZ R31, R31, R16 ;  /* 0x000000101f1f7221 */ /* 0x004fe20000010000 */
[----:B------:R-:W-:Y:S01]  /*1d80*/  FADD.FTZ R28, R28, R27 ;  /* 0x0000001b1c1c7221 */ /* 0x000fe20000010000 */
        /* <DEDUP_REMOVED lines=8> */
[----:B------:R-:W-:Y:S01]  /*1e10*/  FADD.FTZ R28, R28, R23 ;  /* 0x000000171c1c7221 */ /* 0x000fe20000010000 */
[----:B--2---:R-:W-:Y:S01]  /*1e20*/  FADD.FTZ R31, R31, R24 ;  /* 0x000000181f1f7221 */ /* 0x004fe20000010000 */
[----:B------:R-:W-:Y:S01]  /*1e30*/  FADD.FTZ R24, R20, R25 ;  /* 0x0000001914187221 */ /* 0x000fe20000010000 */
[----:B------:R-:W-:Y:S01]  /*1e40*/  FADD.FTZ R29, R29, R26 ;  /* 0x0000001a1d1d7221 */ /* 0x000fe20000010000 */
[----:B------:R-:W2:Y:S01]  /*1e50*/  LDS.128 R20, [R57+0x14a0] ;  /* 0x0014a00039147984 */ /* 0x000ea20000000c00 */
[----:B------:R-:W-:Y:S01]  /*1e60*/  FADD.FTZ R28, R28, R27 ;  /* 0x0000001b1c1c7221 */ /* 0x000fe20000010000 */
[----:B-1----:R-:W-:Y:S01]  /*1e70*/  FADD.FTZ R31, R31, R16 ;  /* 0x000000101f1f7221 */ /* 0x002fe20000010000 */
[----:B------:R-:W-:-:S02]  /*1e80*/  FADD.FTZ R16, R24, R17 ;  /* 0x0000001118107221 */ /* 0x000fc40000010000 */
        /* <DEDUP_REMOVED lines=9> */
[----:B------:R-:W-:Y:S01]  /*1f20*/  FADD.FTZ R31, R31, R24 ;  /* 0x000000181f1f7221 */ /* 0x000fe20000010000 */
[----:B------:R-:W1:Y:S01]  /*1f30*/  LDS.128 R20, [R57+0x1a40] ;  /* 0x001a400039147984 */ /* 0x000e620000000c00 */
[----:B------:R-:W-:Y:S01]  /*1f40*/  FADD.FTZ R29, R29, R26 ;  /* 0x0000001a1d1d7221 */ /* 0x000fe20000010000 */
[----:B------:R-:W-:Y:S01]  /*1f50*/  FADD.FTZ R30, R30, R27 ;  /* 0x0000001b1e1e7221 */ /* 0x000fe20000010000 */
[----:B--2---:R-:W-:Y:S01]  /*1f60*/  FADD.FTZ R31, R31, R16 ;  /* 0x000000101f1f7221 */ /* 0x004fe20000010000 */
[----:B------:R-:W2:Y:S01]  /*1f70*/  LDS.128 R24, [R57+0x1c20] ;  /* 0x001c200039187984 */ /* 0x000ea20000000c00 */
        /* <DEDUP_REMOVED lines=10> */
[----:B------:R-:W-:-:S07]  /*2020*/  FADD.FTZ R19, R30, R27 ;  /* 0x0000001b1e137221 */ /* 0x000fce0000010000 */
.L_x_1043:
[----:B------:R-:W-:Y:S05]  /*2030*/  BSYNC B0 ;  /* 0x0000000000007941 */ /* 0x000fea0003800000 */
.L_x_1042:
[----:B------:R-:W1:Y:S01]  /*2040*/  LDC.64 R22, c[0x0][0x268] ;  /* 0x00009a00ff167b82 */ /* 0x000e620000000a00 */
[----:B------:R-:W-:Y:S01]  /*2050*/  IMAD R21, R56, 0x1e, R47 ;  /* 0x0000001e38157824 */ /* 0x000fe200078e022f */
[----:B------:R-:W-:Y:S01]  /*2060*/  BSSY B0, `(.L_x_1044) ;  /* 0x000000f000007945 */ /* 0x000fe20003800000 */
[----:B------:R-:W-:Y:S02]  /*2070*/  ISETP.GE.U32.AND P0, PT, R34, 0x2, PT ;  /* 0x000000022200780c */ /* 0x000fe40003f06070 */
[----:B-1----:R-:W-:Y:S01]  /*2080*/  IMAD.WIDE R22, R21, 0x4, R22 ;  /* 0x0000000415167825 */ /* 0x002fe200078e0216 */
[----:B------:R-:W-:Y:S10]  /*2090*/  @P5 BRA `(.L_x_1045) ;  /* 0x00000000002c5947 */ /* 0x000ff40003800000 */
        /* <DEDUP_REMOVED lines=11> */
.L_x_1045:
[----:B------:R-:W-:Y:S05]  /*2150*/  BSYNC B0 ;  /* 0x0000000000007941 */ /* 0x000fea0003800000 */
.L_x_1044:
[----:B------:R-:W-:Y:S05]  /*2160*/  @!P0 BRA `(.L_x_1046) ;  /* 0x00000010007c8947 */ /* 0x000fea0003800000 */
[----:B--2---:R-:W1:Y:S01]  /*2170*/  LDC.64 R16, c[0x0][0x258] ;  /* 0x00009600ff107b82 */ /* 0x004e620000000a00 */
        /* <DEDUP_REMOVED lines=14> */
[C---:B------:R-:W-:Y:S01]  /*2260*/  LEA R18, P6, R45.reuse, R24, 0x3 ;  /* 0x000000182d127211 */ /* 0x040fe200078c18ff */
[----:B------:R-:W-:Y:S01]  /*2270*/  UPOPC UR5, UR5 ;  /* 0x00000005000572bf */ /* 0x000fe20008000000 */
[----:B------:R-:W-:Y:S02]  /*2280*/  SEL R23, R34, RZ, !P0 ;  /* 0x000000ff22177207 */ /* 0x000fe40004000000 */
[----:B------:R-:W-:Y:S02]  /*2290*/  LEA.HI.X R19, R45, R25, RZ, 0x3, P6 ;  /* 0x000000192d137211 */ /* 0x000fe400030f1cff */
[----:B------:R-:W-:-:S02]  /*22a0*/  SEL R20, R20, 0xffffffff, !P0 ;  /* 0xffffffff14147807 */ /* 0x000fc40004000000 */
[----:B------:R-:W-:Y:S01]  /*22b0*/  ISETP.NE.AND P0, PT, R23, -0x1, PT ;  /* 0xffffffff1700780c */ /* 0x000fe20003f05270 */
[----:B------:R2:W-:Y:S02]  /*22c0*/  STG.E.64 desc[UR8][R18.64], R14 ;  /* 0x0000000e12007986 */ /* 0x0005e4000c101b08 */
[----:B------:R-:W-:Y:S01]  /*22d0*/  IMAD R21, R20, UR5, RZ ;  /* 0x0000000514157c24 */ /* 0x000fe2000f8e02ff */
[----:B-1----:R-:W-:-:S13]  /*22e0*/  ISETP.EQ.U32.AND P5, PT, R32, UR6, PT ;  /* 0x0000000620007c0c */ /* 0x002fda000bfa2070 */
[----:B------:R-:W-:Y:S06]  /*22f0*/  @P5 MEMBAR.ALL.GPU ;  /* 0x0000000000005992 */ /* 0x000fec000000a000 */
[----:B------:R-:W-:-:S00]  /*2300*/  @P5 ERRBAR ;  /* 0x00000000000059ab */ /* 0x000fc00000000000 */
[----:B------:R-:W-:Y:S06]  /*2310*/  @P5 CGAERRBAR ;  /* 0x00000000000055ab */ /* 0x000fec0000000000 */
[----:B------:R2:W-:Y:S01]  /*2320*/  @P5 REDG.E.ADD.S32.STRONG.GPU desc[UR8][R16.64], R21 ;  /* 0x000000151000598e */ /* 0x0005e2000c10e388 */
[----:B------:R-:W-:Y:S05]  /*2330*/  @!P0 BRA `(.L_x_1047) ;  /* 0x0000000000148947 */ /* 0x000fea0003800000 */
.L_x_1048:
[----:B--2---:R-:W2:Y:S04]  /*2340*/  LDG.E.STRONG.GPU R18, desc[UR8][R16.64] ;  /* 0x0000000810127981 */ /* 0x004ea8000c1ef900 */
[----:B--2---:R-:W-:Y:S01]  /*2350*/  CCTL.IVALL ;  /* 0x00000000ff00798f */ /* 0x004fe20002000000 */
[----:B------:R-:W-:Y:S05]  /*2360*/  YIELD ;  /* 0x0000000000007946 */ /* 0x000fea0003800000 */
[----:B------:R-:W-:-:S13]  /*2370*/  ISETP.NE.AND P0, PT, R18, R23, PT ;  /* 0x000000171200720c */ /* 0x000fda0003f05270 */
[----:B------:R-:W-:Y:S05]  /*2380*/  @P0 BRA `(.L_x_1048) ;  /* 0xfffffffc00ec0947 */ /* 0x000fea000383ffff */
.L_x_1047:
        /* <DEDUP_REMOVED lines=16> */
.L_x_1052:
        /* <DEDUP_REMOVED lines=115> */
.L_x_1051:
        /* <DEDUP_REMOVED lines=61> */
.L_x_1053:
[----:B------:R-:W-:-:S13]  /*2f90*/  ISETP.NE.OR P0, PT, R22, RZ, P0 ;  /* 0x000000ff1600720c */ /* 0x000fda0000705670 */
[----:B------:R-:W-:Y:S05]  /*2fa0*/  @!P0 BRA `(.L_x_1049) ;  /* 0x00000000007c8947 */ /* 0x000fea0003800000 */
.L_x_1050:
        /* <DEDUP_REMOVED lines=31> */
.L_x_1049:
        /* <DEDUP_REMOVED lines=11> */
.L_x_1055:
[----:B------:R-:W-:Y:S05]  /*3250*/  BSYNC B0 ;  /* 0x0000000000007941 */ /* 0x000fea0003800000 */
.L_x_1054:
        /* <DEDUP_REMOVED lines=16> */
.L_x_1046:
[----:B------:R-:W1:Y:S01]  /*3360*/  S2UR UR6, SR_CgaCtaId ;  /* 0x00000000000679c3 */ /* 0x000e620000008800 */
[----:B------:R-:W-:Y:S01]  /*3370*/  UMOV UR5, 0x400 ;  /* 0x0000040000057882 */ /* 0x000fe20000000000 */
[----:B--2---:R-:W-:Y:S01]  /*3380*/  IMAD.WIDE.U32 R18, R47, -0x77777777, RZ ;  /* 0x888888892f127825 */ /* 0x004fe200078e00ff */
[----:B------:R-:W-:-:S03]  /*3390*/  ULDC.64 UR12, c[0x0][0x290] ;  /* 0x0000a400000c7ab9 */ /* 0x000fc60000000a00 */
[----:B------:R-:W-:Y:S01]  /*33a0*/  HADD2.F32 R23, -RZ, R50.H1_H1 ;  /* 0x30000032ff177230 */ /* 0x000fe20000004100 */
[----:B------:R-:W-:Y:S01]  /*33b0*/  SHF.R.U32.HI R18, RZ, 0x4, R19 ;  /* 0x00000004ff127819 */ /* 0x000fe20000011613 */
[----:B------:R-:W2:Y:S01]  /*33c0*/  LDC R21, c[0x0][0x2ac] ;  /* 0x0000ab00ff157b82 */ /* 0x000ea20000000800 */
[----:B------:R-:W-:Y:S02]  /*33d0*/  HADD2.F32 R19, -RZ, R38.H1_H1 ;  /* 0x30000026ff137230 */ /* 0x000fe40000004100 */
[--C-:B------:R-:W-:Y:S02]  /*33e0*/  HADD2.F32 R25, -RZ, R52.reuse.H0_H0 ;  /* 0x20000034ff197230 */ /* 0x100fe40000004100 */
[----:B------:R-:W-:Y:S01]  /*33f0*/  FADD.FTZ R28, -R8, R23 ;  /* 0x00000017081c7221 */ /* 0x000fe20000010100 */
[----:B------:R-:W-:Y:S02]  /*3400*/  HADD2.F32 R27, -RZ, R52.H1_H1 ;  /* 0x30000034ff1b7230 */ /* 0x000fe40000004100 */
[----:B------:R-:W-:-:S02]  /*3410*/  HADD2.F32 R29, -RZ, R55.H0_H0 ;  /* 0x20000037ff1d7230 */ /* 0x000fc40000004100 */
[C---:B------:R-:W-:Y:S01]  /*3420*/  FADD.FTZ R22, -R8.reuse, R25 ;  /* 0x0000001908167221 */ /* 0x040fe20000010100 */
[----:B------:R-:W-:Y:S02]  /*3430*/  HADD2.F32 R55, -RZ, R55.H1_H1 ;  /* 0x30000037ff377230 */ /* 0x000fe40000004100 */
[----:B------:R-:W-:Y:S01]  /*3440*/  FADD.FTZ R24, -R8, R27 ;  /* 0x0000001b08187221 */ /* 0x000fe20000010100 */
[----:B------:R-:W-:Y:S01]  /*3450*/  HADD2.F32 R30, -RZ, R49.H1_H1 ;  /* 0x30000031ff1e7230 */ /* 0x000fe20000004100 */
[----:B-1----:R-:W-:Y:S01]  /*3460*/  ULEA UR5, UR6, UR5, 0x18 ;  /* 0x0000000506057291 */ /* 0x002fe2000f8ec03f */
[----:B--2---:R-:W-:-:S08]  /*3470*/  IMAD R18, R21, UR7, R18 ;  /* 0x0000000715127c24 */ /* 0x004fd0000f8e0212 */
[----:B------:R0:W-:Y:S01]  /*3480*/  @!P4 STS.64 [UR5+0x90], R14 ;  /* 0x0000900eff00c988 */ /* 0x0001e20008000a05 */
[----:B------:R-:W-:Y:S01]  /*3490*/  BAR.SYNC.DEFER_BLOCKING 0x0 ;  /* 0x0000000000007b1d */ /* 0x000fe20000010000 */
[----:B------:R-:W-:Y:S01]  /*34a0*/  IADD3 R18, R18, 0x20, RZ ;  /* 0x0000002012127810 */ /* 0x000fe20007ffe0ff */
[----:B------:R-:W-:Y:S01]  /*34b0*/  HADD2.F32 R21, -RZ, R50.H0_H0 ;  /* 0x20000032ff157230 */ /* 0x000fe20000004100 */
[----:B------:R-:W-:Y:S02]  /*34c0*/  ISETP.GE.U32.AND P4, PT, R42, UR12, PT ;  /* 0x0000000c2a007c0c */ /* 0x000fe4000bf86070 */
[----:B------:R-:W-:Y:S01]  /*34d0*/  ISETP.GE.U32.AND P0, PT, R18, UR12, PT ;  /* 0x0000000c12007c0c */ /* 0x000fe2000bf06070 */
[----:B0-----:R-:W-:Y:S01]  /*34e0*/  HADD2.F32 R15, -RZ, R38.H0_H0 ;  /* 0x20000026ff0f7230 */ /* 0x001fe20000004100 */
[----:B------:R-:W-:Y:S01]  /*34f0*/  SHF.R.S32.HI R18, RZ, 0x1f, R18 ;  /* 0x0000001fff127819 */ /* 0x000fe20000011412 */
[C---:B------:R-:W-:Y:S01]  /*3500*/  FADD.FTZ R38, -R8.reuse, R19 ;  /* 0x0000001308267221 */ /* 0x040fe20000010100 */
[----:B------:R-:W-:Y:S01]  /*3510*/  ISETP.GE.AND.EX P5, PT, R7, UR13, PT, P4 ;  /* 0x0000000d07007c0c */ /* 0x000fe2000bfa6340 */
[C---:B------:R-:W-:Y:S01]  /*3520*/  FADD.FTZ R26, -R8.reuse, R21 ;  /* 0x00000015081a7221 */ /* 0x040fe20000010100 */
[----:B------:R-:W-:Y:S01]  /*3530*/  FADD.FTZ R14, -R8, R15 ;  /* 0x0000000f080e7221 */ /* 0x000fe20000010100 */
[----:B------:R-:W-:Y:S01]  /*3540*/  ISETP.GE.AND.EX P4, PT, R18, UR13, PT, P0 ;  /* 0x0000000d12007c0c */ /* 0x000fe2000bf86300 */
[----:B------:R-:W-:Y:S01]  /*3550*/  FADD.FTZ R18, -R8, R29 ;  /* 0x0000001d08127221 */ /* 0x000fe20000010100 */
[C---:B------:R-:W-:Y:S01]  /*3560*/  ISETP.LT.U32.AND P0, PT, R47.reuse, 0x1e0, !P5 ;  /* 0x000001e02f00780c */ /* 0x040fe20006f01070 */
[-C--:B------:R-:W-:Y:S01]  /*3570*/  FMUL.FTZ R15, R14, R9.reuse ;  /* 0x000000090e0f7220 */ /* 0x080fe20000410000 */
[----:B------:R-:W-:Y:S01]  /*3580*/  ISETP.LT.U32.AND P4, PT, R47, 0x1e0, !P4 ;  /* 0x000001e02f00780c */ /* 0x000fe20006781070 */
[----:B------:R-:W-:Y:S01]  /*3590*/  FADD.FTZ R8, -R8, R55 ;  /* 0x0000003708087221 */ /* 0x000fe20000010100 */
[----:B------:R-:W-:Y:S01]  /*35a0*/  FMUL.FTZ R14, R38, R9 ;  /* 0x00000009260e7220 */ /* 0x000fe20000410000 */
[----:B------:R-:W0:Y:S01]  /*35b0*/  LDS.64 R16, [UR5+0x90] ;  /* 0x00009005ff107984 */ /* 0x000e220008000a00 */
[----:B------:R-:W-:-:S02]  /*35c0*/  ULDC UR5, c[0x0][0x2bc] ;  /* 0x0000af0000057ab9 */ /* 0x000fc40000000800 */
[----:B0-----:R-:W-:Y:S01]  /*35d0*/  FMUL.FTZ R19, R16, UR5 ;  /* 0x0000000510137c20 */ /* 0x001fe20008410000 */
[----:B------:R-:W-:Y:S01]  /*35e0*/  FMUL.FTZ R20, R17, UR5 ;  /* 0x0000000511147c20 */ /* 0x000fe20008410000 */
[----:B------:R-:W-:Y:S01]  /*35f0*/  HADD2.F32 R17, -RZ, R49.H0_H0 ;  /* 0x20000031ff117230 */ /* 0x000fe20000004100 */
        /* <DEDUP_REMOVED lines=19> */
.L_x_1056:
[----:B------:R-:W-:Y:S04]  /*3730*/  BSSY B0, `(.L_x_1057) ;  /* 0x0000014000007945 */ /* 0x000fe80003800000 */
[----:B------:R-:W-:Y:S05]  /*3740*/  @!P1 BRA `(.L_x_1058) ;  /* 0x0000000000489947 */ /* 0x000fea0003800000 */
[C-C-:B------:R-:W-:Y:S01]  /*3750*/  FFMA.FTZ R16, R19.reuse, R15, R20.reuse ;  /* 0x0000000f13107223 */ /* 0x140fe20000010014 */
[----:B------:R-:W-:Y:S01]  /*3760*/  FFMA.FTZ R15, R19, R14, R20 ;  /* 0x0000000e130f7223 */ /* 0x000fe20000010014 */
[----:B------:R-:W-:Y:S01]  /*3770*/  ULDC.64 UR12, c[0x0][0x288] ;  /* 0x0000a200000c7ab9 */ /* 0x000fe20000000a00 */
[----:B------:R-:W-:Y:S01]  /*3780*/  MOV R14, R58 ;  /* 0x0000003a000e7202 */ /* 0x000fe20000000f00 */
[----:B------:R-:W-:Y:S01]  /*3790*/  FFMA.FTZ R16, R17, R10, -R16 ;  /* 0x0000000a11107223 */ /* 0x000fe20000010810 */
[----:B------:R-:W-:Y:S01]  /*37a0*/  FFMA.FTZ R38, R30, R11, -R15 ;  /* 0x0000000b1e267223 */ /* 0x000fe2000001080f */
[----:B------:R-:W-:Y:S01]  /*37b0*/  MOV R15, R61 ;  /* 0x0000003d000f7202 */ /* 0x000fe20000000f00 */
[----:B------:R-:W-:Y:S02]  /*37c0*/  IMAD R17, R35, UR12, RZ ;  /* 0x0000000c23117c24 */ /* 0x000fe4000f8e02ff */
[-C--:B------:R-:W-:Y:S01]  /*37d0*/  FMUL.FTZ R30, R16, R9.reuse ;  /* 0x00000009101e7220 */ /* 0x080fe20000410000 */
[----:B------:R-:W-:Y:S01]  /*37e0*/  FMUL.FTZ R21, R38, R9 ;  /* 0x0000000926157220 */ /* 0x000fe20000410000 */
[----:B------:R-:W-:-:S04]  /*37f0*/  IMAD.WIDE.U32 R14, R46, UR12, R14 ;  /* 0x0000000c2e0e7c25 */ /* 0x000fc8000f8e000e */
[----:B------:R-:W-:Y:S01]  /*3800*/  F2FP.F16.F32.PACK_AB R21, R21, R30 ;  /* 0x0000001e1515723e */ /* 0x000fe200000000ff */
[----:B------:R-:W-:Y:S01]  /*3810*/  IMAD R17, R46, UR13, R17 ;  /* 0x0000000d2e117c24 */ /* 0x000fe2000f8e0211 */
[----:B------:R-:W-:Y:S02]  /*3820*/  ULDC.64 UR12, c[0x0][0x210] ;  /* 0x00008400000c7ab9 */ /* 0x000fe40000000a00 */
[----:B------:R-:W-:Y:S02]  /*3830*/  LEA R16, P5, R14, UR12, 0x1 ;  /* 0x0000000c0e107c11 */ /* 0x000fe4000f8a08ff */
[----:B------:R-:W-:-:S04]  /*3840*/  IADD3 R17, R15, R17, RZ ;  /* 0x000000110f117210 */ /* 0x000fc80007ffe0ff */
[----:B------:R-:W-:-:S05]  /*3850*/  LEA.HI.X R17, R14, UR13, R17, 0x1, P5 ;  /* 0x0000000d0e117c11 */ /* 0x000fca000a8f0c11 */
[----:B------:R0:W-:Y:S02]  /*3860*/  STG.E desc[UR8][R16.64], R21 ;  /* 0x0000001510007986 */ /* 0x0001e4000c101908 */
.L_x_1058:
[----:B------:R-:W-:Y:S05]  /*3870*/  BSYNC B0 ;  /* 0x0000000000007941 */ /* 0x000fea0003800000 */
.L_x_1057:
[--C-:B------:R-:W-:Y:S02]  /*3880*/  HADD2.F32 R15, -RZ, R51.reuse.H0_H0 ;  /* 0x20000033ff0f7230 */ /* 0x100fe40000004100 */
[-C--:B------:R-:W-:Y:S01]  /*3890*/  FMUL.FTZ R31, R26, R9.reuse ;  /* 0x000000091a1f7220 */ /* 0x080fe20000410000 */
[----:B------:R-:W-:Y:S02]  /*38a0*/  HADD2.F32 R14, -RZ, R51.H1_H1 ;  /* 0x30000033ff0e7230 */ /* 0x000fe40000004100 */
        /* <DEDUP_REMOVED lines=20> */
.L_x_1059:
[----:B------:R-:W-:Y:S04]  /*39f0*/  BSSY B0, `(.L_x_1060) ;  /* 0x0000014000007945 */ /* 0x000fe80003800000 */
[----:B------:R-:W-:Y:S05]  /*3a00*/  @!P2 BRA `(.L_x_1061) ;  /* 0x000000000048a947 */ /* 0x000fea0003800000 */
[C-C-:B0-----:R-:W-:Y:S01]  /*3a10*/  FFMA.FTZ R16, R19.reuse, R31, R20.reuse ;  /* 0x0000001f13107223 */ /* 0x141fe20000010014 */
[----:B------:R-:W-:Y:S01]  /*3a20*/  FFMA.FTZ R17, R19, R30, R20 ;  /* 0x0000001e13117223 */ /* 0x000fe20000010014 */
[----:B------:R-:W-:Y:S02]  /*3a30*/  ULDC.64 UR12, c[0x0][0x288] ;  /* 0x0000a200000c7ab9 */ /* 0x000fe40000000a00 */
[----:B------:R-:W-:Y:S01]  /*3a40*/  FFMA.FTZ R16, R15, R10, -R16 ;  /* 0x0000000a0f107223 */ /* 0x000fe20000010810 */
[----:B------:R-:W-:Y:S01]  /*3a50*/  FFMA.FTZ R28, R14, R11, -R17 ;  /* 0x0000000b0e1c7223 */ /* 0x000fe20000010811 */
[----:B------:R-:W-:Y:S01]  /*3a60*/  MOV R14, R58 ;  /* 0x0000003a000e7202 */ /* 0x000fe20000000f00 */
[----:B------:R-:W-:Y:S01]  /*3a70*/  IMAD R21, R33, UR12, RZ ;  /* 0x0000000c21157c24 */ /* 0x000fe2000f8e02ff */
[----:B------:R-:W-:Y:S01]  /*3a80*/  MOV R15, R61 ;  /* 0x0000003d000f7202 */ /* 0x000fe20000000f00 */
[----:B------:R-:W-:Y:S02]  /*3a90*/  FMUL.FTZ R26, R16, R9 ;  /* 0x00000009101a7220 */ /* 0x000fe40000410000 */
[----:B------:R-:W-:-:S02]  /*3aa0*/  IMAD R17, R44, UR13, R21 ;  /* 0x0000000d2c117c24 */ /* 0x000fc4000f8e0215 */
[----:B------:R-:W-:Y:S01]  /*3ab0*/  FMUL.FTZ R21, R28, R9 ;  /* 0x000000091c157220 */ /* 0x000fe20000410000 */
[----:B------:R-:W-:Y:S01]  /*3ac0*/  IMAD.WIDE.U32 R14, R44, UR12, R14 ;  /* 0x0000000c2c0e7c25 */ /* 0x000fe2000f8e000e */
[----:B------:R-:W-:-:S03]  /*3ad0*/  ULDC.64 UR12, c[0x0][0x210] ;  /* 0x00008400000c7ab9 */ /* 0x000fc60000000a00 */
[----:B------:R-:W-:Y:S02]  /*3ae0*/  F2FP.F16.F32.PACK_AB R21, R21, R26 ;  /* 0x0000001a1515723e */ /* 0x000fe400000000ff */
[----:B------:R-:W-:Y:S02]  /*3af0*/  LEA R16, P5, R14, UR12, 0x1 ;  /* 0x0000000c0e107c11 */ /* 0x000fe4000f8a08ff */
[----:B------:R-:W-:-:S04]  /*3b00*/  IADD3 R17, R15, R17, RZ ;  /* 0x000000110f117210 */ /* 0x000fc80007ffe0ff */
[----:B------:R-:W-:-:S05]  /*3b10*/  LEA.HI.X R17, R14, UR13, R17, 0x1, P5 ;  /* 0x0000000d0e117c11 */ /* 0x000fca000a8f0c11 */
[----:B------:R1:W-:Y:S02]  /*3b20*/  STG.E desc[UR8][R16.64], R21 ;  /* 0x0000001510007986 */ /* 0x0003e4000c101908 */
.L_x_1061:
[----:B------:R-:W-:Y:S05]  /*3b30*/  BSYNC B0 ;  /* 0x0000000000007941 */ /* 0x000fea0003800000 */
.L_x_1060:
[--C-:B------:R-:W-:Y:S02]  /*3b40*/  HADD2.F32 R15, -RZ, R53.reuse.H0_H0 ;  /* 0x20000035ff0f7230 */ /* 0x100fe40000004100 */
[-C--:B------:R-:W-:Y:S01]  /*3b50*/  FMUL.FTZ R29, R22, R9.reuse ;  /* 0x00000009161d7220 */ /* 0x080fe20000410000 */
[----:B------:R-:W-:Y:S02]  /*3b60*/  HADD2.F32 R14, -RZ, R53.H1_H1 ;  /* 0x30000035ff0e7230 */ /* 0x000fe40000004100 */
[----:B------:R-:W-:Y:S01]  /*3b70*/  FMUL.FTZ R28, R24, R9 ;  /* 0x00000009181c7220 */ /* 0x000fe20000410000 */
[----:B------:R-:W-:Y:S06]  /*3b80*/  @!P3 BRA `(.L_x_1062) ;  /* 0x000000000048b947 */ /* 0x000fec0003800000 */
[----:B01----:R-:W-:Y:S01]  /*3b90*/  FFMA.FTZ R16, R29, R10, R12 ;  /* 0x0000000a1d107223 */ /* 0x003fe2000001000c */
        /* <DEDUP_REMOVED lines=17> */
.L_x_1062:
[----:B------:R-:W-:Y:S04]  /*3cb0*/  BSSY B0, `(.L_x_1063) ;  /* 0x0000014000007945 */ /* 0x000fe80003800000 */
[----:B------:R-:W-:Y:S05]  /*3cc0*/  @!P4 BRA `(.L_x_1064) ;  /* 0x000000000048c947 */ /* 0x000fea0003800000 */
[C-C-:B01----:R-:W-:Y:S01]  /*3cd0*/  FFMA.FTZ R16, R19.reuse, R29, R20.reuse ;  /* 0x0000001d13107223 */ /* 0x143fe20000010014 */
        /* <DEDUP_REMOVED lines=17> */
.L_x_1064:
[----:B------:R-:W-:Y:S05]  /*3df0*/  BSYNC B0 ;  /* 0x0000000000007941 */ /* 0x000fea0003800000 */
.L_x_1063:
[--C-:B------:R-:W-:Y:S02]  /*3e00*/  HADD2.F32 R15, -RZ, R54.reuse.H0_H0 ;  /* 0x20000036ff0f7230 */ /* 0x100fe40000004100 */
[-C--:B------:R-:W-:Y:S01]  /*3e10*/  FMUL.FTZ R23, R18, R9.reuse ;  /* 0x0000000912177220 */ /* 0x080fe20000410000 */
[----:B------:R-:W-:Y:S02]  /*3e20*/  HADD2.F32 R54, -RZ, R54.H1_H1 ;  /* 0x30000036ff367230 */ /* 0x000fe40000004100 */
[----:B------:R-:W-:Y:S01]  /*3e30*/  FMUL.FTZ R22, R8, R9 ;  /* 0x0000000908167220 */ /* 0x000fe20000410000 */
[----:B------:R-:W-:Y:S06]  /*3e40*/  @!P3 BRA `(.L_x_1065) ;  /* 0x000000000048b947 */ /* 0x000fec0003800000 */
[----:B------:R-:W-:Y:S01]  /*3e50*/  FFMA.FTZ R12, R23, R10, R12 ;  /* 0x0000000a170c7223 */ /* 0x000fe2000001000c */
[----:B------:R-:W-:-:S03]  /*3e60*/  FFMA.FTZ R13, R22, R11, R13 ;  /* 0x0000000b160d7223 */ /* 0x000fc6000001000d */
[----:B------:R-:W-:Y:S01]  /*3e70*/  FMUL.FTZ R8, R12, -1.4426950216293334961 ;  /* 0xbfb8aa3b0c087820 */ /* 0x000fe20000410000 */
[----:B012---:R-:W-:-:S05]  /*3e80*/  FMUL.FTZ R16, R13, -1.4426950216293334961 ;  /* 0xbfb8aa3b0d107820 */ /* 0x007fca0000410000 */
        /* <DEDUP_REMOVED lines=14> */
.L_x_1065:
        /* <DEDUP_REMOVED lines=16> */
[----:B------:R-:W-:Y:S02]  /*4070*/  F2FP.F16.F32.PACK_AB R11, R54, R11 ;  /* 0x0000000b360b723e */ /* 0x000fe400000000ff */
[----:B------:R-:W-:-:S05]  /*4080*/  LEA.HI.X R9, R58, UR13, R13, 0x1, P0 ;  /* 0x0000000d3a097c11 */ /* 0x000fca00080f0c0d */
[----:B------:R3:W-:Y:S02]  /*4090*/  STG.E desc[UR8][R8.64], R11 ;  /* 0x0000000b08007986 */ /* 0x0007e4000c101908 */
.L_x_1067:
[----:B------:R-:W-:Y:S05]  /*40a0*/  BSYNC B0 ;  /* 0x0000000000007941 */ /* 0x000fea0003800000 */
.L_x_1066:
[----:B------:R-:W-:Y:S02]  /*40b0*/  IADD3 R39, R36, R39, RZ ;  /* 0x0000002724277210 */ /* 0x000fe40007ffe0ff */
[----:B------:R-:W-:Y:S02]  /*40c0*/  IADD3 R40, R40, 0x1, RZ ;  /* 0x0000000128287810 */ /* 0x000fe40007ffe0ff */
[----:B------:R-:W-:-:S13]  /*40d0*/  ISETP.GE.AND P0, PT, R39, UR4, PT ;  /* 0x0000000427007c0c */ /* 0x000fda000bf06270 */
[----:B------:R-:W-:Y:S05]  /*40e0*/  @!P0 BRA `(.L_x_1068) ;  /* 0xffffffc000ac8947 */ /* 0x000fea000383ffff */
.L_x_1033:
[----:B------:R-:W4:Y:S01]  /*40f0*/  LDC R6, c[0x0][0xc] ;  /* 0x00000300ff067b82 */ /* 0x000f220000000800 */
[----:B------:R-:W-:Y:S01]  /*4100*/  ISETP.NE.AND P2, PT, R47, RZ, PT ;  /* 0x000000ff2f00720c */ /* 0x000fe20003f45270 */
[----:B------:R-:W-:Y:S06]  /*4110*/  BSSY B0, `(.L_x_1069) ;  /* 0x0000015000007945 */ /* 0x000fec0003800000 */
[----:B------:R-:W5:Y:S08]  /*4120*/  LDC R7, c[0x0][0x10] ;  /* 0x00000400ff077b82 */ /* 0x000f700000000800 */
[----:B------:R-:W0:Y:S01]  /*4130*/  LDC.64 R2, c[0x0][0x258] ;  /* 0x00009600ff027b82 */ /* 0x000e220000000a00 */
[----:B----4-:R-:W-:-:S02]  /*4140*/  IADD3 R0, R6, -0x1, RZ ;  /* 0xffffffff06007810 */ /* 0x010fc40007ffe0ff */
[----:B------:R-:W-:Y:S02]  /*4150*/  ISETP.NE.AND P1, PT, R6, 0x1, PT ;  /* 0x000000010600780c */ /* 0x000fe40003f25270 */
[----:B------:R-:W-:Y:S02]  /*4160*/  ISETP.NE.AND P0, PT, R0, UR7, PT ;  /* 0x0000000700007c0c */ /* 0x000fe4000bf05270 */
[C---:B-----5:R-:W-:Y:S02]  /*4170*/  SHF.L.U32 R0, R7.reuse, 0x1, RZ ;  /* 0x0000000107007819 */ /* 0x060fe400000006ff */
        /* <DEDUP_REMOVED lines=8> */
[----:B------:R-:W4:Y:S04]  /*4200*/  POPC R5, UR4 ;  /* 0x0000000400057d09 */ /* 0x000f280008000000 */
[----:B0-----:R-:W-:-:S13]  /*4210*/  ISETP.EQ.U32.AND P1, PT, R0, UR5, PT ;  /* 0x0000000500007c0c */ /* 0x001fda000bf22070 */
[----:B------:R-:W-:Y:S06]  /*4220*/  @P1 MEMBAR.ALL.GPU ;  /* 0x0000000000001992 */ /* 0x000fec000000a000 */
[----:B------:R-:W-:-:S00]  /*4230*/  @P1 ERRBAR ;  /* 0x00000000000019ab */ /* 0x000fc00000000000 */
[----:B------:R-:W-:Y:S06]  /*4240*/  @P1 CGAERRBAR ;  /* 0x00000000000015ab */ /* 0x000fec0000000000 */
[----:B----4-:R0:W-:Y:S02]  /*4250*/  @P1 REDG.E.ADD.S32.STRONG.GPU desc[UR8][R2.64], R5 ;  /* 0x000000050200198e */ /* 0x0101e4000c10e388 */
.L_x_1070:
[----:B------:R-:W-:Y:S05]  /*4260*/  BSYNC B0 ;  /* 0x0000000000007941 */ /* 0x000fea0003800000 */
.L_x_1069:
[----:B------:R-:W-:Y:S05]  /*4270*/  @P0 EXIT ;  /* 0x000000000000094d */ /* 0x000fea0003800000 */
[----:B------:R-:W-:Y:S05]  /*4280*/  @P2 BRA `(.L_x_1071) ;  /* 0x0000000000202947 */ /* 0x000fea0003800000 */
[----:B------:R-:W-:-:S05]  /*4290*/  IMAD R0, R6, R7, RZ ;  /* 0x0000000706007224 */ /* 0x000fca00078e02ff */
[----:B------:R-:W-:-:S13]  /*42a0*/  ISETP.NE.AND P0, PT, R0, -0x1, PT ;  /* 0xffffffff0000780c */ /* 0x000fda0003f05270 */
[----:B------:R-:W-:Y:S05]  /*42b0*/  @!P0 BRA `(.L_x_1071) ;  /* 0x0000000000148947 */ /* 0x000fea0003800000 */
.L_x_1072:
[----:B0-----:R-:W4:Y:S04]  /*42c0*/  LDG.E.STRONG.GPU R5, desc[UR8][R2.64] ;  /* 0x0000000802057981 */ /* 0x001f28000c1ef900 */
[----:B----4-:R-:W-:Y:S01]  /*42d0*/  CCTL.IVALL ;  /* 0x00000000ff00798f */ /* 0x010fe20002000000 */
[----:B------:R-:W-:Y:S05]  /*42e0*/  YIELD ;  /* 0x0000000000007946 */ /* 0x000fea0003800000 */
[----:B------:R-:W-:-:S13]  /*42f0*/  ISETP.NE.AND P0, PT, R5, R0, PT ;  /* 0x000000000500720c */ /* 0x000fda0003f05270 */
[----:B------:R-:W-:Y:S05]  /*4300*/  @P0 BRA `(.L_x_1072) ;  /* 0xfffffffc00ec0947 */ /* 0x000fea000383ffff */
.L_x_1071:
[----:B------:R-:W-:Y:S05]  /*4310*/  WARPSYNC.ALL ;  /* 0x0000000000007948 */ /* 0x000fea0003800000 */
[----:B------:R-:W4:Y:S08]  /*4320*/  LDC.64 R22, c[0x0][0x288] ;  /* 0x0000a200ff167b82 */ /* 0x000f300000000a00 */
[----:B------:R-:W-:Y:S01]  /*4330*/  BAR.SYNC.DEFER_BLOCKING 0x0 ;  /* 0x0000000000007b1d */ /* 0x000fe20000010000 */
[----:B----4-:R-:W-:-:S04]  /*4340*/  LEA.HI R0, P0, R23, R22, RZ, 0x1 ;  /* 0x0000001617007211 */ /* 0x010fc800078108ff */
[----:B0-----:R-:W-:-:S04]  /*4350*/  IADD3.X R3, RZ, R23, RZ, P0, !PT ;  /* 0x00000017ff037210 */ /* 0x001fc800007fe4ff */
        /* <DEDUP_REMOVED lines=14> */
[----:B-12---:R-:W1:Y:S03]  /*4440*/  LDC.64 R16, c[0x0][0x220] ;  /* 0x00008800ff107b82 */ /* 0x006e660000000a00 */
[----:B------:R-:W-:-:S04]  /*4450*/  IADD3.X R5, RZ, R5, RZ, P0, !PT ;  /* 0x00000005ff057210 */ /* 0x000fc800007fe4ff */
[--C-:B------:R-:W-:Y:S02]  /*4460*/  SHF.R.S64 R27, R2, 0x1, R5.reuse ;  /* 0x00000001021b7819 */ /* 0x100fe40000001005 */
[----:B------:R-:W-:-:S04]  /*4470*/  SHF.R.S32.HI R2, RZ, 0x1, R5 ;  /* 0x00000001ff027819 */ /* 0x000fc80000011405 */
[----:B------:R-:W-:-:S07]  /*4480*/  SHF.L.U64.HI R29, R27, 0x2, R2 ;  /* 0x000000021b1d7819 */ /* 0x000fce0000010202 */
.L_x_1073:
[----:B------:R-:W-:-:S04]  /*4490*/  LEA R6, P0, R47, UR4, 0x2 ;  /* 0x000000042f067c11 */ /* 0x000fc8000f8010ff */
[----:B------:R-:W-:Y:S02]  /*44a0*/  LEA.HI.X R7, R47, UR5, R0, 0x2, P0 ;  /* 0x000000052f077c11 */ /* 0x000fe400080f1400 */
[-C--:B---3--:R-:W-:Y:S02]  /*44b0*/  LEA R8, P0, R24, R6.reuse, 0x2 ;  /* 0x0000000618087211 */ /* 0x088fe400078010ff */
        /* <DEDUP_REMOVED lines=20> */
.L_x_1074:
        /* <DEDUP_REMOVED lines=16> */
.L_x_5153:


//--------------------- .text._Z35group_norm_nhwc_bwd_one_pass_kernelI11Fp16IOFp32WLi128ELi60ELi480EEv26Group_norm_nhwc_bwd_params --------------------------
	.section	.text._Z35group_norm_nhwc_bwd_one_pass_kernelI11Fp16IOFp32WLi128ELi60ELi480EEv26Group_norm_nhwc_bwd_params,"ax",@progbits
	.align	128
        .global         _Z35group_norm_nhwc_bwd_one_pass_kernelI11Fp16IOFp32WLi128ELi60ELi480EEv26Group_norm_nhwc_bwd_params
        .type           _Z35group_norm_nhwc_bwd_one_pass_kernelI11Fp16IOFp32WLi128ELi60ELi480EEv26Group_norm_nhwc_bwd_params,@function
        .size           _Z35group_norm_nhwc_bwd_one_pass_kernelI11Fp16IOFp32WLi128ELi60ELi480EEv26Group_norm_nhwc_bwd_params,(.L_x_5154 - _Z35group_norm_nhwc_bwd_one_pass_kernelI11Fp16IOFp32WLi128ELi60ELi480EEv26Group_norm_nhwc_bwd_params)
        .other          _Z35group_norm_nhwc_bwd_one_pass_kernelI11Fp16IOFp32WLi128ELi60ELi480EEv26Group_norm_nhwc_bwd_params,@"STO_CUDA_ENTRY STV_DEFAULT"
_Z35group_norm_nhwc_bwd_one_pass_kernelI11Fp16IOFp32WLi128ELi60ELi480EEv26Group_norm_nhwc_bwd_params:
.text._Z35group_norm_nhwc_bwd_one_pass_kernelI11Fp16IOFp32WLi128ELi60ELi480EEv26Group_norm_nhwc_bwd_params:
        /* <DEDUP_REMOVED lines=9> */
[----:B------:R-:W0:Y:S01]  /*0090*/  S2UR UR7, SR_CTAID.X ;  /* 0x00000000000779c3 */ /* 0x000e220000002500 */
[C---:B------:R-:W-:Y:S01]  /*00a0*/  IMAD.WIDE.U32 R2, R53.reuse, -0x77777777, RZ ;  /* 0x8888888935027825 */ /* 0x040fe200078e00ff */
[----:B------:R-:W-:Y:S01]  /*00b0*/  ULDC.64 UR10, c[0x0][0x290] ;  /* 0x0000a400000a7ab9 */ /* 0x000fe20000000a00 */
[----:B------:R-:W-:Y:S01]  /*00c0*/  ISETP.GE.U32.AND P1, PT, R53, 0x1e0, PT ;  /* 0x000001e03500780c */ /* 0x000fe20003f26070 */
[----:B------:R-:W1:Y:S01]  /*00d0*/  S2R R6, SR_LANEID ;  /* 0x0000000000067919 */ /* 0x000e620000000000 */
[----:B------:R-:W-:Y:S01]  /*00e0*/  UMOV UR5, 0x400 ;  /* 0x0000040000057882 */ /* 0x000fe20000000000 */
[----:B------:R-:W-:Y:S01]  /*00f0*/  SHF.R.U32.HI R2, RZ, 0x4, R3 ;  /* 0x00000004ff027819 */ /* 0x000fe20000011603 */
[----:B------:R-:W-:Y:S01]  /*0100*/  HFMA2.MMA R49, -RZ, RZ, 0, 0 ;  /* 0x00000000ff317435 */ /* 0x000fe200000001ff */
[----:B------:R-:W0:Y:S01]  /*0110*/  LDC R51, c[0x0][0x2ac] ;  /* 0x0000ab00ff337b82 */ /* 0x000e220000000800 */
[----:B------:R-:W-:-:S07]  /*0120*/  LOP3.LUT R54, R54, 0xfffffffd, RZ, 0xc0, !PT ;  /* 0xfffffffd36367812 */ /* 0x000fce00078ec0ff */
[----:B------:R-:W2:Y:S08]  /*0130*/  LDC.64 R8, c[0x0][0x288] ;  /* 0x0000a200ff087b82 */ /* 0x000eb00000000a00 */
[----:B------:R-:W3:Y:S01]  /*0140*/  S2UR UR6, SR_CgaCtaId ;  /* 0x00000000000679c3 */ /* 0x000ee20000008800 */
[----:B0-----:R-:W-:-:S05]  /*0150*/  IMAD R51, R51, UR7, R2 ;  /* 0x0000000733337c24 */ /* 0x001fca000f8e0202 */
[C---:B------:R-:W-:Y:S02]  /*0160*/  IADD3 R0, R51.reuse, 0x10, RZ ;  /* 0x0000001033007810 */ /* 0x040fe40007ffe0ff */
[C---:B------:R-:W-:Y:S02]  /*0170*/  IADD3 R2, R51.reuse, 0x20, RZ ;  /* 0x0000002033027810 */ /* 0x040fe40007ffe0ff */
[----:B------:R-:W-:Y:S02]  /*0180*/  IADD3 R3, R51, 0x40, RZ ;  /* 0x0000004033037810 */ /* 0x000fe40007ffe0ff */
[----:B------:R-:W-:Y:S02]  /*0190*/  ISETP.LT.U32.AND P5, PT, R0, UR10, PT ;  /* 0x0000000a00007c0c */ /* 0x000fe4000bfa1070 */
[----:B------:R-:W-:Y:S02]  /*01a0*/  SHF.R.S32.HI R0, RZ, 0x1f, R0 ;  /* 0x0000001fff007819 */ /* 0x000fe40000011400 */
[----:B------:R-:W-:Y:S01]  /*01b0*/  ISETP.LT.U32.AND P4, PT, R2, UR10, PT ;  /* 0x0000000a02007c0c */ /* 0x000fe2000bf81070 */
[----:B---3--:R-:W-:Y:S01]  /*01c0*/  ULEA UR5, UR6, UR5, 0x18 ;  /* 0x0000000506057291 */ /* 0x008fe2000f8ec03f */
[----:B------:R-:W-:-:S02]  /*01d0*/  ISETP.LT.U32.AND P2, PT, R3, UR10, PT ;  /* 0x0000000a03007c0c */ /* 0x000fc4000bf41070 */
[----:B------:R-:W-:Y:S02]  /*01e0*/  SHF.R.S32.HI R2, RZ, 0x1f, R2 ;  /* 0x0000001fff027819 */ /* 0x000fe40000011402 */
[----:B------:R-:W-:Y:S02]  /*01f0*/  SHF.R.S32.HI R3, RZ, 0x1f, R3 ;  /* 0x0000001fff037819 */ /* 0x000fe40000011403 */
[----:B------:R-:W-:Y:S02]  /*0200*/  ISETP.LT.AND.EX P5, PT, R0, UR11, !P1, P5 ;  /* 0x0000000b00007c0c */ /* 0x000fe4000cfa1350 */
[----:B------:R-:W-:Y:S02]  /*0210*/  IADD3 R50, R51, 0x30, RZ ;  /* 0x0000003033327810 */ /* 0x000fe40007ffe0ff */
[----:B------:R-:W-:Y:S02]  /*0220*/  ISETP.LT.AND.EX P4, PT, R2, UR11, !P1, P4 ;  /* 0x0000000b02007c0c */ /* 0x000fe4000cf81340 */
[----:B------:R-:W-:Y:S01]  /*0230*/  ISETP.LT.AND.EX P2, PT, R3, UR11, !P1, P2 ;  /* 0x0000000b03007c0c */ /* 0x000fe2000cf41320 */
[----:B--2---:R-:W-:Y:S01]  /*0240*/  IMAD.WIDE.U32 R2, R8, 0x3, RZ ;  /* 0x0000000308027825 */ /* 0x004fe200078e00ff */
[----:B------:R-:W-:-:S02]  /*0250*/  IADD3 R0, R51, 0x50, RZ ;  /* 0x0000005033007810 */ /* 0x000fc40007ffe0ff */
[----:B------:R-:W-:Y:S02]  /*0260*/  LEA R5, R9, R9, 0x1 ;  /* 0x0000000909057211 */ /* 0x000fe400078e08ff */
[----:B------:R-:W-:Y:S02]  /*0270*/  ISETP.LT.U32.AND P3, PT, R50, UR10, PT ;  /* 0x0000000a32007c0c */ /* 0x000fe4000bf61070 */
[----:B------:R-:W-:Y:S02]  /*0280*/  SHF.R.S32.HI R4, RZ, 0x1f, R50 ;  /* 0x0000001fff047819 */ /* 0x000fe40000011432 */
[----:B------:R-:W-:Y:S02]  /*0290*/  ISETP.LT.U32.AND P6, PT, R51, UR10, PT ;  /* 0x0000000a33007c0c */ /* 0x000fe4000bfc1070 */
[----:B------:R-:W-:Y:S02]  /*02a0*/  SHF.R.S32.HI R33, RZ, 0x1f, R51 ;  /* 0x0000001fff217819 */ /* 0x000fe40000011433 */
[----:B------:R-:W-:-:S02]  /*02b0*/  ISETP.LT.U32.AND P0, PT, R0, UR10, PT ;  /* 0x0000000a00007c0c */ /* 0x000fc4000bf01070 */
[----:B------:R-:W-:Y:S02]  /*02c0*/  SHF.R.S32.HI R0, RZ, 0x1f, R0 ;  /* 0x0000001fff007819 */ /* 0x000fe40000011400 */
[----:B------:R-:W-:Y:S02]  /*02d0*/  IADD3 R5, R3, R5, RZ ;  /* 0x0000000503057210 */ /* 0x000fe40007ffe0ff */
[----:B------:R-:W-:Y:S02]  /*02e0*/  ISETP.LT.AND.EX P3, PT, R4, UR11, !P1, P3 ;  /* 0x0000000b04007c0c */ /* 0x000fe4000cf61330 */
[----:B------:R-:W-:Y:S02]  /*02f0*/  ISETP.LT.AND.EX P6, PT, R33, UR11, !P1, P6 ;  /* 0x0000000b21007c0c */ /* 0x000fe4000cfc1360 */
[----:B------:R-:W-:Y:S02]  /*0300*/  ISETP.LT.AND.EX P1, PT, R0, UR11, !P1, P0 ;  /* 0x0000000b00007c0c */ /* 0x000fe4000cf21300 */
[----:B------:R-:W-:-:S02]  /*0310*/  LEA.HI R2, P0, R5, R2, RZ, 0x1 ;  /* 0x0000000205027211 */ /* 0x000fc400078108ff */
[----:B------:R-:W-:Y:S02]  /*0320*/  SHF.R.S32.HI R0, RZ, 0x1f, R53 ;  /* 0x0000001fff007819 */ /* 0x000fe40000011435 */
[----:B------:R-:W-:Y:S02]  /*0330*/  IADD3.X R5, RZ, R5, RZ, P0, !PT ;  /* 0x00000005ff057210 */ /* 0x000fe400007fe4ff */
[----:B------:R-:W-:Y:S02]  /*0340*/  LEA.HI R4, P0, R9, R8, RZ, 0x1 ;  /* 0x0000000809047211 */ /* 0x000fe400078108ff */
[----:B------:R-:W-:Y:S02]  /*0350*/  LEA.HI R0, R0, R53, RZ, 0x5 ;  /* 0x0000003500007211 */ /* 0x000fe400078f28ff */
[----:B------:R-:W-:Y:S02]  /*0360*/  IADD3.X R7, RZ, R9, RZ, P0, !PT ;  /* 0x00000009ff077210 */ /* 0x000fe400007fe4ff */
[----:B------:R-:W-:-:S02]  /*0370*/  SHF.R.S32.HI R3, RZ, 0x5, R0 ;  /* 0x00000005ff037819 */ /* 0x000fc40000011400 */
[----:B------:R-:W-:Y:S02]  /*0380*/  SHF.R.S64 R0, R4, 0x1, R7 ;  /* 0x0000000104007819 */ /* 0x000fe40000001007 */
[----:B------:R-:W-:Y:S02]  /*0390*/  SHF.R.S64 R2, R2, 0x1, R5 ;  /* 0x0000000102027819 */ /* 0x000fe40000001005 */
[----:B------:R-:W-:Y:S02]  /*03a0*/  SHF.R.S32.HI R7, RZ, 0x1, R7 ;  /* 0x00000001ff077819 */ /* 0x000fe40000011407 */
[----:B------:R-:W-:Y:S02]  /*03b0*/  SHF.R.S32.HI R5, RZ, 0x1, R5 ;  /* 0x00000001ff057819 */ /* 0x000fe40000011405 */
[----:B------:R-:W-:Y:S02]  /*03c0*/  @P6 LOP3.LUT R54, R54, 0x2, RZ, 0xfc, !PT ;  /* 0x0000000236366812 */ /* 0x000fe400078efcff */
[----:B------:R-:W-:-:S02]  /*03d0*/  LEA R3, R3, UR5, 0x3 ;  /* 0x0000000503037c11 */ /* 0x000fc4000f8e18ff */
[----:B------:R-:W-:Y:S02]  /*03e0*/  SHF.L.U64.HI R4, R0, 0x2, R7 ;  /* 0x0000000200047819 */ /* 0x000fe40000010207 */
[----:B-1----:R-:W-:-:S07]  /*03f0*/  SHF.L.U64.HI R5, R2, 0x2, R5 ;  /* 0x0000000202057819 */ /* 0x002fce0000010205 */
.L_x_1126:
[----:B------:R-:W0:Y:S01]  /*0400*/  LDC R13, c[0x0][0x2a0] ;  /* 0x0000a800ff0d7b82 */ /* 0x000e220000000800 */
[----:B------:R-:W-:Y:S01]  /*0410*/  IABS R10, R52 ;  /* 0x00000034000a7213 */ /* 0x000fe20000000000 */
[----:B------:R-:W-:Y:S01]  /*0420*/  ULDC.64 UR10, c[0x0][0x298] ;  /* 0x0000a600000a7ab9 */ /* 0x000fe20000000a00 */
[----:B------:R-:W-:Y:S02]  /*0430*/  LOP3.LUT P6, RZ, R54, 0x2, RZ, 0xc0, !PT ;  /* 0x0000000236ff7812 */ /* 0x000fe400078cc0ff */
[C---:B------:R-:W-:Y:S02]  /*0440*/  IADD3 R17, R51.reuse, 0x10, RZ ;  /* 0x0000001033117810 */ /* 0x040fe40007ffe0ff */
[----:B------:R-:W-:Y:S01]  /*0450*/  IADD3 R27, R51, 0x50, RZ ;  /* 0x00000050331b7810 */ /* 0x000fe20007ffe0ff */
[----:B------:R-:W1:Y:S01]  /*0460*/  @P5 LDC.64 R38, c[0x0][0x230] ;  /* 0x00008c00ff265b82 */ /* 0x000e620000000a00 */
[----:B------:R-:W-:Y:S02]  /*0470*/  SHF.R.S32.HI R15, RZ, 0x1f, R17 ;  /* 0x0000001fff0f7819 */ /* 0x000fe40000011411 */
[----:B------:R-:W-:-:S05]  /*0480*/  SHF.R.S32.HI R35, RZ, 0x1f, R27 ;  /* 0x0000001fff237819 */ /* 0x000fca000001141b */
        /* <DEDUP_REMOVED lines=14> */
[----:B-1----:R-:W-:-:S05]  /*0570*/  IADD3 R11, RZ, -R9, RZ ;  /* 0x80000009ff0b7210 */ /* 0x002fca0007ffe0ff */
[----:B------:R-:W-:-:S04]  /*0580*/  IMAD R11, R11, R12, RZ ;  /* 0x0000000c0b0b7224 */ /* 0x000fc800078e02ff */
[----:B------:R-:W-:Y:S01]  /*0590*/  IMAD.HI.U32 R9, R9, R11, R8 ;  /* 0x0000000b09097227 */ /* 0x000fe200078e0008 */
[----:B------:R-:W-:-:S05]  /*05a0*/  MOV R11, R10 ;  /* 0x0000000a000b7202 */ /* 0x000fca0000000f00 */
[----:B------:R-:W-:-:S05]  /*05b0*/  IMAD.HI.U32 R10, R9, R11, RZ ;  /* 0x0000000b090a7227 */ /* 0x000fca00078e00ff */
[----:B------:R-:W-:-:S05]  /*05c0*/  IADD3 R7, -R10, RZ, RZ ;  /* 0x000000ff0a077210 */ /* 0x000fca0007ffe1ff */
[C---:B------:R-:W-:Y:S02]  /*05d0*/  IMAD R7, R12.reuse, R7, R11 ;  /* 0x000000070c077224 */ /* 0x040fe400078e020b */
[----:B------:R-:W1:Y:S03]  /*05e0*/  S2R R11, SR_TID.X ;  /* 0x00000000000b7919 */ /* 0x000e660000002100 */
        /* <DEDUP_REMOVED lines=8> */
[----:B-1----:R-:W-:-:S05]  /*0670*/  IMAD.WIDE.U32 R8, R11, -0x77777777, RZ ;  /* 0x888888890b087825 */ /* 0x002fca00078e00ff */
[----:B------:R-:W-:-:S05]  /*0680*/  SHF.R.U32.HI R8, RZ, 0x4, R9 ;  /* 0x00000004ff087819 */ /* 0x000fca0000011609 */
[----:B------:R-:W-:Y:S01]  /*0690*/  @P0 IADD3 R10, R10, 0x1, RZ ;  /* 0x000000010a0a0810 */ /* 0x000fe20007ffe0ff */
[----:B------:R-:W-:Y:S01]  /*06a0*/  IMAD R26, R8, -0x1e, R11 ;  /* 0xffffffe2081a7824 */ /* 0x000fe200078e020b */
[----:B------:R-:W-:Y:S01]  /*06b0*/  ISETP.GE.AND P0, PT, R52, RZ, PT ;  /* 0x000000ff3400720c */ /* 0x000fe20003f06270 */
[----:B------:R-:W1:Y:S03]  /*06c0*/  @P6 LDC.64 R8, c[0x0][0x288] ;  /* 0x0000a200ff086b82 */ /* 0x000e660000000a00 */
[----:B------:R-:W-:-:S09]  /*06d0*/  SHF.L.U32 R26, R26, 0x1, RZ ;  /* 0x000000011a1a7819 */ /* 0x000fd200000006ff */
[----:B------:R-:W-:Y:S02]  /*06e0*/  @!P0 IADD3 R56, -R56, RZ, RZ ;  /* 0x000000ff38388210 */ /* 0x000fe40007ffe1ff */
[----:B------:R-:W-:Y:S02]  /*06f0*/  ISETP.GE.AND P0, PT, R7, RZ, PT ;  /* 0x000000ff0700720c */ /* 0x000fe40003f06270 */
[----:B------:R-:W-:-:S11]  /*0700*/  LOP3.LUT R7, RZ, R13, RZ, 0x33, !PT ;  /* 0x0000000dff077212 */ /* 0x000fd600078e33ff */
[----:B------:R-:W-:Y:S02]  /*0710*/  @!P0 IADD3 R10, -R10, RZ, RZ ;  /* 0x000000ff0a0a8210 */ /* 0x000fe40007ffe1ff */
[----:B------:R-:W-:-:S04]  /*0720*/  ISETP.NE.AND P0, PT, R13, RZ, PT ;  /* 0x000000ff0d00720c */ /* 0x000fc80003f05270 */
[C---:B------:R-:W-:Y:S02]  /*0730*/  SEL R56, R7.reuse, R56, !P0 ;  /* 0x0000003807387207 */ /* 0x040fe40004000000 */
[----:B------:R-:W-:Y:S02]  /*0740*/  SEL R7, R7, R10, !P0 ;  /* 0x0000000a07077207 */ /* 0x000fe40004000000 */
[----:B------:R-:W-:Y:S01]  /*0750*/  SHF.R.S32.HI R10, RZ, 0x1f, R26 ;  /* 0x0000001fff0a7819 */ /* 0x000fe2000001141a */
[----:B------:R-:W-:Y:S01]  /*0760*/  IMAD R11, R56, 0x3c, RZ ;  /* 0x0000003c380b7824 */ /* 0x000fe200078e02ff */
[----:B------:R-:W-:-:S04]  /*0770*/  SHF.R.S32.HI R12, RZ, 0x1f, R7 ;  /* 0x0000001fff0c7819 */ /* 0x000fc80000011407 */
[----:B------:R-:W-:Y:S01]  /*0780*/  IADD3 R58, P0, R26, R11, RZ ;  /* 0x0000000b1a3a7210 */ /* 0x000fe20007f1e0ff */
[----:B------:R-:W-:-:S03]  /*0790*/  IMAD R12, R12, UR10, RZ ;  /* 0x0000000a0c0c7c24 */ /* 0x000fc6000f8e02ff */
[----:B------:R-:W-:Y:S01]  /*07a0*/  LEA.HI.X.SX32 R59, R11, R10, 0x1, P0 ;  /* 0x0000000a0b3b7211 */ /* 0x000fe200000f0eff */
[----:B------:R-:W-:Y:S01]  /*07b0*/  IMAD R61, R7, UR11, R12 ;  /* 0x0000000b073d7c24 */ /* 0x000fe2000f8e020c */
[----:B------:R-:W2:Y:S01]  /*07c0*/  @P5 LDC.64 R10, c[0x0][0x288] ;  /* 0x0000a200ff0a5b82 */ /* 0x000ea20000000a00 */
[----:B-1----:R-:W-:Y:S02]  /*07d0*/  @P6 IMAD R12, R33, R8, RZ ;  /* 0x00000008210c6224 */ /* 0x002fe400078e02ff */
[----:B------:R-:W-:Y:S01]  /*07e0*/  IMAD.WIDE.U32 R58, R7, UR10, R58 ;  /* 0x0000000a073a7c25 */ /* 0x000fe2000f8e003a */
[----:B------:R-:W-:-:S03]  /*07f0*/  ULDC.64 UR10, c[0x0][0x290] ;  /* 0x0000a400000a7ab9 */ /* 0x000fc60000000a00 */
[----:B------:R-:W-:Y:S01]  /*0800*/  @P6 IMAD R7, R51, R9, R12 ;  /* 0x0000000933076224 */ /* 0x000fe200078e020c */
[----:B------:R-:W-:Y:S02]  /*0810*/  IADD3 R61, R59, R61, RZ ;  /* 0x0000003d3b3d7210 */ /* 0x000fe40007ffe0ff */
[----:B------:R-:W-:-:S05]  /*0820*/  @P6 MOV R60, R58 ;  /* 0x0000003a003c6202 */ /* 0x000fca0000000f00 */
[----:B------:R-:W-:Y:S02]  /*0830*/  @P6 IMAD.WIDE.U32 R12, R51, R8, R60 ;  /* 0x00000008330c6225 */ /* 0x000fe400078e003c */
[----:B------:R-:W1:Y:S03]  /*0840*/  @P4 LDC.64 R8, c[0x0][0x288] ;  /* 0x0000a200ff084b82 */ /* 0x000e660000000a00 */
[----:B------:R-:W-:Y:S02]  /*0850*/  @P6 IADD3 R13, R13, R7, RZ ;  /* 0x000000070d0d6210 */ /* 0x000fe40007ffe0ff */
[C---:B------:R-:W-:Y:S02]  /*0860*/  @P6 SHF.L.U32 R7, R12.reuse, 0x1, RZ ;  /* 0x000000010c076819 */ /* 0x040fe400000006ff */
[----:B------:R-:W-:Y:S01]  /*0870*/  @P6 SHF.L.U64.HI R14, R12, 0x1, R13 ;  /* 0x000000010c0e6819 */ /* 0x000fe2000001020d */
[----:B--2---:R-:W-:Y:S01]  /*0880*/  @P5 IMAD R16, R15, R10, RZ ;  /* 0x0000000a0f105224 */ /* 0x004fe200078e02ff */
[----:B------:R-:W-:-:S02]  /*0890*/  @P5 MOV R12, R58 ;  /* 0x0000003a000c5202 */ /* 0x000fc40000000f00 */
[----:B------:R-:W-:Y:S01]  /*08a0*/  @P5 MOV R13, R61 ;  /* 0x0000003d000d5202 */ /* 0x000fe20000000f00 */
[----:B------:R-:W-:Y:S01]  /*08b0*/  @P5 IMAD R15, R17, R11, R16 ;  /* 0x0000000b110f5224 */ /* 0x000fe200078e0210 */
[----:B------:R-:W-:Y:S01]  /*08c0*/  @P6 IADD3 R44, P0, R7, R44, RZ ;  /* 0x0000002c072c6210 */ /* 0x000fe20007f1e0ff */
[----:B------:R-:W-:Y:S01]  /*08d0*/  @P5 IMAD.WIDE.U32 R12, R17, R10, R12 ;  /* 0x0000000a110c5225 */ /* 0x000fe200078e000c */
[----:B------:R-:W-:Y:S01]  /*08e0*/  IADD3 R17, R51, 0x20, RZ ;  /* 0x0000002033117810 */ /* 0x000fe20007ffe0ff */
[----:B------:R-:W2:Y:S01]  /*08f0*/  @P3 LDC.64 R10, c[0x0][0x288] ;  /* 0x0000a200ff0a3b82 */ /* 0x000ea20000000a00 */
[----:B------:R-:W-:Y:S02]  /*0900*/  @P6 IADD3.X R45, R14, R45, RZ, P0, !PT ;  /* 0x0000002d0e2d6210 */ /* 0x000fe400007fe4ff */
[----:B------:R-:W-:Y:S02]  /*0910*/  @P5 IADD3 R13, R13, R15, RZ ;  /* 0x0000000f0d0d5210 */ /* 0x000fe40007ffe0ff */
[----:B0-----:R-:W-:-:S02]  /*0920*/  @P6 IADD3 R40, P0, R7, R40, RZ ;  /* 0x0000002807286210 */ /* 0x001fc40007f1e0ff */
[C---:B------:R-:W-:Y:S02]  /*0930*/  @P5 SHF.L.U32 R7, R12.reuse, 0x1, RZ ;  /* 0x000000010c075819 */ /* 0x040fe400000006ff */
[----:B------:R-:W-:Y:S02]  /*0940*/  @P5 SHF.L.U64.HI R16, R12, 0x1, R13 ;  /* 0x000000010c105819 */ /* 0x000fe4000001020d */
[----:B------:R-:W-:Y:S02]  /*0950*/  SHF.R.S32.HI R13, RZ, 0x1f, R17 ;  /* 0x0000001fff0d7819 */ /* 0x000fe40000011411 */
[----:B------:R-:W-:Y:S02]  /*0960*/  @P6 IADD3.X R41, R14, R41, RZ, P0, !PT ;  /* 0x000000290e296210 */ /* 0x000fe400007fe4ff */
[----:B------:R-:W-:Y:S01]  /*0970*/  @P5 IADD3 R38, P0, R7, R38, RZ ;  /* 0x0000002607265210 */ /* 0x000fe20007f1e0ff */
[----:B-1----:R-:W-:Y:S01]  /*0980*/  @P4 IMAD R12, R13, R8, RZ ;  /* 0x000000080d0c4224 */ /* 0x002fe200078e02ff */
[----:B------:R-:W-:Y:S01]  /*0990*/  @P4 MOV R13, R61 ;  /* 0x0000003d000d4202 */ /* 0x000fe20000000f00 */
[----:B------:R-:W0:Y:S01]  /*09a0*/  @P2 LDC.64 R14, c[0x0][0x288] ;  /* 0x0000a200ff0e2b82 */ /* 0x000e220000000a00 */
[----:B------:R-:W-:-:S02]  /*09b0*/  @P5 IADD3.X R39, R16, R39, RZ, P0, !PT ;  /* 0x0000002710275210 */ /* 0x000fc400007fe4ff */
[----:B----4-:R-:W-:Y:S01]  /*09c0*/  @P5 IADD3 R36, P0, R7, R36, RZ ;  /* 0x0000002407245210 */ /* 0x010fe20007f1e0ff */
[----:B------:R-:W-:Y:S01]  /*09d0*/  @P4 IMAD R7, R17, R9, R12 ;  /* 0x0000000911074224 */ /* 0x000fe200078e020c */
[----:B------:R-:W-:Y:S02]  /*09e0*/  @P4 MOV R12, R58 ;  /* 0x0000003a000c4202 */ /* 0x000fe40000000f00 */
[----:B------:R-:W-:-:S03]  /*09f0*/  @P5 IADD3.X R37, R16, R37, RZ, P0, !PT ;  /* 0x0000002510255210 */ /* 0x000fc600007fe4ff */
[----:B------:R-:W-:Y:S01]  /*0a00*/  @P4 IMAD.WIDE.U32 R8, R17, R8, R12 ;  /* 0x0000000811084225 */ /* 0x000fe200078e000c */
[----:B------:R-:W-:Y:S02]  /*0a10*/  SHF.R.S32.HI R13, RZ, 0x1f, R50 ;  /* 0x0000001fff0d7819 */ /* 0x000fe40000011432 */
[----:B------:R-:W-:Y:S02]  /*0a20*/  @P3 MOV R12, R58 ;  /* 0x0000003a000c3202 */ /* 0x000fe40000000f00 */
[----:B------:R-:W-:Y:S01]  /*0a30*/  @P4 IADD3 R7, R9, R7, RZ ;  /* 0x0000000709074210 */ /* 0x000fe20007ffe0ff */
[----:B--2---:R-:W-:Y:S01]  /*0a40*/  @P3 IMAD R9, R13, R10, RZ ;  /* 0x0000000a0d093224 */ /* 0x004fe200078e02ff */
[----:B------:R-:W-:Y:S02]  /*0a50*/  @P4 SHF.L.U32 R17, R8, 0x1, RZ ;  /* 0x0000000108114819 */ /* 0x000fe400000006ff */
[----:B------:R-:W-:Y:S01]  /*0a60*/  @P3 MOV R13, R61 ;  /* 0x0000003d000d3202 */ /* 0x000fe20000000f00 */
[----:B------:R-:W-:Y:S01]  /*0a70*/  @P3 IMAD R19, R50, R11, R9 ;  /* 0x0000000b32133224 */ /* 0x000fe200078e0209 */
[----:B------:R-:W-:-:S02]  /*0a80*/  @P4 SHF.L.U64.HI R16, R8, 0x1, R7 ;  /* 0x0000000108104819 */ /* 0x000fc40000010207 */
[----:B------:R-:W-:Y:S01]  /*0a90*/  IADD3 R7, R51, 0x40, RZ ;  /* 0x0000004033077810 */ /* 0x000fe20007ffe0ff */
[----:B------:R-:W1:Y:S01]  /*0aa0*/  @P1 LDC.64 R8, c[0x0][0x288] ;  /* 0x0000a200ff081b82 */ /* 0x000e620000000a00 */
[C---:B------:R-:W-:Y:S01]  /*0ab0*/  @P4 IADD3 R30, P0, R17.reuse, R30, RZ ;  /* 0x0000001e111e4210 */ /* 0x040fe20007f1e0ff */
[----:B------:R-:W-:Y:S01]  /*0ac0*/  @P3 IMAD.WIDE.U32 R10, R50, R10, R12 ;  /* 0x0000000a320a3225 */ /* 0x000fe200078e000c */
[----:B------:R-:W-:Y:S02]  /*0ad0*/  SHF.R.S32.HI R13, RZ, 0x1f, R7 ;  /* 0x0000001fff0d7819 */ /* 0x000fe40000011407 */
[----:B------:R-:W-:Y:S02]  /*0ae0*/  @P4 IADD3.X R31, R16, R31, RZ, P0, !PT ;  /* 0x0000001f101f4210 */ /* 0x000fe400007fe4ff */
[----:B------:R-:W-:Y:S01]  /*0af0*/  @P4 IADD3 R28, P0, R17, R28, RZ ;  /* 0x0000001c111c4210 */ /* 0x000fe20007f1e0ff */
[----:B0-----:R-:W-:Y:S01]  /*0b00*/  @P2 IMAD R12, R13, R14, RZ ;  /* 0x0000000e0d0c2224 */ /* 0x001fe200078e02ff */
[----:B------:R-:W-:-:S02]  /*0b10*/  @P3 IADD3 R11, R11, R19, RZ ;  /* 0x000000130b0b3210 */ /* 0x000fc40007ffe0ff */
[----:B------:R-:W-:Y:S01]  /*0b20*/  @P4 IADD3.X R29, R16, R29, RZ, P0, !PT ;  /* 0x0000001d101d4210 */ /* 0x000fe200007fe4ff */
[----:B------:R-:W0:Y:S01]  /*0b30*/  @P2 LDC.64 R18, c[0x0][0x228] ;  /* 0x00008a00ff122b82 */ /* 0x000e220000000a00 */
[C---:B------:R-:W-:Y:S01]  /*0b40*/  @P3 SHF.L.U32 R13, R10.reuse, 0x1, RZ ;  /* 0x000000010a0d3819 */ /* 0x040fe200000006ff */
[----:B------:R-:W-:Y:S01]  /*0b50*/  @P2 IMAD R17, R7, R15, R12 ;  /* 0x0000000f07112224 */ /* 0x000fe200078e020c */
[----:B------:R-:W-:Y:S02]  /*0b60*/  @P3 SHF.L.U64.HI R16, R10, 0x1, R11 ;  /* 0x000000010a103819 */ /* 0x000fe4000001020b */
[----:B------:R-:W-:Y:S02]  /*0b70*/  @P2 MOV R10, R58 ;  /* 0x0000003a000a2202 */ /* 0x000fe40000000f00 */
[----:B------:R-:W-:Y:S02]  /*0b80*/  @P2 MOV R11, R61 ;  /* 0x0000003d000b2202 */ /* 0x000fe40000000f00 */
[----:B------:R-:W-:Y:S01]  /*0b90*/  @P3 IADD3 R24, P0, R13, R24, RZ ;  /* 0x000000180d183210 */ /* 0x000fe20007f1e0ff */
[----:B------:R-:W-:-:S03]  /*0ba0*/  @P2 IMAD.WIDE.U32 R14, R7, R14, R10 ;  /* 0x0000000e070e2225 */ /* 0x000fc600078e000a */
[----:B------:R-:W-:Y:S01]  /*0bb0*/  @P3 IADD3.X R25, R16, R25, RZ, P0, !PT ;  /* 0x0000001910193210 */ /* 0x000fe200007fe4ff */
[----:B------:R-:W2:Y:S01]  /*0bc0*/  @P1 LDC.64 R10, c[0x0][0x230] ;  /* 0x00008c00ff0a1b82 */ /* 0x000ea20000000a00 */
[----:B------:R-:W-:Y:S01]  /*0bd0*/  @P3 IADD3 R22, P0, R13, R22, RZ ;  /* 0x000000160d163210 */ /* 0x000fe20007f1e0ff */
[----:B-1----:R-:W-:Y:S01]  /*0be0*/  @P1 IMAD R34, R35, R8, RZ ;  /* 0x0000000823221224 */ /* 0x002fe200078e02ff */
[----:B------:R-:W-:Y:S02]  /*0bf0*/  @P2 IADD3 R15, R15, R17, RZ ;  /* 0x000000110f0f2210 */ /* 0x000fe40007ffe0ff */
[C---:B------:R-:W-:Y:S01]  /*0c00*/  @P2 SHF.L.U32 R35, R14.reuse, 0x1, RZ ;  /* 0x000000010e232819 */ /* 0x040fe200000006ff */
[----:B------:R-:W-:Y:S01]  /*0c10*/  @P1 IMAD R9, R27, R9, R34 ;  /* 0x000000091b091224 */ /* 0x000fe200078e0222 */
[----:B------:R-:W-:Y:S01]  /*0c20*/  @P2 SHF.L.U64.HI R32, R14, 0x1, R15 ;  /* 0x000000010e202819 */ /* 0x000fe2000001020f */
[----:B------:R-:W1:Y:S01]  /*0c30*/  LDC R7, c[0x0][0x2ac] ;  /* 0x0000ab00ff077b82 */ /* 0x000e620000000800 */
[----:B------:R-:W-:-:S02]  /*0c40*/  @P1 MOV R14, R58 ;  /* 0x0000003a000e1202 */ /* 0x000fc40000000f00 */
[----:B------:R-:W-:Y:S02]  /*0c50*/  @P1 MOV R15, R61 ;  /* 0x0000003d000f1202 */ /* 0x000fe40000000f00 */
[----:B------:R-:W-:Y:S01]  /*0c60*/  @P3 IADD3.X R23, R16, R23, RZ, P0, !PT ;  /* 0x0000001710173210 */ /* 0x000fe200007fe4ff */
[----:B------:R-:W-:Y:S01]  /*0c70*/  IMAD.WIDE.U32 R16, R53, -0x77777777, RZ ;  /* 0x8888888935107825 */ /* 0x000fe200078e00ff */
[----:B---3--:R-:W-:Y:S01]  /*0c80*/  @P2 IADD3 R20, P0, R35, R20, RZ ;  /* 0x0000001423142210 */ /* 0x008fe20007f1e0ff */
[----:B------:R-:W3:Y:S02]  /*0c90*/  @P1 LDC.64 R12, c[0x0][0x228] ;  /* 0x00008a00ff0c1b82 */ /* 0x000ee40000000a00 */
[----:B------:R-:W-:Y:S01]  /*0ca0*/  @P1 IMAD.WIDE.U32 R14, R27, R8, R14 ;  /* 0x000000081b0e1225 */ /* 0x000fe200078e000e */
[----:B------:R-:W-:Y:S02]  /*0cb0*/  @P2 IADD3.X R21, R32, R21, RZ, P0, !PT ;  /* 0x0000001520152210 */ /* 0x000fe400007fe4ff */
[----:B0-----:R-:W-:-:S02]  /*0cc0*/  @P2 IADD3 R18, P0, R35, R18, RZ ;  /* 0x0000001223122210 */ /* 0x001fc40007f1e0ff */
[----:B------:R-:W-:Y:S02]  /*0cd0*/  CS2R R34, SRZ ;  /* 0x0000000000227805 */ /* 0x000fe4000001ff00 */
[----:B------:R-:W-:Y:S02]  /*0ce0*/  @P1 IADD3 R15, R15, R9, RZ ;  /* 0x000000090f0f1210 */ /* 0x000fe40007ffe0ff */
[----:B------:R-:W-:Y:S02]  /*0cf0*/  SHF.R.U32.HI R16, RZ, 0x4, R17 ;  /* 0x00000004ff107819 */ /* 0x000fe40000011611 */
[----:B------:R-:W-:Y:S02]  /*0d00*/  @P1 SHF.L.U32 R9, R14, 0x1, RZ ;  /* 0x000000010e091819 */ /* 0x000fe400000006ff */
[----:B------:R-:W-:Y:S02]  /*0d10*/  @P2 IADD3.X R19, R32, R19, RZ, P0, !PT ;  /* 0x0000001320132210 */ /* 0x000fe400007fe4ff */
[----:B------:R-:W-:Y:S01]  /*0d20*/  @P1 SHF.L.U64.HI R14, R14, 0x1, R15 ;  /* 0x000000010e0e1819 */ /* 0x000fe2000001020f */
[----:B-1----:R-:W-:Y:S01]  /*0d30*/  IMAD R7, R7, UR7, R16 ;  /* 0x0000000707077c24 */ /* 0x002fe2000f8e0210 */
[----:B--2---:R-:W-:-:S02]  /*0d40*/  @P1 IADD3 R10, P0, R9, R10, RZ ;  /* 0x0000000a090a1210 */ /* 0x004fc40007f1e0ff */
[----:B------:R-:W-:Y:S02]  /*0d50*/  IADD3 R27, R51, 0x60, RZ ;  /* 0x00000060331b7810 */ /* 0x000fe40007ffe0ff */
[----:B------:R-:W-:Y:S02]  /*0d60*/  @P1 IADD3.X R11, R14, R11, RZ, P0, !PT ;  /* 0x0000000b0e0b1210 */ /* 0x000fe400007fe4ff */
[----:B------:R-:W-:Y:S02]  /*0d70*/  IADD3 R7, R7, 0x60, RZ ;  /* 0x0000006007077810 */ /* 0x000fe40007ffe0ff */
[----:B---3--:R-:W-:-:S04]  /*0d80*/  @P1 IADD3 R12, P0, R9, R12, RZ ;  /* 0x0000000c090c1210 */ /* 0x008fc80007f1e0ff */
[----:B------:R-:W-:Y:S02]  /*0d90*/  @P1 IADD3.X R13, R14, R13, RZ, P0, !PT ;  /* 0x0000000d0e0d1210 */ /* 0x000fe400007fe4ff */
[----:B------:R-:W-:Y:S02]  /*0da0*/  ISETP.GE.U32.AND P0, PT, R7, UR10, PT ;  /* 0x0000000a07007c0c */ /* 0x000fe4000bf06070 */
[----:B------:R-:W-:-:S04]  /*0db0*/  SHF.R.S32.HI R7, RZ, 0x1f, R7 ;  /* 0x0000001fff077819 */ /* 0x000fc80000011407 */
[----:B------:R-:W-:Y:S02]  /*0dc0*/  ISETP.GE.AND.EX P0, PT, R7, UR11, PT, P0 ;  /* 0x0000000b07007c0c */ /* 0x000fe4000bf06300 */
[----:B------:R-:W-:Y:S02]  /*0dd0*/  SHF.R.S32.HI R7, RZ, 0x1f, R27 ;  /* 0x0000001fff077819 */ /* 0x000fe4000001141b */
[----:B------:R-:W-:-:S13]  /*0de0*/  ISETP.LT.U32.AND P0, PT, R53, 0x1e0, !P0 ;  /* 0x000001e03500780c */ /* 0x000fda0004701070 */
[----:B------:R-:W0:Y:S01]  /*0df0*/  @P0 LDC.64 R8, c[0x0][0x288] ;  /* 0x0000a200ff080b82 */ /* 0x000e220000000a00 */
[----:B------:R-:W-:-:S07]  /*0e00*/  @P0 MOV R17, R61 ;  /* 0x0000003d00110202 */ /* 0x000fce0000000f00 */
[----:B------:R-:W1:Y:S01]  /*0e10*/  @P0 LDC.64 R14, c[0x0][0x230] ;  /* 0x00008c00ff0e0b82 */ /* 0x000e620000000a00 */
[----:B0-----:R-:W-:-:S04]  /*0e20*/  @P0 IMAD R16, R7, R8, RZ ;  /* 0x0000000807100224 */ /* 0x001fc800078e02ff */
[----:B------:R-:W-:Y:S01]  /*0e30*/  @P0 IMAD R7, R27, R9, R16 ;  /* 0x000000091b070224 */ /* 0x000fe200078e0210 */
[----:B------:R-:W-:-:S05]  /*0e40*/  @P0 MOV R16, R58 ;  /* 0x0000003a00100202 */ /* 0x000fca0000000f00 */
[----:B------:R-:W-:Y:S01]  /*0e50*/  @P0 IMAD.WIDE.U32 R16, R27, R8, R16 ;  /* 0x000000081b100225 */ /* 0x000fe200078e0010 */
[----:B------:R-:W-:Y:S01]  /*0e60*/  IADD3 R27, R51, 0x70, RZ ;  /* 0x00000070331b7810 */ /* 0x000fe20007ffe0ff */
[----:B------:R-:W0:Y:S03]  /*0e70*/  @P0 LDC.64 R8, c[0x0][0x228] ;  /* 0x00008a00ff080b82 */ /* 0x000e260000000a00 */
[----:B------:R-:W-:Y:S02]  /*0e80*/  @P0 IADD3 R7, R17, R7, RZ ;  /* 0x0000000711070210 */ /* 0x000fe40007ffe0ff */
[C---:B------:R-:W-:Y:S02]  /*0e90*/  @P0 SHF.L.U32 R43, R16.reuse, 0x1, RZ ;  /* 0x00000001102b0819 */ /* 0x040fe400000006ff */
[----:B------:R-:W-:Y:S02]  /*0ea0*/  @P0 SHF.L.U64.HI R16, R16, 0x1, R7 ;  /* 0x0000000110100819 */ /* 0x000fe40000010207 */
[----:B-1----:R-:W-:-:S04]  /*0eb0*/  @P0 IADD3 R14, P6, R43, R14, RZ ;  /* 0x0000000e2b0e0210 */ /* 0x002fc80007fde0ff */
[----:B------:R-:W-:Y:S02]  /*0ec0*/  @P0 IADD3.X R15, R16, R15, RZ, P6, !PT ;  /* 0x0000000f100f0210 */ /* 0x000fe400037fe4ff */
[----:B------:R-:W-:-:S03]  /*0ed0*/  SHF.R.S32.HI R7, RZ, 0x1f, R27 ;  /* 0x0000001fff077819 */ /* 0x000fc6000001141b */
[----:B------:R1:W5:Y:S01]  /*0ee0*/  @P0 LDG.E R35, desc[UR8][R14.64] ;  /* 0x000000080e230981 */ /* 0x000362000c1e1900 */
[----:B0-----:R-:W-:-:S04]  /*0ef0*/  @P0 IADD3 R42, P6, R43, R8, RZ ;  /* 0x000000082b2a0210 */ /* 0x001fc80007fde0ff */
[----:B------:R-:W-:-:S05]  /*0f00*/  @P0 IADD3.X R43, R16, R9, RZ, P6, !PT ;  /* 0x00000009102b0210 */ /* 0x000fca00037fe4ff */
[----:B------:R0:W5:Y:S01]  /*0f10*/  @P0 LDG.E R34, desc[UR8][R42.64] ;  /* 0x000000082a220981 */ /* 0x000162000c1e1900 */
[----:B------:R-:W-:-:S04]  /*0f20*/  ISETP.GE.U32.AND P0, PT, R27, UR10, PT ;  /* 0x0000000a1b007c0c */ /* 0x000fc8000bf06070 */
[----:B------:R-:W-:-:S04]  /*0f30*/  ISETP.GE.AND.EX P0, PT, R7, UR11, PT, P0 ;  /* 0x0000000b07007c0c */ /* 0x000fc8000bf06300 */
[----:B------:R-:W-:-:S13]  /*0f40*/  ISETP.GT.U32.OR P0, PT, R53, 0x1df, P0 ;  /* 0x000001df3500780c */ /* 0x000fda0000704470 */
[----:B------:R-:W2:Y:S01]  /*0f50*/  @!P0 LDC.64 R8, c[0x0][0x288] ;  /* 0x0000a200ff088b82 */ /* 0x000ea20000000a00 */
[----:B-1----:R-:W-:Y:S02]  /*0f60*/  @!P0 MOV R14, R58 ;  /* 0x0000003a000e8202 */ /* 0x002fe40000000f00 */
[----:B------:R-:W-:-:S05]  /*0f70*/  @!P0 MOV R15, R61 ;  /* 0x0000003d000f8202 */ /* 0x000fca0000000f00 */
[----:B------:R-:W1:Y:S01]  /*0f80*/  @!P0 LDC.64 R16, c[0x0][0x230] ;  /* 0x00008c00ff108b82 */ /* 0x000e620000000a00 */
[-C--:B--2---:R-:W-:Y:S02]  /*0f90*/  @!P0 IMAD R32, R7, R8.reuse, RZ ;  /* 0x0000000807208224 */ /* 0x084fe400078e02ff */
[----:B------:R-:W-:-:S04]  /*0fa0*/  @!P0 IMAD.WIDE.U32 R14, R27, R8, R14 ;  /* 0x000000081b0e8225 */ /* 0x000fc800078e000e */
[----:B------:R-:W-:-:S05]  /*0fb0*/  @!P0 IMAD R9, R27, R9, R32 ;  /* 0x000000091b098224 */ /* 0x000fca00078e0220 */
[----:B------:R-:W-:Y:S02]  /*0fc0*/  @!P0 IADD3 R15, R15, R9, RZ ;  /* 0x000000090f0f8210 */ /* 0x000fe40007ffe0ff */
[C---:B------:R-:W-:Y:S02]  /*0fd0*/  @!P0 SHF.L.U32 R9, R14.reuse, 0x1, RZ ;  /* 0x000000010e098819 */ /* 0x040fe400000006ff */
[----:B------:R-:W-:Y:S02]  /*0fe0*/  @!P0 SHF.L.U64.HI R8, R14, 0x1, R15 ;  /* 0x000000010e088819 */ /* 0x000fe4000001020f */
[----:B------:R-:W2:Y:S01]  /*0ff0*/  @!P0 LDC.64 R14, c[0x0][0x228] ;  /* 0x00008a00ff0e8b82 */ /* 0x000ea20000000a00 */
[----:B-1----:R-:W-:-:S04]  /*1000*/  @!P0 IADD3 R16, P6, R9, R16, RZ ;  /* 0x0000001009108210 */ /* 0x002fc80007fde0ff */
[----:B------:R-:W-:Y:S02]  /*1010*/  @!P0 IADD3.X R17, R8, R17, RZ, P6, !PT ;  /* 0x0000001108118210 */ /* 0x000fe400037fe4ff */
[----:B--2---:R-:W-:-:S04]  /*1020*/  @!P0 IADD3 R14, P6, R9, R14, RZ ;  /* 0x0000000e090e8210 */ /* 0x004fc80007fde0ff */
[----:B------:R-:W-:Y:S02]  /*1030*/  @!P0 IADD3.X R15, R8, R15, RZ, P6, !PT ;  /* 0x0000000f080f8210 */ /* 0x000fe400037fe4ff */
[----:B------:R-:W1:Y:S02]  /*1040*/  LDC.64 R8, c[0x0][0x248] ;  /* 0x00009200ff087b82 */ /* 0x000e640000000a00 */
[----:B-1----:R-:W-:-:S06]  /*1050*/  IMAD.WIDE R8, R52, 0x8, R8 ;  /* 0x0000000834087825 */ /* 0x002fcc00078e0208 */
[----:B------:R-:W2:Y:S01]  /*1060*/  LDG.E.64 R8, desc[UR8][R8.64] ;  /* 0x0000000808087981 */ /* 0x000ea2000c1e1b00 */
[----:B------:R-:W-:Y:S02]  /*1070*/  LOP3.LUT P6, RZ, R54, 0x2, RZ, 0xc0, !PT ;  /* 0x0000000236ff7812 */ /* 0x000fe400078cc0ff */
[----:B------:R-:W-:Y:S02]  /*1080*/  CS2R R46, SRZ ;  /* 0x00000000002e7805 */ /* 0x000fe4000001ff00 */
[----:B------:R-:W-:Y:S02]  /*1090*/  MOV R48, RZ ;  /* 0x000000ff00307202 */ /* 0x000fe40000000f00 */
[----:B0-----:R-:W-:-:S04]  /*10a0*/  CS2R R42, SRZ ;  /* 0x00000000002a7805 */ /* 0x001fc8000001ff00 */
[----:B------:R0:W5:Y:S04]  /*10b0*/  @P5 LDG.E R48, desc[UR8][R38.64] ;  /* 0x0000000826305981 */ /* 0x000168000c1e1900 */
[----:B------:R-:W5:Y:S04]  /*10c0*/  @P4 LDG.E R43, desc[UR8][R30.64] ;  /* 0x000000081e2b4981 */ /* 0x000f68000c1e1900 */
[----:B------:R1:W5:Y:S01]  /*10d0*/  @P6 LDG.E R47, desc[UR8][R44.64] ;  /* 0x000000082c2f6981 */ /* 0x000362000c1e1900 */
[----:B0-----:R-:W-:-:S03]  /*10e0*/  CS2R R38, SRZ ;  /* 0x0000000000267805 */ /* 0x001fc6000001ff00 */
[----:B------:R-:W5:Y:S04]  /*10f0*/  @P4 LDG.E R42, desc[UR8][R28.64] ;  /* 0x000000081c2a4981 */ /* 0x000f68000c1e1900 */
[----:B------:R-:W5:Y:S01]  /*1100*/  @P2 LDG.E R39, desc[UR8][R20.64] ;  /* 0x0000000814272981 */ /* 0x000f62000c1e1900 */
[----:B-1----:R-:W-:-:S03]  /*1110*/  CS2R R44, SRZ ;  /* 0x00000000002c7805 */ /* 0x002fc6000001ff00 */
[----:B------:R0:W5:Y:S04]  /*1120*/  @P6 LDG.E R46, desc[UR8][R40.64] ;  /* 0x00000008282e6981 */ /* 0x000168000c1e1900 */
[----:B------:R-:W5:Y:S01]  /*1130*/  @P3 LDG.E R44, desc[UR8][R24.64] ;  /* 0x00000008182c3981 */ /* 0x000f62000c1e1900 */
[----:B------:R-:W-:-:S03]  /*1140*/  MOV R32, RZ ;  /* 0x000000ff00207202 */ /* 0x000fc60000000f00 */
[----:B------:R1:W5:Y:S01]  /*1150*/  @P5 LDG.E R45, desc[UR8][R36.64] ;  /* 0x00000008242d5981 */ /* 0x000362000c1e1900 */
[----:B0-----:R-:W-:-:S03]  /*1160*/  CS2R R40, SRZ ;  /* 0x0000000000287805 */ /* 0x001fc6000001ff00 */
[----:B------:R-:W5:Y:S04]  /*1170*/  @!P0 LDG.E R32, desc[UR8][R14.64] ;  /* 0x000000080e208981 */ /* 0x000f68000c1e1900 */
[----:B------:R-:W5:Y:S01]  /*1180*/  @P3 LDG.E R41, desc[UR8][R22.64] ;  /* 0x0000000816293981 */ /* 0x000f62000c1e1900 */
[----:B-1----:R-:W-:-:S03]  /*1190*/  CS2R R36, SRZ ;  /* 0x0000000000247805 */ /* 0x002fc6000001ff00 */
[----:B------:R-:W5:Y:S04]  /*11a0*/  @P2 LDG.E R38, desc[UR8][R18.64] ;  /* 0x0000000812262981 */ /* 0x000f68000c1e1900 */
[----:B------:R-:W5:Y:S01]  /*11b0*/  @!P0 LDG.E R36, desc[UR8][R16.64] ;  /* 0x0000000810248981 */ /* 0x000f62000c1e1900 */
[----:B------:R-:W-:Y:S03]  /*11c0*/  BSSY B0, `(.L_x_1076) ;  /* 0x0000019000007945 */ /* 0x000fe60003800000 */
[----:B------:R0:W5:Y:S04]  /*11d0*/  @P1 LDG.E R40, desc[UR8][R10.64] ;  /* 0x000000080a281981 */ /* 0x000168000c1e1900 */
[----:B------:R1:W5:Y:S01]  /*11e0*/  @P1 LDG.E R37, desc[UR8][R12.64] ;  /* 0x000000080c251981 */ /* 0x000362000c1e1900 */
[----:B0-----:R-:W-:-:S02]  /*11f0*/  CS2R R10, SRZ ;  /* 0x00000000000a7805 */ /* 0x001fc4000001ff00 */
[----:B-1----:R-:W-:Y:S01]  /*1200*/  CS2R R12, SRZ ;  /* 0x00000000000c7805 */ /* 0x002fe2000001ff00 */
[----:B--2---:R-:W-:-:S05]  /*1210*/  FFMA.FTZ R22, -R8, R8, R9 ;  /* 0x0000000808167223 */ /* 0x004fca0000010109 */
[----:B------:R-:W-:-:S13]  /*1220*/  FSETP.GTU.FTZ.AND P0, PT, R22, RZ, PT ;  /* 0x000000ff1600720b */ /* 0x000fda0003f1c000 */
[----:B------:R-:W0:Y:S02]  /*1230*/  @P0 LDC R9, c[0x0][0x250] ;  /* 0x00009400ff090b82 */ /* 0x000e240000000800 */
[----:B0-----:R-:W-:Y:S01]  /*1240*/  @P0 FADD.FTZ R18, R22, R9 ;  /* 0x0000000916120221 */ /* 0x001fe20000010000 */
[----:B------:R-:W-:-:S06]  /*1250*/  MOV R9, 0x3f800000 ;  /* 0x3f80000000097802 */ /* 0x000fcc0000000f00 */
[----:B------:R0:W1:Y:S01]  /*1260*/  @P0 MUFU.RSQ R9, R18 ;  /* 0x0000001200090308 */ /* 0x0000620000001400 */
[----:B------:R-:W-:-:S13]  /*1270*/  ISETP.GT.U32.AND P0, PT, R53, 0x1df, PT ;  /* 0x000001df3500780c */ /* 0x000fda0003f04070 */
[----:B0-----:R-:W-:Y:S05]  /*1280*/  @P0 BRA `(.L_x_1077) ;  /* 0x0000000000300947 */ /* 0x001fea0003800000 */
[----:B------:R-:W-:Y:S01]  /*1290*/  ULDC.U8 UR5, c[0x0][0x2a4] ;  /* 0x0000a90000057ab9 */ /* 0x000fe20000000000 */
[----:B------:R-:W-:Y:S01]  /*12a0*/  IMAD R17, R56, 0x3c, RZ ;  /* 0x0000003c38117824 */ /* 0x000fe200078e02ff */
[----:B------:R-:W-:-:S04]  /*12b0*/  ISETP.NE.AND P0, PT, RZ, UR5, PT ;  /* 0x00000005ff007c0c */ /* 0x000fc8000bf05270 */
[----:B------:R-:W-:-:S04]  /*12c0*/  IADD3 R17, R26, R17, RZ ;  /* 0x000000111a117210 */ /* 0x000fc80007ffe0ff */
[----:B------:R-:W-:-:S05]  /*12d0*/  SHF.R.S32.HI R16, RZ, 0x1f, R17 ;  /* 0x0000001fff107819 */ /* 0x000fca0000011411 */
[----:B------:R-:W0:Y:S02]  /*12e0*/  @P0 LDC.64 R10, c[0x0][0x240] ;  /* 0x00009000ff0a0b82 */ /* 0x000e240000000a00 */
[----:B0-----:R-:W-:-:S04]  /*12f0*/  @P0 LEA R14, P6, R17, R10, 0x2 ;  /* 0x0000000a110e0211 */ /* 0x001fc800078c10ff */
[C---:B------:R-:W-:Y:S02]  /*1300*/  @P0 LEA.HI.X R15, R17.reuse, R11, R16, 0x2, P6 ;  /* 0x0000000b110f0211 */ /* 0x040fe400030f1410 */
[----:B------:R-:W0:Y:S03]  /*1310*/  LDC.64 R10, c[0x0][0x238] ;  /* 0x00008e00ff0a7b82 */ /* 0x000e260000000a00 */
[----:B------:R2:W5:Y:S01]  /*1320*/  @P0 LDG.E.64 R12, desc[UR8][R14.64] ;  /* 0x000000080e0c0981 */ /* 0x000562000c1e1b00 */
[----:B0-----:R-:W-:-:S06]  /*1330*/  IMAD.WIDE R10, R17, 0x4, R10 ;  /* 0x00000004110a7825 */ /* 0x001fcc00078e020a */
[----:B--2---:R-:W5:Y:S02]  /*1340*/  LDG.E.64 R10, desc[UR8][R10.64] ;  /* 0x000000080a0a7981 */ /* 0x004f64000c1e1b00 */
.L_x_1077:
[----:B------:R-:W-:Y:S05]  /*1350*/  BSYNC B0 ;  /* 0x0000000000007941 */ /* 0x000fea0003800000 */
.L_x_1076:
[----:B------:R-:W-:Y:S01]  /*1360*/  ULDC.U8 UR5, c[0x0][0x2a4] ;  /* 0x0000a90000057ab9 */ /* 0x000fe20000000000 */
[--C-:B-----5:R-:W-:Y:S01]  /*1370*/  HADD2.F32 R15, -RZ, R47.reuse.H0_H0 ;  /* 0x2000002fff0f7230 */ /* 0x120fe20000004100 */
[----:B------:R-:W-:Y:S01]  /*1380*/  ISETP.NE.AND P0, PT, RZ, UR5, PT ;  /* 0x00000005ff007c0c */ /* 0x000fe2000bf05270 */
[----:B------:R-:W-:Y:S01]  /*1390*/  HADD2.F32 R21, -RZ, R47.H1_H1 ;  /* 0x3000002fff157230 */ /* 0x000fe20000004100 */
[----:B------:R-:W-:Y:S01]  /*13a0*/  LOP3.LUT R54, R54, 0xfffffffb, RZ, 0xc0, !PT ;  /* 0xfffffffb36367812 */ /* 0x000fe200078ec0ff */
[--C-:B------:R-:W-:Y:S02]  /*13b0*/  HADD2.F32 R23, -RZ, R48.reuse.H0_H0 ;  /* 0x20000030ff177230 */ /* 0x100fe40000004100 */
[C---:B------:R-:W-:Y:S01]  /*13c0*/  FADD.FTZ R14, -R8.reuse, R15 ;  /* 0x0000000f080e7221 */ /* 0x040fe20000010100 */
[----:B------:R-:W-:Y:S02]  /*13d0*/  HADD2.F32 R25, -RZ, R48.H1_H1 ;  /* 0x30000030ff197230 */ /* 0x000fe40000004100 */
[----:B------:R-:W-:Y:S01]  /*13e0*/  FADD.FTZ R16, -R8, R21 ;  /* 0x0000001508107221 */ /* 0x000fe20000010100 */
[----:B------:R-:W-:-:S02]  /*13f0*/  HADD2.F32 R20, -RZ, R46.H0_H0 ;  /* 0x2000002eff147230 */ /* 0x000fc40000004100 */
[-C--:B-1----:R-:W-:Y:S01]  /*1400*/  FMUL.FTZ R15, R14, R9.reuse ;  /* 0x000000090e0f7220 */ /* 0x082fe20000410000 */
[----:B------:R-:W-:Y:S02]  /*1410*/  HADD2.F32 R17, -RZ, R46.H1_H1 ;  /* 0x3000002eff117230 */ /* 0x000fe40000004100 */
[C---:B------:R-:W-:Y:S01]  /*1420*/  FADD.FTZ R24, -R8.reuse, R23 ;  /* 0x0000001708187221 */ /* 0x040fe20000010100 */
[--C-:B------:R-:W-:Y:S02]  /*1430*/  HADD2.F32 R19, -RZ, R45.reuse.H0_H0 ;  /* 0x2000002dff137230 */ /* 0x100fe40000004100 */
[----:B------:R-:W-:Y:S01]  /*1440*/  FADD.FTZ R22, -R8, R25 ;  /* 0x0000001908167221 */ /* 0x000fe20000010100 */
[----:B------:R-:W-:Y:S01]  /*1450*/  @P0 LOP3.LUT R54, R54, 0x4, RZ, 0xfc, !PT ;  /* 0x0000000436360812 */ /* 0x000fe200078efcff */
[----:B------:R-:W-:Y:S02]  /*1460*/  HADD2.F32 R18, -RZ, R45.H1_H1 ;  /* 0x3000002dff127230 */ /* 0x000fe40000004100 */
        /* <DEDUP_REMOVED lines=20> */
.L_x_1078:
[----:B------:R-:W-:Y:S01]  /*15b0*/  FMUL.FTZ R16, R20, R10 ;  /* 0x0000000a14107220 */ /* 0x000fe20000410000 */
[----:B------:R-:W-:Y:S01]  /*15c0*/  FMUL.FTZ R21, R24, R9 ;  /* 0x0000000918157220 */ /* 0x000fe20000410000 */
[----:B------:R-:W-:Y:S01]  /*15d0*/  FFMA.FTZ R24, R15, R20, RZ ;  /* 0x000000140f187223 */ /* 0x000fe200000100ff */
        /* <DEDUP_REMOVED lines=16> */
[----:B------:R-:W-:Y:S01]  /*16e0*/  FMUL.FTZ R19, R19, R28 ;  /* 0x0000001c13137220 */ /* 0x000fe20000410000 */
[----:B-1----:R-:W-:Y:S01]  /*16f0*/  FADD.FTZ R57, -R31, 1 ;  /* 0x3f8000001f397421 */ /* 0x002fe20000010100 */
[----:B------:R-:W-:Y:S01]  /*1700*/  FMUL.FTZ R31, R18, R31 ;  /* 0x0000001f121f7220 */ /* 0x000fe20000410000 */
[----:B------:R-:W-:Y:S02]  /*1710*/  FFMA.FTZ R18, R25, R55, 1 ;  /* 0x3f80000019127423 */ /* 0x000fe40000010037 */
[----:B------:R-:W-:Y:S02]  /*1720*/  FFMA.FTZ R22, R22, R57, 1 ;  /* 0x3f80000016167423 */ /* 0x000fe40000010039 */
[----:B------:R-:W-:Y:S02]  /*1730*/  FMUL.FTZ R19, R19, R18 ;  /* 0x0000001213137220 */ /* 0x000fe40000410000 */
[----:B------:R-:W-:-:S07]  /*1740*/  FMUL.FTZ R18, R31, R22 ;  /* 0x000000161f127220 */ /* 0x000fce0000410000 */
.L_x_1079:
[----:B------:R-:W-:Y:S01]  /*1750*/  FADD.FTZ R22, RZ, R20 ;  /* 0x00000014ff167221 */ /* 0x000fe20000010000 */
[----:B------:R-:W-:Y:S01]  /*1760*/  FFMA.FTZ R25, R14, R23, R15 ;  /* 0x000000170e197223 */ /* 0x000fe2000001000f */
[----:B------:R-:W-:Y:S01]  /*1770*/  FMUL.FTZ R20, R19, R10 ;  /* 0x0000000a13147220 */ /* 0x000fe20000410000 */
[C---:B------:R-:W-:Y:S01]  /*1780*/  FFMA.FTZ R15, R21.reuse, R19, R24 ;  /* 0x00000013150f7223 */ /* 0x040fe20000010018 */
[----:B------:R-:W-:Y:S01]  /*1790*/  FADD.FTZ R19, R22, R19 ;  /* 0x0000001316137221 */ /* 0x000fe20000010000 */
[----:B------:R-:W-:Y:S01]  /*17a0*/  FFMA.FTZ R31, R14, R17, RZ ;  /* 0x000000110e1f7223 */ /* 0x000fe200000100ff */
[----:B------:R-:W-:Y:S01]  /*17b0*/  FFMA.FTZ R22, R21, R20, R25 ;  /* 0x0000001415167223 */ /* 0x000fe20000010019 */
[--C-:B------:R-:W-:Y:S02]  /*17c0*/  HADD2.F32 R25, -RZ, R43.reuse.H0_H0 ;  /* 0x2000002bff197230 */ /* 0x100fe40000004100 */
[----:B------:R-:W-:Y:S01]  /*17d0*/  FMUL.FTZ R21, R18, R11 ;  /* 0x0000000b12157220 */ /* 0x000fe20000410000 */
[----:B------:R-:W-:-:S02]  /*17e0*/  HADD2.F32 R29, -RZ, R43.H1_H1 ;  /* 0x3000002bff1d7230 */ /* 0x000fc40000004100 */
[----:B------:R-:W-:Y:S01]  /*17f0*/  FADD.FTZ R27, RZ, R17 ;  /* 0x00000011ff1b7221 */ /* 0x000fe20000010000 */
[C---:B------:R-:W-:Y:S01]  /*1800*/  FFMA.FTZ R17, R16.reuse, R18, R31 ;  /* 0x0000001210117223 */ /* 0x040fe2000001001f */
[----:B------:R-:W-:Y:S01]  /*1810*/  FADD.FTZ R23, R23, R26 ;  /* 0x0000001a17177221 */ /* 0x000fe20000010000 */
[----:B------:R-:W-:Y:S01]  /*1820*/  FFMA.FTZ R16, R16, R21, R22 ;  /* 0x0000001510107223 */ /* 0x000fe20000010016 */
[C---:B------:R-:W-:Y:S01]  /*1830*/  FADD.FTZ R14, -R8.reuse, R25 ;  /* 0x00000019080e7221 */ /* 0x040fe20000010100 */
[----:B------:R-:W-:Y:S01]  /*1840*/  FADD.FTZ R22, -R8, R29 ;  /* 0x0000001d08167221 */ /* 0x000fe20000010100 */
[----:B------:R-:W-:Y:S01]  /*1850*/  FADD.FTZ R27, R27, R18 ;  /* 0x000000121b1b7221 */ /* 0x000fe20000010000 */
[----:B------:R-:W-:Y:S01]  /*1860*/  FADD.FTZ R20, R23, R20 ;  /* 0x0000001417147221 */ /* 0x000fe20000010000 */
[--C-:B------:R-:W-:Y:S02]  /*1870*/  HADD2.F32 R24, -RZ, R42.reuse.H0_H0 ;  /* 0x2000002aff187230 */ /* 0x100fe40000004100 */
[----:B------:R-:W-:Y:S01]  /*1880*/  FMUL.FTZ R23, R14, R9 ;  /* 0x000000090e177220 */ /* 0x000fe20000410000 */
[----:B------:R-:W-:-:S02]  /*1890*/  HADD2.F32 R18, -RZ, R42.H1_H1 ;  /* 0x3000002aff127230 */ /* 0x000fc40000004100 */
        /* <DEDUP_REMOVED lines=20> */
.L_x_1080:
[----:B------:R-:W-:Y:S01]  /*19e0*/  FMUL.FTZ R25, R24, R10 ;  /* 0x0000000a18197220 */ /* 0x000fe20000410000 */
[----:B------:R-:W-:Y:S01]  /*19f0*/  FADD.FTZ R14, R19, R24 ;  /* 0x00000018130e7221 */ /* 0x000fe20000010000 */
[----:B------:R-:W-:Y:S01]  /*1a00*/  FFMA.FTZ R24, R23, R24, R15 ;  /* 0x0000001817187223 */ /* 0x000fe2000001000f */
[----:B------:R-:W-:Y:S01]  /*1a10*/  FADD.FTZ R20, R21, R20 ;  /* 0x0000001415147221 */ /* 0x000fe20000010000 */
[----:B------:R-:W-:Y:S01]  /*1a20*/  FFMA.FTZ R23, R23, R25, R16 ;  /* 0x0000001917177223 */ /* 0x000fe20000010010 */
[--C-:B------:R-:W-:Y:S02]  /*1a30*/  HADD2.F32 R19, -RZ, R44.reuse.H0_H0 ;  /* 0x2000002cff137230 */ /* 0x100fe40000004100 */
[----:B------:R-:W-:Y:S01]  /*1a40*/  FMUL.FTZ R16, R18, R11 ;  /* 0x0000000b12107220 */ /* 0x000fe20000410000 */
[----:B------:R-:W-:Y:S02]  /*1a50*/  HADD2.F32 R21, -RZ, R44.H1_H1 ;  /* 0x3000002cff157230 */ /* 0x000fe40000004100 */
[----:B------:R-:W-:Y:S01]  /*1a60*/  FADD.FTZ R25, R20, R25 ;  /* 0x0000001914197221 */ /* 0x000fe20000010000 */
[C---:B------:R-:W-:Y:S01]  /*1a70*/  FFMA.FTZ R15, R22.reuse, R18, R17 ;  /* 0x00000012160f7223 */ /* 0x040fe20000010011 */
[----:B------:R-:W-:Y:S01]  /*1a80*/  FFMA.FTZ R23, R22, R16, R23 ;  /* 0x0000001016177223 */ /* 0x000fe20000010017 */
[C---:B------:R-:W-:Y:S01]  /*1a90*/  FADD.FTZ R20, -R8.reuse, R19 ;  /* 0x0000001308147221 */ /* 0x040fe20000010100 */
[----:B------:R-:W-:Y:S01]  /*1aa0*/  FADD.FTZ R22, -R8, R21 ;  /* 0x0000001508167221 */ /* 0x000fe20000010100 */
[----:B------:R-:W-:Y:S01]  /*1ab0*/  FADD.FTZ R27, R27, R18 ;  /* 0x000000121b1b7221 */ /* 0x000fe20000010000 */
[----:B------:R-:W-:Y:S01]  /*1ac0*/  FADD.FTZ R18, R16, R25 ;  /* 0x0000001910127221 */ /* 0x000fe20000010000 */
[----:B------:R-:W-:Y:S01]  /*1ad0*/  FMUL.FTZ R19, R20, R9 ;  /* 0x0000000914137220 */ /* 0x000fe20000410000 */
[----:B------:R-:W-:-:S02]  /*1ae0*/  HADD2.F32 R17, -RZ, R41.H0_H0 ;  /* 0x20000029ff117230 */ /* 0x000fc40000004100 */
        /* <DEDUP_REMOVED lines=21> */
.L_x_1081:
[----:B------:R-:W-:Y:S01]  /*1c40*/  FMUL.FTZ R22, R17, R10 ;  /* 0x0000000a11167220 */ /* 0x000fe20000410000 */
[--C-:B------:R-:W-:Y:S02]  /*1c50*/  HADD2.F32 R21, -RZ, R39.reuse.H0_H0 ;  /* 0x20000027ff157230 */ /* 0x100fe40000004100 */
[C---:B------:R-:W-:Y:S01]  /*1c60*/  FFMA.FTZ R24, R19.reuse, R17, R24 ;  /* 0x0000001113187223 */ /* 0x040fe20000010018 */
[----:B------:R-:W-:Y:S02]  /*1c70*/  HADD2.F32 R29, -RZ, R39.H1_H1 ;  /* 0x30000027ff1d7230 */ /* 0x000fe40000004100 */
[----:B------:R-:W-:Y:S01]  /*1c80*/  FADD.FTZ R25, R18, R22 ;  /* 0x0000001612197221 */ /* 0x000fe20000010000 */
[----:B------:R-:W-:Y:S01]  /*1c90*/  FFMA.FTZ R23, R19, R22, R23 ;  /* 0x0000001613177223 */ /* 0x000fe20000010017 */
[C---:B------:R-:W-:Y:S01]  /*1ca0*/  FADD.FTZ R18, -R8.reuse, R21 ;  /* 0x0000001508127221 */ /* 0x040fe20000010100 */
[--C-:B------:R-:W-:Y:S02]  /*1cb0*/  HADD2.F32 R19, -RZ, R38.reuse.H0_H0 ;  /* 0x20000026ff137230 */ /* 0x100fe40000004100 */
[----:B------:R-:W-:Y:S01]  /*1cc0*/  FADD.FTZ R28, -R8, R29 ;  /* 0x0000001d081c7221 */ /* 0x000fe20000010100 */
[----:B------:R-:W-:-:S02]  /*1cd0*/  HADD2.F32 R22, -RZ, R38.H1_H1 ;  /* 0x30000026ff167230 */ /* 0x000fc40000004100 */
        /* <DEDUP_REMOVED lines=22> */
.L_x_1082:
[----:B------:R-:W-:Y:S01]  /*1e40*/  FMUL.FTZ R28, R19, R10 ;  /* 0x0000000a131c7220 */ /* 0x000fe20000410000 */
[----:B------:R-:W-:Y:S01]  /*1e50*/  FADD.FTZ R25, R26, R25 ;  /* 0x000000191a197221 */ /* 0x000fe20000010000 */
[----:B------:R-:W-:Y:S01]  /*1e60*/  FFMA.FTZ R30, R20, R26, R23 ;  /* 0x0000001a141e7223 */ /* 0x000fe20000010017 */
[----:B------:R-:W-:Y:S01]  /*1e70*/  FADD.FTZ R26, R14, R17 ;  /* 0x000000110e1a7221 */ /* 0x000fe20000010000 */
[--C-:B------:R-:W-:Y:S02]  /*1e80*/  HADD2.F32 R29, -RZ, R40.reuse.H1_H1 ;  /* 0x30000028ff1d7230 */ /* 0x100fe40000004100 */
[----:B------:R-:W-:Y:S01]  /*1e90*/  FADD.FTZ R17, R25, R28 ;  /* 0x0000001c19117221 */ /* 0x000fe20000010000 */
[----:B------:R-:W-:Y:S02]  /*1ea0*/  HADD2.F32 R25, -RZ, R40.H0_H0 ;  /* 0x20000028ff197230 */ /* 0x000fe40000004100 */
[----:B------:R-:W-:Y:S01]  /*1eb0*/  FFMA.FTZ R23, R20, R16, R15 ;  /* 0x0000001014177223 */ /* 0x000fe2000001000f */
[----:B------:R-:W-:Y:S01]  /*1ec0*/  FFMA.FTZ R15, R21, R28, R30 ;  /* 0x0000001c150f7223 */ /* 0x000fe2000001001e */
[----:B------:R-:W-:Y:S01]  /*1ed0*/  FMUL.FTZ R28, R22, R11 ;  /* 0x0000000b161c7220 */ /* 0x000fe20000410000 */
[----:B------:R-:W-:Y:S01]  /*1ee0*/  FADD.FTZ R27, R27, R16 ;  /* 0x000000101b1b7221 */ /* 0x000fe20000010000 */
[C---:B------:R-:W-:Y:S01]  /*1ef0*/  FADD.FTZ R14, -R8.reuse, R25 ;  /* 0x00000019080e7221 */ /* 0x040fe20000010100 */
[----:B------:R-:W-:Y:S01]  /*1f00*/  FADD.FTZ R16, -R8, R29 ;  /* 0x0000001d08107221 */ /* 0x000fe20000010100 */
[----:B------:R-:W-:Y:S01]  /*1f10*/  FFMA.FTZ R20, R18, R28, R15 ;  /* 0x0000001c12147223 */ /* 0x000fe2000001000f */
        /* <DEDUP_REMOVED lines=24> */
.L_x_1083:
[----:B------:R-:W-:Y:S01]  /*20a0*/  FMUL.FTZ R29, R17, R10 ;  /* 0x0000000a111d7220 */ /* 0x000fe20000410000 */
[----:B------:R-:W-:Y:S01]  /*20b0*/  FFMA.FTZ R24, R21, R19, R24 ;  /* 0x0000001315187223 */ /* 0x000fe20000010018 */
[--C-:B------:R-:W-:Y:S02]  /*20c0*/  HADD2.F32 R21, -RZ, R35.reuse.H0_H0 ;  /* 0x20000023ff157230 */ /* 0x100fe40000004100 */
[----:B------:R-:W-:Y:S01]  /*20d0*/  FADD.FTZ R16, R26, R19 ;  /* 0x000000131a107221 */ /* 0x000fe20000010000 */
[----:B------:R-:W-:Y:S02]  /*20e0*/  HADD2.F32 R31, -RZ, R35.H1_H1 ;  /* 0x30000023ff1f7230 */ /* 0x000fe40000004100 */
[----:B------:R-:W-:Y:S01]  /*20f0*/  FFMA.FTZ R19, R25, R29, R20 ;  /* 0x0000001d19137223 */ /* 0x000fe20000010014 */
[----:B------:R-:W-:Y:S01]  /*2100*/  FADD.FTZ R29, R28, R29 ;  /* 0x0000001d1c1d7221 */ /* 0x000fe20000010000 */
[----:B------:R-:W-:Y:S01]  /*2110*/  FMUL.FTZ R28, R15, R11 ;  /* 0x0000000b0f1c7220 */ /* 0x000fe20000410000 */
[----:B------:R-:W-:Y:S01]  /*2120*/  FFMA.FTZ R23, R18, R22, R23 ;  /* 0x0000001612177223 */ /* 0x000fe20000010017 */
        /* <DEDUP_REMOVED lines=27> */
.L_x_1084:
[----:B------:R-:W-:Y:S01]  /*22e0*/  FMUL.FTZ R29, R21, R10 ;  /* 0x0000000a151d7220 */ /* 0x000fe20000410000 */
[----:B------:R-:W-:Y:S01]  /*22f0*/  FADD.FTZ R22, R27, R22 ;  /* 0x000000161b167221 */ /* 0x000fe20000010000 */
[--C-:B------:R-:W-:Y:S02]  /*2300*/  HADD2.F32 R27, -RZ, R36.reuse.H0_H0 ;  /* 0x20000024ff1b7230 */ /* 0x100fe40000004100 */
[----:B------:R-:W-:Y:S01]  /*2310*/  FFMA.FTZ R30, R25, R17, R24 ;  /* 0x00000011191e7223 */ /* 0x000fe20000010018 */
[----:B------:R-:W-:Y:S02]  /*2320*/  HADD2.F32 R31, -RZ, R36.H1_H1 ;  /* 0x30000024ff1f7230 */ /* 0x000fe40000004100 */
[----:B------:R-:W-:Y:S01]  /*2330*/  FFMA.FTZ R25, R19, R29, R26 ;  /* 0x0000001d13197223 */ /* 0x000fe2000001001a */
[----:B------:R-:W-:Y:S01]  /*2340*/  FMUL.FTZ R26, R20, R11 ;  /* 0x0000000b141a7220 */ /* 0x000fe20000410000 */
[----:B------:R-:W-:Y:S01]  /*2350*/  FADD.FTZ R29, R28, R29 ;  /* 0x0000001d1c1d7221 */ /* 0x000fe20000010000 */
[C---:B------:R-:W-:Y:S01]  /*2360*/  FADD.FTZ R28, -R8.reuse, R27 ;  /* 0x0000001b081c7221 */ /* 0x040fe20000010100 */
[----:B------:R-:W-:Y:S01]  /*2370*/  FADD.FTZ R31, -R8, R31 ;  /* 0x0000001f081f7221 */ /* 0x000fe20000010100 */
[----:B------:R-:W-:Y:S01]  /*2380*/  FFMA.FTZ R24, R18, R26, R25 ;  /* 0x0000001a12187223 */ /* 0x000fe20000010019 */
[----:B------:R-:W-:Y:S01]  /*2390*/  FADD.FTZ R25, R26, R29 ;  /* 0x0000001d1a197221 */ /* 0x000fe20000010000 */
[-C--:B------:R-:W-:Y:S01]  /*23a0*/  FMUL.FTZ R29, R28, R9.reuse ;  /* 0x000000091c1d7220 */ /* 0x080fe20000410000 */
[----:B------:R-:W-:Y:S01]  /*23b0*/  FMUL.FTZ R28, R31, R9 ;  /* 0x000000091f1c7220 */ /* 0x000fe20000410000 */
[----:B------:R-:W-:-:S02]  /*23c0*/  HADD2.F32 R27, -RZ, R32.H0_H0 ;  /* 0x20000020ff1b7230 */ /* 0x000fc40000004100 */
[----:B------:R-:W-:Y:S01]  /*23d0*/  HADD2.F32 R26, -RZ, R32.H1_H1 ;  /* 0x30000020ff1a7230 */ /* 0x000fe20000004100 */
        /* <DEDUP_REMOVED lines=19> */
.L_x_1085:
[----:B------:R-:W-:Y:S01]  /*2510*/  FMUL.FTZ R31, R27, R10 ;  /* 0x0000000a1b1f7220 */ /* 0x000fe20000410000 */
[----:B------:R-:W-:Y:S01]  /*2520*/  ISETP.GT.AND P0, PT, R6, 0x1e, PT ;  /* 0x0000001e0600780c */ /* 0x000fe20003f04270 */
[----:B------:R-:W0:Y:S01]  /*2530*/  S2UR UR10, SR_CgaCtaId ;  /* 0x00000000000a79c3 */ /* 0x000e220000008800 */
[----:B------:R-:W-:Y:S01]  /*2540*/  UMOV UR6, 0x400 ;  /* 0x0000040000067882 */ /* 0x000fe20000000000 */
[----:B------:R-:W-:Y:S01]  /*2550*/  FFMA.FTZ R55, R29, R31, R24 ;  /* 0x0000001f1d377223 */ /* 0x000fe20000010018 */
[----:B------:R-:W-:Y:S01]  /*2560*/  FMUL.FTZ R24, R26, R11 ;  /* 0x0000000b1a187220 */ /* 0x000fe20000410000 */
[----:B------:R-:W-:Y:S01]  /*2570*/  FADD.FTZ R31, R25, R31 ;  /* 0x0000001f191f7221 */ /* 0x000fe20000010000 */
[----:B------:R-:W-:Y:S01]  /*2580*/  UIADD3 UR5, UR6, 0xa0, URZ ;  /* 0x000000a006057890 */ /* 0x000fe2000fffe03f */
[----:B------:R-:W-:Y:S01]  /*2590*/  FFMA.FTZ R23, R14, R15, R23 ;  /* 0x0000000f0e177223 */ /* 0x000fe20000010017 */
[----:B------:R-:W-:Y:S01]  /*25a0*/  FFMA.FTZ R25, R28, R24, R55 ;  /* 0x000000181c197223 */ /* 0x000fe20000010037 */
[----:B------:R-:W-:Y:S01]  /*25b0*/  FADD.FTZ R24, R24, R31 ;  /* 0x0000001f18187221 */ /* 0x000fe20000010000 */
[----:B------:R-:W-:Y:S01]  /*25c0*/  FADD.FTZ R16, R16, R17 ;  /* 0x0000001110107221 */ /* 0x000fe20000010000 */
[----:B------:R-:W-:Y:S01]  /*25d0*/  FADD.FTZ R15, R22, R15 ;  /* 0x0000000f160f7221 */ /* 0x000fe20000010000 */
[----:B------:R-:W-:Y:S01]  /*25e0*/  FFMA.FTZ R23, R18, R20, R23 ;  /* 0x0000001412177223 */ /* 0x000fe20000010017 */
[----:B------:R-:W1:Y:S01]  /*25f0*/  SHFL.DOWN PT, R31, R25, 0x1, 0x1f ;  /* 0x08201f00191f7f89 */ /* 0x000e6200000e0000 */
[----:B------:R-:W-:Y:S01]  /*2600*/  FFMA.FTZ R30, R19, R21, R30 ;  /* 0x00000015131e7223 */ /* 0x000fe2000001001e */
[----:B------:R-:W-:Y:S01]  /*2610*/  FADD.FTZ R16, R16, R21 ;  /* 0x0000001510107221 */ /* 0x000fe20000010000 */
[----:B------:R-:W-:Y:S01]  /*2620*/  FADD.FTZ R15, R15, R20 ;  /* 0x000000140f0f7221 */ /* 0x000fe20000010000 */
[----:B------:R-:W2:Y:S01]  /*2630*/  SHFL.DOWN PT, R55, R24, 0x1, 0x1f ;  /* 0x08201f0018377f89 */ /* 0x000ea200000e0000 */
[----:B------:R-:W-:Y:S01]  /*2640*/  FFMA.FTZ R21, R28, R26, R23 ;  /* 0x0000001a1c157223 */ /* 0x000fe20000010017 */
[----:B------:R-:W-:Y:S01]  /*2650*/  FFMA.FTZ R20, R29, R27, R30 ;  /* 0x0000001b1d147223 */ /* 0x000fe2000001001e */
[----:B------:R-:W-:Y:S01]  /*2660*/  FADD.FTZ R22, R16, R27 ;  /* 0x0000001b10167221 */ /* 0x000fe20000010000 */
[----:B------:R-:W-:Y:S01]  /*2670*/  FADD.FTZ R23, R15, R26 ;  /* 0x0000001a0f177221 */ /* 0x000fe20000010000 */
[----:B------:R-:W-:Y:S01]  /*2680*/  BSSY B0, `(.L_x_1086) ;  /* 0x0000046000007945 */ /* 0x000fe20003800000 */
        /* <DEDUP_REMOVED lines=23> */
[----:B------:R-:W-:-:S02]  /*2800*/  ISETP.NE.AND P0, PT, R6, RZ, PT ;  /* 0x000000ff0600720c */ /* 0x000fc40003f05270 */
[C---:B------:R-:W-:Y:S02]  /*2810*/  LEA R55, R53.reuse, UR5, 0x4 ;  /* 0x0000000535377c11 */ /* 0x040fe4000f8e20ff */
[----:B------:R-:W-:Y:S02]  /*2820*/  MOV R14, R25 ;  /* 0x00000019000e7202 */ /* 0x000fe40000000f00 */
[----:B------:R-:W-:Y:S01]  /*2830*/  MOV R15, R24 ;  /* 0x00000018000f7202 */ /* 0x000fe20000000f00 */
[----:B------:R0:W-:Y:S06]  /*2840*/  STS.128 [R55], R20 ;  /* 0x0000001437007388 */ /* 0x0001ec0000000c00 */
[----:B------:R0:W-:Y:S01]  /*2850*/  @!P0 STS.64 [R3+0x10], R14 ;  /* 0x0000100e03008388 */ /* 0x0001e20000000a00 */
[----:B------:R-:W-:Y:S01]  /*2860*/  BAR.SYNC.DEFER_BLOCKING 0x0 ;  /* 0x0000000000007b1d */ /* 0x000fe20000010000 */
[----:B------:R-:W-:-:S13]  /*2870*/  ISETP.NE.AND P0, PT, R53, RZ, PT ;  /* 0x000000ff3500720c */ /* 0x000fda0003f05270 */
[----:B0-----:R-:W-:Y:S05]  /*2880*/  @P0 BRA `(.L_x_1087) ;  /* 0x0000000000940947 */ /* 0x001fea0003800000 */
[----:B------:R-:W-:-:S09]  /*2890*/  ULEA UR5, UR10, UR6, 0x18 ;  /* 0x000000060a057291 */ /* 0x000fd2000f8ec03f */
[----:B------:R-:W0:Y:S04]  /*28a0*/  LDS.64 R28, [UR5+0x18] ;  /* 0x00001805ff1c7984 */ /* 0x000e280008000a00 */
[----:B------:R-:W1:Y:S04]  /*28b0*/  LDS.128 R16, [UR5+0x20] ;  /* 0x00002005ff107984 */ /* 0x000e680008000c00 */
[----:B------:R-:W2:Y:S01]  /*28c0*/  LDS.128 R24, [UR5+0x30] ;  /* 0x00003005ff187984 */ /* 0x000ea20008000c00 */
[----:B0-----:R-:W-:Y:S01]  /*28d0*/  FADD.FTZ R31, R14, R28 ;  /* 0x0000001c0e1f7221 */ /* 0x001fe20000010000 */
[----:B------:R-:W-:-:S03]  /*28e0*/  FADD.FTZ R14, R15, R29 ;  /* 0x0000001d0f0e7221 */ /* 0x000fc60000010000 */
[----:B-1----:R-:W-:Y:S01]  /*28f0*/  FADD.FTZ R15, R31, R16 ;  /* 0x000000101f0f7221 */ /* 0x002fe20000010000 */
[----:B------:R-:W-:Y:S01]  /*2900*/  FADD.FTZ R14, R14, R17 ;  /* 0x000000110e0e7221 */ /* 0x000fe20000010000 */
[----:B------:R-:W0:Y:S02]  /*2910*/  LDS.128 R28, [UR5+0x40] ;  /* 0x00004005ff1c7984 */ /* 0x000e240008000c00 */
[----:B------:R-:W-:Y:S01]  /*2920*/  FADD.FTZ R15, R15, R18 ;  /* 0x000000120f0f7221 */ /* 0x000fe20000010000 */
[----:B------:R-:W-:Y:S02]  /*2930*/  FADD.FTZ R14, R14, R19 ;  /* 0x000000130e0e7221 */ /* 0x000fe40000010000 */
[----:B------:R-:W1:Y:S01]  /*2940*/  LDS.128 R16, [UR5+0x50] ;  /* 0x00005005ff107984 */ /* 0x000e620008000c00 */
[----:B--2---:R-:W-:Y:S01]  /*2950*/  FADD.FTZ R15, R15, R24 ;  /* 0x000000180f0f7221 */ /* 0x004fe20000010000 */
[----:B------:R-:W-:-:S03]  /*2960*/  FADD.FTZ R14, R14, R25 ;  /* 0x000000190e0e7221 */ /* 0x000fc60000010000 */
        /* <DEDUP_REMOVED lines=9> */
[----:B------:R-:W-:Y:S02]  /*2a00*/  FADD.FTZ R16, R14, R17 ;  /* 0x000000110e107221 */ /* 0x000fe40000010000 */
[----:B------:R-:W1:Y:S01]  /*2a10*/  LDS.64 R14, [UR5+0x80] ;  /* 0x00008005ff0e7984 */ /* 0x000e620008000a00 */
[----:B------:R-:W-:Y:S01]  /*2a20*/  FADD.FTZ R57, R57, R18 ;  /* 0x0000001239397221 */ /* 0x000fe20000010000 */
[----:B------:R-:W-:-:S03]  /*2a30*/  FADD.FTZ R16, R16, R19 ;  /* 0x0000001310107221 */ /* 0x000fc60000010000 */
        /* <DEDUP_REMOVED lines=10> */
.L_x_1087:
[----:B------:R-:W-:Y:S05]  /*2ae0*/  BSYNC B0 ;  /* 0x0000000000007941 */ /* 0x000fea0003800000 */
.L_x_1086:
        /* <DEDUP_REMOVED lines=8> */
[----:B------:R-:W2:Y:S01]  /*2b70*/  LDS.128 R16, [R55+0x5a0] ;  /* 0x0005a00037107984 */ /* 0x000ea20000000c00 */
        /* <DEDUP_REMOVED lines=9> */
[----:B------:R-:W0:Y:S01]  /*2c10*/  LDS.128 R20, [R55+0x780] ;  /* 0x0007800037147984 */ /* 0x000e220000000c00 */
[----:B------:R-:W-:Y:S01]  /*2c20*/  FADD.FTZ R31, R25, R18 ;  /* 0x00000012191f7221 */ /* 0x000fe20000010000 */
[----:B------:R-:W-:Y:S01]  /*2c30*/  FADD.FTZ R28, R28, R17 ;  /* 0x000000111c1c7221 */ /* 0x000fe20000010000 */
[----:B------:R-:W-:Y:S01]  /*2c40*/  FADD.FTZ R30, R30, R19 ;  /* 0x000000131e1e7221 */ /* 0x000fe20000010000 */
[----:B------:R-:W1:Y:S04]  /*2c50*/  LDS.128 R24, [R55+0x960] ;  /* 0x0009600037187984 */ /* 0x000e680000000c00 */
[----:B------:R-:W2:Y:S01]  /*2c60*/  LDS.128 R16, [R55+0xb40] ;  /* 0x000b400037107984 */ /* 0x000ea20000000c00 */
[----:B0-----:R-:W-:Y:S01]  /*2c70*/  FADD.FTZ R29, R29, R20 ;  /* 0x000000141d1d7221 */ /* 0x001fe20000010000 */
[----:B------:R-:W-:Y:S01]  /*2c80*/  FADD.FTZ R28, R28, R21 ;  /* 0x000000151c1c7221 */ /* 0x000fe20000010000 */
[----:B------:R-:W-:Y:S01]  /*2c90*/  FADD.FTZ R31, R31, R22 ;  /* 0x000000161f1f7221 */ /* 0x000fe20000010000 */
[----:B------:R-:W-:Y:S01]  /*2ca0*/  FADD.FTZ R30, R30, R23 ;  /* 0x000000171e1e7221 */ /* 0x000fe20000010000 */
[----:B-1----:R-:W-:Y:S01]  /*2cb0*/  FADD.FTZ R29, R29, R24 ;  /* 0x000000181d1d7221 */ /* 0x002fe20000010000 */
[----:B------:R-:W0:Y:S01]  /*2cc0*/  LDS.128 R20, [R55+0xd20] ;  /* 0x000d200037147984 */ /* 0x000e220000000c00 */
[----:B------:R-:W-:Y:S01]  /*2cd0*/  FADD.FTZ R28, R28, R25 ;  /* 0x000000191c1c7221 */ /* 0x000fe20000010000 */
[----:B------:R-:W-:Y:S01]  /*2ce0*/  FADD.FTZ R31, R31, R26 ;  /* 0x0000001a1f1f7221 */ /* 0x000fe20000010000 */
[----:B------:R-:W-:Y:S01]  /*2cf0*/  FADD.FTZ R30, R30, R27 ;  /* 0x0000001b1e1e7221 */ /* 0x000fe20000010000 */
[----:B--2---:R-:W-:Y:S01]  /*2d00*/  FADD.FTZ R29, R29, R16 ;  /* 0x000000101d1d7221 */ /* 0x004fe20000010000 */
[----:B------:R-:W1:Y:S01]  /*2d10*/  LDS.128 R24, [R55+0xf00] ;  /* 0x000f000037187984 */ /* 0x000e620000000c00 */
[----:B------:R-:W-:Y:S01]  /*2d20*/  FADD.FTZ R28, R28, R17 ;  /* 0x000000111c1c7221 */ /* 0x000fe20000010000 */
[----:B------:R-:W-:Y:S01]  /*2d30*/  FADD.FTZ R31, R31, R18 ;  /* 0x000000121f1f7221 */ /* 0x000fe20000010000 */
[----:B------:R-:W-:-:S02]  /*2d40*/  FADD.FTZ R30, R30, R19 ;  /* 0x000000131e1e7221 */ /* 0x000fc40000010000 */
[----:B------:R-:W2:Y:S01]  /*2d50*/  LDS.128 R16, [R55+0x10e0] ;  /* 0x0010e00037107984 */ /* 0x000ea20000000c00 */
        /* <DEDUP_REMOVED lines=42> */
.L_x_1089:
[----:B------:R-:W-:Y:S05]  /*3000*/  BSYNC B0 ;  /* 0x0000000000007941 */ /* 0x000fea0003800000 */
.L_x_1088:
[----:B------:R-:W0:Y:S01]  /*3010*/  LDC.64 R24, c[0x0][0x268] ;  /* 0x00009a00ff187b82 */ /* 0x000e220000000a00 */
[----:B------:R-:W-:Y:S01]  /*3020*/  IMAD R17, R56, 0x1e, R53 ;  /* 0x0000001e38117824 */ /* 0x000fe200078e0235 */
[----:B------:R-:W-:Y:S06]  /*3030*/  BSSY B0, `(.L_x_1090) ;  /* 0x000000f000007945 */ /* 0x000fec0003800000 */
[----:B------:R-:W1:Y:S01]  /*3040*/  LDC R18, c[0x0][0xc] ;  /* 0x00000300ff127b82 */ /* 0x000e620000000800 */
[----:B0-----:R-:W-:Y:S01]  /*3050*/  IMAD.WIDE R24, R17, 0x4, R24 ;  /* 0x0000000411187825 */ /* 0x001fe200078e0218 */
        /* <DEDUP_REMOVED lines=12> */
.L_x_1091:
[----:B------:R-:W-:Y:S05]  /*3120*/  BSYNC B0 ;  /* 0x0000000000007941 */ /* 0x000fea0003800000 */
.L_x_1090:
[----:B-1----:R-:W-:-:S13]  /*3130*/  ISETP.GE.U32.AND P6, PT, R18, 0x2, PT ;  /* 0x000000021200780c */ /* 0x002fda0003fc6070 */
[----:B------:R-:W-:Y:S05]  /*3140*/  @!P6 BRA `(.L_x_1092) ;  /* 0x0000001000b4e947 */ /* 0x000fea0003800000 */
[----:B--2---:R-:W0:Y:S01]  /*3150*/  LDC R20, c[0x0][0x10] ;  /* 0x00000400ff147b82 */ /* 0x004e220000000800 */
        /* <DEDUP_REMOVED lines=12> */
[----:B------:R-:W-:Y:S01]  /*3220*/  VOTEU.ANY UR5, UPT, PT ;  /* 0x0000000000057886 */ /* 0x000fe200038e0100 */
[----:B------:R-:W-:Y:S01]  /*3230*/  HFMA2.MMA R21, -RZ, RZ, 0, 5.9604644775390625e-08 ;  /* 0x00000001ff157435 */ /* 0x000fe200000001ff */
[----:B------:R-:W-:Y:S01]  /*3240*/  UPOPC UR6, UR5 ;  /* 0x00000005000672bf */ /* 0x000fe20008000000 */
[----:B------:R-:W-:Y:S01]  /*3250*/  P2R R26, PR, RZ, 0x1 ;  /* 0x00000001ff1a7803 */ /* 0x000fe20000000000 */
[----:B------:R-:W-:Y:S01]  /*3260*/  UFLO.U32 UR5, UR5 ;  /* 0x00000005000572bd */ /* 0x000fe200080e0000 */
[----:B------:R-:W-:Y:S01]  /*3270*/  LOP3.LUT P6, RZ, R49, 0x2, RZ, 0xc0, !PT ;  /* 0x0000000231ff7812 */ /* 0x000fe200078cc0ff */
[----:B------:R-:W-:-:S04]  /*3280*/  IMAD R23, R20, UR7, R19 ;  /* 0x0000000714177c24 */ /* 0x000fc8000f8e0213 */
[----:B------:R-:W-:Y:S01]  /*3290*/  IMAD.WIDE.U32 R22, R23, 0x8, R24 ;  /* 0x0000000817167825 */ /* 0x000fe200078e0018 */
[----:B------:R-:W-:-:S04]  /*32a0*/  SEL R21, R21, 0xffffffff, !P6 ;  /* 0xffffffff15157807 */ /* 0x000fc80007000000 */
[----:B------:R1:W-:Y:S01]  /*32b0*/  STG.E.64 desc[UR8][R22.64], R14 ;  /* 0x0000000e16007986 */ /* 0x0003e2000c101b08 */
[----:B------:R-:W-:Y:S01]  /*32c0*/  IMAD R21, R21, UR6, RZ ;  /* 0x0000000615157c24 */ /* 0x000fe2000f8e02ff */
[----:B0-----:R-:W-:-:S13]  /*32d0*/  ISETP.EQ.U32.AND P0, PT, R6, UR5, PT ;  /* 0x0000000506007c0c */ /* 0x001fda000bf02070 */
[----:B------:R-:W-:Y:S06]  /*32e0*/  @P0 MEMBAR.ALL.GPU ;  /* 0x0000000000000992 */ /* 0x000fec000000a000 */
[----:B------:R-:W-:-:S00]  /*32f0*/  @P0 ERRBAR ;  /* 0x00000000000009ab */ /* 0x000fc00000000000 */
[----:B------:R-:W-:Y:S06]  /*3300*/  @P0 CGAERRBAR ;  /* 0x00000000000005ab */ /* 0x000fec0000000000 */
[----:B------:R1:W-:Y:S01]  /*3310*/  @P0 REDG.E.ADD.S32.STRONG.GPU desc[UR8][R16.64], R21 ;  /* 0x000000151000098e */ /* 0x0003e2000c10e388 */
[----:B------:R-:W-:Y:S02]  /*3320*/  ISETP.NE.AND P0, PT, R26, RZ, PT ;  /* 0x000000ff1a00720c */ /* 0x000fe40003f05270 */
[----:B------:R-:W-:-:S04]  /*3330*/  SEL R26, R18, RZ, !P6 ;  /* 0x000000ff121a7207 */ /* 0x000fc80007000000 */
[----:B------:R-:W-:-:S13]  /*3340*/  ISETP.NE.AND P6, PT, R26, -0x1, PT ;  /* 0xffffffff1a00780c */ /* 0x000fda0003fc5270 */
[----:B-1----:R-:W-:Y:S05]  /*3350*/  @!P6 BRA `(.L_x_1093) ;  /* 0x000000000014e947 */ /* 0x002fea0003800000 */
.L_x_1094:
[----:B------:R-:W2:Y:S04]  /*3360*/  LDG.E.STRONG.GPU R21, desc[UR8][R16.64] ;  /* 0x0000000810157981 */ /* 0x000ea8000c1ef900 */
[----:B--2---:R-:W-:Y:S01]  /*3370*/  CCTL.IVALL ;  /* 0x00000000ff00798f */ /* 0x004fe20002000000 */
[----:B------:R-:W-:Y:S05]  /*3380*/  YIELD ;  /* 0x0000000000007946 */ /* 0x000fea0003800000 */
[----:B------:R-:W-:-:S13]  /*3390*/  ISETP.NE.AND P6, PT, R21, R26, PT ;  /* 0x0000001a1500720c */ /* 0x000fda0003fc5270 */
[----:B------:R-:W-:Y:S05]  /*33a0*/  @P6 BRA `(.L_x_1094) ;  /* 0xfffffffc00ec6947 */ /* 0x000fea000383ffff */
.L_x_1093:
[----:B------:R-:W-:Y:S01]  /*33b0*/  ISETP.NE.AND P6, PT, R18, RZ, PT ;  /* 0x000000ff1200720c */ /* 0x000fe20003fc5270 */
[----:B------:R-:W-:Y:S05]  /*33c0*/  WARPSYNC.ALL ;  /* 0x0000000000007948 */ /* 0x000fea0003800000 */
[----:B------:R-:W-:Y:S07]  /*33d0*/  BAR.SYNC.DEFER_BLOCKING 0x0 ;  /* 0x0000000000007b1d */ /* 0x000fee0000010000 */
[----:B------:R-:W-:Y:S05]  /*33e0*/  @!P6 BRA `(.L_x_1092) ;  /* 0x00000010000ce947 */ /* 0x000fea0003800000 */
[----:B------:R-:W-:Y:S02]  /*33f0*/  IADD3 R16, R18, -0x1, RZ ;  /* 0xffffffff12107810 */ /* 0x000fe40007ffe0ff */
        /* <DEDUP_REMOVED lines=18> */
.L_x_1098:
        /* <DEDUP_REMOVED lines=115> */
.L_x_1097:
        /* <DEDUP_REMOVED lines=63> */
.L_x_1099:
[----:B------:R-:W-:-:S04]  /*4040*/  LOP3.LUT P6, RZ, R54, 0x1, RZ, 0xc0, !PT ;  /* 0x0000000136ff7812 */ /* 0x000fc800078cc0ff */
[----:B------:R-:W-:-:S13]  /*4050*/  ISETP.NE.OR P6, PT, R21, RZ, P6 ;  /* 0x000000ff1500720c */ /* 0x000fda00037c5670 */
[----:B------:R-:W-:Y:S05]  /*4060*/  @!P6 BRA `(.L_x_1095) ;  /* 0x00000000007ce947 */ /* 0x000fea0003800000 */
.L_x_1096:
        /* <DEDUP_REMOVED lines=31> */
.L_x_1095:
        /* <DEDUP_REMOVED lines=10> */
.L_x_1101:
[----:B------:R-:W-:Y:S05]  /*4300*/  BSYNC B0 ;  /* 0x0000000000007941 */ /* 0x000fea0003800000 */
.L_x_1100:
        /* <DEDUP_REMOVED lines=17> */
.L_x_1092:
[----:B------:R-:W0:Y:S01]  /*4420*/  S2UR UR6, SR_CgaCtaId ;  /* 0x00000000000679c3 */ /* 0x000e220000008800 */
[----:B------:R-:W-:Y:S01]  /*4430*/  UMOV UR5, 0x400 ;  /* 0x0000040000057882 */ /* 0x000fe20000000000 */
[----:B------:R-:W-:Y:S01]  /*4440*/  LOP3.LUT P6, RZ, R54, 0x4, RZ, 0xc0, !PT ;  /* 0x0000000436ff7812 */ /* 0x000fe200078cc0ff */
[--C-:B--2---:R-:W-:Y:S02]  /*4450*/  HADD2.F32 R23, -RZ, R47.reuse.H0_H0 ;  /* 0x2000002fff177230 */ /* 0x104fe40000004100 */
[----:B------:R-:W-:Y:S02]  /*4460*/  HADD2.F32 R47, -RZ, R47.H1_H1 ;  /* 0x3000002fff2f7230 */ /* 0x000fe40000004100 */
[----:B------:R-:W-:Y:S01]  /*4470*/  IMAD.WIDE.U32 R18, R53, -0x77777777, RZ ;  /* 0x8888888935127825 */ /* 0x000fe200078e00ff */
[----:B------:R-:W1:Y:S03]  /*4480*/  LDC R20, c[0x0][0x2ac] ;  /* 0x0000ab00ff147b82 */ /* 0x000e660000000800 */
[----:B------:R-:W-:Y:S01]  /*4490*/  FADD.FTZ R22, -R8, R47 ;  /* 0x0000002f08167221 */ /* 0x000fe20000010100 */
[--C-:B------:R-:W-:Y:S01]  /*44a0*/  HADD2.F32 R27, -RZ, R46.reuse.H0_H0 ;  /* 0x2000002eff1b7230 */ /* 0x100fe20000004100 */
[----:B------:R-:W-:Y:S01]  /*44b0*/  SHF.R.U32.HI R19, RZ, 0x4, R19 ;  /* 0x00000004ff137819 */ /* 0x000fe20000011613 */
[----:B------:R-:W-:-:S02]  /*44c0*/  HADD2.F32 R46, -RZ, R46.H1_H1 ;  /* 0x3000002eff2e7230 */ /* 0x000fc40000004100 */
[----:B------:R-:W-:Y:S01]  /*44d0*/  FMUL.FTZ R22, R22, R9 ;  /* 0x0000000916167220 */ /* 0x000fe20000410000 */
[----:B------:R-:W-:Y:S01]  /*44e0*/  HADD2.F32 R25, -RZ, R48.H1_H1 ;  /* 0x30000030ff197230 */ /* 0x000fe20000004100 */
[----:B0-----:R-:W-:-:S09]  /*44f0*/  ULEA UR5, UR6, UR5, 0x18 ;  /* 0x0000000506057291 */ /* 0x001fd2000f8ec03f */
[----:B------:R0:W-:Y:S01]  /*4500*/  @!P0 STS.64 [UR5+0x90], R14 ;  /* 0x0000900eff008988 */ /* 0x0001e20008000a05 */
[----:B------:R-:W-:Y:S01]  /*4510*/  BAR.SYNC.DEFER_BLOCKING 0x0 ;  /* 0x0000000000007b1d */ /* 0x000fe20000010000 */
[----:B0-----:R-:W-:Y:S01]  /*4520*/  FADD.FTZ R14, -R8, R23 ;  /* 0x00000017080e7221 */ /* 0x001fe20000010100 */
[----:B------:R-:W-:-:S03]  /*4530*/  HADD2.F32 R23, -RZ, R48.H0_H0 ;  /* 0x20000030ff177230 */ /* 0x000fc60000004100 */
        /* <DEDUP_REMOVED lines=24> */
.L_x_1102:
        /* <DEDUP_REMOVED lines=19> */
[----:B------:R-:W-:-:S05]  /*47f0*/  F2FP.F16.F32.PACK_AB R15, R14, R15 ;  /* 0x0000000f0e0f723e */ /* 0x000fca00000000ff */
[----:B------:R0:W-:Y:S02]  /*4800*/  STG.E desc[UR8][R16.64], R15 ;  /* 0x0000000f10007986 */ /* 0x0001e4000c101908 */
.L_x_1104:
[----:B------:R-:W-:Y:S05]  /*4810*/  BSYNC B0 ;  /* 0x0000000000007941 */ /* 0x000fea0003800000 */
.L_x_1103:
[----:B------:R-:W-:Y:S01]  /*4820*/  LOP3.LUT P6, RZ, R54, 0x4, RZ, 0xc0, !PT ;  /* 0x0000000436ff7812 */ /* 0x000fe200078cc0ff */
[C---:B------:R-:W-:Y:S01]  /*4830*/  FADD.FTZ R14, -R8.reuse, R23 ;  /* 0x00000017080e7221 */ /* 0x040fe20000010100 */
[----:B------:R-:W-:Y:S01]  /*4840*/  FADD.FTZ R24, -R8, R25 ;  /* 0x0000001908187221 */ /* 0x000fe20000010100 */
[----:B------:R-:W-:Y:S02]  /*4850*/  HADD2.F32 R23, -RZ, R43.H0_H0 ;  /* 0x2000002bff177230 */ /* 0x000fe40000004100 */
[--C-:B------:R-:W-:Y:S02]  /*4860*/  HADD2.F32 R27, -RZ, R45.reuse.H0_H0 ;  /* 0x2000002dff1b7230 */ /* 0x100fe40000004100 */
[-C--:B------:R-:W-:Y:S01]  /*4870*/  FMUL.FTZ R25, R14, R9.reuse ;  /* 0x000000090e197220 */ /* 0x080fe20000410000 */
[----:B------:R-:W-:Y:S02]  /*4880*/  HADD2.F32 R22, -RZ, R45.H1_H1 ;  /* 0x3000002dff167230 */ /* 0x000fe40000004100 */
[----:B------:R-:W-:Y:S01]  /*4890*/  FMUL.FTZ R24, R24, R9 ;  /* 0x0000000918187220 */ /* 0x000fe20000410000 */
[----:B------:R-:W-:-:S02]  /*48a0*/  HADD2.F32 R43, -RZ, R43.H1_H1 ;  /* 0x3000002bff2b7230 */ /* 0x000fc40000004100 */
[----:B------:R-:W-:Y:S05]  /*48b0*/  @!P6 BRA `(.L_x_1105) ;  /* 0x000000000048e947 */ /* 0x000fea0003800000 */
        /* <DEDUP_REMOVED lines=18> */
.L_x_1105:
[----:B------:R-:W-:Y:S04]  /*49e0*/  BSSY B0, `(.L_x_1106) ;  /* 0x0000016000007945 */ /* 0x000fe80003800000 */
[----:B------:R-:W-:Y:S05]  /*49f0*/  @!P5 BRA `(.L_x_1107) ;  /* 0x000000000050d947 */ /* 0x000fea0003800000 */
[----:B0-----:R-:W-:Y:S01]  /*4a00*/  IADD3 R17, R51, 0x10, RZ ;  /* 0x0000001033117810 */ /* 0x001fe20007ffe0ff */
        /* <DEDUP_REMOVED lines=17> */
[----:B------:R-:W-:-:S05]  /*4b20*/  F2FP.F16.F32.PACK_AB R15, R14, R15 ;  /* 0x0000000f0e0f723e */ /* 0x000fca00000000ff */
[----:B------:R1:W-:Y:S02]  /*4b30*/  STG.E desc[UR8][R16.64], R15 ;  /* 0x0000000f10007986 */ /* 0x0003e4000c101908 */
.L_x_1107:
[----:B------:R-:W-:Y:S05]  /*4b40*/  BSYNC B0 ;  /* 0x0000000000007941 */ /* 0x000fea0003800000 */
.L_x_1106:
[C---:B------:R-:W-:Y:S01]  /*4b50*/  FADD.FTZ R14, -R8.reuse, R23 ;  /* 0x00000017080e7221 */ /* 0x040fe20000010100 */
[----:B------:R-:W-:Y:S01]  /*4b60*/  FADD.FTZ R22, -R8, R43 ;  /* 0x0000002b08167221 */ /* 0x000fe20000010100 */
[--C-:B------:R-:W-:Y:S02]  /*4b70*/  HADD2.F32 R25, -RZ, R42.reuse.H0_H0 ;  /* 0x2000002aff197230 */ /* 0x100fe40000004100 */
[----:B------:R-:W-:Y:S02]  /*4b80*/  HADD2.F32 R42, -RZ, R42.H1_H1 ;  /* 0x3000002aff2a7230 */ /* 0x000fe40000004100 */
[-C--:B------:R-:W-:Y:S01]  /*4b90*/  FMUL.FTZ R29, R14, R9.reuse ;  /* 0x000000090e1d7220 */ /* 0x080fe20000410000 */
[--C-:B------:R-:W-:Y:S02]  /*4ba0*/  HADD2.F32 R23, -RZ, R44.reuse.H0_H0 ;  /* 0x2000002cff177230 */ /* 0x100fe40000004100 */
[----:B------:R-:W-:Y:S01]  /*4bb0*/  FMUL.FTZ R22, R22, R9 ;  /* 0x0000000916167220 */ /* 0x000fe20000410000 */
[----:B------:R-:W-:Y:S01]  /*4bc0*/  HADD2.F32 R27, -RZ, R44.H1_H1 ;  /* 0x3000002cff1b7230 */ /* 0x000fe20000004100 */
[----:B------:R-:W-:Y:S06]  /*4bd0*/  @!P6 BRA `(.L_x_1108) ;  /* 0x000000000048e947 */ /* 0x000fec0003800000 */
[----:B------:R-:W-:Y:S01]  /*4be0*/  FFMA.FTZ R14, R29, R10, R12 ;  /* 0x0000000a1d0e7223 */ /* 0x000fe2000001000c */
[----:B01----:R-:W-:-:S03]  /*4bf0*/  FFMA.FTZ R15, R22, R11, R13 ;  /* 0x0000000b160f7223 */ /* 0x003fc6000001000d */
        /* <DEDUP_REMOVED lines=16> */
.L_x_1108:
[----:B------:R-:W-:Y:S04]  /*4d00*/  BSSY B0, `(.L_x_1109) ;  /* 0x0000016000007945 */ /* 0x000fe80003800000 */
[----:B------:R-:W-:Y:S05]  /*4d10*/  @!P4 BRA `(.L_x_1110) ;  /* 0x000000000050c947 */ /* 0x000fea0003800000 */
[----:B01----:R-:W-:Y:S01]  /*4d20*/  IADD3 R17, R51, 0x20, RZ ;  /* 0x0000002033117810 */ /* 0x003fe20007ffe0ff */
        /* <DEDUP_REMOVED lines=19> */
.L_x_1110:
[----:B------:R-:W-:Y:S05]  /*4e60*/  BSYNC B0 ;  /* 0x0000000000007941 */ /* 0x000fea0003800000 */
.L_x_1109:
[C---:B------:R-:W-:Y:S01]  /*4e70*/  FADD.FTZ R14, -R8.reuse, R23 ;  /* 0x00000017080e7221 */ /* 0x040fe20000010100 */
[----:B------:R-:W-:Y:S01]  /*4e80*/  FADD.FTZ R24, -R8, R27 ;  /* 0x0000001b08187221 */ /* 0x000fe20000010100 */
[----:B------:R-:W-:Y:S02]  /*4e90*/  HADD2.F32 R23, -RZ, R39.H0_H0 ;  /* 0x20000027ff177230 */ /* 0x000fe40000004100 */
[--C-:B------:R-:W-:Y:S02]  /*4ea0*/  HADD2.F32 R25, -RZ, R41.reuse.H0_H0 ;  /* 0x20000029ff197230 */ /* 0x100fe40000004100 */
[-C--:B------:R-:W-:Y:S01]  /*4eb0*/  FMUL.FTZ R27, R14, R9.reuse ;  /* 0x000000090e1b7220 */ /* 0x080fe20000410000 */
[----:B------:R-:W-:Y:S02]  /*4ec0*/  HADD2.F32 R22, -RZ, R41.H1_H1 ;  /* 0x30000029ff167230 */ /* 0x000fe40000004100 */
[----:B------:R-:W-:Y:S01]  /*4ed0*/  FMUL.FTZ R24, R24, R9 ;  /* 0x0000000918187220 */ /* 0x000fe20000410000 */
[----:B------:R-:W-:Y:S01]  /*4ee0*/  HADD2.F32 R39, -RZ, R39.H1_H1 ;  /* 0x30000027ff277230 */ /* 0x000fe20000004100 */
[----:B------:R-:W-:Y:S06]  /*4ef0*/  @!P6 BRA `(.L_x_1111) ;  /* 0x000000000048e947 */ /* 0x000fec0003800000 */
[----:B012---:R-:W-:Y:S01]  /*4f00*/  FFMA.FTZ R15, R24, R11, R13 ;  /* 0x0000000b180f7223 */ /* 0x007fe2000001000d */
        /* <DEDUP_REMOVED lines=17> */
.L_x_1111:
[----:B------:R-:W-:Y:S04]  /*5020*/  BSSY B0, `(.L_x_1112) ;  /* 0x0000015000007945 */ /* 0x000fe80003800000 */
[----:B------:R-:W-:Y:S05]  /*5030*/  @!P3 BRA `(.L_x_1113) ;  /* 0x00000000004cb947 */ /* 0x000fea0003800000 */
[----:B012---:R-:W-:Y:S01]  /*5040*/  SHF.R.S32.HI R17, RZ, 0x1f, R50 ;  /* 0x0000001fff117819 */ /* 0x007fe20000011432 */
[----:B------:R-:W-:Y:S01]  /*5050*/  ULDC.64 UR10, c[0x0][0x288] ;  /* 0x0000a200000a7ab9 */ /* 0x000fe20000000a00 */
[----:B------:R-:W-:Y:S02]  /*5060*/  MOV R14, R58 ;  /* 0x0000003a000e7202 */ /* 0x000fe40000000f00 */
[----:B------:R-:W-:Y:S01]  /*5070*/  MOV R15, R61 ;  /* 0x0000003d000f7202 */ /* 0x000fe20000000f00 */
        /* <DEDUP_REMOVED lines=15> */
.L_x_1113:
[----:B------:R-:W-:Y:S05]  /*5170*/  BSYNC B0 ;  /* 0x0000000000007941 */ /* 0x000fea0003800000 */
.L_x_1112:
        /* <DEDUP_REMOVED lines=10> */
[----:B0123--:R-:W-:-:S03]  /*5220*/  FFMA.FTZ R15, R22, R11, R13 ;  /* 0x0000000b160f7223 */ /* 0x00ffc6000001000d */
        /* <DEDUP_REMOVED lines=16> */
.L_x_1114:
[----:B------:R-:W-:Y:S04]  /*5330*/  BSSY B0, `(.L_x_1115) ;  /* 0x0000016000007945 */ /* 0x000fe80003800000 */
        /* <DEDUP_REMOVED lines=21> */
.L_x_1116:
[----:B------:R-:W-:Y:S05]  /*5490*/  BSYNC B0 ;  /* 0x0000000000007941 */ /* 0x000fea0003800000 */
.L_x_1115:
[C---:B------:R-:W-:Y:S01]  /*54a0*/  FADD.FTZ R14, -R8.reuse, R23 ;  /* 0x00000017080e7221 */ /* 0x040fe20000010100 */
[----:B------:R-:W-:Y:S01]  /*54b0*/  FADD.FTZ R22, -R8, R25 ;  /* 0x0000001908167221 */ /* 0x000fe20000010100 */
[----:B------:R-:W-:Y:S02]  /*54c0*/  IMAD R19, R20, UR7, R19 ;  /* 0x0000000714137c24 */ /* 0x000fe4000f8e0213 */
[--C-:B------:R-:W-:Y:S02]  /*54d0*/  HADD2.F32 R27, -RZ, R37.reuse.H0_H0 ;  /* 0x20000025ff1b7230 */ /* 0x100fe40000004100 */
[-C--:B------:R-:W-:Y:S01]  /*54e0*/  FMUL.FTZ R25, R14, R9.reuse ;  /* 0x000000090e197220 */ /* 0x080fe20000410000 */
[----:B------:R-:W-:Y:S02]  /*54f0*/  HADD2.F32 R20, -RZ, R37.H1_H1 ;  /* 0x30000025ff147230 */ /* 0x000fe40000004100 */
[----:B------:R-:W-:Y:S01]  /*5500*/  FMUL.FTZ R22, R22, R9 ;  /* 0x0000000916167220 */ /* 0x000fe20000410000 */
[----:B------:R-:W-:Y:S01]  /*5510*/  HADD2.F32 R23, -RZ, R35.H0_H0 ;  /* 0x20000023ff177230 */ /* 0x000fe20000004100 */
[----:B------:R-:W-:Y:S06]  /*5520*/  @!P6 BRA `(.L_x_1117) ;  /* 0x000000000048e947 */ /* 0x000fec0003800000 */
[----:B------:R-:W-:Y:S01]  /*5530*/  FFMA.FTZ R14, R25, R10, R12 ;  /* 0x0000000a190e7223 */ /* 0x000fe2000001000c */
[----:B01234-:R-:W-:-:S03]  /*5540*/  FFMA.FTZ R15, R22, R11, R13 ;  /* 0x0000000b160f7223 */ /* 0x01ffc6000001000d */
        /* <DEDUP_REMOVED lines=16> */
.L_x_1117:
[----:B------:R-:W-:Y:S04]  /*5650*/  BSSY B0, `(.L_x_1118) ;  /* 0x0000016000007945 */ /* 0x000fe80003800000 */
        /* <DEDUP_REMOVED lines=21> */
.L_x_1119:
[----:B------:R-:W-:Y:S05]  /*57b0*/  BSYNC B0 ;  /* 0x0000000000007941 */ /* 0x000fea0003800000 */
.L_x_1118:
[----:B------:R-:W-:Y:S02]  /*57c0*/  HADD2.F32 R35, -RZ, R35.H1_H1 ;  /* 0x30000023ff237230 */ /* 0x000fe40000004100 */
[C---:B------:R-:W-:Y:S01]  /*57d0*/  FADD.FTZ R14, -R8.reuse, R23 ;  /* 0x00000017080e7221 */ /* 0x040fe20000010100 */
[----:B------:R-:W-:Y:S01]  /*57e0*/  IADD3 R28, R19, 0x60, RZ ;  /* 0x00000060131c7810 */ /* 0x000fe20007ffe0ff */
[----:B------:R-:W-:Y:S01]  /*57f0*/  ULDC.64 UR10, c[0x0][0x290] ;  /* 0x0000a400000a7ab9 */ /* 0x000fe20000000a00 */
[--C-:B------:R-:W-:Y:S02]  /*5800*/  HADD2.F32 R25, -RZ, R34.reuse.H0_H0 ;  /* 0x20000022ff197230 */ /* 0x100fe40000004100 */
[----:B------:R-:W-:Y:S01]  /*5810*/  FADD.FTZ R20, -R8, R35 ;  /* 0x0000002308147221 */ /* 0x000fe20000010100 */
[----:B------:R-:W-:Y:S02]  /*5820*/  HADD2.F32 R34, -RZ, R34.H1_H1 ;  /* 0x30000022ff227230 */ /* 0x000fe40000004100 */
[-C--:B------:R-:W-:Y:S01]  /*5830*/  FMUL.FTZ R23, R14, R9.reuse ;  /* 0x000000090e177220 */ /* 0x080fe20000410000 */
[----:B------:R-:W-:Y:S01]  /*5840*/  SHF.R.S32.HI R30, RZ, 0x1f, R28 ;  /* 0x0000001fff1e7819 */ /* 0x000fe2000001141c */
[----:B------:R-:W-:Y:S01]  /*5850*/  FMUL.FTZ R20, R20, R9 ;  /* 0x0000000914147220 */ /* 0x000fe20000410000 */
        /* <DEDUP_REMOVED lines=19> */
.L_x_1120:
[----:B------:R-:W-:Y:S01]  /*5990*/  ISETP.GE.U32.AND P0, PT, R28, UR10, PT ;  /* 0x0000000a1c007c0c */ /* 0x000fe2000bf06070 */
[----:B------:R-:W-:Y:S01]  /*59a0*/  BSSY B0, `(.L_x_1121) ;  /* 0x0000019000007945 */ /* 0x000fe20003800000 */
[----:B------:R-:W-:Y:S02]  /*59b0*/  IADD3 R19, R51, 0x70, RZ ;  /* 0x0000007033137810 */ /* 0x000fe40007ffe0ff */
[----:B------:R-:W-:-:S04]  /*59c0*/  ISETP.GE.AND.EX P0, PT, R30, UR11, PT, P0 ;  /* 0x0000000b1e007c0c */ /* 0x000fc8000bf06300 */
[----:B------:R-:W-:-:S13]  /*59d0*/  ISETP.LT.U32.AND P0, PT, R53, 0x1e0, !P0 ;  /* 0x000001e03500780c */ /* 0x000fda0004701070 */
        /* <DEDUP_REMOVED lines=21> */
.L_x_1122:
[----:B------:R-:W-:Y:S05]  /*5b30*/  BSYNC B0 ;  /* 0x0000000000007941 */ /* 0x000fea0003800000 */
.L_x_1121:
[--C-:B01234-:R-:W-:Y:S01]  /*5b40*/  HADD2.F32 R15, -RZ, R36.reuse.H0_H0 ;  /* 0x20000024ff0f7230 */ /* 0x11ffe20000004100 */
[----:B------:R-:W-:Y:S01]  /*5b50*/  ISETP.GE.U32.AND P0, PT, R19, UR10, PT ;  /* 0x0000000a13007c0c */ /* 0x000fe2000bf06070 */
[----:B------:R-:W-:-:S03]  /*5b60*/  HADD2.F32 R17, -RZ, R36.H1_H1 ;  /* 0x30000024ff117230 */ /* 0x000fc60000004100 */
[C---:B------:R-:W-:Y:S01]  /*5b70*/  FADD.FTZ R14, -R8.reuse, R15 ;  /* 0x0000000f080e7221 */ /* 0x040fe20000010100 */
[----:B------:R-:W-:Y:S01]  /*5b80*/  ISETP.GE.AND.EX P0, PT, R7, UR11, PT, P0 ;  /* 0x0000000b07007c0c */ /* 0x000fe2000bf06300 */
[----:B------:R-:W-:Y:S01]  /*5b90*/  FADD.FTZ R8, -R8, R17 ;  /* 0x0000001108087221 */ /* 0x000fe20000010100 */
[--C-:B------:R-:W-:Y:S02]  /*5ba0*/  HADD2.F32 R15, -RZ, R32.reuse.H0_H0 ;  /* 0x20000020ff0f7230 */ /* 0x100fe40000004100 */
[-C--:B------:R-:W-:Y:S01]  /*5bb0*/  FMUL.FTZ R25, R14, R9.reuse ;  /* 0x000000090e197220 */ /* 0x080fe20000410000 */
[----:B------:R-:W-:Y:S01]  /*5bc0*/  ISETP.GT.U32.OR P0, PT, R53, 0x1df, P0 ;  /* 0x000001df3500780c */ /* 0x000fe20000704470 */
[----:B------:R-:W-:Y:S02]  /*5bd0*/  HADD2.F32 R32, -RZ, R32.H1_H1 ;  /* 0x30000020ff207230 */ /* 0x000fe40000004100 */
[----:B------:R-:W-:Y:S01]  /*5be0*/  FMUL.FTZ R22, R8, R9 ;  /* 0x0000000908167220 */ /* 0x000fe20000410000 */
[----:B------:R-:W-:Y:S09]  /*5bf0*/  @!P6 BRA `(.L_x_1123) ;  /* 0x000000000048e947 */ /* 0x000ff20003800000 */
        /* <DEDUP_REMOVED lines=18> */
.L_x_1123:
[----:B------:R-:W-:Y:S04]  /*5d20*/  BSSY B0, `(.L_x_1124) ;  /* 0x0000013000007945 */ /* 0x000fe80003800000 */
[----:B------:R-:W-:Y:S05]  /*5d30*/  @P0 BRA `(.L_x_1125) ;  /* 0x0000000000440947 */ /* 0x000fea0003800000 */
        /* <DEDUP_REMOVED lines=14> */
[----:B------:R-:W-:-:S02]  /*5e20*/  F2FP.F16.F32.PACK_AB R7, R32, R7 ;  /* 0x000000072007723e */ /* 0x000fc400000000ff */
[----:B------:R-:W-:-:S05]  /*5e30*/  LEA.HI.X R9, R58, UR11, R19, 0x1, P0 ;  /* 0x0000000b3a097c11 */ /* 0x000fca00080f0c13 */
[----:B------:R0:W-:Y:S02]  /*5e40*/  STG.E desc[UR8][R8.64], R7 ;  /* 0x0000000708007986 */ /* 0x0001e4000c101908 */
.L_x_1125:
[----:B------:R-:W-:Y:S05]  /*5e50*/  BSYNC B0 ;  /* 0x0000000000007941 */ /* 0x000fea0003800000 */
.L_x_1124:
[----:B0-----:R-:W0:Y:S01]  /*5e60*/  LDC R7, c[0x0][0x10] ;  /* 0x00000400ff077b82 */ /* 0x001e220000000800 */
[----:B------:R-:W-:Y:S02]  /*5e70*/  IADD3 R49, R49, 0x1, RZ ;  /* 0x0000000131317810 */ /* 0x000fe40007ffe0ff */
[----:B0-----:R-:W-:-:S04]  /*5e80*/  IADD3 R52, R7, R52, RZ ;  /* 0x0000003407347210 */ /* 0x001fc80007ffe0ff */
[----:B------:R-:W-:-:S13]  /*5e90*/  ISETP.GE.AND P0, PT, R52, UR4, PT ;  /* 0x0000000434007c0c */ /* 0x000fda000bf06270 */
[----:B------:R-:W-:Y:S05]  /*5ea0*/  @!P0 BRA `(.L_x_1126) ;  /* 0xffffffa400548947 */ /* 0x000fea000383ffff */
.L_x_1075:
        /* <DEDUP_REMOVED lines=19> */
.L_x_1128:
[----:B------:R-:W-:Y:S05]  /*5fe0*/  BSYNC B0 ;  /* 0x0000000000007941 */ /* 0x000fea0003800000 */
.L_x_1127:
        /* <DEDUP_REMOVED lines=11> */
.L_x_1130:
[----:B------:R-:W2:Y:S04]  /*60a0*/  LDG.E.STRONG.GPU R5, desc[UR8][R2.64] ;  /* 0x0000000802057981 */ /* 0x000ea8000c1ef900 */
[----:B--2---:R-:W-:Y:S01]  /*60b0*/  CCTL.IVALL ;  /* 0x00000000ff00798f */ /* 0x004fe20002000000 */
[----:B------:R-:W-:Y:S05]  /*60c0*/  YIELD ;  /* 0x0000000000007946 */ /* 0x000fea0003800000 */
[----:B------:R-:W-:-:S13]  /*60d0*/  ISETP.NE.AND P0, PT, R5, R0, PT ;  /* 0x000000000500720c */ /* 0x000fda0003f05270 */
[----:B------:R-:W-:Y:S05]  /*60e0*/  @P0 BRA `(.L_x_1130) ;  /* 0xfffffffc00ec0947 */ /* 0x000fea000383ffff */
.L_x_1129:
        /* <DEDUP_REMOVED lines=24> */
.L_x_1131:
        /* <DEDUP_REMOVED lines=23> */
.L_x_1132:
        /* <DEDUP_REMOVED lines=10> */
.L_x_5154:


//--------------------- .text._Z35group_norm_nhwc_bwd_one_pass_kernelI11Fp16IOFp32WLi256ELi60ELi480EEv26Group_norm_nhwc_bwd_params --------------------------
	.section	.text._Z35group_norm_nhwc_bwd_one_pass_kernelI11Fp16IOFp32WLi256ELi60ELi480EEv26Group_norm_nhwc_bwd_params,"ax",@progbits
	.align	128
        .global         _Z35group_norm_nhwc_bwd_one_pass_kernelI11Fp16IOFp32WLi256ELi60ELi480EEv26Group_norm_nhwc_bwd_params
        .type           _Z35group_norm_nhwc_bwd_one_pass_kernelI11Fp16IOFp32WLi256ELi60ELi480EEv26Group_norm_nhwc_bwd_params,@function
        .size           _Z35group_norm_nhwc_bwd_one_pass_kernelI11Fp16IOFp32WLi256ELi60ELi480EEv26Group_norm_nhwc_bwd_params,(.L_x_5155 - _Z35group_norm_nhwc_bwd_one_pass_kernelI11Fp16IOFp32WLi256ELi60ELi480EEv26Group_norm_nhwc_bwd_params)
        .other          _Z35group_norm_nhwc_bwd_one_pass_kernelI11Fp16IOFp32WLi256ELi60ELi480EEv26Group_norm_nhwc_bwd_params,@"STO_CUDA_ENTRY STV_DEFAULT"
_Z35group_norm_nhwc_bwd_one_pass_kernelI11Fp16IOFp32WLi256ELi60ELi480EEv26Group_norm_nhwc_bwd_params:
.text._Z35group_norm_nhwc_bwd_one_pass_kernelI11Fp16IOFp32WLi256ELi60ELi480EEv26Group_norm_nhwc_bwd_params:
        /* <DEDUP_REMOVED lines=22> */
[----:B------:R-:W3:Y:S01]  /*0160*/  LDC.64 R2, c[0x0][0x288] ;  /* 0x0000a200ff027b82 */ /* 0x000ee20000000a00 */
[----:B------:R-:W-:Y:S01]  /*0170*/  SHF.L.U32 R84, R84, 0x1, RZ ;  /* 0x0000000154547819 */ /* 0x000fe200000006ff */
[----:B0-----:R-:W-:-:S06]  /*0180*/  IMAD R9, R0, UR7, R13 ;  /* 0x0000000700097c24 */ /* 0x001fcc000f8e020d */
[----:B------:R-:W0:Y:S01]  /*0190*/  LDC R8, c[0x0][0x10] ;  /* 0x00000400ff087b82 */ /* 0x000e220000000800 */
[C---:B------:R-:W-:Y:S02]  /*01a0*/  ISETP.LT.U32.AND P0, PT, R9.reuse, UR10, PT ;  /* 0x0000000a09007c0c */ /* 0x040fe4000bf01070 */
[----:B------:R-:W-:Y:S01]  /*01b0*/  SHF.R.S32.HI R118, RZ, 0x1f, R9 ;  /* 0x0000001fff767819 */ /* 0x000fe20000011409 */
[----:B--2---:R-:W-:Y:S01]  /*01c0*/  ULEA UR5, UR6, UR5, 0x18 ;  /* 0x0000000506057291 */ /* 0x004fe2000f8ec03f */
[----:B------:R-:W-:-:S03]  /*01d0*/  IADD3 R104, R9, 0x10, RZ ;  /* 0x0000001009687810 */ /* 0x000fc60007ffe0ff */
[----:B------:R-:W2:Y:S01]  /*01e0*/  LDC R7, c[0x0][0xc] ;  /* 0x00000300ff077b82 */ /* 0x000ea20000000800 */
[----:B------:R-:W-:Y:S02]  /*01f0*/  ISETP.LT.AND.EX P0, PT, R118, UR11, !P1, P0 ;  /* 0x0000000b76007c0c */ /* 0x000fe4000cf01300 */
[----:B------:R-:W-:Y:S02]  /*0200*/  ISETP.LT.U32.AND P5, PT, R104, UR10, PT ;  /* 0x0000000a68007c0c */ /* 0x000fe4000bfa1070 */
[----:B------:R-:W-:Y:S02]  /*0210*/  SHF.R.S32.HI R117, RZ, 0x1f, R104 ;  /* 0x0000001fff757819 */ /* 0x000fe40000011468 */
[----:B------:R-:W-:Y:S02]  /*0220*/  IADD3 R103, R9, 0x20, RZ ;  /* 0x0000002009677810 */ /* 0x000fe40007ffe0ff */
[----:B------:R-:W-:Y:S02]  /*0230*/  ISETP.LT.AND.EX P6, PT, R117, UR11, !P1, P5 ;  /* 0x0000000b75007c0c */ /* 0x000fe4000cfc1350 */
[----:B------:R-:W-:-:S02]  /*0240*/  ISETP.LT.U32.AND P4, PT, R103, UR10, PT ;  /* 0x0000000a67007c0c */ /* 0x000fc4000bf81070 */
[----:B------:R-:W-:Y:S02]  /*0250*/  SHF.R.S32.HI R116, RZ, 0x1f, R103 ;  /* 0x0000001fff747819 */ /* 0x000fe40000011467 */
[----:B------:R-:W-:Y:S01]  /*0260*/  @P0 LOP3.LUT R5, R5, 0x80, RZ, 0xfc, !PT ;  /* 0x0000008005050812 */ /* 0x000fe200078efcff */
[----:B0-----:R-:W-:Y:S01]  /*0270*/  IMAD R123, R8, UR7, R11 ;  /* 0x00000007087b7c24 */ /* 0x001fe2000f8e020b */
[----:B------:R-:W-:Y:S02]  /*0280*/  ISETP.LT.AND.EX P5, PT, R116, UR11, !P1, P4 ;  /* 0x0000000b74007c0c */ /* 0x000fe4000cfa1340 */
[----:B------:R-:W-:Y:S02]  /*0290*/  LOP3.LUT R5, R5, 0xffffffbf, RZ, 0xc0, !PT ;  /* 0xffffffbf05057812 */ /* 0x000fe400078ec0ff */
[----:B------:R-:W-:Y:S02]  /*02a0*/  IADD3 R102, R9, 0x30, RZ ;  /* 0x0000003009667810 */ /* 0x000fe40007ffe0ff */
[----:B------:R-:W-:-:S02]  /*02b0*/  @P6 LOP3.LUT R5, R5, 0x40, RZ, 0xfc, !PT ;  /* 0x0000004005056812 */ /* 0x000fc400078efcff */
[----:B------:R-:W-:Y:S02]  /*02c0*/  IADD3 R101, R9, 0x40, RZ ;  /* 0x0000004009657810 */ /* 0x000fe40007ffe0ff */
[----:B------:R-:W-:Y:S02]  /*02d0*/  ISETP.LT.U32.AND P3, PT, R102, UR10, PT ;  /* 0x0000000a66007c0c */ /* 0x000fe4000bf61070 */
[----:B------:R-:W-:Y:S02]  /*02e0*/  SHF.R.S32.HI R115, RZ, 0x1f, R102 ;  /* 0x0000001fff737819 */ /* 0x000fe40000011466 */
[----:B------:R-:W-:Y:S02]  /*02f0*/  LOP3.LUT R5, R5, 0xffffffdf, RZ, 0xc0, !PT ;  /* 0xffffffdf05057812 */ /* 0x000fe400078ec0ff */
[----:B------:R-:W-:Y:S02]  /*0300*/  ISETP.LT.U32.AND P2, PT, R101, UR10, PT ;  /* 0x0000000a65007c0c */ /* 0x000fe4000bf41070 */
[----:B------:R-:W-:-:S02]  /*0310*/  SHF.R.S32.HI R114, RZ, 0x1f, R101 ;  /* 0x0000001fff727819 */ /* 0x000fc40000011465 */
[----:B------:R-:W-:Y:S02]  /*0320*/  ISETP.LT.AND.EX P4, PT, R115, UR11, !P1, P3 ;  /* 0x0000000b73007c0c */ /* 0x000fe4000cf81330 */
[----:B------:R-:W-:Y:S02]  /*0330*/  @P5 LOP3.LUT R5, R5, 0x20, RZ, 0xfc, !PT ;  /* 0x0000002005055812 */ /* 0x000fe400078efcff */
[----:B------:R-:W-:Y:S02]  /*0340*/  IADD3 R100, R9, 0x50, RZ ;  /* 0x0000005009647810 */ /* 0x000fe40007ffe0ff */
[----:B------:R-:W-:Y:S02]  /*0350*/  ISETP.LT.AND.EX P3, PT, R114, UR11, !P1, P2 ;  /* 0x0000000b72007c0c */ /* 0x000fe4000cf61320 */
[----:B------:R-:W-:Y:S02]  /*0360*/  LOP3.LUT R5, R5, 0xfffffff7, RZ, 0xc0, !PT ;  /* 0xfffffff705057812 */ /* 0x000fe400078ec0ff */
[----:B------:R-:W-:-:S02]  /*0370*/  ISETP.LT.U32.AND P0, PT, R100, UR10, PT ;  /* 0x0000000a64007c0c */ /* 0x000fc4000bf01070 */
[----:B------:R-:W-:Y:S02]  /*0380*/  SHF.R.S32.HI R113, RZ, 0x1f, R100 ;  /* 0x0000001fff717819 */ /* 0x000fe40000011464 */
[----:B------:R-:W-:Y:S02]  /*0390*/  LOP3.LUT R5, R5, 0xffffffef, RZ, 0xc0, !PT ;  /* 0xffffffef05057812 */ /* 0x000fe400078ec0ff */
[----:B------:R-:W-:Y:S02]  /*03a0*/  IADD3 R99, R9, 0x60, RZ ;  /* 0x0000006009637810 */ /* 0x000fe40007ffe0ff */
[----:B------:R-:W-:Y:S02]  /*03b0*/  ISETP.LT.AND.EX P2, PT, R113, UR11, !P1, P0 ;  /* 0x0000000b71007c0c */ /* 0x000fe4000cf41300 */
[----:B------:R-:W-:Y:S02]  /*03c0*/  @P4 LOP3.LUT R5, R5, 0x10, RZ, 0xfc, !PT ;  /* 0x0000001005054812 */ /* 0x000fe400078efcff */
[----:B------:R-:W-:-:S02]  /*03d0*/  SHF.R.S32.HI R112, RZ, 0x1f, R99 ;  /* 0x0000001fff707819 */ /* 0x000fc40000011463 */
[----:B------:R-:W-:Y:S02]  /*03e0*/  ISETP.LT.U32.AND P0, PT, R99, UR10, PT ;  /* 0x0000000a63007c0c */ /* 0x000fe4000bf01070 */
[----:B------:R-:W-:Y:S02]  /*03f0*/  @P3 LOP3.LUT R5, R5, 0x8, RZ, 0xfc, !PT ;  /* 0x0000000805053812 */ /* 0x000fe400078efcff */
[----:B------:R-:W-:Y:S02]  /*0400*/  ISETP.LT.AND.EX P0, PT, R112, UR11, !P1, P0 ;  /* 0x0000000b70007c0c */ /* 0x000fe4000cf01300 */
[----:B------:R-:W-:Y:S02]  /*0410*/  LOP3.LUT R5, R5, 0xfffffffb, RZ, 0xc0, !PT ;  /* 0xfffffffb05057812 */ /* 0x000fe400078ec0ff */
[----:B------:R-:W-:Y:S02]  /*0420*/  IADD3 R98, R9, 0x70, RZ ;  /* 0x0000007009627810 */ /* 0x000fe40007ffe0ff */
[----:B------:R-:W-:-:S02]  /*0430*/  @P2 LOP3.LUT R5, R5, 0x4, RZ, 0xfc, !PT ;  /* 0x0000000405052812 */ /* 0x000fc400078efcff */
[C---:B------:R-:W-:Y:S02]  /*0440*/  IADD3 R97, R9.reuse, 0x80, RZ ;  /* 0x0000008009617810 */ /* 0x040fe40007ffe0ff */
[C---:B------:R-:W-:Y:S02]  /*0450*/  IADD3 R96, R9.reuse, 0x90, RZ ;  /* 0x0000009009607810 */ /* 0x040fe40007ffe0ff */
[----:B------:R-:W-:Y:S02]  /*0460*/  IADD3 R95, R9, 0xa0, RZ ;  /* 0x000000a0095f7810 */ /* 0x000fe40007ffe0ff */
[----:B------:R-:W-:Y:S02]  /*0470*/  LOP3.LUT R5, R5, 0xfffffffd, RZ, 0xc0, !PT ;  /* 0xfffffffd05057812 */ /* 0x000fe400078ec0ff */
[----:B------:R-:W-:Y:S02]  /*0480*/  IADD3 R94, R9, 0xb0, RZ ;  /* 0x000000b0095e7810 */ /* 0x000fe40007ffe0ff */
[----:B------:R-:W-:-:S02]  /*0490*/  SHF.R.S32.HI R111, RZ, 0x1f, R98 ;  /* 0x0000001fff6f7819 */ /* 0x000fc40000011462 */
[----:B------:R-:W-:Y:S02]  /*04a0*/  SHF.R.S32.HI R110, RZ, 0x1f, R97 ;  /* 0x0000001fff6e7819 */ /* 0x000fe40000011461 */
[----:B------:R-:W-:Y:S02]  /*04b0*/  SHF.R.S32.HI R109, RZ, 0x1f, R96 ;  /* 0x0000001fff6d7819 */ /* 0x000fe40000011460 */
[----:B------:R-:W-:Y:S02]  /*04c0*/  SHF.R.S32.HI R108, RZ, 0x1f, R95 ;  /* 0x0000001fff6c7819 */ /* 0x000fe4000001145f */
[----:B------:R-:W-:Y:S02]  /*04d0*/  ISETP.LT.U32.AND P5, PT, R98, UR10, PT ;  /* 0x0000000a62007c0c */ /* 0x000fe4000bfa1070 */
[----:B------:R-:W-:Y:S02]  /*04e0*/  @P0 LOP3.LUT R5, R5, 0x2, RZ, 0xfc, !PT ;  /* 0x0000000205050812 */ /* 0x000fe400078efcff */
[----:B------:R-:W-:-:S02]  /*04f0*/  ISETP.LT.U32.AND P4, PT, R97, UR10, PT ;  /* 0x0000000a61007c0c */ /* 0x000fc4000bf81070 */
[----:B------:R-:W-:Y:S02]  /*0500*/  ISETP.LT.U32.AND P3, PT, R96, UR10, PT ;  /* 0x0000000a60007c0c */ /* 0x000fe4000bf61070 */
[----:B------:R-:W-:Y:S02]  /*0510*/  ISETP.LT.U32.AND P2, PT, R95, UR10, PT ;  /* 0x0000000a5f007c0c */ /* 0x000fe4000bf41070 */
[----:B------:R-:W-:Y:S02]  /*0520*/  SHF.R.S32.HI R107, RZ, 0x1f, R94 ;  /* 0x0000001fff6b7819 */ /* 0x000fe4000001145e */
[----:B------:R-:W-:Y:S01]  /*0530*/  ISETP.LT.U32.AND P0, PT, R94, UR10, PT ;  /* 0x0000000a5e007c0c */ /* 0x000fe2000bf01070 */
[----:B------:R-:W-:Y:S01]  /*0540*/  ULDC.U8 UR10, c[0x0][0x2a4] ;  /* 0x0000a900000a7ab9 */ /* 0x000fe20000000000 */
[----:B------:R-:W-:Y:S02]  /*0550*/  ISETP.LT.AND.EX P5, PT, R111, UR11, !P1, P5 ;  /* 0x0000000b6f007c0c */ /* 0x000fe4000cfa1350 */
[----:B------:R-:W-:-:S02]  /*0560*/  ISETP.LT.AND.EX P4, PT, R110, UR11, !P1, P4 ;  /* 0x0000000b6e007c0c */ /* 0x000fc4000cf81340 */
[----:B------:R-:W-:Y:S02]  /*0570*/  ISETP.LT.AND.EX P3, PT, R109, UR11, !P1, P3 ;  /* 0x0000000b6d007c0c */ /* 0x000fe4000cf61330 */
[----:B------:R-:W-:Y:S02]  /*0580*/  ISETP.LT.AND.EX P2, PT, R108, UR11, !P1, P2 ;  /* 0x0000000b6c007c0c */ /* 0x000fe4000cf41320 */
[----:B------:R-:W-:Y:S02]  /*0590*/  ISETP.LT.AND.EX P1, PT, R107, UR11, !P1, P0 ;  /* 0x0000000b6b007c0c */ /* 0x000fe4000cf21300 */
[C---:B---3--:R-:W-:Y:S02]  /*05a0*/  LEA.HI R85, P0, R3.reuse, R2, RZ, 0x1 ;  /* 0x0000000203557211 */ /* 0x048fe400078108ff */
[-C--:B------:R-:W-:Y:S02]  /*05b0*/  LEA R89, R3, R3.reuse, 0x1 ;  /* 0x0000000303597211 */ /* 0x080fe400078e08ff */
[----:B------:R-:W-:Y:S01]  /*05c0*/  IADD3.X R88, RZ, R3, RZ, P0, !PT ;  /* 0x00000003ff587210 */ /* 0x000fe200007fe4ff */
[----:B------:R-:W-:Y:S01]  /*05d0*/  IMAD.WIDE.U32 R2, R2, 0x3, RZ ;  /* 0x0000000302027825 */ /* 0x000fe200078e00ff */
[----:B------:R-:W-:-:S02]  /*05e0*/  IADD3 R93, R9, 0xc0, RZ ;  /* 0x000000c0095d7810 */ /* 0x000fc40007ffe0ff */
[----:B------:R-:W-:Y:S02]  /*05f0*/  SHF.R.S64 R85, R85, 0x1, R88 ;  /* 0x0000000155557819 */ /* 0x000fe40000001058 */
[----:B------:R-:W-:Y:S02]  /*0600*/  IADD3 R89, R3, R89, RZ ;  /* 0x0000005903597210 */ /* 0x000fe40007ffe0ff */
[----:B------:R-:W-:Y:S02]  /*0610*/  SHF.R.S32.HI R3, RZ, 0x1f, R10 ;  /* 0x0000001fff037819 */ /* 0x000fe4000001140a */
[----:B------:R-:W-:Y:S02]  /*0620*/  LEA.HI R86, P0, R89, R2, RZ, 0x1 ;  /* 0x0000000259567211 */ /* 0x000fe400078108ff */
[----:B------:R-:W-:Y:S02]  /*0630*/  LEA.HI R3, R3, R10, RZ, 0x5 ;  /* 0x0000000a03037211 */ /* 0x000fe400078f28ff */
[----:B------:R-:W-:-:S02]  /*0640*/  IADD3.X R89, RZ, R89, RZ, P0, !PT ;  /* 0x00000059ff597210 */ /* 0x000fc400007fe4ff */
[----:B------:R-:W-:Y:S02]  /*0650*/  SHF.R.S32.HI R3, RZ, 0x5, R3 ;  /* 0x00000005ff037819 */ /* 0x000fe40000011403 */
[----:B------:R-:W-:Y:S02]  /*0660*/  SHF.R.S64 R86, R86, 0x1, R89 ;  /* 0x0000000156567819 */ /* 0x000fe40000001059 */
[----:B------:R-:W-:Y:S02]  /*0670*/  SHF.R.S32.HI R88, RZ, 0x1, R88 ;  /* 0x00000001ff587819 */ /* 0x000fe40000011458 */
[C---:B------:R-:W-:Y:S02]  /*0680*/  IADD3 R92, R9.reuse, 0xd0, RZ ;  /* 0x000000d0095c7810 */ /* 0x040fe40007ffe0ff */
[C---:B------:R-:W-:Y:S02]  /*0690*/  IADD3 R91, R9.reuse, 0xe0, RZ ;  /* 0x000000e0095b7810 */ /* 0x040fe40007ffe0ff */
[----:B------:R-:W-:-:S02]  /*06a0*/  IADD3 R90, R9, 0xf0, RZ ;  /* 0x000000f0095a7810 */ /* 0x000fc40007ffe0ff */
[----:B------:R-:W-:Y:S02]  /*06b0*/  SHF.R.S32.HI R89, RZ, 0x1, R89 ;  /* 0x00000001ff597819 */ /* 0x000fe40000011459 */
[----:B--2---:R-:W-:Y:S02]  /*06c0*/  LOP3.LUT R105, R7, 0x3, RZ, 0xc0, !PT ;  /* 0x0000000307697812 */ /* 0x004fe400078ec0ff */
[----:B------:R-:W-:Y:S02]  /*06d0*/  LEA R87, R3, UR5, 0x3 ;  /* 0x0000000503577c11 */ /* 0x000fe4000f8e18ff */
[----:B------:R-:W-:Y:S02]  /*06e0*/  SHF.L.U64.HI R88, R85, 0x2, R88 ;  /* 0x0000000255587819 */ /* 0x000fe40000010258 */
[----:B------:R-:W-:Y:S02]  /*06f0*/  SHF.R.S32.HI R122, RZ, 0x1f, R93 ;  /* 0x0000001fff7a7819 */ /* 0x000fe4000001145d */
[----:B------:R-:W-:-:S02]  /*0700*/  SHF.R.S32.HI R121, RZ, 0x1f, R92 ;  /* 0x0000001fff797819 */ /* 0x000fc4000001145c */
[----:B------:R-:W-:Y:S02]  /*0710*/  SHF.R.S32.HI R120, RZ, 0x1f, R91 ;  /* 0x0000001fff787819 */ /* 0x000fe4000001145b */
[----:B------:R-:W-:Y:S02]  /*0720*/  SHF.R.S32.HI R119, RZ, 0x1f, R90 ;  /* 0x0000001fff777819 */ /* 0x000fe4000001145a */
[----:B-1----:R-:W-:-:S07]  /*0730*/  SHF.L.U64.HI R89, R86, 0x2, R89 ;  /* 0x0000000256597819 */ /* 0x002fce0000010259 */
.L_x_1216:
[----:B0-----:R-:W0:Y:S01]  /*0740*/  LDC R17, c[0x0][0x2a0] ;  /* 0x0000a800ff117b82 */ /* 0x001e220000000800 */
[----:B------:R-:W-:Y:S01]  /*0750*/  P2R R14, PR, RZ, 0x4 ;  /* 0x00000004ff0e7803 */ /* 0x000fe20000000000 */
[----:B------:R-:W-:Y:S01]  /*0760*/  ULDC.64 UR12, c[0x0][0x298] ;  /* 0x0000a600000c7ab9 */ /* 0x000fe20000000a00 */
[C---:B------:R-:W-:Y:S02]  /*0770*/  LOP3.LUT P2, RZ, R5.reuse, 0x80, RZ, 0xc0, !PT ;  /* 0x0000008005ff7812 */ /* 0x040fe4000784c0ff */
[C---:B------:R-:W-:Y:S02]  /*0780*/  LOP3.LUT P6, RZ, R5.reuse, 0x40, RZ, 0xc0, !PT ;  /* 0x0000004005ff7812 */ /* 0x040fe400078cc0ff */
[----:B------:R-:W-:Y:S01]  /*0790*/  P2R R0, PR, RZ, 0x2 ;  /* 0x00000002ff007803 */ /* 0x000fe20000000000 */
[----:B------:R-:W1:Y:S01]  /*07a0*/  @P5 LDC.64 R42, c[0x0][0x228] ;  /* 0x00008a00ff2a5b82 */ /* 0x000e620000000a00 */
[----:B------:R-:W-:Y:S02]  /*07b0*/  LOP3.LUT P1, RZ, R5, 0x10, RZ, 0xc0, !PT ;  /* 0x0000001005ff7812 */ /* 0x000fe4000782c0ff */
[----:B------:R-:W-:-:S02]  /*07c0*/  MOV R82, RZ ;  /* 0x000000ff00527202 */ /* 0x000fc40000000f00 */
[----:B------:R-:W-:-:S03]  /*07d0*/  P2R R70, PR, RZ, 0x20 ;  /* 0x00000020ff467803 */ /* 0x000fc60000000000 */
[----:B------:R-:W2:Y:S01]  /*07e0*/  @P2 LDC.64 R62, c[0x0][0x230] ;  /* 0x00008c00ff3e2b82 */ /* 0x000ea20000000a00 */
[----:B0-----:R-:W-:-:S07]  /*07f0*/  IABS R15, R17 ;  /* 0x00000011000f7213 */ /* 0x001fce0000000000 */
[----:B------:R-:W0:Y:S01]  /*0800*/  @P6 LDC.64 R66, c[0x0][0x230] ;  /* 0x00008c00ff426b82 */ /* 0x000e220000000a00 */
[----:B------:R-:W3:Y:S07]  /*0810*/  I2F.RP R4, R15 ;  /* 0x0000000f00047306 */ /* 0x000eee0000209400 */
[----:B------:R-:W4:Y:S08]  /*0820*/  @P1 LDC.64 R18, c[0x0][0x230] ;  /* 0x00008c00ff121b82 */ /* 0x000f300000000a00 */
[----:B------:R-:W1:Y:S01]  /*0830*/  @P1 LDC.64 R54, c[0x0][0x228] ;  /* 0x00008a00ff361b82 */ /* 0x000e620000000a00 */
[----:B---3--:R-:W3:Y:S07]  /*0840*/  MUFU.RCP R4, R4 ;  /* 0x0000000400047308 */ /* 0x008eee0000001000 */
[----:B------:R-:W1:Y:S08]  /*0850*/  @P4 LDC.64 R40, c[0x0][0x230] ;  /* 0x00008c00ff284b82 */ /* 0x000e700000000a00 */
[----:B------:R-:W1:Y:S01]  /*0860*/  @P4 LDC.64 R38, c[0x0][0x228] ;  /* 0x00008a00ff264b82 */ /* 0x000e620000000a00 */
[----:B---3--:R-:W-:-:S04]  /*0870*/  IADD3 R2, R4, 0xffffffe, RZ ;  /* 0x0ffffffe04027810 */ /* 0x008fc80007ffe0ff */
[----:B------:R3:W2:Y:S03]  /*0880*/  F2I.FTZ.U32.TRUNC.NTZ R3, R2 ;  /* 0x0000000200037305 */ /* 0x0006a6000021f000 */
[----:B------:R-:W1:Y:S01]  /*0890*/  @P3 LDC.64 R36, c[0x0][0x228] ;  /* 0x00008a00ff243b82 */ /* 0x000e620000000a00 */
[----:B---3--:R-:W-:Y:S02]  /*08a0*/  MOV R2, RZ ;  /* 0x000000ff00027202 */ /* 0x008fe40000000f00 */
        /* <DEDUP_REMOVED lines=14> */
[----:B------:R-:W-:-:S13]  /*0990*/  ISETP.GE.U32.AND P0, PT, R4, R15, PT ;  /* 0x0000000f0400720c */ /* 0x000fda0003f06070 */
        /* <DEDUP_REMOVED lines=15> */
[C---:B------:R-:W-:Y:S01]  /*0a90*/  IMAD R23, R13.reuse, UR13, R4 ;  /* 0x0000000d0d177c24 */ /* 0x040fe2000f8e0204 */
[----:B------:R-:W2:Y:S01]  /*0aa0*/  @P2 LDC.64 R2, c[0x0][0x288] ;  /* 0x0000a200ff022b82 */ /* 0x000ea20000000a00 */
[----:B------:R-:W-:Y:S01]  /*0ab0*/  IMAD.WIDE.U32 R20, R13, UR12, R20 ;  /* 0x0000000c0d147c25 */ /* 0x000fe2000f8e0014 */
[----:B------:R-:W-:-:S04]  /*0ac0*/  ULDC.64 UR12, c[0x0][0x290] ;  /* 0x0000a400000c7ab9 */ /* 0x000fc80000000a00 */
[----:B------:R-:W-:Y:S02]  /*0ad0*/  IADD3 R23, R21, R23, RZ ;  /* 0x0000001715177210 */ /* 0x000fe40007ffe0ff */
[-C--:B------:R-:W-:Y:S02]  /*0ae0*/  @P2 MOV R22, R20.reuse ;  /* 0x0000001400162202 */ /* 0x080fe40000000f00 */
[----:B------:R-:W-:Y:S02]  /*0af0*/  @P3 MOV R24, R20 ;  /* 0x0000001400183202 */ /* 0x000fe40000000f00 */
[----:B------:R-:W-:Y:S01]  /*0b00*/  @P3 MOV R25, R23 ;  /* 0x0000001700193202 */ /* 0x000fe20000000f00 */
[----:B--2---:R-:W-:-:S04]  /*0b10*/  @P2 IMAD R4, R118, R2, RZ ;  /* 0x0000000276042224 */ /* 0x004fc800078e02ff */
[C---:B------:R-:W-:Y:S02]  /*0b20*/  @P2 IMAD R13, R9.reuse, R3, R4 ;  /* 0x00000003090d2224 */ /* 0x040fe400078e0204 */
        /* <DEDUP_REMOVED lines=12> */
[----:B------:R-:W3:Y:S08]  /*0bf0*/  @P2 LDC.64 R58, c[0x0][0x230] ;  /* 0x00008c00ff3a2b82 */ /* 0x000ef00000000a00 */
        /* <DEDUP_REMOVED lines=9> */
[----:B0-----:R-:W-:-:S04]  /*0c90*/  @P6 IADD3 R66, P0, R61, R66, RZ ;  /* 0x000000423d426210 */ /* 0x001fc80007f1e0ff */
[C---:B------:R-:W-:Y:S02]  /*0ca0*/  @P6 IADD3.X R67, R2.reuse, R67, RZ, P0, !PT ;  /* 0x0000004302436210 */ /* 0x040fe400007fe4ff */
[----:B--2---:R-:W-:Y:S02]  /*0cb0*/  @P6 IADD3 R60, P0, R61, R12, RZ ;  /* 0x0000000c3d3c6210 */ /* 0x004fe40007f1e0ff */
[----:B------:R-:W-:Y:S02]  /*0cc0*/  @P2 MOV R12, R20 ;  /* 0x00000014000c2202 */ /* 0x000fe40000000f00 */
[----:B------:R-:W-:Y:S02]  /*0cd0*/  @P6 IADD3.X R61, R2, R13, RZ, P0, !PT ;  /* 0x0000000d023d6210 */ /* 0x000fe400007fe4ff */
[----:B------:R-:W0:Y:S01]  /*0ce0*/  @P2 LDC.64 R2, c[0x0][0x288] ;  /* 0x0000a200ff022b82 */ /* 0x000e220000000a00 */
[----:B------:R-:W-:Y:S02]  /*0cf0*/  @P2 MOV R13, R23 ;  /* 0x00000017000d2202 */ /* 0x000fe40000000f00 */
[----:B------:R-:W-:-:S13]  /*0d00*/  LOP3.LUT P6, RZ, R5, 0x2, RZ, 0xc0, !PT ;  /* 0x0000000205ff7812 */ /* 0x000fda00078cc0ff */
[----:B------:R-:W2:Y:S01]  /*0d10*/  @P6 LDC.64 R46, c[0x0][0x230] ;  /* 0x00008c00ff2e6b82 */ /* 0x000ea20000000a00 */
[----:B0-----:R-:W-:-:S07]  /*0d20*/  @P2 IMAD R4, R116, R2, RZ ;  /* 0x0000000274042224 */ /* 0x001fce00078e02ff */
[----:B------:R-:W0:Y:S01]  /*0d30*/  @P6 LDC.64 R44, c[0x0][0x228] ;  /* 0x00008a00ff2c6b82 */ /* 0x000e220000000a00 */
[C---:B------:R-:W-:Y:S02]  /*0d40*/  @P2 IMAD R15, R103.reuse, R3, R4 ;  /* 0x00000003670f2224 */ /* 0x040fe400078e0204 */
[----:B------:R-:W-:Y:S01]  /*0d50*/  @P2 IMAD.WIDE.U32 R2, R103, R2, R12 ;  /* 0x0000000267022225 */ /* 0x000fe200078e000c */
[----:B------:R-:W-:-:S04]  /*0d60*/  @P1 MOV R12, R20 ;  /* 0x00000014000c1202 */ /* 0x000fc80000000f00 */
[----:B------:R-:W-:Y:S02]  /*0d70*/  @P2 IADD3 R13, R3, R15, RZ ;  /* 0x0000000f030d2210 */ /* 0x000fe40007ffe0ff */
[C---:B------:R-:W-:Y:S02]  /*0d80*/  @P2 SHF.L.U32 R3, R2.reuse, 0x1, RZ ;  /* 0x0000000102032819 */ /* 0x040fe400000006ff */
[----:B------:R-:W-:Y:S02]  /*0d90*/  @P2 SHF.L.U64.HI R2, R2, 0x1, R13 ;  /* 0x0000000102022819 */ /* 0x000fe4000001020d */
[----:B---3--:R-:W-:Y:S02]  /*0da0*/  @P2 IADD3 R58, P0, R3, R58, RZ ;  /* 0x0000003a033a2210 */ /* 0x008fe40007f1e0ff */
[----:B------:R-:W-:Y:S02]  /*0db0*/  @P1 MOV R13, R23 ;  /* 0x00000017000d1202 */ /* 0x000fe40000000f00 */
[----:B------:R-:W-:-:S02]  /*0dc0*/  @P2 IADD3.X R59, R2, R59, RZ, P0, !PT ;  /* 0x0000003b023b2210 */ /* 0x000fc400007fe4ff */
[----:B----4-:R-:W-:-:S04]  /*0dd0*/  @P2 IADD3 R56, P0, R3, R56, RZ ;  /* 0x0000003803382210 */ /* 0x010fc80007f1e0ff */
[----:B------:R-:W-:Y:S02]  /*0de0*/  @P2 IADD3.X R57, R2, R57, RZ, P0, !PT ;  /* 0x0000003902392210 */ /* 0x000fe400007fe4ff */
[----:B------:R-:W3:Y:S01]  /*0df0*/  @P1 LDC.64 R2, c[0x0][0x288] ;  /* 0x0000a200ff021b82 */ /* 0x000ee20000000a00 */
[----:B------:R-:W-:-:S13]  /*0e00*/  LOP3.LUT P2, RZ, R5, 0x8, RZ, 0xc0, !PT ;  /* 0x0000000805ff7812 */ /* 0x000fda000784c0ff */
[----:B------:R-:W4:Y:S08]  /*0e10*/  @P2 LDC.64 R52, c[0x0][0x230] ;  /* 0x00008c00ff342b82 */ /* 0x000f300000000a00 */
[----:B------:R-:W2:Y:S01]  /*0e20*/  @P2 LDC.64 R50, c[0x0][0x228] ;  /* 0x00008a00ff322b82 */ /* 0x000ea20000000a00 */
[-C--:B---3--:R-:W-:Y:S02]  /*0e30*/  @P1 IMAD R4, R115, R2.reuse, RZ ;  /* 0x0000000273041224 */ /* 0x088fe400078e02ff */
[----:B------:R-:W-:-:S04]  /*0e40*/  @P1 IMAD.WIDE.U32 R12, R102, R2, R12 ;  /* 0x00000002660c1225 */ /* 0x000fc800078e000c */
[----:B------:R-:W-:-:S05]  /*0e50*/  @P1 IMAD R3, R102, R3, R4 ;  /* 0x0000000366031224 */ /* 0x000fca00078e0204 */
[----:B------:R-:W-:Y:S02]  /*0e60*/  @P1 IADD3 R13, R13, R3, RZ ;  /* 0x000000030d0d1210 */ /* 0x000fe40007ffe0ff */
[C---:B------:R-:W-:Y:S02]  /*0e70*/  @P1 SHF.L.U32 R3, R12.reuse, 0x1, RZ ;  /* 0x000000010c031819 */ /* 0x040fe400000006ff */
[----:B------:R-:W-:Y:S02]  /*0e80*/  @P1 SHF.L.U64.HI R12, R12, 0x1, R13 ;  /* 0x000000010c0c1819 */ /* 0x000fe4000001020d */
[----:B------:R-:W-:Y:S02]  /*0e90*/  @P1 IADD3 R18, P0, R3, R18, RZ ;  /* 0x0000001203121210 */ /* 0x000fe40007f1e0ff */
[----:B------:R-:W-:Y:S02]  /*0ea0*/  @P2 MOV R13, R23 ;  /* 0x00000017000d2202 */ /* 0x000fe40000000f00 */
[----:B------:R-:W-:-:S02]  /*0eb0*/  @P1 IADD3.X R19, R12, R19, RZ, P0, !PT ;  /* 0x000000130c131210 */ /* 0x000fc400007fe4ff */
[----:B-1----:R-:W-:Y:S02]  /*0ec0*/  @P1 IADD3 R54, P0, R3, R54, RZ ;  /* 0x0000003603361210 */ /* 0x002fe40007f1e0ff */
[----:B------:R-:W1:Y:S02]  /*0ed0*/  @P2 LDC.64 R2, c[0x0][0x288] ;  /* 0x0000a200ff022b82 */ /* 0x000e640000000a00 */
[----:B------:R-:W-:Y:S02]  /*0ee0*/  @P1 IADD3.X R55, R12, R55, RZ, P0, !PT ;  /* 0x000000370c371210 */ /* 0x000fe400007fe4ff */
[----:B------:R-:W-:Y:S02]  /*0ef0*/  @P2 MOV R12, R20 ;  /* 0x00000014000c2202 */ /* 0x000fe40000000f00 */
[----:B------:R-:W-:-:S13]  /*0f00*/  LOP3.LUT P1, RZ, R5, 0x4, RZ, 0xc0, !PT ;  /* 0x0000000405ff7812 */ /* 0x000fda000782c0ff */
[----:B------:R-:W3:Y:S01]  /*0f10*/  @P1 LDC.64 R16, c[0x0][0x230] ;  /* 0x00008c00ff101b82 */ /* 0x000ee20000000a00 */
[-C--:B-1----:R-:W-:Y:S02]  /*0f20*/  @P2 IMAD R4, R114, R2.reuse, RZ ;  /* 0x0000000272042224 */ /* 0x082fe400078e02ff */
[----:B------:R-:W-:-:S05]  /*0f30*/  @P2 IMAD.WIDE.U32 R12, R101, R2, R12 ;  /* 0x00000002650c2225 */ /* 0x000fca00078e000c */
[----:B------:R-:W1:Y:S01]  /*0f40*/  @P1 LDC.64 R48, c[0x0][0x228] ;  /* 0x00008a00ff301b82 */ /* 0x000e620000000a00 */
[----:B------:R-:W-:-:S05]  /*0f50*/  @P2 IMAD R3, R101, R3, R4 ;  /* 0x0000000365032224 */ /* 0x000fca00078e0204 */
[----:B------:R-:W-:Y:S02]  /*0f60*/  @P2 IADD3 R13, R13, R3, RZ ;  /* 0x000000030d0d2210 */ /* 0x000fe40007ffe0ff */
[C---:B------:R-:W-:Y:S02]  /*0f70*/  @P2 SHF.L.U32 R3, R12.reuse, 0x1, RZ ;  /* 0x000000010c032819 */ /* 0x040fe400000006ff */
[----:B------:R-:W-:Y:S02]  /*0f80*/  @P2 SHF.L.U64.HI R12, R12, 0x1, R13 ;  /* 0x000000010c0c2819 */ /* 0x000fe4000001020d */
[----:B----4-:R-:W-:Y:S02]  /*0f90*/  @P2 IADD3 R52, P0, R3, R52, RZ ;  /* 0x0000003403342210 */ /* 0x010fe40007f1e0ff */
[----:B------:R-:W-:Y:S02]  /*0fa0*/  @P1 MOV R13, R23 ;  /* 0x00000017000d1202 */ /* 0x000fe40000000f00 */
[----:B------:R-:W-:-:S02]  /*0fb0*/  @P2 IADD3.X R53, R12, R53, RZ, P0, !PT ;  /* 0x000000350c352210 */ /* 0x000fc400007fe4ff */
[----:B--2---:R-:W-:Y:S02]  /*0fc0*/  @P2 IADD3 R50, P0, R3, R50, RZ ;  /* 0x0000003203322210 */ /* 0x004fe40007f1e0ff */
[----:B------:R-:W2:Y:S02]  /*0fd0*/  @P1 LDC.64 R2, c[0x0][0x288] ;  /* 0x0000a200ff021b82 */ /* 0x000ea40000000a00 */
[----:B------:R-:W-:Y:S02]  /*0fe0*/  @P2 IADD3.X R51, R12, R51, RZ, P0, !PT ;  /* 0x000000330c332210 */ /* 0x000fe400007fe4ff */
[----:B------:R-:W-:Y:S02]  /*0ff0*/  @P1 MOV R12, R20 ;  /* 0x00000014000c1202 */ /* 0x000fe40000000f00 */
[----:B------:R-:W-:Y:S02]  /*1000*/  ISETP.NE.AND P2, PT, R14, RZ, PT ;  /* 0x000000ff0e00720c */ /* 0x000fe40003f45270 */
[----:B------:R-:W4:Y:S11]  /*1010*/  @P5 LDC.64 R14, c[0x0][0x230] ;  /* 0x00008c00ff0e5b82 */ /* 0x000f360000000a00 */
[----:B------:R-:W4:Y:S01]  /*1020*/  @P2 LDC.64 R34, c[0x0][0x230] ;  /* 0x00008c00ff222b82 */ /* 0x000f220000000a00 */
[----:B--2---:R-:W-:-:S02]  /*1030*/  @P1 IMAD R4, R113, R2, RZ ;  /* 0x0000000271041224 */ /* 0x004fc400078e02ff */
[----:B------:R-:W-:-:S05]  /*1040*/  @P1 IMAD.WIDE.U32 R12, R100, R2, R12 ;  /* 0x00000002640c1225 */ /* 0x000fca00078e000c */
[----:B------:R-:W2:Y:S01]  /*1050*/  @P2 LDC.64 R26, c[0x0][0x228] ;  /* 0x00008a00ff1a2b82 */ /* 0x000ea20000000a00 */
[----:B------:R-:W-:-:S05]  /*1060*/  @P1 IMAD R3, R100, R3, R4 ;  /* 0x0000000364031224 */ /* 0x000fca00078e0204 */
[----:B------:R-:W-:Y:S02]  /*1070*/  @P1 IADD3 R13, R13, R3, RZ ;  /* 0x000000030d0d1210 */ /* 0x000fe40007ffe0ff */
[C---:B------:R-:W-:Y:S02]  /*1080*/  @P1 SHF.L.U32 R3, R12.reuse, 0x1, RZ ;  /* 0x000000010c031819 */ /* 0x040fe400000006ff */
[----:B------:R-:W-:Y:S02]  /*1090*/  @P1 SHF.L.U64.HI R12, R12, 0x1, R13 ;  /* 0x000000010c0c1819 */ /* 0x000fe4000001020d */
[----:B---3--:R-:W-:Y:S02]  /*10a0*/  @P1 IADD3 R16, P0, R3, R16, RZ ;  /* 0x0000001003101210 */ /* 0x008fe40007f1e0ff */
[----:B------:R-:W-:Y:S02]  /*10b0*/  @P6 MOV R13, R23 ;  /* 0x00000017000d6202 */ /* 0x000fe40000000f00 */
[----:B------:R-:W-:-:S02]  /*10c0*/  @P1 IADD3.X R17, R12, R17, RZ, P0, !PT ;  /* 0x000000110c111210 */ /* 0x000fc400007fe4ff */
[----:B-1----:R-:W-:Y:S02]  /*10d0*/  @P1 IADD3 R48, P0, R3, R48, RZ ;  /* 0x0000003003301210 */ /* 0x002fe40007f1e0ff */
[----:B------:R-:W1:Y:S02]  /*10e0*/  @P6 LDC.64 R2, c[0x0][0x288] ;  /* 0x0000a200ff026b82 */ /* 0x000e640000000a00 */
[----:B------:R-:W-:Y:S02]  /*10f0*/  @P1 IADD3.X R49, R12, R49, RZ, P0, !PT ;  /* 0x000000310c311210 */ /* 0x000fe400007fe4ff */
[----:B------:R-:W-:Y:S02]  /*1100*/  ISETP.NE.AND P1, PT, R0, RZ, PT ;  /* 0x000000ff0000720c */ /* 0x000fe40003f25270 */
[----:B------:R-:W-:-:S11]  /*1110*/  @P6 MOV R12, R20 ;  /* 0x00000014000c6202 */ /* 0x000fd60000000f00 */
[----:B------:R-:W3:Y:S01]  /*1120*/  @P1 LDC.64 R28, c[0x0][0x230] ;  /* 0x00008c00ff1c1b82 */ /* 0x000ee20000000a00 */
[----:B-1----:R-:W-:-:S07]  /*1130*/  @P6 IMAD R0, R112, R2, RZ ;  /* 0x0000000270006224 */ /* 0x002fce00078e02ff */
[----:B------:R-:W1:Y:S01]  /*1140*/  @P1 LDC.64 R30, c[0x0][0x228] ;  /* 0x00008a00ff1e1b82 */ /* 0x000e620000000a00 */
        /* <DEDUP_REMOVED lines=8> */
[----:B0-----:R-:W-:Y:S02]  /*11d0*/  @P6 IADD3 R44, P0, R3, R44, RZ ;  /* 0x0000002c032c6210 */ /* 0x001fe40007f1e0ff */
[----:B------:R-:W0:Y:S02]  /*11e0*/  @P5 LDC.64 R2, c[0x0][0x288] ;  /* 0x0000a200ff025b82 */ /* 0x000e240000000a00 */
[----:B------:R-:W-:Y:S02]  /*11f0*/  @P6 IADD3.X R45, R12, R45, RZ, P0, !PT ;  /* 0x0000002d0c2d6210 */ /* 0x000fe400007fe4ff */
[----:B------:R-:W-:Y:S01]  /*1200*/  @P5 MOV R12, R20 ;  /* 0x00000014000c5202 */ /* 0x000fe20000000f00 */
[----:B0-----:R-:W-:-:S04]  /*1210*/  @P5 IMAD R0, R111, R2, RZ ;  /* 0x000000026f005224 */ /* 0x001fc800078e02ff */
[----:B------:R-:W-:-:S04]  /*1220*/  @P5 IMAD.WIDE.U32 R12, R98, R2, R12 ;  /* 0x00000002620c5225 */ /* 0x000fc800078e000c */
[----:B------:R-:W-:-:S05]  /*1230*/  @P5 IMAD R3, R98, R3, R0 ;  /* 0x0000000362035224 */ /* 0x000fca00078e0200 */
[----:B------:R-:W-:Y:S02]  /*1240*/  @P5 IADD3 R13, R13, R3, RZ ;  /* 0x000000030d0d5210 */ /* 0x000fe40007ffe0ff */
[C---:B------:R-:W-:Y:S02]  /*1250*/  @P5 SHF.L.U32 R3, R12.reuse, 0x1, RZ ;  /* 0x000000010c035819 */ /* 0x040fe400000006ff */
[----:B------:R-:W-:Y:S02]  /*1260*/  @P5 SHF.L.U64.HI R12, R12, 0x1, R13 ;  /* 0x000000010c0c5819 */ /* 0x000fe4000001020d */
[----:B----4-:R-:W-:Y:S02]  /*1270*/  @P5 IADD3 R14, P0, R3, R14, RZ ;  /* 0x0000000e030e5210 */ /* 0x010fe40007f1e0ff */
[----:B------:R-:W-:Y:S02]  /*1280*/  @P4 MOV R13, R23 ;  /* 0x00000017000d4202 */ /* 0x000fe40000000f00 */
[----:B------:R-:W-:-:S02]  /*1290*/  @P5 IADD3.X R15, R12, R15, RZ, P0, !PT ;  /* 0x0000000f0c0f5210 */ /* 0x000fc400007fe4ff */
[----:B------:R-:W-:Y:S02]  /*12a0*/  @P5 IADD3 R42, P0, R3, R42, RZ ;  /* 0x0000002a032a5210 */ /* 0x000fe40007f1e0ff */
[----:B------:R-:W0:Y:S02]  /*12b0*/  @P4 LDC.64 R2, c[0x0][0x288] ;  /* 0x0000a200ff024b82 */ /* 0x000e240000000a00 */
[----:B------:R-:W-:Y:S02]  /*12c0*/  @P5 IADD3.X R43, R12, R43, RZ, P0, !PT ;  /* 0x0000002b0c2b5210 */ /* 0x000fe400007fe4ff */
[----:B------:R-:W-:Y:S02]  /*12d0*/  @P4 MOV R12, R20 ;  /* 0x00000014000c4202 */ /* 0x000fe40000000f00 */
[----:B------:R-:W-:Y:S02]  /*12e0*/  CS2R R80, SRZ ;  /* 0x0000000000507805 */ /* 0x000fe4000001ff00 */
[----:B------:R-:W-:-:S04]  /*12f0*/  LOP3.LUT P5, RZ, R5, 0x8, RZ, 0xc0, !PT ;  /* 0x0000000805ff7812 */ /* 0x000fc800078ac0ff */
[----:B------:R-:W-:Y:S02]  /*1300*/  P2R R71, PR, RZ, 0x20 ;  /* 0x00000020ff477803 */ /* 0x000fe40000000000 */
[----:B------:R-:W-:-:S04]  /*1310*/  LOP3.LUT P5, RZ, R5, 0x10, RZ, 0xc0, !PT ;  /* 0x0000001005ff7812 */ /* 0x000fc800078ac0ff */
[----:B------:R-:W-:Y:S02]  /*1320*/  P2R R74, PR, RZ, 0x20 ;  /* 0x00000020ff4a7803 */ /* 0x000fe40000000000 */
[----:B------:R-:W-:-:S04]  /*1330*/  LOP3.LUT P5, RZ, R5, 0x20, RZ, 0xc0, !PT ;  /* 0x0000002005ff7812 */ /* 0x000fc800078ac0ff */
[----:B------:R-:W-:Y:S01]  /*1340*/  P2R R75, PR, RZ, 0x20 ;  /* 0x00000020ff4b7803 */ /* 0x000fe20000000000 */
[-C--:B0-----:R-:W-:Y:S01]  /*1350*/  @P4 IMAD R0, R110, R2.reuse, RZ ;  /* 0x000000026e004224 */ /* 0x081fe200078e02ff */
[----:B------:R-:W-:Y:S01]  /*1360*/  LOP3.LUT P5, RZ, R5, 0x40, RZ, 0xc0, !PT ;  /* 0x0000004005ff7812 */ /* 0x000fe200078ac0ff */
[C---:B------:R-:W-:Y:S01]  /*1370*/  @P4 IMAD.WIDE.U32 R12, R97.reuse, R2, R12 ;  /* 0x00000002610c4225 */ /* 0x040fe200078e000c */
[----:B------:R-:W-:Y:S02]  /*1380*/  CS2R R78, SRZ ;  /* 0x00000000004e7805 */ /* 0x000fe4000001ff00 */
[----:B------:R-:W-:Y:S01]  /*1390*/  P2R R76, PR, RZ, 0x20 ;  /* 0x00000020ff4c7803 */ /* 0x000fe20000000000 */
[----:B------:R-:W-:Y:S01]  /*13a0*/  @P4 IMAD R3, R97, R3, R0 ;  /* 0x0000000361034224 */ /* 0x000fe200078e0200 */
[----:B------:R-:W-:-:S04]  /*13b0*/  LOP3.LUT P5, RZ, R5, 0x80, RZ, 0xc0, !PT ;  /* 0x0000008005ff7812 */ /* 0x000fc800078ac0ff */
[----:B------:R-:W-:Y:S02]  /*13c0*/  @P4 IADD3 R13, R13, R3, RZ ;  /* 0x000000030d0d4210 */ /* 0x000fe40007ffe0ff */
[C---:B------:R-:W-:Y:S02]  /*13d0*/  @P4 SHF.L.U32 R3, R12.reuse, 0x1, RZ ;  /* 0x000000010c034819 */ /* 0x040fe400000006ff */
[----:B------:R-:W-:Y:S02]  /*13e0*/  @P4 SHF.L.U64.HI R12, R12, 0x1, R13 ;  /* 0x000000010c0c4819 */ /* 0x000fe4000001020d */
[----:B------:R-:W-:-:S03]  /*13f0*/  @P4 IADD3 R40, P0, R3, R40, RZ ;  /* 0x0000002803284210 */ /* 0x000fc60007f1e0ff */
[----:B------:R-:W5:Y:S01]  /*1400*/  @P5 LDG.E R78, desc[UR8][R68.64] ;  /* 0x00000008444e5981 */ /* 0x000f62000c1e1900 */
[C---:B------:R-:W-:Y:S02]  /*1410*/  @P4 IADD3.X R41, R12.reuse, R41, RZ, P0, !PT ;  /* 0x000000290c294210 */ /* 0x040fe400007fe4ff */
[----:B------:R-:W-:Y:S02]  /*1420*/  @P4 IADD3 R38, P0, R3, R38, RZ ;  /* 0x0000002603264210 */ /* 0x000fe40007f1e0ff */
[----:B------:R-:W0:Y:S02]  /*1430*/  @P3 LDC.64 R2, c[0x0][0x288] ;  /* 0x0000a200ff023b82 */ /* 0x000e240000000a00 */
[----:B------:R-:W-:-:S06]  /*1440*/  @P4 IADD3.X R39, R12, R39, RZ, P0, !PT ;  /* 0x000000270c274210 */ /* 0x000fcc00007fe4ff */
[----:B------:R-:W4:Y:S01]  /*1450*/  @P3 LDC.64 R12, c[0x0][0x230] ;  /* 0x00008c00ff0c3b82 */ /* 0x000f220000000a00 */
[-C--:B0-----:R-:W-:Y:S02]  /*1460*/  @P3 IMAD R0, R109, R2.reuse, RZ ;  /* 0x000000026d003224 */ /* 0x081fe400078e02ff */
        /* <DEDUP_REMOVED lines=21> */
[----:B--2---:R-:W-:Y:S02]  /*15c0*/  @P2 IADD3 R26, P0, R3, R26, RZ ;  /* 0x0000001a031a2210 */ /* 0x004fe40007f1e0ff */
        /* <DEDUP_REMOVED lines=9> */
[----:B------:R-:W0:Y:S01]  /*1660*/  LDC R25, c[0x0][0x2ac] ;  /* 0x0000ab00ff197b82 */ /* 0x000e220000000800 */
[----:B---3--:R-:W-:-:S04]  /*1670*/  @P1 IADD3 R28, P0, R3, R28, RZ ;  /* 0x0000001c031c1210 */ /* 0x008fc80007f1e0ff */
[----:B------:R-:W-:Y:S02]  /*1680*/  @P1 IADD3.X R29, R24, R29, RZ, P0, !PT ;  /* 0x0000001d181d1210 */ /* 0x000fe400007fe4ff */
[----:B-1----:R-:W-:Y:S01]  /*1690*/  @P1 IADD3 R30, P0, R3, R30, RZ ;  /* 0x0000001e031e1210 */ /* 0x002fe20007f1e0ff */
[----:B------:R-:W-:-:S03]  /*16a0*/  IMAD.WIDE.U32 R2, R10, -0x77777777, RZ ;  /* 0x888888890a027825 */ /* 0x000fc600078e00ff */
[----:B------:R-:W-:Y:S02]  /*16b0*/  @P1 IADD3.X R31, R24, R31, RZ, P0, !PT ;  /* 0x0000001f181f1210 */ /* 0x000fe400007fe4ff */
        /* <DEDUP_REMOVED lines=14> */
[----:B------:R-:W-:-:S04]  /*17a0*/  MOV R4, RZ ;  /* 0x000000ff00047202 */ /* 0x000fc80000000f00 */
        /* <DEDUP_REMOVED lines=9> */
[----:B------:R-:W-:-:S03]  /*1840*/  IADD3 R64, R0, 0xd0, RZ ;  /* 0x000000d000407810 */ /* 0x000fc60007ffe0ff */
[----:B------:R0:W5:Y:S01]  /*1850*/  @P0 LDG.E R82, desc[UR8][R24.64] ;  /* 0x0000000818520981 */ /* 0x000162000c1e1900 */
[----:B------:R-:W-:Y:S02]  /*1860*/  SHF.R.S32.HI R65, RZ, 0x1f, R64 ;  /* 0x0000001fff417819 */ /* 0x000fe40000011440 */
[----:B------:R-:W-:-:S04]  /*1870*/  ISETP.GE.U32.AND P0, PT, R64, UR12, PT ;  /* 0x0000000c40007c0c */ /* 0x000fc8000bf06070 */
[----:B------:R-:W-:-:S04]  /*1880*/  ISETP.GE.AND.EX P0, PT, R65, UR13, PT, P0 ;  /* 0x0000000d41007c0c */ /* 0x000fc8000bf06300 */
[----:B------:R-:W-:-:S13]  /*1890*/  ISETP.LT.U32.AND P0, PT, R10, 0x1e0, !P0 ;  /* 0x000001e00a00780c */ /* 0x000fda0004701070 */
[----:B-1----:R-:W1:Y:S01]  /*18a0*/  @P0 LDC.64 R2, c[0x0][0x288] ;  /* 0x0000a200ff020b82 */ /* 0x002e620000000a00 */
[----:B------:R-:W-:-:S07]  /*18b0*/  @P0 MOV R65, R23 ;  /* 0x0000001700410202 */ /* 0x000fce0000000f00 */
[----:B0-----:R-:W0:Y:S01]  /*18c0*/  @P0 LDC.64 R24, c[0x0][0x230] ;  /* 0x00008c00ff180b82 */ /* 0x001e220000000a00 */
[----:B-1----:R-:W-:-:S04]  /*18d0*/  @P0 IMAD R64, R121, R2, RZ ;  /* 0x0000000279400224 */ /* 0x002fc800078e02ff */
[----:B------:R-:W-:Y:S01]  /*18e0*/  @P0 IMAD R73, R92, R3, R64 ;  /* 0x000000035c490224 */ /* 0x000fe200078e0240 */
[----:B------:R-:W-:-:S05]  /*18f0*/  @P0 MOV R64, R20 ;  /* 0x0000001400400202 */ /* 0x000fca0000000f00 */
[----:B------:R-:W-:-:S05]  /*1900*/  @P0 IMAD.WIDE.U32 R64, R92, R2, R64 ;  /* 0x000000025c400225 */ /* 0x000fca00078e0040 */
[----:B------:R-:W-:Y:S02]  /*1910*/  @P0 IADD3 R65, R65, R73, RZ ;  /* 0x0000004941410210 */ /* 0x000fe40007ffe0ff */
[C---:B------:R-:W-:Y:S02]  /*1920*/  @P0 SHF.L.U32 R3, R64.reuse, 0x1, RZ ;  /* 0x0000000140030819 */ /* 0x040fe400000006ff */
[----:B------:R-:W-:Y:S02]  /*1930*/  @P0 SHF.L.U64.HI R2, R64, 0x1, R65 ;  /* 0x0000000140020819 */ /* 0x000fe40000010241 */
[----:B------:R-:W1:Y:S01]  /*1940*/  @P0 LDC.64 R64, c[0x0][0x228] ;  /* 0x00008a00ff400b82 */ /* 0x000e620000000a00 */
[----:B0-----:R-:W-:-:S04]  /*1950*/  @P0 IADD3 R24, P6, R3, R24, RZ ;  /* 0x0000001803180210 */ /* 0x001fc80007fde0ff */
[C---:B------:R-:W-:Y:S02]  /*1960*/  @P0 IADD3.X R25, R2.reuse, R25, RZ, P6, !PT ;  /* 0x0000001902190210 */ /* 0x040fe400037fe4ff */
[----:B-1----:R-:W-:Y:S02]  /*1970*/  @P0 IADD3 R64, P6, R3, R64, RZ ;  /* 0x0000004003400210 */ /* 0x002fe40007fde0ff */
[----:B------:R-:W-:Y:S02]  /*1980*/  MOV R3, RZ ;  /* 0x000000ff00037202 */ /* 0x000fe40000000f00 */
[----:B------:R-:W-:Y:S02]  /*1990*/  @P0 IADD3.X R65, R2, R65, RZ, P6, !PT ;  /* 0x0000004102410210 */ /* 0x000fe400037fe4ff */
[----:B------:R-:W-:Y:S02]  /*19a0*/  IADD3 R2, R0, 0xe0, RZ ;  /* 0x000000e000027810 */ /* 0x000fe40007ffe0ff */
[----:B------:R-:W5:Y:S02]  /*19b0*/  @P0 LDG.E R3, desc[UR8][R24.64] ;  /* 0x0000000818030981 */ /* 0x000f64000c1e1900 */
[----:B------:R-:W-:-:S02]  /*19c0*/  SHF.R.S32.HI R72, RZ, 0x1f, R2 ;  /* 0x0000001fff487819 */ /* 0x000fc40000011402 */
[----:B------:R0:W5:Y:S01]  /*19d0*/  @P0 LDG.E R81, desc[UR8][R64.64] ;  /* 0x0000000840510981 */ /* 0x000162000c1e1900 */
[----:B------:R-:W-:-:S04]  /*19e0*/  ISETP.GE.U32.AND P0, PT, R2, UR12, PT ;  /* 0x0000000c02007c0c */ /* 0x000fc8000bf06070 */
[----:B------:R-:W-:-:S04]  /*19f0*/  ISETP.GE.AND.EX P0, PT, R72, UR13, PT, P0 ;  /* 0x0000000d48007c0c */ /* 0x000fc8000bf06300 */
[----:B------:R-:W-:-:S13]  /*1a00*/  ISETP.LT.U32.AND P0, PT, R10, 0x1e0, !P0 ;  /* 0x000001e00a00780c */ /* 0x000fda0004701070 */
[----:B0-----:R-:W0:Y:S01]  /*1a10*/  @P0 LDC.64 R64, c[0x0][0x288] ;  /* 0x0000a200ff400b82 */ /* 0x001e220000000a00 */
[----:B------:R-:W-:Y:S02]  /*1a20*/  @P0 MOV R72, R20 ;  /* 0x0000001400480202 */ /* 0x000fe40000000f00 */
[----:B------:R-:W-:-:S05]  /*1a30*/  @P0 MOV R73, R23 ;  /* 0x0000001700490202 */ /* 0x000fca0000000f00 */
[----:B------:R-:W1:Y:S01]  /*1a40*/  @P0 LDC.64 R24, c[0x0][0x230] ;  /* 0x00008c00ff180b82 */ /* 0x000e620000000a00 */
[-C--:B0-----:R-:W-:Y:S02]  /*1a50*/  @P0 IMAD R2, R120, R64.reuse, RZ ;  /* 0x0000004078020224 */ /* 0x081fe400078e02ff */
[----:B------:R-:W-:-:S04]  /*1a60*/  @P0 IMAD.WIDE.U32 R72, R91, R64, R72 ;  /* 0x000000405b480225 */ /* 0x000fc800078e0048 */
[----:B------:R-:W-:-:S05]  /*1a70*/  @P0 IMAD R77, R91, R65, R2 ;  /* 0x000000415b4d0224 */ /* 0x000fca00078e0202 */
[----:B------:R-:W-:Y:S02]  /*1a80*/  @P0 IADD3 R65, R73, R77, RZ ;  /* 0x0000004d49410210 */ /* 0x000fe40007ffe0ff */
[C---:B------:R-:W-:Y:S02]  /*1a90*/  @P0 SHF.L.U32 R73, R72.reuse, 0x1, RZ ;  /* 0x0000000148490819 */ /* 0x040fe400000006ff */
[----:B------:R-:W-:Y:S02]  /*1aa0*/  @P0 SHF.L.U64.HI R72, R72, 0x1, R65 ;  /* 0x0000000148480819 */ /* 0x000fe40000010241 */
[----:B------:R-:W0:Y:S01]  /*1ab0*/  @P0 LDC.64 R64, c[0x0][0x228] ;  /* 0x00008a00ff400b82 */ /* 0x000e220000000a00 */
[----:B-1----:R-:W-:-:S04]  /*1ac0*/  @P0 IADD3 R24, P6, R73, R24, RZ ;  /* 0x0000001849180210 */ /* 0x002fc80007fde0ff */
[----:B------:R-:W-:Y:S02]  /*1ad0*/  @P0 IADD3.X R25, R72, R25, RZ, P6, !PT ;  /* 0x0000001948190210 */ /* 0x000fe400037fe4ff */
[----:B------:R-:W-:Y:S02]  /*1ae0*/  MOV R2, RZ ;  /* 0x000000ff00027202 */ /* 0x000fe40000000f00 */
[----:B------:R-:W-:-:S04]  /*1af0*/  IADD3 R0, R0, 0xf0, RZ ;  /* 0x000000f000007810 */ /* 0x000fc80007ffe0ff */
[----:B------:R-:W5:Y:S01]  /*1b00*/  @P0 LDG.E R2, desc[UR8][R24.64] ;  /* 0x0000000818020981 */ /* 0x000f62000c1e1900 */
[----:B0-----:R-:W-:-:S04]  /*1b10*/  @P0 IADD3 R64, P6, R73, R64, RZ ;  /* 0x0000004049400210 */ /* 0x001fc80007fde0ff */
[----:B------:R-:W-:Y:S02]  /*1b20*/  @P0 IADD3.X R65, R72, R65, RZ, P6, !PT ;  /* 0x0000004148410210 */ /* 0x000fe400037fe4ff */
[----:B------:R-:W-:-:S03]  /*1b30*/  SHF.R.S32.HI R72, RZ, 0x1f, R0 ;  /* 0x0000001fff487819 */ /* 0x000fc60000011400 */
[----:B------:R0:W5:Y:S01]  /*1b40*/  @P0 LDG.E R80, desc[UR8][R64.64] ;  /* 0x0000000840500981 */ /* 0x000162000c1e1900 */
[----:B------:R-:W-:-:S04]  /*1b50*/  ISETP.GE.U32.AND P0, PT, R0, UR12, PT ;  /* 0x0000000c00007c0c */ /* 0x000fc8000bf06070 */
[----:B------:R-:W-:-:S04]  /*1b60*/  ISETP.GE.AND.EX P0, PT, R72, UR13, PT, P0 ;  /* 0x0000000d48007c0c */ /* 0x000fc8000bf06300 */
[----:B------:R-:W-:-:S13]  /*1b70*/  ISETP.LT.U32.AND P0, PT, R10, 0x1e0, !P0 ;  /* 0x000001e00a00780c */ /* 0x000fda0004701070 */
[----:B0-----:R-:W0:Y:S08]  /*1b80*/  @P0 LDC.64 R64, c[0x0][0x288] ;  /* 0x0000a200ff400b82 */ /* 0x001e300000000a00 */
[----:B------:R-:W1:Y:S01]  /*1b90*/  @P0 LDC.64 R24, c[0x0][0x230] ;  /* 0x00008c00ff180b82 */ /* 0x000e620000000a00 */
[----:B------:R-:W-:Y:S02]  /*1ba0*/  @P0 MOV R72, R20 ;  /* 0x0000001400480202 */ /* 0x000fe40000000f00 */
[----:B------:R-:W-:Y:S01]  /*1bb0*/  @P0 MOV R73, R23 ;  /* 0x0000001700490202 */ /* 0x000fe20000000f00 */
[----:B0-----:R-:W-:-:S02]  /*1bc0*/  @P0 IMAD R0, R119, R64, RZ ;  /* 0x0000004077000224 */ /* 0x001fc400078e02ff */
[----:B------:R-:W-:-:S04]  /*1bd0*/  @P0 IMAD.WIDE.U32 R72, R90, R64, R72 ;  /* 0x000000405a480225 */ /* 0x000fc800078e0048 */
[----:B------:R-:W-:-:S05]  /*1be0*/  @P0 IMAD R77, R90, R65, R0 ;  /* 0x000000415a4d0224 */ /* 0x000fca00078e0200 */
[----:B------:R-:W-:Y:S02]  /*1bf0*/  @P0 IADD3 R65, R73, R77, RZ ;  /* 0x0000004d49410210 */ /* 0x000fe40007ffe0ff */
[C---:B------:R-:W-:Y:S02]  /*1c00*/  @P0 SHF.L.U32 R73, R72.reuse, 0x1, RZ ;  /* 0x0000000148490819 */ /* 0x040fe400000006ff */
[----:B------:R-:W-:Y:S02]  /*1c10*/  @P0 SHF.L.U64.HI R72, R72, 0x1, R65 ;  /* 0x0000000148480819 */ /* 0x000fe40000010241 */
[----:B-1----:R-:W-:Y:S01]  /*1c20*/  @P0 IADD3 R24, P6, R73, R24, RZ ;  /* 0x0000001849180210 */ /* 0x002fe20007fde0ff */
[----:B------:R-:W0:Y:S01]  /*1c30*/  @P0 LDC.64 R64, c[0x0][0x228] ;  /* 0x00008a00ff400b82 */ /* 0x000e220000000a00 */
[----:B------:R-:W-:Y:S02]  /*1c40*/  MOV R0, RZ ;  /* 0x000000ff00007202 */ /* 0x000fe40000000f00 */
[----:B------:R-:W-:-:S05]  /*1c50*/  @P0 IADD3.X R25, R72, R25, RZ, P6, !PT ;  /* 0x0000001948190210 */ /* 0x000fca00037fe4ff */
[----:B------:R1:W5:Y:S02]  /*1c60*/  @P0 LDG.E R0, desc[UR8][R24.64] ;  /* 0x0000000818000981 */ /* 0x000364000c1e1900 */
[----:B-1----:R-:W1:Y:S02]  /*1c70*/  LDC.64 R24, c[0x0][0x248] ;  /* 0x00009200ff187b82 */ /* 0x002e640000000a00 */
[----:B-1----:R-:W-:-:S06]  /*1c80*/  IMAD.WIDE R24, R6, 0x8, R24 ;  /* 0x0000000806187825 */ /* 0x002fcc00078e0218 */
[----:B------:R-:W2:Y:S01]  /*1c90*/  LDG.E.64 R24, desc[UR8][R24.64] ;  /* 0x0000000818187981 */ /* 0x000ea2000c1e1b00 */
[----:B0-----:R-:W-:-:S04]  /*1ca0*/  @P0 IADD3 R64, P6, R73, R64, RZ ;  /* 0x0000004049400210 */ /* 0x001fc80007fde0ff */
[----:B------:R-:W-:-:S05]  /*1cb0*/  @P0 IADD3.X R65, R72, R65, RZ, P6, !PT ;  /* 0x0000004148410210 */ /* 0x000fca00037fe4ff */
[----:B------:R0:W5:Y:S02]  /*1cc0*/  @P0 LDG.E R79, desc[UR8][R64.64] ;  /* 0x00000008404f0981 */ /* 0x000164000c1e1900 */
[----:B0-----:R-:W-:-:S06]  /*1cd0*/  MOV R64, RZ ;  /* 0x000000ff00407202 */ /* 0x001fcc0000000f00 */
[----:B------:R0:W5:Y:S01]  /*1ce0*/  @P5 LDG.E R64, desc[UR8][R62.64] ;  /* 0x000000083e405981 */ /* 0x000162000c1e1900 */
[----:B------:R-:W-:Y:S02]  /*1cf0*/  ISETP.NE.AND P5, PT, R76, RZ, PT ;  /* 0x000000ff4c00720c */ /* 0x000fe40003fa5270 */
[----:B------:R-:W-:Y:S02]  /*1d00*/  CS2R R76, SRZ ;  /* 0x00000000004c7805 */ /* 0x000fe4000001ff00 */
[----:B0-----:R-:W-:-:S09]  /*1d10*/  CS2R R62, SRZ ;  /* 0x00000000003e7805 */ /* 0x001fd2000001ff00 */
[----:B------:R-:W5:Y:S04]  /*1d20*/  @P5 LDG.E R77, desc[UR8][R60.64] ;  /* 0x000000083c4d5981 */ /* 0x000f68000c1e1900 */
[----:B------:R0:W5:Y:S01]  /*1d30*/  @P5 LDG.E R63, desc[UR8][R66.64] ;  /* 0x00000008423f5981 */ /* 0x000162000c1e1900 */
[----:B------:R-:W-:-:S13]  /*1d40*/  ISETP.NE.AND P5, PT, R75, RZ, PT ;  /* 0x000000ff4b00720c */ /* 0x000fda0003fa5270 */
[----:B------:R-:W5:Y:S04]  /*1d50*/  @P5 LDG.E R62, desc[UR8][R58.64] ;  /* 0x000000083a3e5981 */ /* 0x000f68000c1e1900 */
[----:B------:R-:W5:Y:S01]  /*1d60*/  @P5 LDG.E R76, desc[UR8][R56.64] ;  /* 0x00000008384c5981 */ /* 0x000f62000c1e1900 */
[----:B------:R-:W-:Y:S02]  /*1d70*/  ISETP.NE.AND P5, PT, R74, RZ, PT ;  /* 0x000000ff4a00720c */ /* 0x000fe40003fa5270 */
[----:B------:R-:W-:Y:S02]  /*1d80*/  CS2R R74, SRZ ;  /* 0x00000000004a7805 */ /* 0x000fe4000001ff00 */
[----:B------:R-:W-:-:S09]  /*1d90*/  MOV R65, 0x3f800000 ;  /* 0x3f80000000417802 */ /* 0x000fd20000000f00 */
[----:B------:R-:W5:Y:S01]  /*1da0*/  @P5 LDG.E R75, desc[UR8][R54.64] ;  /* 0x00000008364b5981 */ /* 0x000f62000c1e1900 */
[----:B------:R-:W-:Y:S02]  /*1db0*/  LOP3.LUT P6, RZ, R5, 0x2, RZ, 0xc0, !PT ;  /* 0x0000000205ff7812 */ /* 0x000fe400078cc0ff */
[----:B0-----:R-:W-:Y:S02]  /*1dc0*/  CS2R R66, SRZ ;  /* 0x0000000000427805 */ /* 0x001fe4000001ff00 */
[----:B------:R-:W-:-:S04]  /*1dd0*/  MOV R68, RZ ;  /* 0x000000ff00447202 */ /* 0x000fc80000000f00 */
[----:B------:R-:W5:Y:S04]  /*1de0*/  @P1 LDG.E R66, desc[UR8][R30.64] ;  /* 0x000000081e421981 */ /* 0x000f68000c1e1900 */
[----:B------:R-:W5:Y:S01]  /*1df0*/  @P3 LDG.E R68, desc[UR8][R36.64] ;  /* 0x0000000824443981 */ /* 0x000f62000c1e1900 */
[----:B------:R-:W-:Y:S03]  /*1e00*/  BSSY B0, `(.L_x_1134) ;  /* 0x000002d000007945 */ /* 0x000fe60003800000 */
[----:B------:R-:W5:Y:S01]  /*1e10*/  @P2 LDG.E R67, desc[UR8][R26.64] ;  /* 0x000000081a432981 */ /* 0x000f62000c1e1900 */
[----:B--2---:R-:W-:-:S05]  /*1e20*/  FFMA.FTZ R73, -R24, R24, R25 ;  /* 0x0000001818497223 */ /* 0x004fca0000010119 */
[----:B------:R-:W-:-:S13]  /*1e30*/  FSETP.GTU.FTZ.AND P0, PT, R73, RZ, PT ;  /* 0x000000ff4900720b */ /* 0x000fda0003f1c000 */
[----:B------:R-:W0:Y:S01]  /*1e40*/  @P0 LDC R72, c[0x0][0x250] ;  /* 0x00009400ff480b82 */ /* 0x000e220000000800 */
[----:B------:R-:W-:-:S06]  /*1e50*/  MOV R25, RZ ;  /* 0x000000ff00197202 */ /* 0x000fcc0000000f00 */
[----:B------:R1:W5:Y:S01]  /*1e60*/  @P5 LDG.E R25, desc[UR8][R18.64] ;  /* 0x0000000812195981 */ /* 0x000362000c1e1900 */
[----:B------:R-:W-:Y:S02]  /*1e70*/  ISETP.NE.AND P5, PT, R71, RZ, PT ;  /* 0x000000ff4700720c */ /* 0x000fe40003fa5270 */
[----:B-1----:R-:W-:-:S11]  /*1e80*/  CS2R R18, SRZ ;  /* 0x0000000000127805 */ /* 0x002fd6000001ff00 */
[----:B------:R-:W5:Y:S01]  /*1e90*/  @P5 LDG.E R74, desc[UR8][R50.64] ;  /* 0x00000008324a5981 */ /* 0x000f62000c1e1900 */
[----:B0-----:R-:W-:-:S03]  /*1ea0*/  @P0 FADD.FTZ R72, R73, R72 ;  /* 0x0000004849480221 */ /* 0x001fc60000010000 */
[----:B------:R-:W5:Y:S01]  /*1eb0*/  @P5 LDG.E R19, desc[UR8][R52.64] ;  /* 0x0000000834135981 */ /* 0x000f62000c1e1900 */
[----:B------:R0:W1:Y:S01]  /*1ec0*/  @P0 MUFU.RSQ R65, R72 ;  /* 0x0000004800410308 */ /* 0x0000620000001400 */
[----:B------:R-:W-:Y:S02]  /*1ed0*/  LOP3.LUT P0, RZ, R5, 0x4, RZ, 0xc0, !PT ;  /* 0x0000000405ff7812 */ /* 0x000fe4000780c0ff */
[----:B------:R-:W-:-:S11]  /*1ee0*/  ISETP.NE.AND P5, PT, R70, RZ, PT ;  /* 0x000000ff4600720c */ /* 0x000fd60003fa5270 */
[----:B------:R2:W5:Y:S02]  /*1ef0*/  @P0 LDG.E R18, desc[UR8][R16.64] ;  /* 0x0000000810120981 */ /* 0x000564000c1e1900 */
[----:B--2---:R-:W-:-:S06]  /*1f00*/  CS2R R16, SRZ ;  /* 0x0000000000107805 */ /* 0x004fcc000001ff00 */
[----:B------:R2:W5:Y:S01]  /*1f10*/  @P5 LDG.E R16, desc[UR8][R14.64] ;  /* 0x000000080e105981 */ /* 0x000562000c1e1900 */
[----:B0-----:R-:W-:Y:S02]  /*1f20*/  CS2R R72, SRZ ;  /* 0x0000000000487805 */ /* 0x001fe4000001ff00 */
[----:B------:R-:W-:Y:S01]  /*1f30*/  CS2R R70, SRZ ;  /* 0x0000000000467805 */ /* 0x000fe2000001ff00 */
[----:B------:R-:W5:Y:S04]  /*1f40*/  @P6 LDG.E R17, desc[UR8][R46.64] ;  /* 0x000000082e116981 */ /* 0x000f68000c1e1900 */
[----:B------:R-:W5:Y:S01]  /*1f50*/  @P6 LDG.E R72, desc[UR8][R44.64] ;  /* 0x000000082c486981 */ /* 0x000f62000c1e1900 */
[----:B--2---:R-:W-:-:S03]  /*1f60*/  CS2R R14, SRZ ;  /* 0x00000000000e7805 */ /* 0x004fc6000001ff00 */
[----:B------:R-:W5:Y:S04]  /*1f70*/  @P5 LDG.E R71, desc[UR8][R42.64] ;  /* 0x000000082a475981 */ /* 0x000f68000c1e1900 */
[----:B------:R0:W5:Y:S04]  /*1f80*/  @P3 LDG.E R14, desc[UR8][R12.64] ;  /* 0x000000080c0e3981 */ /* 0x000168000c1e1900 */
[----:B------:R-:W5:Y:S04]  /*1f90*/  @P4 LDG.E R15, desc[UR8][R40.64] ;  /* 0x00000008280f4981 */ /* 0x000f68000c1e1900 */
[----:B------:R-:W5:Y:S01]  /*1fa0*/  @P4 LDG.E R70, desc[UR8][R38.64] ;  /* 0x0000000826464981 */ /* 0x000f62000c1e1900 */
[----:B0-----:R-:W-:-:S03]  /*1fb0*/  CS2R R12, SRZ ;  /* 0x00000000000c7805 */ /* 0x001fc6000001ff00 */
[----:B------:R-:W5:Y:S04]  /*1fc0*/  @P0 LDG.E R73, desc[UR8][R48.64] ;  /* 0x0000000830490981 */ /* 0x000f68000c1e1900 */
[----:B------:R-:W5:Y:S01]  /*1fd0*/  @P2 LDG.E R13, desc[UR8][R34.64] ;  /* 0x00000008220d2981 */ /* 0x000f62000c1e1900 */
[----:B------:R-:W-:Y:S02]  /*1fe0*/  ISETP.GT.U32.AND P0, PT, R10, 0x1df, PT ;  /* 0x000001df0a00780c */ /* 0x000fe40003f04070 */
[----:B------:R-:W-:Y:S01]  /*1ff0*/  CS2R R26, SRZ ;  /* 0x00000000001a7805 */ /* 0x000fe2000001ff00 */
[----:B------:R0:W5:Y:S02]  /*2000*/  @P1 LDG.E R12, desc[UR8][R28.64] ;  /* 0x000000081c0c1981 */ /* 0x000164000c1e1900 */
[----:B0-----:R-:W-:-:S08]  /*2010*/  CS2R R28, SRZ ;  /* 0x00000000001c7805 */ /* 0x001fd0000001ff00 */
[----:B-1----:R-:W-:Y:S05]  /*2020*/  @P0 BRA `(.L_x_1135) ;  /* 0x0000000000280947 */ /* 0x002fea0003800000 */
[----:B------:R-:W-:Y:S02]  /*2030*/  ISETP.NE.AND P0, PT, RZ, UR10, PT ;  /* 0x0000000aff007c0c */ /* 0x000fe4000bf05270 */
[----:B------:R-:W-:-:S04]  /*2040*/  IADD3 R33, R84, R33, RZ ;  /* 0x0000002154217210 */ /* 0x000fc80007ffe0ff */
[----:B------:R-:W-:-:S07]  /*2050*/  SHF.R.S32.HI R30, RZ, 0x1f, R33 ;  /* 0x0000001fff1e7819 */ /* 0x000fce0000011421 */
[----:B------:R-:W0:Y:S02]  /*2060*/  @P0 LDC.64 R26, c[0x0][0x240] ;  /* 0x00009000ff1a0b82 */ /* 0x000e240000000a00 */
[----:B0-----:R-:W-:-:S04]  /*2070*/  @P0 LEA R26, P6, R33, R26, 0x2 ;  /* 0x0000001a211a0211 */ /* 0x001fc800078c10ff */
[----:B------:R-:W-:-:S05]  /*2080*/  @P0 LEA.HI.X R27, R33, R27, R30, 0x2, P6 ;  /* 0x0000001b211b0211 */ /* 0x000fca00030f141e */
[----:B------:R0:W5:Y:S02]  /*2090*/  @P0 LDG.E.64 R28, desc[UR8][R26.64] ;  /* 0x000000081a1c0981 */ /* 0x000164000c1e1b00 */
[----:B0-----:R-:W0:Y:S02]  /*20a0*/  LDC.64 R26, c[0x0][0x238] ;  /* 0x00008e00ff1a7b82 */ /* 0x001e240000000a00 */
[----:B0-----:R-:W-:-:S06]  /*20b0*/  IMAD.WIDE R26, R33, 0x4, R26 ;  /* 0x00000004211a7825 */ /* 0x001fcc00078e021a */
[----:B------:R-:W5:Y:S02]  /*20c0*/  LDG.E.64 R26, desc[UR8][R26.64] ;  /* 0x000000081a1a7981 */ /* 0x000f64000c1e1b00 */
.L_x_1135:
[----:B------:R-:W-:Y:S05]  /*20d0*/  BSYNC B0 ;  /* 0x0000000000007941 */ /* 0x000fea0003800000 */
.L_x_1134:
[----:B------:R-:W-:Y:S01]  /*20e0*/  ISETP.NE.AND P0, PT, RZ, UR10, PT ;  /* 0x0000000aff007c0c */ /* 0x000fe2000bf05270 */
[--C-:B-----5:R-:W-:Y:S01]  /*20f0*/  HADD2.F32 R31, -RZ, R64.reuse.H0_H0 ;  /* 0x20000040ff1f7230 */ /* 0x120fe20000004100 */
[----:B------:R-:W-:Y:S01]  /*2100*/  LOP3.LUT R5, R5, 0xfffffeff, RZ, 0xc0, !PT ;  /* 0xfffffeff05057812 */ /* 0x000fe200078ec0ff */
[----:B------:R-:W-:Y:S02]  /*2110*/  HADD2.F32 R33, -RZ, R64.H1_H1 ;  /* 0x30000040ff217230 */ /* 0x000fe40000004100 */
[--C-:B------:R-:W-:Y:S02]  /*2120*/  HADD2.F32 R39, -RZ, R63.reuse.H0_H0 ;  /* 0x2000003fff277230 */ /* 0x100fe40000004100 */
[C---:B------:R-:W-:Y:S01]  /*2130*/  FADD.FTZ R30, -R24.reuse, R31 ;  /* 0x0000001f181e7221 */ /* 0x040fe20000010100 */
[----:B------:R-:W-:Y:S02]  /*2140*/  HADD2.F32 R41, -RZ, R63.H1_H1 ;  /* 0x3000003fff297230 */ /* 0x000fe40000004100 */
[----:B------:R-:W-:Y:S01]  /*2150*/  FADD.FTZ R38, -R24, R33 ;  /* 0x0000002118267221 */ /* 0x000fe20000010100 */
[----:B------:R-:W-:-:S02]  /*2160*/  HADD2.F32 R37, -RZ, R78.H0_H0 ;  /* 0x2000004eff257230 */ /* 0x000fc40000004100 */
[-C--:B------:R-:W-:Y:S01]  /*2170*/  FMUL.FTZ R33, R30, R65.reuse ;  /* 0x000000411e217220 */ /* 0x080fe20000410000 */
[----:B------:R-:W-:Y:S02]  /*2180*/  HADD2.F32 R36, -RZ, R78.H1_H1 ;  /* 0x3000004eff247230 */ /* 0x000fe40000004100 */
[C---:B------:R-:W-:Y:S01]  /*2190*/  FADD.FTZ R46, -R24.reuse, R39 ;  /* 0x00000027182e7221 */ /* 0x040fe20000010100 */
[--C-:B------:R-:W-:Y:S02]  /*21a0*/  HADD2.F32 R35, -RZ, R77.reuse.H0_H0 ;  /* 0x2000004dff237230 */ /* 0x100fe40000004100 */
[----:B------:R-:W-:Y:S01]  /*21b0*/  FADD.FTZ R48, -R24, R41 ;  /* 0x0000002918307221 */ /* 0x000fe20000010100 */
[----:B------:R-:W-:Y:S02]  /*21c0*/  HADD2.F32 R34, -RZ, R77.H1_H1 ;  /* 0x3000004dff227230 */ /* 0x000fe40000004100 */
[----:B------:R-:W-:Y:S01]  /*21d0*/  FMUL.FTZ R30, R38, R65 ;  /* 0x00000041261e7220 */ /* 0x000fe20000410000 */
        /* <DEDUP_REMOVED lines=20> */
.L_x_1136:
        /* <DEDUP_REMOVED lines=26> */
.L_x_1137:
[----:B------:R-:W-:Y:S01]  /*24c0*/  FFMA.FTZ R33, R30, R40, R33 ;  /* 0x000000281e217223 */ /* 0x000fe20000010021 */
[----:B------:R-:W-:Y:S01]  /*24d0*/  FMUL.FTZ R44, R35, R26 ;  /* 0x0000001a232c7220 */ /* 0x000fe20000410000 */
[----:B------:R-:W-:Y:S01]  /*24e0*/  FADD.FTZ R45, R40, R31 ;  /* 0x0000001f282d7221 */ /* 0x000fe20000010000 */
[C---:B------:R-:W-:Y:S01]  /*24f0*/  FFMA.FTZ R31, R39.reuse, R35, R50 ;  /* 0x00000023271f7223 */ /* 0x040fe20000010032 */
[----:B------:R-:W-:Y:S01]  /*2500*/  FFMA.FTZ R43, R30, R36, RZ ;  /* 0x000000241e2b7223 */ /* 0x000fe200000100ff */
[----:B------:R-:W-:Y:S01]  /*2510*/  FFMA.FTZ R40, R39, R44, R33 ;  /* 0x0000002c27287223 */ /* 0x000fe20000010021 */
[--C-:B------:R-:W-:Y:S02]  /*2520*/  HADD2.F32 R39, -RZ, R62.reuse.H0_H0 ;  /* 0x2000003eff277230 */ /* 0x100fe40000004100 */
[----:B------:R-:W-:Y:S01]  /*2530*/  FMUL.FTZ R33, R34, R27 ;  /* 0x0000001b22217220 */ /* 0x000fe20000410000 */
[----:B------:R-:W-:Y:S02]  /*2540*/  HADD2.F32 R41, -RZ, R62.H1_H1 ;  /* 0x3000003eff297230 */ /* 0x000fe40000004100 */
[----:B------:R-:W-:Y:S01]  /*2550*/  FADD.FTZ R42, RZ, R37 ;  /* 0x00000025ff2a7221 */ /* 0x000fe20000010000 */
[----:B------:R-:W-:Y:S01]  /*2560*/  FADD.FTZ R37, RZ, R36 ;  /* 0x00000024ff257221 */ /* 0x000fe20000010000 */
[C---:B------:R-:W-:Y:S01]  /*2570*/  FFMA.FTZ R30, R38.reuse, R34, R43 ;  /* 0x00000022261e7223 */ /* 0x040fe2000001002b */
[----:B------:R-:W-:Y:S01]  /*2580*/  FFMA.FTZ R38, R38, R33, R40 ;  /* 0x0000002126267223 */ /* 0x000fe20000010028 */
[C---:B------:R-:W-:Y:S01]  /*2590*/  FADD.FTZ R36, -R24.reuse, R39 ;  /* 0x0000002718247221 */ /* 0x040fe20000010100 */
[----:B------:R-:W-:Y:S01]  /*25a0*/  FADD.FTZ R40, -R24, R41 ;  /* 0x0000002918287221 */ /* 0x000fe20000010100 */
[----:B------:R-:W-:Y:S01]  /*25b0*/  FADD.FTZ R35, R42, R35 ;  /* 0x000000232a237221 */ /* 0x000fe20000010000 */
[----:B------:R-:W-:Y:S01]  /*25c0*/  FADD.FTZ R34, R37, R34 ;  /* 0x0000002225227221 */ /* 0x000fe20000010000 */
[----:B------:R-:W-:Y:S01]  /*25d0*/  FMUL.FTZ R49, R36, R65 ;  /* 0x0000004124317220 */ /* 0x000fe20000410000 */
[----:B------:R-:W-:Y:S01]  /*25e0*/  FADD.FTZ R44, R45, R44 ;  /* 0x0000002c2d2c7221 */ /* 0x000fe20000010000 */
        /* <DEDUP_REMOVED lines=22> */
.L_x_1138:
[----:B------:R-:W-:Y:S01]  /*2750*/  FMUL.FTZ R39, R42, R26 ;  /* 0x0000001a2a277220 */ /* 0x000fe20000410000 */
[----:B------:R-:W-:Y:S01]  /*2760*/  FADD.FTZ R40, R33, R44 ;  /* 0x0000002c21287221 */ /* 0x000fe20000010000 */
[--C-:B------:R-:W-:Y:S02]  /*2770*/  HADD2.F32 R41, -RZ, R25.reuse.H0_H0 ;  /* 0x20000019ff297230 */ /* 0x100fe40000004100 */
[----:B------:R-:W-:Y:S01]  /*2780*/  FMUL.FTZ R33, R37, R27 ;  /* 0x0000001b25217220 */ /* 0x000fe20000410000 */
[----:B------:R-:W-:Y:S01]  /*2790*/  FFMA.FTZ R38, R49, R39, R38 ;  /* 0x0000002731267223 */ /* 0x000fe20000010026 */
[----:B------:R-:W-:Y:S02]  /*27a0*/  HADD2.F32 R43, -RZ, R25.H1_H1 ;  /* 0x30000019ff2b7230 */ /* 0x000fe40000004100 */
[C---:B------:R-:W-:Y:S01]  /*27b0*/  FFMA.FTZ R30, R36.reuse, R37, R30 ;  /* 0x00000025241e7223 */ /* 0x040fe2000001001e */
[----:B------:R-:W-:Y:S01]  /*27c0*/  FADD.FTZ R35, R35, R42 ;  /* 0x0000002a23237221 */ /* 0x000fe20000010000 */
[----:B------:R-:W-:Y:S01]  /*27d0*/  FFMA.FTZ R38, R36, R33, R38 ;  /* 0x0000002124267223 */ /* 0x000fe20000010026 */
        /* <DEDUP_REMOVED lines=28> */
.L_x_1139:
[----:B------:R-:W-:Y:S01]  /*29a0*/  FMUL.FTZ R39, R44, R26 ;  /* 0x0000001a2c277220 */ /* 0x000fe20000410000 */
[----:B------:R-:W-:Y:S01]  /*29b0*/  FADD.FTZ R40, R33, R40 ;  /* 0x0000002821287221 */ /* 0x000fe20000010000 */
[--C-:B------:R-:W-:Y:S02]  /*29c0*/  HADD2.F32 R41, -RZ, R19.reuse.H0_H0 ;  /* 0x20000013ff297230 */ /* 0x100fe40000004100 */
[----:B------:R-:W-:Y:S01]  /*29d0*/  FMUL.FTZ R33, R37, R27 ;  /* 0x0000001b25217220 */ /* 0x000fe20000410000 */
[C---:B------:R-:W-:Y:S01]  /*29e0*/  FFMA.FTZ R38, R47.reuse, R39, R38 ;  /* 0x000000272f267223 */ /* 0x040fe20000010026 */
[----:B------:R-:W-:Y:S02]  /*29f0*/  HADD2.F32 R43, -RZ, R19.H1_H1 ;  /* 0x30000013ff2b7230 */ /* 0x000fe40000004100 */
[C---:B------:R-:W-:Y:S01]  /*2a00*/  FFMA.FTZ R30, R36.reuse, R37, R30 ;  /* 0x00000025241e7223 */ /* 0x040fe2000001001e */
[----:B------:R-:W-:Y:S01]  /*2a10*/  FFMA.FTZ R31, R47, R44, R31 ;  /* 0x0000002c2f1f7223 */ /* 0x000fe2000001001f */
        /* <DEDUP_REMOVED lines=29> */
.L_x_1140:
[----:B------:R-:W-:Y:S01]  /*2bf0*/  FMUL.FTZ R41, R44, R26 ;  /* 0x0000001a2c297220 */ /* 0x000fe20000410000 */
[----:B------:R-:W-:Y:S01]  /*2c00*/  FADD.FTZ R42, R33, R40 ;  /* 0x00000028212a7221 */ /* 0x000fe20000010000 */
[--C-:B------:R-:W-:Y:S02]  /*2c10*/  HADD2.F32 R43, -RZ, R18.reuse.H0_H0 ;  /* 0x20000012ff2b7230 */ /* 0x100fe40000004100 */
[----:B------:R-:W-:Y:S01]  /*2c20*/  FMUL.FTZ R39, R37, R27 ;  /* 0x0000001b25277220 */ /* 0x000fe20000410000 */
[C---:B------:R-:W-:Y:S01]  /*2c30*/  FFMA.FTZ R40, R47.reuse, R41, R38 ;  /* 0x000000292f287223 */ /* 0x040fe20000010026 */
[----:B------:R-:W-:Y:S02]  /*2c40*/  HADD2.F32 R45, -RZ, R18.H1_H1 ;  /* 0x30000012ff2d7230 */ /* 0x000fe40000004100 */
[----:B------:R-:W-:Y:S01]  /*2c50*/  FFMA.FTZ R33, R47, R44, R31 ;  /* 0x0000002c2f217223 */ /* 0x000fe2000001001f */
[----:B------:R-:W-:Y:S01]  /*2c60*/  FADD.FTZ R38, R42, R41 ;  /* 0x000000292a267221 */ /* 0x000fe20000010000 */
[C---:B------:R-:W-:Y:S01]  /*2c70*/  FFMA.FTZ R31, R36.reuse, R37, R30 ;  /* 0x00000025241f7223 */ /* 0x040fe2000001001e */
[----:B------:R-:W-:Y:S01]  /*2c80*/  FFMA.FTZ R41, R36, R39, R40 ;  /* 0x0000002724297223 */ /* 0x000fe20000010028 */
[C---:B------:R-:W-:Y:S01]  /*2c90*/  FADD.FTZ R36, -R24.reuse, R43 ;  /* 0x0000002b18247221 */ /* 0x040fe20000010100 */
[----:B------:R-:W-:Y:S01]  /*2ca0*/  FADD.FTZ R42, -R24, R45 ;  /* 0x0000002d182a7221 */ /* 0x000fe20000010100 */
[----:B------:R-:W-:Y:S01]  /*2cb0*/  FADD.FTZ R35, R35, R44 ;  /* 0x0000002c23237221 */ /* 0x000fe20000010000 */
[----:B------:R-:W-:-:S02]  /*2cc0*/  HADD2.F32 R40, -RZ, R73.H0_H0 ;  /* 0x20000049ff287230 */ /* 0x000fc40000004100 */
[-C--:B------:R-:W-:Y:S01]  /*2cd0*/  FMUL.FTZ R51, R36, R65.reuse ;  /* 0x0000004124337220 */ /* 0x080fe20000410000 */
        /* <DEDUP_REMOVED lines=21> */
.L_x_1141:
[----:B------:R-:W-:Y:S01]  /*2e30*/  FMUL.FTZ R42, R40, R26 ;  /* 0x0000001a282a7220 */ /* 0x000fe20000410000 */
[----:B------:R-:W-:Y:S01]  /*2e40*/  FADD.FTZ R39, R39, R38 ;  /* 0x0000002627277221 */ /* 0x000fe20000010000 */
[C---:B------:R-:W-:Y:S01]  /*2e50*/  FFMA.FTZ R38, R51.reuse, R40, R33 ;  /* 0x0000002833267223 */ /* 0x040fe20000010021 */
[----:B------:R-:W-:Y:S01]  /*2e60*/  FMUL.FTZ R33, R30, R27 ;  /* 0x0000001b1e217220 */ /* 0x000fe20000410000 */
[----:B------:R-:W-:Y:S01]  /*2e70*/  FFMA.FTZ R41, R51, R42, R41 ;  /* 0x0000002a33297223 */ /* 0x000fe20000010029 */
[----:B------:R-:W-:Y:S01]  /*2e80*/  FADD.FTZ R42, R39, R42 ;  /* 0x0000002a272a7221 */ /* 0x000fe20000010000 */
[--C-:B------:R-:W-:Y:S02]  /*2e90*/  HADD2.F32 R39, -RZ, R17.reuse.H0_H0 ;  /* 0x20000011ff277230 */ /* 0x100fe40000004100 */
[----:B------:R-:W-:Y:S01]  /*2ea0*/  FADD.FTZ R35, R35, R40 ;  /* 0x0000002823237221 */ /* 0x000fe20000010000 */
[----:B------:R-:W-:Y:S02]  /*2eb0*/  HADD2.F32 R43, -RZ, R17.H1_H1 ;  /* 0x30000011ff2b7230 */ /* 0x000fe40000004100 */
[----:B------:R-:W-:Y:S01]  /*2ec0*/  FFMA.FTZ R40, R36, R33, R41 ;  /* 0x0000002124287223 */ /* 0x000fe20000010029 */
[----:B------:R-:W-:Y:S01]  /*2ed0*/  FADD.FTZ R33, R33, R42 ;  /* 0x0000002a21217221 */ /* 0x000fe20000010000 */
[----:B------:R-:W-:Y:S01]  /*2ee0*/  FADD.FTZ R42, -R24, R39 ;  /* 0x00000027182a7221 */ /* 0x000fe20000010100 */
[----:B------:R-:W-:Y:S01]  /*2ef0*/  FADD.FTZ R37, R34, R37 ;  /* 0x0000002522257221 */ /* 0x000fe20000010000 */
[----:B------:R-:W-:Y:S01]  /*2f00*/  FADD.FTZ R44, -R24, R43 ;  /* 0x0000002b182c7221 */ /* 0x000fe20000010100 */
        /* <DEDUP_REMOVED lines=23> */
.L_x_1142:
[--C-:B------:R-:W-:Y:S02]  /*3080*/  HADD2.F32 R47, -RZ, R16.reuse.H0_H0 ;  /* 0x20000010ff2f7230 */ /* 0x100fe40000004100 */
[----:B------:R-:W-:Y:S01]  /*3090*/  FMUL.FTZ R44, R39, R26 ;  /* 0x0000001a272c7220 */ /* 0x000fe20000410000 */
[----:B------:R-:W-:Y:S02]  /*30a0*/  HADD2.F32 R49, -RZ, R16.H1_H1 ;  /* 0x30000010ff317230 */ /* 0x000fe40000004100 */
[----:B------:R-:W-:Y:S01]  /*30b0*/  FFMA.FTZ R45, R36, R30, R31 ;  /* 0x0000001e242d7223 */ /* 0x000fe2000001001f */
[--C-:B------:R-:W-:Y:S02]  /*30c0*/  HADD2.F32 R31, -RZ, R71.reuse.H0_H0 ;  /* 0x20000047ff1f7230 */ /* 0x100fe40000004100 */
[C---:B------:R-:W-:Y:S01]  /*30d0*/  FADD.FTZ R36, -R24.reuse, R47 ;  /* 0x0000002f18247221 */ /* 0x040fe20000010100 */
[----:B------:R-:W-:Y:S01]  /*30e0*/  FFMA.FTZ R43, R41, R44, R40 ;  /* 0x0000002c292b7223 */ /* 0x000fe20000010028 */
[----:B------:R-:W-:Y:S01]  /*30f0*/  FADD.FTZ R46, -R24, R49 ;  /* 0x00000031182e7221 */ /* 0x000fe20000010100 */
[----:B------:R-:W-:Y:S01]  /*3100*/  FADD.FTZ R44, R33, R44 ;  /* 0x0000002c212c7221 */ /* 0x000fe20000010000 */
[----:B------:R-:W-:Y:S01]  /*3110*/  FMUL.FTZ R33, R36, R65 ;  /* 0x0000004124217220 */ /* 0x000fe20000410000 */
[----:B------:R-:W-:-:S02]  /*3120*/  HADD2.F32 R40, -RZ, R71.H1_H1 ;  /* 0x30000047ff287230 */ /* 0x000fc40000004100 */
        /* <DEDUP_REMOVED lines=21> */
.L_x_1143:
[----:B------:R-:W-:Y:S01]  /*3280*/  FFMA.FTZ R48, R42, R47, R43 ;  /* 0x0000002f2a307223 */ /* 0x000fe2000001002b */
[----:B------:R-:W-:Y:S01]  /*3290*/  FMUL.FTZ R46, R31, R26 ;  /* 0x0000001a1f2e7220 */ /* 0x000fe20000410000 */
[----:B------:R-:W-:Y:S01]  /*32a0*/  FADD.FTZ R47, R47, R44 ;  /* 0x0000002c2f2f7221 */ /* 0x000fe20000010000 */
[----:B------:R-:W-:Y:S01]  /*32b0*/  FFMA.FTZ R38, R41, R39, R38 ;  /* 0x0000002729267223 */ /* 0x000fe20000010026 */
[----:B------:R-:W-:Y:S01]  /*32c0*/  FMUL.FTZ R43, R40, R27 ;  /* 0x0000001b282b7220 */ /* 0x000fe20000410000 */
[----:B------:R-:W-:Y:S01]  /*32d0*/  FFMA.FTZ R41, R33, R46, R48 ;  /* 0x0000002e21297223 */ /* 0x000fe20000010030 */
[----:B------:R-:W-:Y:S01]  /*32e0*/  FADD.FTZ R46, R47, R46 ;  /* 0x0000002e2f2e7221 */ /* 0x000fe20000010000 */
[--C-:B------:R-:W-:Y:S02]  /*32f0*/  HADD2.F32 R47, -RZ, R15.reuse.H0_H0 ;  /* 0x2000000fff2f7230 */ /* 0x100fe40000004100 */
[----:B------:R-:W-:Y:S01]  /*3300*/  FADD.FTZ R48, R35, R39 ;  /* 0x0000002723307221 */ /* 0x000fe20000010000 */
[----:B------:R-:W-:-:S02]  /*3310*/  HADD2.F32 R49, -RZ, R15.H1_H1 ;  /* 0x3000000fff317230 */ /* 0x000fc40000004100 */
[----:B------:R-:W-:Y:S01]  /*3320*/  FADD.FTZ R35, R43, R46 ;  /* 0x0000002e2b237221 */ /* 0x000fe20000010000 */
[----:B------:R-:W-:Y:S01]  /*3330*/  FADD.FTZ R37, R37, R30 ;  /* 0x0000001e25257221 */ /* 0x000fe20000010000 */
[----:B------:R-:W-:Y:S01]  /*3340*/  FADD.FTZ R46, -R24, R47 ;  /* 0x0000002f182e7221 */ /* 0x000fe20000010100 */
[----:B------:R-:W-:Y:S01]  /*3350*/  FFMA.FTZ R30, R36, R43, R41 ;  /* 0x0000002b241e7223 */ /* 0x000fe20000010029 */
[----:B------:R-:W-:Y:S01]  /*3360*/  FADD.FTZ R50, -R24, R49 ;  /* 0x0000003118327221 */ /* 0x000fe20000010100 */
        /* <DEDUP_REMOVED lines=23> */
.L_x_1144:
[--C-:B------:R-:W-:Y:S02]  /*34e0*/  HADD2.F32 R47, -RZ, R14.reuse.H0_H0 ;  /* 0x2000000eff2f7230 */ /* 0x100fe40000004100 */
[----:B------:R-:W-:Y:S01]  /*34f0*/  FFMA.FTZ R51, R42, R34, R45 ;  /* 0x000000222a337223 */ /* 0x000fe2000001002d */
[----:B------:R-:W-:Y:S02]  /*3500*/  HADD2.F32 R45, -RZ, R14.H1_H1 ;  /* 0x3000000eff2d7230 */ /* 0x000fe40000004100 */
[----:B------:R-:W-:Y:S01]  /*3510*/  FMUL.FTZ R50, R41, R26 ;  /* 0x0000001a29327220 */ /* 0x000fe20000410000 */
[----:B------:R-:W-:Y:S02]  /*3520*/  HADD2.F32 R49, -RZ, R68.H0_H0 ;  /* 0x20000044ff317230 */ /* 0x000fe40000004100 */
[C---:B------:R-:W-:Y:S01]  /*3530*/  FADD.FTZ R42, -R24.reuse, R47 ;  /* 0x0000002f182a7221 */ /* 0x040fe20000010100 */
[----:B------:R-:W-:Y:S01]  /*3540*/  FADD.FTZ R52, -R24, R45 ;  /* 0x0000002d18347221 */ /* 0x000fe20000010100 */
[----:B------:R-:W-:-:S02]  /*3550*/  FFMA.FTZ R39, R43, R50, R30 ;  /* 0x000000322b277223 */ /* 0x000fc4000001001e */
[----:B------:R-:W-:Y:S01]  /*3560*/  FMUL.FTZ R47, R42, R65 ;  /* 0x000000412a2f7220 */ /* 0x000fe20000410000 */
[----:B------:R-:W-:Y:S01]  /*3570*/  FADD.FTZ R35, R35, R50 ;  /* 0x0000003223237221 */ /* 0x000fe20000010000 */
[----:B------:R-:W-:Y:S02]  /*3580*/  HADD2.F32 R30, -RZ, R68.H1_H1 ;  /* 0x30000044ff1e7230 */ /* 0x000fe40000004100 */
        /* <DEDUP_REMOVED lines=21> */
.L_x_1145:
[----:B------:R-:W-:Y:S01]  /*36e0*/  FFMA.FTZ R54, R46, R42, R39 ;  /* 0x0000002a2e367223 */ /* 0x000fe20000010027 */
[----:B------:R-:W-:Y:S01]  /*36f0*/  FMUL.FTZ R50, R49, R26 ;  /* 0x0000001a31327220 */ /* 0x000fe20000410000 */
[----:B------:R-:W-:Y:S01]  /*3700*/  FADD.FTZ R35, R42, R35 ;  /* 0x000000232a237221 */ /* 0x000fe20000010000 */
[----:B------:R-:W-:Y:S01]  /*3710*/  FFMA.FTZ R42, R33, R31, R38 ;  /* 0x0000001f212a7223 */ /* 0x000fe20000010026 */
[----:B------:R-:W-:Y:S01]  /*3720*/  FADD.FTZ R45, R37, R34 ;  /* 0x00000022252d7221 */ /* 0x000fe20000010000 */
[----:B------:R-:W-:Y:S01]  /*3730*/  FFMA.FTZ R33, R47, R50, R54 ;  /* 0x000000322f217223 */ /* 0x000fe20000010036 */
[----:B------:R-:W-:Y:S01]  /*3740*/  FADD.FTZ R50, R35, R50 ;  /* 0x0000003223327221 */ /* 0x000fe20000010000 */
[----:B------:R-:W-:Y:S01]  /*3750*/  FMUL.FTZ R37, R30, R27 ;  /* 0x0000001b1e257220 */ /* 0x000fe20000410000 */
[--C-:B------:R-:W-:Y:S02]  /*3760*/  HADD2.F32 R35, -RZ, R13.reuse.H0_H0 ;  /* 0x2000000dff237230 */ /* 0x100fe40000004100 */
[----:B------:R-:W-:Y:S01]  /*3770*/  FADD.FTZ R48, R48, R31 ;  /* 0x0000001f30307221 */ /* 0x000fe20000010000 */
[----:B------:R-:W-:-:S02]  /*3780*/  HADD2.F32 R39, -RZ, R13.H1_H1 ;  /* 0x3000000dff277230 */ /* 0x000fc40000004100 */
[----:B------:R-:W-:Y:S01]  /*3790*/  FFMA.FTZ R38, R52, R37, R33 ;  /* 0x0000002534267223 */ /* 0x000fe20000010021 */
[----:B------:R-:W-:Y:S01]  /*37a0*/  FADD.FTZ R37, R37, R50 ;  /* 0x0000003225257221 */ /* 0x000fe20000010000 */
[C---:B------:R-:W-:Y:S01]  /*37b0*/  FADD.FTZ R34, -R24.reuse, R35 ;  /* 0x0000002318227221 */ /* 0x040fe20000010100 */
[--C-:B------:R-:W-:Y:S02]  /*37c0*/  HADD2.F32 R35, -RZ, R67.reuse.H0_H0 ;  /* 0x20000043ff237230 */ /* 0x100fe40000004100 */
[----:B------:R-:W-:Y:S01]  /*37d0*/  FADD.FTZ R50, -R24, R39 ;  /* 0x0000002718327221 */ /* 0x000fe20000010100 */
[----:B------:R-:W-:Y:S02]  /*37e0*/  HADD2.F32 R33, -RZ, R67.H1_H1 ;  /* 0x30000043ff217230 */ /* 0x000fe40000004100 */
        /* <DEDUP_REMOVED lines=21> */
.L_x_1146:
[--C-:B------:R-:W-:Y:S02]  /*3940*/  HADD2.F32 R39, -RZ, R12.reuse.H0_H0 ;  /* 0x2000000cff277230 */ /* 0x100fe40000004100 */
[----:B------:R-:W-:Y:S01]  /*3950*/  FMUL.FTZ R50, R35, R26 ;  /* 0x0000001a23327220 */ /* 0x000fe20000410000 */
[----:B------:R-:W-:Y:S02]  /*3960*/  HADD2.F32 R55, -RZ, R12.H1_H1 ;  /* 0x3000000cff377230 */ /* 0x000fe40000004100 */
[----:B------:R-:W-:Y:S01]  /*3970*/  FFMA.FTZ R51, R36, R40, R51 ;  /* 0x0000002824337223 */ /* 0x000fe20000010033 */
[C---:B------:R-:W-:Y:S01]  /*3980*/  FADD.FTZ R36, -R24.reuse, R39 ;  /* 0x0000002718247221 */ /* 0x040fe20000010100 */
[----:B------:R-:W-:Y:S01]  /*3990*/  FFMA.FTZ R53, R31, R50, R38 ;  /* 0x000000321f357223 */ /* 0x000fe20000010026 */
[----:B------:R-:W-:Y:S01]  /*39a0*/  FADD.FTZ R54, -R24, R55 ;  /* 0x0000003718367221 */ /* 0x000fe20000010100 */
[----:B------:R-:W-:Y:S01]  /*39b0*/  FADD.FTZ R50, R37, R50 ;  /* 0x0000003225327221 */ /* 0x000fe20000010000 */
[----:B------:R-:W-:Y:S01]  /*39c0*/  FMUL.FTZ R37, R36, R65 ;  /* 0x0000004124257220 */ /* 0x000fe20000410000 */
[----:B------:R-:W-:-:S02]  /*39d0*/  HADD2.F32 R39, -RZ, R66.H0_H0 ;  /* 0x20000042ff277230 */ /* 0x000fc40000004100 */
[----:B------:R-:W-:Y:S01]  /*39e0*/  FMUL.FTZ R55, R33, R27 ;  /* 0x0000001b21377220 */ /* 0x000fe20000410000 */
        /* <DEDUP_REMOVED lines=21> */
.L_x_1147:
[----:B------:R-:W-:Y:S01]  /*3b40*/  FFMA.FTZ R56, R34, R55, R53 ;  /* 0x0000003722387223 */ /* 0x000fe20000010035 */
[----:B------:R-:W-:Y:S01]  /*3b50*/  FMUL.FTZ R54, R39, R26 ;  /* 0x0000001a27367220 */ /* 0x000fe20000410000 */
[----:B------:R-:W-:Y:S01]  /*3b60*/  FADD.FTZ R55, R55, R50 ;  /* 0x0000003237377221 */ /* 0x000fe20000010000 */
[----:B------:R-:W-:Y:S01]  /*3b70*/  FADD.FTZ R45, R45, R40 ;  /* 0x000000282d2d7221 */ /* 0x000fe20000010000 */
[----:B------:R-:W-:Y:S01]  /*3b80*/  FFMA.FTZ R50, R43, R41, R42 ;  /* 0x000000292b327223 */ /* 0x000fe2000001002a */
        /* <DEDUP_REMOVED lines=33> */
.L_x_1148:
[----:B------:R-:W-:Y:S01]  /*3da0*/  FMUL.FTZ R56, R43, R26 ;  /* 0x0000001a2b387220 */ /* 0x000fe20000410000 */
[----:B------:R-:W-:Y:S01]  /*3db0*/  FFMA.FTZ R51, R46, R44, R51 ;  /* 0x0000002c2e337223 */ /* 0x000fe20000010033 */
[----:B------:R-:W-:Y:S01]  /*3dc0*/  FADD.FTZ R45, R45, R44 ;  /* 0x0000002c2d2d7221 */ /* 0x000fe20000010000 */
[--C-:B------:R-:W-:Y:S02]  /*3dd0*/  HADD2.F32 R57, -RZ, R3.reuse.H0_H0 ;  /* 0x20000003ff397230 */ /* 0x100fe40000004100 */
[----:B------:R-:W-:Y:S01]  /*3de0*/  FADD.FTZ R44, R53, R56 ;  /* 0x00000038352c7221 */ /* 0x000fe20000010000 */
[----:B------:R-:W-:Y:S01]  /*3df0*/  FFMA.FTZ R55, R41, R56, R48 ;  /* 0x0000003829377223 */ /* 0x000fe20000010030 */
[----:B------:R-:W-:Y:S01]  /*3e00*/  FMUL.FTZ R53, R42, R27 ;  /* 0x0000001b2a357220 */ /* 0x000fe20000410000 */
[----:B------:R-:W-:Y:S02]  /*3e10*/  HADD2.F32 R59, -RZ, R3.H1_H1 ;  /* 0x30000003ff3b7230 */ /* 0x000fe40000004100 */
[----:B------:R-:W-:Y:S01]  /*3e20*/  FFMA.FTZ R50, R47, R49, R50 ;  /* 0x000000312f327223 */ /* 0x000fe20000010032 */
[----:B------:R-:W-:-:S02]  /*3e30*/  HADD2.F32 R48, -RZ, R81.H0_H0 ;  /* 0x20000051ff307230 */ /* 0x000fc40000004100 */
[----:B------:R-:W-:Y:S01]  /*3e40*/  FFMA.FTZ R56, R40, R53, R55 ;  /* 0x0000003528387223 */ /* 0x000fe20000010037 */
[----:B------:R-:W-:Y:S01]  /*3e50*/  FADD.FTZ R53, R53, R44 ;  /* 0x0000002c35357221 */ /* 0x000fe20000010000 */
[C---:B------:R-:W-:Y:S01]  /*3e60*/  FADD.FTZ R44, -R24.reuse, R57 ;  /* 0x00000039182c7221 */ /* 0x040fe20000010100 */
        /* <DEDUP_REMOVED lines=23> */
.L_x_1149:
[----:B------:R-:W-:Y:S01]  /*3fe0*/  FMUL.FTZ R58, R48, R26 ;  /* 0x0000001a303a7220 */ /* 0x000fe20000410000 */
[----:B------:R-:W-:Y:S01]  /*3ff0*/  FADD.FTZ R54, R54, R49 ;  /* 0x0000003136367221 */ /* 0x000fe20000010000 */
[--C-:B------:R-:W-:Y:S02]  /*4000*/  HADD2.F32 R55, -RZ, R2.reuse.H0_H0 ;  /* 0x20000002ff377230 */ /* 0x100fe40000004100 */
[----:B------:R-:W-:Y:S01]  /*4010*/  FFMA.FTZ R51, R52, R30, R51 ;  /* 0x0000001e34337223 */ /* 0x000fe20000010033 */
[----:B------:R-:W-:Y:S01]  /*4020*/  FFMA.FTZ R49, R47, R58, R56 ;  /* 0x0000003a2f317223 */ /* 0x000fe20000010038 */
[----:B------:R-:W-:Y:S02]  /*4030*/  HADD2.F32 R57, -RZ, R2.H1_H1 ;  /* 0x30000002ff397230 */ /* 0x000fe40000004100 */
[----:B------:R-:W-:Y:S01]  /*4040*/  FADD.FTZ R58, R53, R58 ;  /* 0x0000003a353a7221 */ /* 0x000fe20000010000 */
[----:B------:R-:W-:Y:S01]  /*4050*/  FMUL.FTZ R53, R46, R27 ;  /* 0x0000001b2e357220 */ /* 0x000fe20000410000 */
[----:B------:R-:W-:Y:S01]  /*4060*/  FADD.FTZ R56, -R24, R55 ;  /* 0x0000003718387221 */ /* 0x000fe20000010100 */
[----:B------:R-:W-:-:S02]  /*4070*/  HADD2.F32 R55, -RZ, R80.H0_H0 ;  /* 0x20000050ff377230 */ /* 0x000fc40000004100 */
[----:B------:R-:W-:Y:S01]  /*4080*/  FADD.FTZ R60, -R24, R57 ;  /* 0x00000039183c7221 */ /* 0x000fe20000010100 */
[----:B------:R-:W-:Y:S01]  /*4090*/  FFMA.FTZ R52, R44, R53, R49 ;  /* 0x000000352c347223 */ /* 0x000fe20000010031 */
[----:B------:R-:W-:Y:S01]  /*40a0*/  FADD.FTZ R49, R53, R58 ;  /* 0x0000003a35317221 */ /* 0x000fe20000010000 */
[-C--:B------:R-:W-:Y:S01]  /*40b0*/  FMUL.FTZ R53, R56, R65.reuse ;  /* 0x0000004138357220 */ /* 0x080fe20000410000 */
        /* <DEDUP_REMOVED lines=21> */
.L_x_1150:
[----:B------:R-:W-:Y:S01]  /*4210*/  FMUL.FTZ R58, R55, R26 ;  /* 0x0000001a373a7220 */ /* 0x000fe20000410000 */
[----:B------:R-:W-:-:S03]  /*4220*/  FMUL.FTZ R61, R57, R27 ;  /* 0x0000001b393d7220 */ /* 0x000fc60000410000 */
[----:B------:R-:W-:Y:S01]  /*4230*/  FFMA.FTZ R59, R53, R58, R52 ;  /* 0x0000003a353b7223 */ /* 0x000fe20000010034 */
[----:B------:R-:W-:Y:S01]  /*4240*/  FADD.FTZ R58, R49, R58 ;  /* 0x0000003a313a7221 */ /* 0x000fe20000010000 */
[--C-:B------:R-:W-:Y:S02]  /*4250*/  HADD2.F32 R49, -RZ, R0.reuse.H0_H0 ;  /* 0x20000000ff317230 */ /* 0x100fe40000004100 */
[----:B------:R-:W-:Y:S01]  /*4260*/  FFMA.FTZ R60, R56, R61, R59 ;  /* 0x0000003d383c7223 */ /* 0x000fe2000001003b */
[----:B------:R-:W-:Y:S02]  /*4270*/  HADD2.F32 R59, -RZ, R0.H1_H1 ;  /* 0x30000000ff3b7230 */ /* 0x000fe40000004100 */
[----:B------:R-:W-:Y:S01]  /*4280*/  FADD.FTZ R61, R61, R58 ;  /* 0x0000003a3d3d7221 */ /* 0x000fe20000010000 */
[C---:B------:R-:W-:Y:S01]  /*4290*/  FADD.FTZ R52, -R24.reuse, R49 ;  /* 0x0000003118347221 */ /* 0x040fe20000010100 */
[--C-:B------:R-:W-:Y:S02]  /*42a0*/  HADD2.F32 R49, -RZ, R79.reuse.H0_H0 ;  /* 0x2000004fff317230 */ /* 0x100fe40000004100 */
[----:B------:R-:W-:Y:S01]  /*42b0*/  FADD.FTZ R58, -R24, R59 ;  /* 0x0000003b183a7221 */ /* 0x000fe20000010100 */
[----:B------:R-:W-:Y:S01]  /*42c0*/  FMUL.FTZ R59, R52, R65 ;  /* 0x00000041343b7220 */ /* 0x000fe20000410000 */
[----:B------:R-:W-:-:S02]  /*42d0*/  HADD2.F32 R52, -RZ, R79.H1_H1 ;  /* 0x3000004fff347230 */ /* 0x000fc40000004100 */
        /* <DEDUP_REMOVED lines=20> */
.L_x_1151:
[----:B------:R-:W-:Y:S01]  /*4420*/  FMUL.FTZ R124, R49, R26 ;  /* 0x0000001a317c7220 */ /* 0x000fe20000410000 */
[----:B------:R-:W-:Y:S01]  /*4430*/  ISETP.GT.AND P0, PT, R106, 0x1e, PT ;  /* 0x0000001e6a00780c */ /* 0x000fe20003f04270 */
[----:B------:R-:W0:Y:S01]  /*4440*/  S2UR UR11, SR_CgaCtaId ;  /* 0x00000000000b79c3 */ /* 0x000e220000008800 */
[----:B------:R-:W-:Y:S01]  /*4450*/  FADD.FTZ R30, R45, R30 ;  /* 0x0000001e2d1e7221 */ /* 0x000fe20000010000 */
[----:B------:R-:W-:Y:S01]  /*4460*/  FFMA.FTZ R69, R59, R124, R60 ;  /* 0x0000007c3b457223 */ /* 0x000fe2000001003c */
[----:B------:R-:W-:Y:S01]  /*4470*/  FADD.FTZ R124, R61, R124 ;  /* 0x0000007c3d7c7221 */ /* 0x000fe20000010000 */
[----:B------:R-:W-:Y:S01]  /*4480*/  FMUL.FTZ R61, R52, R27 ;  /* 0x0000001b343d7220 */ /* 0x000fe20000410000 */
[----:B------:R-:W-:Y:S01]  /*4490*/  FFMA.FTZ R51, R34, R33, R51 ;  /* 0x0000002122337223 */ /* 0x000fe20000010033 */
[----:B------:R-:W-:Y:S01]  /*44a0*/  FFMA.FTZ R50, R31, R35, R50 ;  /* 0x000000231f327223 */ /* 0x000fe20000010032 */
[----:B------:R-:W-:Y:S01]  /*44b0*/  FADD.FTZ R33, R30, R33 ;  /* 0x000000211e217221 */ /* 0x000fe20000010000 */
[----:B------:R-:W-:Y:S01]  /*44c0*/  FFMA.FTZ R60, R58, R61, R69 ;  /* 0x0000003d3a3c7223 */ /* 0x000fe20000010045 */
[----:B------:R-:W-:Y:S01]  /*44d0*/  FADD.FTZ R61, R61, R124 ;  /* 0x0000007c3d3d7221 */ /* 0x000fe20000010000 */
[----:B------:R-:W-:Y:S01]  /*44e0*/  FFMA.FTZ R51, R36, R38, R51 ;  /* 0x0000002624337223 */ /* 0x000fe20000010033 */
[----:B------:R-:W-:Y:S01]  /*44f0*/  FADD.FTZ R54, R54, R35 ;  /* 0x0000002336367221 */ /* 0x000fe20000010000 */
[----:B------:R-:W-:Y:S01]  /*4500*/  FFMA.FTZ R50, R37, R39, R50 ;  /* 0x0000002725327223 */ /* 0x000fe20000010032 */
[----:B------:R-:W1:Y:S01]  /*4510*/  SHFL.DOWN PT, R69, R60, 0x1, 0x1f ;  /* 0x08201f003c457f89 */ /* 0x000e6200000e0000 */
[----:B------:R-:W-:Y:S01]  /*4520*/  FADD.FTZ R33, R33, R38 ;  /* 0x0000002621217221 */ /* 0x000fe20000010000 */
[----:B------:R-:W-:Y:S01]  /*4530*/  FFMA.FTZ R51, R40, R42, R51 ;  /* 0x0000002a28337223 */ /* 0x000fe20000010033 */
[----:B------:R-:W-:Y:S01]  /*4540*/  FADD.FTZ R54, R54, R39 ;  /* 0x0000002736367221 */ /* 0x000fe20000010000 */
[----:B------:R-:W2:Y:S01]  /*4550*/  SHFL.DOWN PT, R124, R61, 0x1, 0x1f ;  /* 0x08201f003d7c7f89 */ /* 0x000ea200000e0000 */
        /* <DEDUP_REMOVED lines=8> */
[----:B------:R-:W-:Y:S01]  /*45e0*/  FADD.FTZ R48, R43, R48 ;  /* 0x000000302b307221 */ /* 0x000fe20000010000 */
[----:B------:R-:W-:Y:S01]  /*45f0*/  FFMA.FTZ R50, R53, R55, R50 ;  /* 0x0000003735327223 */ /* 0x000fe20000010032 */
[----:B------:R-:W-:Y:S01]  /*4600*/  FADD.FTZ R31, R46, R57 ;  /* 0x000000392e1f7221 */ /* 0x000fe20000010000 */
[----:B0-----:R-:W-:Y:S01]  /*4610*/  ULEA UR5, UR11, UR5, 0x18 ;  /* 0x000000050b057291 */ /* 0x001fe2000f8ec03f */
[----:B------:R-:W-:Y:S01]  /*4620*/  FFMA.FTZ R51, R56, R57, R51 ;  /* 0x0000003938337223 */ /* 0x000fe20000010033 */
[----:B------:R-:W-:Y:S01]  /*4630*/  FADD.FTZ R48, R48, R55 ;  /* 0x0000003730307221 */ /* 0x000fe20000010000 */
[----:B------:R-:W-:Y:S01]  /*4640*/  FFMA.FTZ R56, R59, R49, R50 ;  /* 0x000000313b387223 */ /* 0x000fe20000010032 */
[----:B------:R-:W-:Y:S01]  /*4650*/  FADD.FTZ R59, R31, R52 ;  /* 0x000000341f3b7221 */ /* 0x000fe20000010000 */
[----:B------:R-:W-:Y:S01]  /*4660*/  FFMA.FTZ R57, R58, R52, R51 ;  /* 0x000000343a397223 */ /* 0x000fe20000010033 */
[----:B------:R-:W0:Y:S01]  /*4670*/  LDC.64 R30, c[0x0][0x268] ;  /* 0x00009a00ff1e7b82 */ /* 0x000e220000000a00 */
[----:B------:R-:W-:Y:S01]  /*4680*/  FADD.FTZ R58, R48, R49 ;  /* 0x00000031303a7221 */ /* 0x000fe20000010000 */
[----:B-1----:R-:W-:Y:S01]  /*4690*/  @!P0 FADD.FTZ R60, R60, R69 ;  /* 0x000000453c3c8221 */ /* 0x002fe20000010000 */
[----:B------:R-:W-:Y:S01]  /*46a0*/  IMAD R33, R32, 0x1e, R10 ;  /* 0x0000001e20217824 */ /* 0x000fe200078e020a */
[----:B------:R-:W-:Y:S01]  /*46b0*/  BSSY B0, `(.L_x_1152) ;  /* 0x0000043000007945 */ /* 0x000fe20003800000 */
[----:B--2---:R-:W-:-:S02]  /*46c0*/  @!P0 FADD.FTZ R61, R61, R124 ;  /* 0x0000007c3d3d8221 */ /* 0x004fc40000010000 */
[----:B------:R-:W1:Y:S01]  /*46d0*/  SHFL.DOWN PT, R69, R60, 0x2, 0x1f ;  /* 0x08401f003c457f89 */ /* 0x000e6200000e0000 */
[----:B------:R-:W-:-:S03]  /*46e0*/  ISETP.GT.AND P0, PT, R106, 0x1d, PT ;  /* 0x0000001d6a00780c */ /* 0x000fc60003f04270 */
[----:B------:R-:W2:Y:S01]  /*46f0*/  SHFL.DOWN PT, R124, R61, 0x2, 0x1f ;  /* 0x08401f003d7c7f89 */ /* 0x000ea200000e0000 */
[----:B0-----:R-:W-:-:S09]  /*4700*/  IMAD.WIDE R30, R33, 0x4, R30 ;  /* 0x00000004211e7825 */ /* 0x001fd200078e021e */
        /* <DEDUP_REMOVED lines=16> */
[----:B------:R-:W-:Y:S01]  /*4810*/  LEA R69, R10, UR5, 0x4 ;  /* 0x000000050a457c11 */ /* 0x000fe2000f8e20ff */
[----:B-1----:R-:W-:Y:S01]  /*4820*/  @!P0 FADD.FTZ R61, R61, R124 ;  /* 0x0000007c3d3d8221 */ /* 0x002fe20000010000 */
[----:B------:R-:W-:-:S03]  /*4830*/  ISETP.NE.AND P0, PT, R106, RZ, PT ;  /* 0x000000ff6a00720c */ /* 0x000fc60003f05270 */
[----:B------:R0:W-:Y:S10]  /*4840*/  STS.128 [R69], R56 ;  /* 0x0000003845007388 */ /* 0x0001f40000000c00 */
[----:B------:R0:W-:Y:S01]  /*4850*/  @!P0 STS.64 [R87+0x10], R60 ;  /* 0x0000103c57008388 */ /* 0x0001e20000000a00 */
[----:B------:R-:W-:Y:S01]  /*4860*/  BAR.SYNC.DEFER_BLOCKING 0x0 ;  /* 0x0000000000007b1d */ /* 0x000fe20000010000 */
[----:B------:R-:W-:-:S13]  /*4870*/  ISETP.NE.AND P0, PT, R10, RZ, PT ;  /* 0x000000ff0a00720c */ /* 0x000fda0003f05270 */
[----:B0-----:R-:W-:Y:S05]  /*4880*/  @P0 BRA `(.L_x_1153) ;  /* 0x0000000000940947 */ /* 0x001fea0003800000 */
[----:B------:R-:W-:-:S09]  /*4890*/  ULEA UR5, UR11, UR6, 0x18 ;  /* 0x000000060b057291 */ /* 0x000fd2000f8ec03f */
[----:B------:R-:W0:Y:S04]  /*48a0*/  LDS.64 R48, [UR5+0x18] ;  /* 0x00001805ff307984 */ /* 0x000e280008000a00 */
[----:B------:R-:W1:Y:S04]  /*48b0*/  LDS.128 R32, [UR5+0x20] ;  /* 0x00002005ff207984 */ /* 0x000e680008000c00 */
[----:B------:R-:W2:Y:S04]  /*48c0*/  LDS.128 R40, [UR5+0x30] ;  /* 0x00003005ff287984 */ /* 0x000ea80008000c00 */
[----:B------:R-:W3:Y:S04]  /*48d0*/  LDS.128 R36, [UR5+0x40] ;  /* 0x00004005ff247984 */ /* 0x000ee80008000c00 */
[----:B------:R-:W4:Y:S01]  /*48e0*/  LDS.128 R44, [UR5+0x50] ;  /* 0x00005005ff2c7984 */ /* 0x000f220008000c00 */
[----:B0-----:R-:W-:Y:S01]  /*48f0*/  FADD.FTZ R51, R60, R48 ;  /* 0x000000303c337221 */ /* 0x001fe20000010000 */
[----:B------:R-:W-:-:S02]  /*4900*/  FADD.FTZ R48, R61, R49 ;  /* 0x000000313d307221 */ /* 0x000fc40000010000 */
[----:B------:R-:W-:Y:S01]  /*4910*/  LDS.64 R60, [UR5+0x80] ;  /* 0x00008005ff3c7984 */ /* 0x000fe20008000a00 */
[----:B-1----:R-:W-:Y:S01]  /*4920*/  FADD.FTZ R53, R51, R32 ;  /* 0x0000002033357221 */ /* 0x002fe20000010000 */
[----:B------:R-:W-:Y:S02]  /*4930*/  FADD.FTZ R32, R48, R33 ;  /* 0x0000002130207221 */ /* 0x000fe40000010000 */
[----:B------:R-:W0:Y:S01]  /*4940*/  LDS.128 R48, [UR5+0x60] ;  /* 0x00006005ff307984 */ /* 0x000e220008000c00 */
[----:B------:R-:W-:Y:S01]  /*4950*/  FADD.FTZ R53, R53, R34 ;  /* 0x0000002235357221 */ /* 0x000fe20000010000 */
[----:B------:R-:W-:Y:S02]  /*4960*/  FADD.FTZ R52, R32, R35 ;  /* 0x0000002320347221 */ /* 0x000fe40000010000 */
[----:B------:R-:W1:Y:S01]  /*4970*/  LDS.128 R32, [UR5+0x70] ;  /* 0x00007005ff207984 */ /* 0x000e620008000c00 */
        /* <DEDUP_REMOVED lines=20> */
[----:B------:R-:W-:Y:S01]  /*4ac0*/  FADD.FTZ R60, R53, R60 ;  /* 0x0000003c353c7221 */ /* 0x000fe20000010000 */
[----:B------:R-:W-:-:S07]  /*4ad0*/  FADD.FTZ R61, R52, R61 ;  /* 0x0000003d343d7221 */ /* 0x000fce0000010000 */
.L_x_1153:
[----:B------:R-:W-:Y:S05]  /*4ae0*/  BSYNC B0 ;  /* 0x0000000000007941 */ /* 0x000fea0003800000 */
.L_x_1152:
        /* <DEDUP_REMOVED lines=10> */
[----:B------:R-:W4:Y:S01]  /*4b90*/  LDS.128 R52, [R69+0x960] ;  /* 0x0009600045347984 */ /* 0x000f220000000c00 */
        /* <DEDUP_REMOVED lines=22> */
[----:B------:R-:W-:-:S04]  /*4d00*/  FADD.FTZ R124, R124, R51 ;  /* 0x000000337c7c7221 */ /* 0x000fc80000010000 */
[----:B------:R-:W-:Y:S01]  /*4d10*/  FADD.FTZ R124, R124, R55 ;  /* 0x000000377c7c7221 */ /* 0x000fe20000010000 */
[----:B0-----:R-:W-:Y:S01]  /*4d20*/  FADD.FTZ R125, R125, R56 ;  /* 0x000000387d7d7221 */ /* 0x001fe20000010000 */
[----:B------:R-:W-:Y:S01]  /*4d30*/  FADD.FTZ R48, R44, R57 ;  /* 0x000000392c307221 */ /* 0x000fe20000010000 */
[----:B------:R-:W-:Y:S01]  /*4d40*/  FADD.FTZ R49, R45, R58 ;  /* 0x0000003a2d317221 */ /* 0x000fe20000010000 */
[----:B------:R-:W-:Y:S01]  /*4d50*/  FADD.FTZ R124, R124, R59 ;  /* 0x0000003b7c7c7221 */ /* 0x000fe20000010000 */
[----:B------:R-:W0:Y:S01]  /*4d60*/  LDS.128 R44, [R69+0x12c0] ;  /* 0x0012c000452c7984 */ /* 0x000e220000000c00 */
        /* <DEDUP_REMOVED lines=10> */
[----:B---3--:R-:W-:Y:S01]  /*4e10*/  FADD.FTZ R37, R40, R37 ;  /* 0x0000002528257221 */ /* 0x008fe20000010000 */
[----:B------:R-:W-:Y:S01]  /*4e20*/  FADD.FTZ R36, R53, R36 ;  /* 0x0000002435247221 */ /* 0x000fe20000010000 */
[----:B------:R-:W-:Y:S01]  /*4e30*/  FADD.FTZ R125, R125, R38 ;  /* 0x000000267d7d7221 */ /* 0x000fe20000010000 */
[----:B------:R-:W3:Y:S01]  /*4e40*/  LDS.128 R40, [R69+0x1860] ;  /* 0x0018600045287984 */ /* 0x000ee20000000c00 */
[----:B------:R-:W-:-:S03]  /*4e50*/  FADD.FTZ R124, R124, R39 ;  /* 0x000000277c7c7221 */ /* 0x000fc60000010000 */
[----:B------:R-:W4:Y:S04]  /*4e60*/  LDS.128 R52, [R69+0x1a40] ;  /* 0x001a400045347984 */ /* 0x000f280000000c00 */
        /* <DEDUP_REMOVED lines=20> */
[----:B------:R-:W-:Y:S01]  /*4fb0*/  FADD.FTZ R124, R124, R55 ;  /* 0x000000377c7c7221 */ /* 0x000fe20000010000 */
[----:B-----5:R-:W-:Y:S01]  /*4fc0*/  FADD.FTZ R56, R39, R56 ;  /* 0x0000003827387221 */ /* 0x020fe20000010000 */
[----:B------:R-:W-:Y:S01]  /*4fd0*/  FADD.FTZ R57, R36, R57 ;  /* 0x0000003924397221 */ /* 0x000fe20000010000 */
[----:B------:R-:W-:Y:S01]  /*4fe0*/  FADD.FTZ R58, R125, R58 ;  /* 0x0000003a7d3a7221 */ /* 0x000fe20000010000 */
[----:B------:R-:W-:-:S07]  /*4ff0*/  FADD.FTZ R59, R124, R59 ;  /* 0x0000003b7c3b7221 */ /* 0x000fce0000010000 */
.L_x_1155:
[----:B------:R-:W-:Y:S05]  /*5000*/  BSYNC B0 ;  /* 0x0000000000007941 */ /* 0x000fea0003800000 */
.L_x_1154:
[----:B------:R-:W-:Y:S04]  /*5010*/  BSSY B0, `(.L_x_1156) ;  /* 0x000000d000007945 */ /* 0x000fe80003800000 */
[----:B------:R-:W-:Y:S05]  /*5020*/  @P6 BRA `(.L_x_1157) ;  /* 0x00000000002c6947 */ /* 0x000fea0003800000 */
        /* <DEDUP_REMOVED lines=11> */
.L_x_1157:
[----:B------:R-:W-:Y:S05]  /*50e0*/  BSYNC B0 ;  /* 0x0000000000007941 */ /* 0x000fea0003800000 */
.L_x_1156:
[----:B------:R-:W-:-:S13]  /*50f0*/  ISETP.GE.U32.AND P6, PT, R7, 0x2, PT ;  /* 0x000000020700780c */ /* 0x000fda0003fc6070 */
[----:B------:R-:W-:Y:S05]  /*5100*/  @!P6 BRA `(.L_x_1158) ;  /* 0x0000001000a8e947 */ /* 0x000fea0003800000 */
[----:B-1----:R-:W0:Y:S01]  /*5110*/  LDC.64 R30, c[0x0][0x258] ;  /* 0x00009600ff1e7b82 */ /* 0x002e220000000a00 */
        /* <DEDUP_REMOVED lines=30> */
.L_x_1160:
[----:B-1----:R-:W2:Y:S04]  /*5300*/  LDG.E.STRONG.GPU R34, desc[UR8][R30.64] ;  /* 0x000000081e227981 */ /* 0x002ea8000c1ef900 */
[----:B--2---:R-:W-:Y:S01]  /*5310*/  CCTL.IVALL ;  /* 0x00000000ff00798f */ /* 0x004fe20002000000 */
[----:B------:R-:W-:Y:S05]  /*5320*/  YIELD ;  /* 0x0000000000007946 */ /* 0x000fea0003800000 */
[----:B------:R-:W-:-:S13]  /*5330*/  ISETP.NE.AND P6, PT, R34, R39, PT ;  /* 0x000000272200720c */ /* 0x000fda0003fc5270 */
[----:B------:R-:W-:Y:S05]  /*5340*/  @P6 BRA `(.L_x_1160) ;  /* 0xfffffffc00ec6947 */ /* 0x000fea000383ffff */
.L_x_1159:
        /* <DEDUP_REMOVED lines=22> */
.L_x_1164:
[----:B------:R-:W-:-:S13]  /*54b0*/  ISETP.EQ.OR P6, PT, R30, UR7, P0 ;  /* 0x000000071e007c0c */ /* 0x000fda00087c2670 */
[----:B------:R-:W-:-:S04]  /*54c0*/  @!P6 IMAD R35, R8, R30, R11 ;  /* 0x0000001e0823e224 */ /* 0x000fc800078e020b */
[----:B------:R-:W-:-:S06]  /*54d0*/  @!P6 IMAD.WIDE.U32 R34, R35, 0x8, R32 ;  /* 0x000000082322e825 */ /* 0x000fcc00078e0020 */
[----:B------:R-:W2:Y:S01]  /*54e0*/  @!P6 LDG.E.64 R34, desc[UR8][R34.64] ;  /* 0x000000082222e981 */ /* 0x000ea2000c1e1b00 */
[----:B------:R-:W-:Y:S01]  /*54f0*/  IADD3 R37, R30, 0x1, RZ ;  /* 0x000000011e257810 */ /* 0x000fe20007ffe0ff */
[----:B--2---:R-:W-:Y:S01]  /*5500*/  @!P6 FADD.FTZ R60, R60, R34 ;  /* 0x000000223c3ce221 */ /* 0x004fe20000010000 */
[----:B------:R-:W-:Y:S02]  /*5510*/  @!P6 FADD.FTZ R61, R61, R35 ;  /* 0x000000233d3de221 */ /* 0x000fe40000010000 */
        /* <DEDUP_REMOVED lines=108> */
.L_x_1163:
[----:B------:R-:W-:-:S13]  /*5be0*/  ISETP.GT.AND P6, PT, R31, 0x4, PT ;  /* 0x000000041f00780c */ /* 0x000fda0003fc4270 */
[----:B------:R-:W-:Y:S05]  /*5bf0*/  @!P6 BRA `(.L_x_1165) ;  /* 0x0000000000f4e947 */ /* 0x000fea0003800000 */
        /* <DEDUP_REMOVED lines=61> */
.L_x_1165:
[----:B------:R-:W-:-:S04]  /*5fd0*/  LOP3.LUT P6, RZ, R5, 0x1, RZ, 0xc0, !PT ;  /* 0x0000000105ff7812 */ /* 0x000fc800078cc0ff */
[----:B------:R-:W-:-:S13]  /*5fe0*/  ISETP.NE.OR P6, PT, R31, RZ, P6 ;  /* 0x000000ff1f00720c */ /* 0x000fda00037c5670 */
[----:B------:R-:W-:Y:S05]  /*5ff0*/  @!P6 BRA `(.L_x_1161) ;  /* 0x00000000007ce947 */ /* 0x000fea0003800000 */
.L_x_1162:
        /* <DEDUP_REMOVED lines=31> */
.L_x_1161:
        /* <DEDUP_REMOVED lines=10> */
.L_x_1167:
[----:B------:R-:W-:Y:S05]  /*6290*/  BSYNC B0 ;  /* 0x0000000000007941 */ /* 0x000fea0003800000 */
.L_x_1166:
[----:B------:R-:W-:-:S13]  /*62a0*/  ISETP.NE.AND P6, PT, R105, 0x1, PT ;  /* 0x000000016900780c */ /* 0x000fda0003fc5270 */
[----:B------:R-:W-:Y:S05]  /*62b0*/  @!P6 BRA `(.L_x_1158) ;  /* 0x00000000003ce947 */ /* 0x000fea0003800000 */
[----:B------:R-:W-:-:S04]  /*62c0*/  IADD3 R35, R30, 0x1, RZ ;  /* 0x000000011e237810 */ /* 0x000fc80007ffe0ff */
[----:B------:R-:W-:-:S13]  /*62d0*/  ISETP.EQ.OR P6, PT, R35, UR7, P0 ;  /* 0x0000000723007c0c */ /* 0x000fda00087c2670 */
[----:B------:R-:W-:-:S04]  /*62e0*/  @!P6 IMAD R35, R35, R8, R11 ;  /* 0x000000082323e224 */ /* 0x000fc800078e020b */
[----:B------:R-:W-:-:S06]  /*62f0*/  @!P6 IMAD.WIDE.U32 R34, R35, 0x8, R32 ;  /* 0x000000082322e825 */ /* 0x000fcc00078e0020 */
[----:B------:R-:W2:Y:S01]  /*6300*/  @!P6 LDG.E.64 R34, desc[UR8][R34.64] ;  /* 0x000000082222e981 */ /* 0x000ea2000c1e1b00 */
[----:B------:R-:W-:Y:S01]  /*6310*/  IADD3 R30, R30, 0x2, RZ ;  /* 0x000000021e1e7810 */ /* 0x000fe20007ffe0ff */
[----:B--2---:R-:W-:Y:S01]  /*6320*/  @!P6 FADD.FTZ R60, R60, R34 ;  /* 0x000000223c3ce221 */ /* 0x004fe20000010000 */
[----:B------:R-:W-:Y:S02]  /*6330*/  @!P6 FADD.FTZ R61, R61, R35 ;  /* 0x000000233d3de221 */ /* 0x000fe40000010000 */
[----:B------:R-:W-:-:S04]  /*6340*/  ISETP.EQ.OR P6, PT, R30, UR7, P0 ;  /* 0x000000071e007c0c */ /* 0x000fc800087c2670 */
[----:B------:R-:W-:-:S13]  /*6350*/  ISETP.EQ.OR P6, PT, R105, 0x2, P6 ;  /* 0x000000026900780c */ /* 0x000fda00037c2670 */
[----:B------:R-:W-:-:S04]  /*6360*/  @!P6 IMAD R31, R30, R8, R11 ;  /* 0x000000081e1fe224 */ /* 0x000fc800078e020b */
[----:B------:R-:W-:-:S06]  /*6370*/  @!P6 IMAD.WIDE.U32 R32, R31, 0x8, R32 ;  /* 0x000000081f20e825 */ /* 0x000fcc00078e0020 */
[----:B------:R-:W2:Y:S02]  /*6380*/  @!P6 LDG.E.64 R32, desc[UR8][R32.64] ;  /* 0x000000082020e981 */ /* 0x000ea4000c1e1b00 */
[----:B--2---:R-:W-:Y:S01]  /*6390*/  @!P6 FADD.FTZ R60, R60, R32 ;  /* 0x000000203c3ce221 */ /* 0x004fe20000010000 */
[----:B------:R-:W-:-:S07]  /*63a0*/  @!P6 FADD.FTZ R61, R61, R33 ;  /* 0x000000213d3de221 */ /* 0x000fce0000010000 */
.L_x_1158:
[----:B------:R-:W0:Y:S01]  /*63b0*/  S2UR UR6, SR_CgaCtaId ;  /* 0x00000000000679c3 */ /* 0x000e220000008800 */
[----:B------:R-:W-:Y:S01]  /*63c0*/  UMOV UR5, 0x400 ;  /* 0x0000040000057882 */ /* 0x000fe20000000000 */
[----:B-1----:R-:W-:Y:S01]  /*63d0*/  IMAD.WIDE.U32 R32, R10, -0x77777777, RZ ;  /* 0x888888890a207825 */ /* 0x002fe200078e00ff */
[----:B------:R-:W-:-:S03]  /*63e0*/  ISETP.NE.AND P6, PT, RZ, UR10, PT ;  /* 0x0000000aff007c0c */ /* 0x000fc6000bfc5270 */
[--C-:B------:R-:W-:Y:S01]  /*63f0*/  HADD2.F32 R39, -RZ, R64.reuse.H1_H1 ;  /* 0x30000040ff277230 */ /* 0x100fe20000004100 */
[----:B------:R-:W-:Y:S01]  /*6400*/  SHF.R.U32.HI R34, RZ, 0x4, R33 ;  /* 0x00000004ff227819 */ /* 0x000fe20000011621 */
[----:B------:R-:W1:Y:S01]  /*6410*/  LDC R37, c[0x0][0x2ac] ;  /* 0x0000ab00ff257b82 */ /* 0x000e620000000800 */
[----:B------:R-:W-:Y:S02]  /*6420*/  HADD2.F32 R33, -RZ, R64.H0_H0 ;  /* 0x20000040ff217230 */ /* 0x000fe40000004100 */
[----:B------:R-:W-:Y:S01]  /*6430*/  FADD.FTZ R32, -R24, R39 ;  /* 0x0000002718207221 */ /* 0x000fe20000010100 */
[--C-:B------:R-:W-:Y:S02]  /*6440*/  HADD2.F32 R41, -RZ, R78.reuse.H0_H0 ;  /* 0x2000004eff297230 */ /* 0x100fe40000004100 */
[----:B------:R-:W-:Y:S02]  /*6450*/  HADD2.F32 R39, -RZ, R63.H0_H0 ;  /* 0x2000003fff277230 */ /* 0x000fe40000004100 */
[----:B------:R-:W-:Y:S01]  /*6460*/  FMUL.FTZ R46, R32, R65 ;  /* 0x00000041202e7220 */ /* 0x000fe20000410000 */
[----:B------:R-:W-:-:S02]  /*6470*/  HADD2.F32 R78, -RZ, R78.H1_H1 ;  /* 0x3000004eff4e7230 */ /* 0x000fc40000004100 */
[----:B------:R-:W-:Y:S01]  /*6480*/  HADD2.F32 R63, -RZ, R63.H1_H1 ;  /* 0x3000003fff3f7230 */ /* 0x000fe20000004100 */
        /* <DEDUP_REMOVED lines=28> */
.L_x_1168:
        /* <DEDUP_REMOVED lines=21> */
.L_x_1170:
[----:B------:R-:W-:Y:S05]  /*67a0*/  BSYNC B0 ;  /* 0x0000000000007941 */ /* 0x000fea0003800000 */
.L_x_1169:
[----:B------:R-:W-:Y:S01]  /*67b0*/  ISETP.NE.AND P0, PT, RZ, UR10, PT ;  /* 0x0000000aff007c0c */ /* 0x000fe2000bf05270 */
[C---:B------:R-:W-:Y:S01]  /*67c0*/  FADD.FTZ R30, -R24.reuse, R39 ;  /* 0x00000027181e7221 */ /* 0x040fe20000010100 */
[----:B0-----:R-:W-:Y:S01]  /*67d0*/  FADD.FTZ R32, -R24, R63 ;  /* 0x0000003f18207221 */ /* 0x001fe20000010100 */
[--C-:B------:R-:W-:Y:S02]  /*67e0*/  HADD2.F32 R43, -RZ, R77.reuse.H0_H0 ;  /* 0x2000004dff2b7230 */ /* 0x100fe40000004100 */
[----:B------:R-:W-:Y:S02]  /*67f0*/  HADD2.F32 R38, -RZ, R77.H1_H1 ;  /* 0x3000004dff267230 */ /* 0x000fe40000004100 */
[-C--:B------:R-:W-:Y:S01]  /*6800*/  FMUL.FTZ R49, R30, R65.reuse ;  /* 0x000000411e317220 */ /* 0x080fe20000410000 */
[--C-:B------:R-:W-:Y:S02]  /*6810*/  HADD2.F32 R39, -RZ, R62.reuse.H0_H0 ;  /* 0x2000003eff277230 */ /* 0x100fe40000004100 */
[----:B------:R-:W-:Y:S01]  /*6820*/  FMUL.FTZ R48, R32, R65 ;  /* 0x0000004120307220 */ /* 0x000fe20000410000 */
[----:B------:R-:W-:-:S02]  /*6830*/  HADD2.F32 R41, -RZ, R62.H1_H1 ;  /* 0x3000003eff297230 */ /* 0x000fc40000004100 */
        /* <DEDUP_REMOVED lines=19> */
.L_x_1171:
        /* <DEDUP_REMOVED lines=21> */
.L_x_1173:
[----:B------:R-:W-:Y:S05]  /*6ac0*/  BSYNC B0 ;  /* 0x0000000000007941 */ /* 0x000fea0003800000 */
.L_x_1172:
[----:B------:R-:W-:Y:S01]  /*6ad0*/  ISETP.NE.AND P0, PT, RZ, UR10, PT ;  /* 0x0000000aff007c0c */ /* 0x000fe2000bf05270 */
[C---:B------:R-:W-:Y:S01]  /*6ae0*/  FADD.FTZ R30, -R24.reuse, R39 ;  /* 0x00000027181e7221 */ /* 0x040fe20000010100 */
[----:B0-----:R-:W-:Y:S01]  /*6af0*/  FADD.FTZ R32, -R24, R41 ;  /* 0x0000002918207221 */ /* 0x001fe20000010100 */
[--C-:B------:R-:W-:Y:S02]  /*6b00*/  HADD2.F32 R43, -RZ, R76.reuse.H0_H0 ;  /* 0x2000004cff2b7230 */ /* 0x100fe40000004100 */
[--C-:B------:R-:W-:Y:S02]  /*6b10*/  HADD2.F32 R39, -RZ, R25.reuse.H0_H0 ;  /* 0x20000019ff277230 */ /* 0x100fe40000004100 */
[-C--:B------:R-:W-:Y:S01]  /*6b20*/  FMUL.FTZ R47, R30, R65.reuse ;  /* 0x000000411e2f7220 */ /* 0x080fe20000410000 */
[----:B------:R-:W-:Y:S02]  /*6b30*/  HADD2.F32 R76, -RZ, R76.H1_H1 ;  /* 0x3000004cff4c7230 */ /* 0x000fe40000004100 */
        /* <DEDUP_REMOVED lines=21> */
.L_x_1174:
        /* <DEDUP_REMOVED lines=21> */
.L_x_1176:
[----:B------:R-:W-:Y:S05]  /*6de0*/  BSYNC B0 ;  /* 0x0000000000007941 */ /* 0x000fea0003800000 */
.L_x_1175:
[----:B------:R-:W-:Y:S01]  /*6df0*/  ISETP.NE.AND P0, PT, RZ, UR10, PT ;  /* 0x0000000aff007c0c */ /* 0x000fe2000bf05270 */
[C---:B------:R-:W-:Y:S01]  /*6e00*/  FADD.FTZ R30, -R24.reuse, R39 ;  /* 0x00000027181e7221 */ /* 0x040fe20000010100 */
[----:B0-----:R-:W-:Y:S01]  /*6e10*/  FADD.FTZ R32, -R24, R25 ;  /* 0x0000001918207221 */ /* 0x001fe20000010100 */
[----:B------:R-:W-:Y:S02]  /*6e20*/  HADD2.F32 R25, -RZ, R19.H0_H0 ;  /* 0x20000013ff197230 */ /* 0x000fe40000004100 */
        /* <DEDUP_REMOVED lines=24> */
.L_x_1177:
        /* <DEDUP_REMOVED lines=21> */
.L_x_1179:
[----:B------:R-:W-:Y:S05]  /*7100*/  BSYNC B0 ;  /* 0x0000000000007941 */ /* 0x000fea0003800000 */
.L_x_1178:
        /* <DEDUP_REMOVED lines=28> */
.L_x_1180:
        /* <DEDUP_REMOVED lines=21> */
.L_x_1182:
[----:B------:R-:W-:Y:S05]  /*7420*/  BSYNC B0 ;  /* 0x0000000000007941 */ /* 0x000fea0003800000 */
.L_x_1181:
        /* <DEDUP_REMOVED lines=28> */
.L_x_1183:
        /* <DEDUP_REMOVED lines=19> */
[----:B------:R-:W-:-:S05]  /*7720*/  F2FP.F16.F32.PACK_AB R17, R17, R18 ;  /* 0x000000121111723e */ /* 0x000fca00000000ff */
[----:B------:R0:W-:Y:S02]  /*7730*/  STG.E desc[UR8][R30.64], R17 ;  /* 0x000000111e007986 */ /* 0x0001e4000c101908 */
.L_x_1185:
[----:B------:R-:W-:Y:S05]  /*7740*/  BSYNC B0 ;  /* 0x0000000000007941 */ /* 0x000fea0003800000 */
.L_x_1184:
        /* <DEDUP_REMOVED lines=28> */
.L_x_1186:
        /* <DEDUP_REMOVED lines=21> */
.L_x_1188:
[----:B------:R-:W-:Y:S05]  /*7a60*/  BSYNC B0 ;  /* 0x0000000000007941 */ /* 0x000fea0003800000 */
.L_x_1187:
        /* <DEDUP_REMOVED lines=28> */
.L_x_1189:
        /* <DEDUP_REMOVED lines=20> */
.L_x_1191:
[----:B------:R-:W-:Y:S05]  /*7d70*/  BSYNC B0 ;  /* 0x0000000000007941 */ /* 0x000fea0003800000 */
.L_x_1190:
[C---:B------:R-:W-:Y:S01]  /*7d80*/  FADD.FTZ R16, -R24.reuse, R41 ;  /* 0x0000002918107221 */ /* 0x040fe20000010100 */
[----:B0-----:R-:W-:Y:S01]  /*7d90*/  FADD.FTZ R18, -R24, R43 ;  /* 0x0000002b18127221 */ /* 0x001fe20000010100 */
        /* <DEDUP_REMOVED lines=25> */
.L_x_1192:
        /* <DEDUP_REMOVED lines=20> */
.L_x_1194:
[----:B------:R-:W-:Y:S05]  /*8070*/  BSYNC B0 ;  /* 0x0000000000007941 */ /* 0x000fea0003800000 */
.L_x_1193:
        /* <DEDUP_REMOVED lines=27> */
.L_x_1195:
        /* <DEDUP_REMOVED lines=20> */
.L_x_1197:
[----:B------:R-:W-:Y:S05]  /*8370*/  BSYNC B0 ;  /* 0x0000000000007941 */ /* 0x000fea0003800000 */
.L_x_1196:
[C---:B------:R-:W-:Y:S01]  /*8380*/  FADD.FTZ R14, -R24.reuse, R39 ;  /* 0x00000027180e7221 */ /* 0x040fe20000010100 */
[----:B------:R-:W-:Y:S01]  /*8390*/  FADD.FTZ R18, -R24, R41 ;  /* 0x0000002918127221 */ /* 0x000fe20000010100 */
[--C-:B0-----:R-:W-:Y:S02]  /*83a0*/  HADD2.F32 R17, -RZ, R67.reuse.H0_H0 ;  /* 0x20000043ff117230 */ /* 0x101fe40000004100 */
        /* <DEDUP_REMOVED lines=24> */
.L_x_1198:
        /* <DEDUP_REMOVED lines=20> */
.L_x_1200:
[----:B------:R-:W-:Y:S05]  /*8670*/  BSYNC B0 ;  /* 0x0000000000007941 */ /* 0x000fea0003800000 */
.L_x_1199:
[C---:B------:R-:W-:Y:S01]  /*8680*/  FADD.FTZ R12, -R24.reuse, R39 ;  /* 0x00000027180c7221 */ /* 0x040fe20000010100 */
[----:B0-----:R-:W-:Y:S01]  /*8690*/  FADD.FTZ R14, -R24, R41 ;  /* 0x00000029180e7221 */ /* 0x001fe20000010100 */
[--C-:B------:R-:W-:Y:S02]  /*86a0*/  HADD2.F32 R17, -RZ, R66.reuse.H0_H0 ;  /* 0x20000042ff117230 */ /* 0x100fe40000004100 */
[----:B------:R-:W-:Y:S02]  /*86b0*/  IMAD R34, R37, UR7, R34 ;  /* 0x0000000725227c24 */ /* 0x000fe4000f8e0222 */
[-C--:B------:R-:W-:Y:S01]  /*86c0*/  FMUL.FTZ R31, R12, R65.reuse ;  /* 0x000000410c1f7220 */ /* 0x080fe20000410000 */
[----:B------:R-:W-:Y:S02]  /*86d0*/  HADD2.F32 R66, -RZ, R66.H1_H1 ;  /* 0x30000042ff427230 */ /* 0x000fe40000004100 */
[----:B------:R-:W-:Y:S01]  /*86e0*/  FMUL.FTZ R32, R14, R65 ;  /* 0x000000410e207220 */ /* 0x000fe20000410000 */
        /* <DEDUP_REMOVED lines=20> */
.L_x_1201:
        /* <DEDUP_REMOVED lines=20> */
.L_x_1203:
[----:B------:R-:W-:Y:S05]  /*8970*/  BSYNC B0 ;  /* 0x0000000000007941 */ /* 0x000fea0003800000 */
.L_x_1202:
[----:B0-----:R-:W-:Y:S02]  /*8980*/  HADD2.F32 R13, -RZ, R4.H1_H1 ;  /* 0x30000004ff0d7230 */ /* 0x001fe40000004100 */
[----:B------:R-:W-:Y:S01]  /*8990*/  FADD.FTZ R4, -R24, R33 ;  /* 0x0000002118047221 */ /* 0x000fe20000010100 */
        /* <DEDUP_REMOVED lines=27> */
.L_x_1204:
[----:B------:R-:W-:Y:S01]  /*8b50*/  ISETP.GE.U32.AND P0, PT, R30, UR12, PT ;  /* 0x0000000c1e007c0c */ /* 0x000fe2000bf06070 */
[----:B------:R-:W-:Y:S01]  /*8b60*/  BSSY B0, `(.L_x_1205) ;  /* 0x0000018000007945 */ /* 0x000fe20003800000 */
[--C-:B------:R-:W-:Y:S02]  /*8b70*/  HADD2.F32 R19, -RZ, R3.reuse.H0_H0 ;  /* 0x20000003ff137230 */ /* 0x100fe40000004100 */
[----:B------:R-:W-:Y:S01]  /*8b80*/  ISETP.GE.AND.EX P0, PT, R32, UR13, PT, P0 ;  /* 0x0000000d20007c0c */ /* 0x000fe2000bf06300 */
[----:B------:R-:W-:-:S03]  /*8b90*/  HADD2.F32 R25, -RZ, R3.H1_H1 ;  /* 0x30000003ff197230 */ /* 0x000fc60000004100 */
[----:B------:R-:W-:-:S13]  /*8ba0*/  ISETP.LT.U32.AND P0, PT, R10, 0x1e0, !P0 ;  /* 0x000001e00a00780c */ /* 0x000fda0004701070 */
[----:B------:R-:W-:Y:S05]  /*8bb0*/  @!P0 BRA `(.L_x_1206) ;  /* 0x0000000000488947 */ /* 0x000fea0003800000 */
[----:B------:R-:W-:Y:S01]  /*8bc0*/  ULDC.64 UR14, c[0x0][0x288] ;  /* 0x0000a200000e7ab9 */ /* 0x000fe20000000a00 */
[----:B------:R-:W-:Y:S01]  /*8bd0*/  MOV R12, R20 ;  /* 0x00000014000c7202 */ /* 0x000fe20000000f00 */
[----:B------:R-:W-:Y:S01]  /*8be0*/  IMAD R4, R122, UR14, RZ ;  /* 0x0000000e7a047c24 */ /* 0x000fe2000f8e02ff */
[----:B------:R-:W-:-:S03]  /*8bf0*/  MOV R13, R23 ;  /* 0x00000017000d7202 */ /* 0x000fc60000000f00 */
[----:B------:R-:W-:Y:S02]  /*8c00*/  IMAD R3, R93, UR15, R4 ;  /* 0x0000000f5d037c24 */ /* 0x000fe4000f8e0204 */
[----:B------:R-:W-:Y:S01]  /*8c10*/  FFMA.FTZ R4, R35, R33, R36 ;  /* 0x0000002123047223 */ /* 0x000fe20000010024 */
[----:B------:R-:W-:Y:S01]  /*8c20*/  IMAD.WIDE.U32 R12, R93, UR14, R12 ;  /* 0x0000000e5d0c7c25 */ /* 0x000fe2000f8e000c */
[----:B------:R-:W-:-:S03]  /*8c30*/  ULDC.64 UR14, c[0x0][0x210] ;  /* 0x00008400000e7ab9 */ /* 0x000fc60000000a00 */
[----:B------:R-:W-:Y:S01]  /*8c40*/  FFMA.FTZ R4, R17, R26, -R4 ;  /* 0x0000001a11047223 */ /* 0x000fe20000010804 */
[----:B------:R-:W-:Y:S02]  /*8c50*/  IADD3 R3, R13, R3, RZ ;  /* 0x000000030d037210 */ /* 0x000fe40007ffe0ff */
[----:B------:R-:W-:Y:S01]  /*8c60*/  LEA R14, P0, R12, UR14, 0x1 ;  /* 0x0000000e0c0e7c11 */ /* 0x000fe2000f8008ff */
[----:B------:R-:W-:-:S03]  /*8c70*/  FMUL.FTZ R4, R4, R65 ;  /* 0x0000004104047220 */ /* 0x000fc60000410000 */
[----:B------:R-:W-:Y:S01]  /*8c80*/  LEA.HI.X R15, R12, UR15, R3, 0x1, P0 ;  /* 0x0000000f0c0f7c11 */ /* 0x000fe200080f0c03 */
[----:B------:R-:W-:-:S04]  /*8c90*/  FFMA.FTZ R3, R35, R18, R36 ;  /* 0x0000001223037223 */ /* 0x000fc80000010024 */
[----:B------:R-:W-:-:S04]  /*8ca0*/  FFMA.FTZ R82, R82, R27, -R3 ;  /* 0x0000001b52527223 */ /* 0x000fc80000010803 */
[----:B------:R-:W-:-:S05]  /*8cb0*/  FMUL.FTZ R3, R82, R65 ;  /* 0x0000004152037220 */ /* 0x000fca0000410000 */
[----:B------:R-:W-:-:S05]  /*8cc0*/  F2FP.F16.F32.PACK_AB R3, R3, R4 ;  /* 0x000000040303723e */ /* 0x000fca00000000ff */
[----:B------:R0:W-:Y:S02]  /*8cd0*/  STG.E desc[UR8][R14.64], R3 ;  /* 0x000000030e007986 */ /* 0x0001e4000c101908 */
.L_x_1206:
[----:B------:R-:W-:Y:S05]  /*8ce0*/  BSYNC B0 ;  /* 0x0000000000007941 */ /* 0x000fea0003800000 */
.L_x_1205:
[----:B------:R-:W-:Y:S01]  /*8cf0*/  FADD.FTZ R12, -R24, R19 ;  /* 0x00000013180c7221 */ /* 0x000fe20000010100 */
[----:B------:R-:W-:Y:S01]  /*8d00*/  IADD3 R31, R34, 0xd0, RZ ;  /* 0x000000d0221f7810 */ /* 0x000fe20007ffe0ff */
[----:B0-----:R-:W-:Y:S01]  /*8d10*/  FADD.FTZ R14, -R24, R25 ;  /* 0x00000019180e7221 */ /* 0x001fe20000010100 */
[--C-:B------:R-:W-:Y:S02]  /*8d20*/  HADD2.F32 R15, -RZ, R81.reuse.H0_H0 ;  /* 0x20000051ff0f7230 */ /* 0x100fe40000004100 */
[-C--:B------:R-:W-:Y:S01]  /*8d30*/  FMUL.FTZ R25, R12, R65.reuse ;  /* 0x000000410c197220 */ /* 0x080fe20000410000 */
[----:B------:R-:W-:Y:S01]  /*8d40*/  HADD2.F32 R4, -RZ, R81.H1_H1 ;  /* 0x30000051ff047230 */ /* 0x000fe20000004100 */
        /* <DEDUP_REMOVED lines=21> */
.L_x_1207:
        /* <DEDUP_REMOVED lines=25> */
.L_x_1209:
[----:B------:R-:W-:Y:S05]  /*9030*/  BSYNC B0 ;  /* 0x0000000000007941 */ /* 0x000fea0003800000 */
.L_x_1208:
[----:B------:R-:W-:Y:S01]  /*9040*/  FADD.FTZ R2, -R24, R17 ;  /* 0x0000001118027221 */ /* 0x000fe20000010100 */
[----:B------:R-:W-:Y:S01]  /*9050*/  IADD3 R30, R34, 0xe0, RZ ;  /* 0x000000e0221e7810 */ /* 0x000fe20007ffe0ff */
[----:B------:R-:W-:Y:S01]  /*9060*/  FADD.FTZ R4, -R24, R19 ;  /* 0x0000001318047221 */ /* 0x000fe20000010100 */
[--C-:B------:R-:W-:Y:S02]  /*9070*/  HADD2.F32 R15, -RZ, R80.reuse.H0_H0 ;  /* 0x20000050ff0f7230 */ /* 0x100fe40000004100 */
[-C--:B------:R-:W-:Y:S01]  /*9080*/  FMUL.FTZ R25, R2, R65.reuse ;  /* 0x0000004102197220 */ /* 0x080fe20000410000 */
[----:B------:R-:W-:Y:S01]  /*9090*/  HADD2.F32 R80, -RZ, R80.H1_H1 ;  /* 0x30000050ff507230 */ /* 0x000fe20000004100 */
[----:B------:R-:W-:Y:S01]  /*90a0*/  SHF.R.S32.HI R31, RZ, 0x1f, R30 ;  /* 0x0000001fff1f7819 */ /* 0x000fe2000001141e */
[----:B------:R-:W-:Y:S01]  /*90b0*/  FMUL.FTZ R18, R4, R65 ;  /* 0x0000004104127220 */ /* 0x000fe20000410000 */
[----:B------:R-:W-:Y:S06]  /*90c0*/  @!P6 BRA `(.L_x_1210) ;  /* 0x000000000048e947 */ /* 0x000fec0003800000 */
[----:B------:R-:W-:Y:S01]  /*90d0*/  FFMA.FTZ R2, R25, R26, R28 ;  /* 0x0000001a19027223 */ /* 0x000fe2000001001c */
[----:B0-----:R-:W-:-:S03]  /*90e0*/  FFMA.FTZ R3, R18, R27, R29 ;  /* 0x0000001b12037223 */ /* 0x001fc6000001001d */
        /* <DEDUP_REMOVED lines=16> */
.L_x_1210:
[----:B------:R-:W-:Y:S01]  /*91f0*/  ISETP.GE.U32.AND P0, PT, R30, UR12, PT ;  /* 0x0000000c1e007c0c */ /* 0x000fe2000bf06070 */
[--C-:B0-----:R-:W-:Y:S01]  /*9200*/  HADD2.F32 R3, -RZ, R0.reuse.H0_H0 ;  /* 0x20000000ff037230 */ /* 0x101fe20000004100 */
[----:B------:R-:W-:Y:S01]  /*9210*/  BSSY B0, `(.L_x_1211) ;  /* 0x0000019000007945 */ /* 0x000fe20003800000 */
[----:B------:R-:W-:Y:S01]  /*9220*/  HADD2.F32 R13, -RZ, R0.H1_H1 ;  /* 0x30000000ff0d7230 */ /* 0x000fe20000004100 */
[----:B------:R-:W-:Y:S02]  /*9230*/  ISETP.GE.AND.EX P0, PT, R31, UR13, PT, P0 ;  /* 0x0000000d1f007c0c */ /* 0x000fe4000bf06300 */
[----:B------:R-:W-:Y:S02]  /*9240*/  FADD.FTZ R4, -R24, R3 ;  /* 0x0000000318047221 */ /* 0x000fe40000010100 */
[----:B------:R-:W-:Y:S01]  /*9250*/  ISETP.LT.U32.AND P0, PT, R10, 0x1e0, !P0 ;  /* 0x000001e00a00780c */ /* 0x000fe20004701070 */
[----:B------:R-:W-:-:S12]  /*9260*/  FADD.FTZ R24, -R24, R13 ;  /* 0x0000000d18187221 */ /* 0x000fd80000010100 */
        /* <DEDUP_REMOVED lines=17> */
[----:B------:R-:W-:-:S05]  /*9380*/  F2FP.F16.F32.PACK_AB R13, R0, R13 ;  /* 0x0000000d000d723e */ /* 0x000fca00000000ff */
[----:B------:R0:W-:Y:S02]  /*9390*/  STG.E desc[UR8][R2.64], R13 ;  /* 0x0000000d02007986 */ /* 0x0001e4000c101908 */
.L_x_1212:
[----:B------:R-:W-:Y:S05]  /*93a0*/  BSYNC B0 ;  /* 0x0000000000007941 */ /* 0x000fea0003800000 */
.L_x_1211:
[----:B------:R-:W-:Y:S01]  /*93b0*/  IADD3 R34, R34, 0xf0, RZ ;  /* 0x000000f022227810 */ /* 0x000fe20007ffe0ff */
[--C-:B0-----:R-:W-:Y:S02]  /*93c0*/  HADD2.F32 R13, -RZ, R79.reuse.H0_H0 ;  /* 0x2000004fff0d7230 */ /* 0x101fe40000004100 */
        /* <DEDUP_REMOVED lines=23> */
.L_x_1213:
[----:B------:R-:W-:Y:S01]  /*9540*/  ISETP.GE.U32.AND P0, PT, R34, UR12, PT ;  /* 0x0000000c22007c0c */ /* 0x000fe2000bf06070 */
[----:B------:R-:W-:Y:S03]  /*9550*/  BSSY B0, `(.L_x_1214) ;  /* 0x0000015000007945 */ /* 0x000fe60003800000 */
[----:B------:R-:W-:-:S04]  /*9560*/  ISETP.GE.AND.EX P0, PT, R18, UR13, PT, P0 ;  /* 0x0000000d12007c0c */ /* 0x000fc8000bf06300 */
[----:B------:R-:W-:-:S13]  /*9570*/  ISETP.LT.U32.AND P0, PT, R10, 0x1e0, !P0 ;  /* 0x000001e00a00780c */ /* 0x000fda0004701070 */
[----:B------:R-:W-:Y:S05]  /*9580*/  @!P0 BRA `(.L_x_1215) ;  /* 0x0000000000448947 */ /* 0x000fea0003800000 */
[----:B------:R-:W-:Y:S01]  /*9590*/  ULDC.64 UR12, c[0x0][0x288] ;  /* 0x0000a200000c7ab9 */ /* 0x000fe20000000a00 */
[----:B------:R-:W-:Y:S01]  /*95a0*/  MOV R21, R23 ;  /* 0x0000001700157202 */ /* 0x000fe20000000f00 */
[--C-:B------:R-:W-:Y:S01]  /*95b0*/  FFMA.FTZ R4, R35, R19, R36.reuse ;  /* 0x0000001323047223 */ /* 0x100fe20000010024 */
[----:B------:R-:W-:Y:S02]  /*95c0*/  IMAD R3, R119, UR12, RZ ;  /* 0x0000000c77037c24 */ /* 0x000fe4000f8e02ff */
[----:B------:R-:W-:Y:S01]  /*95d0*/  FFMA.FTZ R35, R35, R24, R36 ;  /* 0x0000001823237223 */ /* 0x000fe20000010024 */
        /* <DEDUP_REMOVED lines=12> */
.L_x_1215:
[----:B------:R-:W-:Y:S05]  /*96a0*/  BSYNC B0 ;  /* 0x0000000000007941 */ /* 0x000fea0003800000 */
.L_x_1214:
[----:B------:R-:W-:Y:S02]  /*96b0*/  IADD3 R6, R8, R6, RZ ;  /* 0x0000000608067210 */ /* 0x000fe40007ffe0ff */
[----:B------:R-:W-:Y:S02]  /*96c0*/  IADD3 R83, R83, 0x1, RZ ;  /* 0x0000000153537810 */ /* 0x000fe40007ffe0ff */
[----:B------:R-:W-:-:S13]  /*96d0*/  ISETP.GE.AND P0, PT, R6, UR4, PT ;  /* 0x0000000406007c0c */ /* 0x000fda000bf06270 */
[----:B------:R-:W-:Y:S05]  /*96e0*/  @!P0 BRA `(.L_x_1216) ;  /* 0xffffff7000148947 */ /* 0x000fea000383ffff */
.L_x_1133:
        /* <DEDUP_REMOVED lines=23> */
.L_x_1218:
[----:B------:R-:W-:Y:S05]  /*9860*/  BSYNC B0 ;  /* 0x0000000000007941 */ /* 0x000fea0003800000 */
.L_x_1217:
[----:B------:R-:W-:Y:S05]  /*9870*/  @P0 EXIT ;  /* 0x000000000000094d */ /* 0x000fea0003800000 */
[----:B------:R-:W-:Y:S05]  /*9880*/  @P2 BRA `(.L_x_1219) ;  /* 0x0000000000202947 */ /* 0x000fea0003800000 */
[----:B------:R-:W-:-:S05]  /*9890*/  IMAD R0, R6, R7, RZ ;  /* 0x0000000706007224 */ /* 0x000fca00078e02ff */
[----:B------:R-:W-:-:S13]  /*98a0*/  ISETP.NE.AND P0, PT, R0, -0x1, PT ;  /* 0xffffffff0000780c */ /* 0x000fda0003f05270 */
[----:B------:R-:W-:Y:S05]  /*98b0*/  @!P0 BRA `(.L_x_1219) ;  /* 0x0000000000148947 */ /* 0x000fea0003800000 */
.L_x_1220:
[----:B0-----:R-:W2:Y:S04]  /*98c0*/  LDG.E.STRONG.GPU R5, desc[UR8][R2.64] ;  /* 0x0000000802057981 */ /* 0x001ea8000c1ef900 */
[----:B--2---:R-:W-:Y:S01]  /*98d0*/  CCTL.IVALL ;  /* 0x00000000ff00798f */ /* 0x004fe20002000000 */
[----:B------:R-:W-:Y:S05]  /*98e0*/  YIELD ;  /* 0x0000000000007946 */ /* 0x000fea0003800000 */
[----:B------:R-:W-:-:S13]  /*98f0*/  ISETP.NE.AND P0, PT, R5, R0, PT ;  /* 0x000000000500720c */ /* 0x000fda0003f05270 */
[----:B------:R-:W-:Y:S05]  /*9900*/  @P0 BRA `(.L_x_1220) ;  /* 0xfffffffc00ec0947 */ /* 0x000fea000383ffff */
.L_x_1219:
        /* <DEDUP_REMOVED lines=24> */
.L_x_1221:
        /* <DEDUP_REMOVED lines=23> */
.L_x_1222:
        /* <DEDUP_REMOVED lines=16> */
.L_x_5155:


//--------------------- .text._Z35group_norm_nhwc_bwd_one_pass_kernelI11Fp16IOFp32WLi512ELi60ELi480EEv26Group_norm_nhwc_bwd_params --------------------------
	.section	.text._Z35group_norm_nhwc_bwd_one_pass_kernelI11Fp16IOFp32WLi512ELi60ELi480EEv26Group_norm_nhwc_bwd_params,"ax",@progbits
	.align	128
        .global         _Z35group_norm_nhwc_bwd_one_pass_kernelI11Fp16IOFp32WLi512ELi60ELi480EEv26Group_norm_nhwc_bwd_params
        .type           _Z35group_norm_nhwc_bwd_one_pass_kernelI11Fp16IOFp32WLi512ELi60ELi480EEv26Group_norm_nhwc_bwd_params,@function
        .size           _Z35group_norm_nhwc_bwd_one_pass_kernelI11Fp16IOFp32WLi512ELi60ELi480EEv26Group_norm_nhwc_bwd_params,(.L_x_5156 - _Z35group_norm_nhwc_bwd_one_pass_kernelI11Fp16IOFp32WLi512ELi60ELi480EEv26Group_norm_nhwc_bwd_params)
        .other          _Z35group_norm_nhwc_bwd_one_pass_kernelI11Fp16IOFp32WLi512ELi60ELi480EEv26Group_norm_nhwc_bwd_params,@"STO_CUDA_ENTRY STV_DEFAULT"
_Z35group_norm_nhwc_bwd_one_pass_kernelI11Fp16IOFp32WLi512ELi60ELi480EEv26Group_norm_nhwc_bwd_params:
.text._Z35group_norm_nhwc_bwd_one_pass_kernelI11Fp16IOFp32WLi512ELi60ELi480EEv26Group_norm_nhwc_bwd_params:
[----:B------:R-:W-:Y:S08]  /*0000*/  LDC R1, c[0x0][0x28] ;  /* 0x00000a00ff017b82 */ /* 0x000ff00000000800 */
[----:B------:R-:W0:Y:S01]  /*0010*/  S2UR UR12, SR_CTAID.Y ;  /* 0x00000000000c79c3 */ /* 0x000e220000002600 */
[----:B------:R-:W-:Y:S01]  /*0020*/  ULDC UR4, c[0x0][0x2a0] ;  /* 0x0000a80000047ab9 */ /* 0x000fe20000000800 */
[----:B------:R-:W-:Y:S01]  /*0030*/  ULDC UR5, c[0x0][0x270] ;  /* 0x00009c0000057ab9 */ /* 0x000fe20000000800 */
[----:B------:R-:W1:Y:S01]  /*0040*/  S2R R3, SR_TID.X ;  /* 0x0000000000037919 */ /* 0x000e620000002100 */
[----:B------:R-:W-:Y:S01]  /*0050*/  UIMAD UR4, UR4, UR5, URZ ;  /* 0x00000005040472a4 */ /* 0x000fe2000f8e023f */
[----:B------:R-:W-:-:S03]  /*0060*/  ULDC.64 UR18, c[0x0][0x208] ;  /* 0x0000820000127ab9 */ /* 0x000fc60000000a00 */
[----:B0-----:R-:W-:-:S06]  /*0070*/  UISETP.GE.AND UP0, UPT, UR12, UR4, UPT ;  /* 0x000000040c00728c */ /* 0x001fcc000bf06270 */
[----:B------:R-:W-:-:S13]  /*0080*/  PLOP3.LUT P0, PT, PT, PT, UP0, 0x80, 0x0 ;  /* 0x000000000000781c */ /* 0x000fda0003f0f008 */
[----:B-1----:R-:W-:Y:S05]  /*0090*/  @P0 BRA `(.L_x_1223) ;  /* 0x0000011400540947 */ /* 0x002fea0003800000 */
[----:B------:R-:W0:Y:S01]  /*00a0*/  S2UR UR20, SR_CTAID.X ;  /* 0x00000000001479c3 */ /* 0x000e220000002500 */
[C---:B------:R-:W-:Y:S01]  /*00b0*/  IMAD.WIDE.U32 R4, R3.reuse, -0x77777777, RZ ;  /* 0x8888888903047825 */ /* 0x040fe200078e00ff */
[----:B------:R-:W-:Y:S01]  /*00c0*/  ULDC.64 UR4, c[0x0][0x290] ;  /* 0x0000a40000047ab9 */ /* 0x000fe20000000a00 */
[----:B------:R-:W-:Y:S01]  /*00d0*/  ISETP.GE.U32.AND P1, PT, R3, 0x1e0, PT ;  /* 0x000001e00300780c */ /* 0x000fe20003f26070 */
[----:B------:R-:W-:Y:S01]  /*00e0*/  ULDC.64 UR8, c[0x0][0x288] ;  /* 0x0000a20000087ab9 */ /* 0x000fe20000000a00 */
[----:B------:R-:W-:Y:S01]  /*00f0*/  LOP3.LUT R0, R0, 0xfff7ffff, RZ, 0xc0, !PT ;  /* 0xfff7ffff00007812 */ /* 0x000fe200078ec0ff */
[----:B------:R-:W1:Y:S01]  /*0100*/  S2R R123, SR_LANEID ;  /* 0x00000000007b7919 */ /* 0x000e620000000000 */
[----:B------:R-:W-:Y:S01]  /*0110*/  SHF.R.U32.HI R8, RZ, 0x4, R5 ;  /* 0x00000004ff087819 */ /* 0x000fe20000011605 */
[----:B------:R-:W0:Y:S01]  /*0120*/  LDC R7, c[0x0][0x2ac] ;  /* 0x0000ab00ff077b82 */ /* 0x000e220000000800 */
[----:B------:R-:W-:Y:S01]  /*0130*/  UIMAD UR11, UR9, 0x3, URZ ;  /* 0x00000003090b78a4 */ /* 0x000fe2000f8e023f */
[----:B------:R-:W-:-:S02]  /*0140*/  ULDC.U8 UR21, c[0x0][0x2a4] ;  /* 0x0000a90000157ab9 */ /* 0x000fc40000000000 */
[----:B------:R-:W-:-:S04]  /*0150*/  IMAD R101, R8, -0x1e, R3 ;  /* 0xffffffe208657824 */ /* 0x000fc800078e0203 */
[----:B------:R-:W2:Y:S01]  /*0160*/  S2UR UR6, SR_CgaCtaId ;  /* 0x00000000000679c3 */ /* 0x000ea20000008800 */
[----:B------:R-:W-:Y:S01]  /*0170*/  SHF.L.U32 R101, R101, 0x1, RZ ;  /* 0x0000000165657819 */ /* 0x000fe200000006ff */
        /* <DEDUP_REMOVED lines=19> */
[----:B------:R-:W-:Y:S02]  /*02b0*/  ISETP.LT.AND.EX P2, PT, R7, UR5, !P1, P0 ;  /* 0x0000000507007c0c */ /* 0x000fe4000cf41300 */
[----:B------:R-:W-:Y:S02]  /*02c0*/  LOP3.LUT R0, R0, 0xfffdffff, RZ, 0xc0, !PT ;  /* 0xfffdffff00007812 */ /* 0x000fe400078ec0ff */
[----:B------:R-:W-:Y:S02]  /*02d0*/  ISETP.LT.U32.AND P0, PT, R2, UR4, PT ;  /* 0x0000000402007c0c */ /* 0x000fe4000bf01070 */
[----:B------:R-:W-:Y:S02]  /*02e0*/  @P3 LOP3.LUT R0, R0, 0x20000, RZ, 0xfc, !PT ;  /* 0x0002000000003812 */ /* 0x000fe400078efcff */
[----:B------:R-:W-:Y:S02]  /*02f0*/  SHF.R.S32.HI R9, RZ, 0x1f, R2 ;  /* 0x0000001fff097819 */ /* 0x000fe40000011402 */
[----:B------:R-:W-:-:S02]  /*0300*/  LOP3.LUT R0, R0, 0xfffeffff, RZ, 0xc0, !PT ;  /* 0xfffeffff00007812 */ /* 0x000fc400078ec0ff */
[----:B------:R-:W-:Y:S02]  /*0310*/  IADD3 R122, R2, 0x10, RZ ;  /* 0x00000010027a7810 */ /* 0x000fe40007ffe0ff */
[----:B------:R-:W-:Y:S02]  /*0320*/  @P2 LOP3.LUT R0, R0, 0x10000, RZ, 0xfc, !PT ;  /* 0x0001000000002812 */ /* 0x000fe400078efcff */
[----:B------:R-:W-:Y:S02]  /*0330*/  ISETP.LT.AND.EX P2, PT, R9, UR5, !P1, P0 ;  /* 0x0000000509007c0c */ /* 0x000fe4000cf41300 */
[----:B------:R-:W-:Y:S02]  /*0340*/  ISETP.LT.U32.AND P0, PT, R122, UR4, PT ;  /* 0x000000047a007c0c */ /* 0x000fe4000bf01070 */
[----:B------:R-:W-:Y:S02]  /*0350*/  SHF.R.S32.HI R22, RZ, 0x1f, R122 ;  /* 0x0000001fff167819 */ /* 0x000fe4000001147a */
[----:B------:R-:W-:-:S02]  /*0360*/  IADD3 R121, R2, 0x20, RZ ;  /* 0x0000002002797810 */ /* 0x000fc40007ffe0ff */
[----:B------:R-:W-:Y:S02]  /*0370*/  ISETP.LT.AND.EX P3, PT, R22, UR5, !P1, P0 ;  /* 0x0000000516007c0c */ /* 0x000fe4000cf61300 */
[----:B------:R-:W-:Y:S02]  /*0380*/  LOP3.LUT R0, R0, 0xffefffff, RZ, 0xc0, !PT ;  /* 0xffefffff00007812 */ /* 0x000fe400078ec0ff */
[----:B------:R-:W-:Y:S02]  /*0390*/  SHF.R.S32.HI R21, RZ, 0x1f, R121 ;  /* 0x0000001fff157819 */ /* 0x000fe40000011479 */
[----:B------:R-:W-:Y:S02]  /*03a0*/  ISETP.LT.U32.AND P0, PT, R121, UR4, PT ;  /* 0x0000000479007c0c */ /* 0x000fe4000bf01070 */
[----:B------:R-:W-:Y:S02]  /*03b0*/  @P2 LOP3.LUT R0, R0, 0x100000, RZ, 0xfc, !PT ;  /* 0x0010000000002812 */ /* 0x000fe400078efcff */
        /* <DEDUP_REMOVED lines=78> */
[----:B------:R-:W-:-:S02]  /*08a0*/  ISETP.LT.AND.EX P0, PT, R7, UR5, !P1, P0 ;  /* 0x0000000507007c0c */ /* 0x000fc4000cf01300 */
[----:B------:R-:W-:Y:S02]  /*08b0*/  LOP3.LUT R0, R0, 0xfffffffb, RZ, 0xc0, !PT ;  /* 0xfffffffb00007812 */ /* 0x000fe400078ec0ff */
[----:B------:R-:W-:Y:S02]  /*08c0*/  IADD3 R107, R2, 0x100, RZ ;  /* 0x00000100026b7810 */ /* 0x000fe40007ffe0ff */
[----:B------:R-:W-:Y:S02]  /*08d0*/  @P2 LOP3.LUT R0, R0, 0x4, RZ, 0xfc, !PT ;  /* 0x0000000400002812 */ /* 0x000fe400078efcff */
[C---:B------:R-:W-:Y:S02]  /*08e0*/  IADD3 R106, R2.reuse, 0x110, RZ ;  /* 0x00000110026a7810 */ /* 0x040fe40007ffe0ff */
[C---:B------:R-:W-:Y:S02]  /*08f0*/  IADD3 R105, R2.reuse, 0x120, RZ ;  /* 0x0000012002697810 */ /* 0x040fe40007ffe0ff */
[----:B------:R-:W-:-:S02]  /*0900*/  IADD3 R104, R2, 0x130, RZ ;  /* 0x0000013002687810 */ /* 0x000fc40007ffe0ff */
[----:B------:R-:W-:Y:S02]  /*0910*/  LOP3.LUT R0, R0, 0xfffffffd, RZ, 0xc0, !PT ;  /* 0xfffffffd00007812 */ /* 0x000fe400078ec0ff */
[----:B------:R-:W-:Y:S02]  /*0920*/  IADD3 R103, R2, 0x140, RZ ;  /* 0x0000014002677810 */ /* 0x000fe40007ffe0ff */
[----:B------:R-:W-:Y:S02]  /*0930*/  SHF.R.S32.HI R6, RZ, 0x1f, R107 ;  /* 0x0000001fff067819 */ /* 0x000fe4000001146b */
[----:B------:R-:W-:Y:S02]  /*0940*/  SHF.R.S32.HI R5, RZ, 0x1f, R106 ;  /* 0x0000001fff057819 */ /* 0x000fe4000001146a */
[----:B------:R-:W-:Y:S02]  /*0950*/  SHF.R.S32.HI R4, RZ, 0x1f, R105 ;  /* 0x0000001fff047819 */ /* 0x000fe40000011469 */
[----:B------:R-:W-:-:S02]  /*0960*/  SHF.R.S32.HI R125, RZ, 0x1f, R104 ;  /* 0x0000001fff7d7819 */ /* 0x000fc40000011468 */
[----:B------:R-:W-:Y:S02]  /*0970*/  ISETP.LT.U32.AND P5, PT, R107, UR4, PT ;  /* 0x000000046b007c0c */ /* 0x000fe4000bfa1070 */
[----:B------:R-:W-:Y:S02]  /*0980*/  @P0 LOP3.LUT R0, R0, 0x2, RZ, 0xfc, !PT ;  /* 0x0000000200000812 */ /* 0x000fe400078efcff */
[----:B------:R-:W-:Y:S02]  /*0990*/  ISETP.LT.U32.AND P4, PT, R106, UR4, PT ;  /* 0x000000046a007c0c */ /* 0x000fe4000bf81070 */
[----:B------:R-:W-:Y:S02]  /*09a0*/  ISETP.LT.U32.AND P3, PT, R105, UR4, PT ;  /* 0x0000000469007c0c */ /* 0x000fe4000bf61070 */
[----:B------:R-:W-:Y:S02]  /*09b0*/  ISETP.LT.U32.AND P2, PT, R104, UR4, PT ;  /* 0x0000000468007c0c */ /* 0x000fe4000bf41070 */
[----:B------:R-:W-:-:S02]  /*09c0*/  SHF.R.S32.HI R124, RZ, 0x1f, R103 ;  /* 0x0000001fff7c7819 */ /* 0x000fc40000011467 */
[----:B------:R-:W-:Y:S02]  /*09d0*/  ISETP.LT.U32.AND P0, PT, R103, UR4, PT ;  /* 0x0000000467007c0c */ /* 0x000fe4000bf01070 */
[----:B------:R-:W-:Y:S02]  /*09e0*/  ISETP.LT.AND.EX P5, PT, R6, UR5, !P1, P5 ;  /* 0x0000000506007c0c */ /* 0x000fe4000cfa1350 */
[----:B------:R-:W-:Y:S02]  /*09f0*/  ISETP.LT.AND.EX P4, PT, R5, UR5, !P1, P4 ;  /* 0x0000000505007c0c */ /* 0x000fe4000cf81340 */
[----:B------:R-:W-:Y:S02]  /*0a00*/  ISETP.LT.AND.EX P3, PT, R4, UR5, !P1, P3 ;  /* 0x0000000504007c0c */ /* 0x000fe4000cf61330 */
[----:B------:R-:W-:Y:S02]  /*0a10*/  ISETP.LT.AND.EX P2, PT, R125, UR5, !P1, P2 ;  /* 0x000000057d007c0c */ /* 0x000fe4000cf41320 */
[----:B------:R-:W-:Y:S01]  /*0a20*/  ISETP.LT.AND.EX P1, PT, R124, UR5, !P1, P0 ;  /* 0x000000057c007c0c */ /* 0x000fe2000cf21300 */
[----:B------:R-:W-:Y:S01]  /*0a30*/  UIMAD.WIDE.U32 UR4, UR8, 0x3, URZ ;  /* 0x00000003080478a5 */ /* 0x000fe2000f8e003f */
[----:B------:R-:W-:Y:S01]  /*0a40*/  SHF.R.S32.HI R4, RZ, 0x1f, R3 ;  /* 0x0000001fff047819 */ /* 0x000fe20000011403 */
[----:B------:R-:W-:-:S02]  /*0a50*/  ULEA.HI UR8, UP0, UR9, UR8, URZ, 0x1 ;  /* 0x0000000809087291 */ /* 0x000fc4000f81083f */
[----:B------:R-:W-:Y:S01]  /*0a60*/  UIADD3 UR11, UR5, UR11, URZ ;  /* 0x0000000b050b7290 */ /* 0x000fe2000fffe03f */
[----:B------:R-:W-:Y:S01]  /*0a70*/  LEA.HI R4, R4, R3, RZ, 0x5 ;  /* 0x0000000304047211 */ /* 0x000fe200078f28ff */
[----:B------:R-:W-:Y:S02]  /*0a80*/  UIADD3.X UR10, URZ, UR9, URZ, UP0, !UPT ;  /* 0x000000093f0a7290 */ /* 0x000fe400087fe43f */
[----:B------:R-:W-:Y:S01]  /*0a90*/  ULEA.HI UR9, UP0, UR11, UR4, URZ, 0x1 ;  /* 0x000000040b097291 */ /* 0x000fe2000f81083f */
[----:B------:R-:W-:Y:S01]  /*0aa0*/  SHF.R.S32.HI R4, RZ, 0x5, R4 ;  /* 0x00000005ff047819 */ /* 0x000fe20000011404 */
[----:B------:R-:W-:Y:S01]  /*0ab0*/  USHF.R.S64 UR8, UR8, 0x1, UR10 ;  /* 0x0000000108087899 */ /* 0x000fe2000800100a */
[----:B------:R-:W-:Y:S01]  /*0ac0*/  UMOV UR4, 0x400 ;  /* 0x0000040000047882 */ /* 0x000fe20000000000 */
[----:B------:R-:W-:Y:S02]  /*0ad0*/  UIADD3.X UR11, URZ, UR11, URZ, UP0, !UPT ;  /* 0x0000000b3f0b7290 */ /* 0x000fe400087fe43f */
[----:B--2---:R-:W-:-:S02]  /*0ae0*/  ULEA UR4, UR6, UR4, 0x18 ;  /* 0x0000000406047291 */ /* 0x004fc4000f8ec03f */
[----:B------:R-:W-:Y:S02]  /*0af0*/  USHF.R.S64 UR9, UR9, 0x1, UR11 ;  /* 0x0000000109097899 */ /* 0x000fe4000800100b */
[----:B------:R-:W-:Y:S02]  /*0b00*/  USHF.R.S32.HI UR10, URZ, 0x1, UR10 ;  /* 0x000000013f0a7899 */ /* 0x000fe4000801140a */
[----:B------:R-:W-:Y:S01]  /*0b10*/  USHF.R.S32.HI UR11, URZ, 0x1, UR11 ;  /* 0x000000013f0b7899 */ /* 0x000fe2000801140b */
[----:B------:R-:W-:Y:S01]  /*0b20*/  LEA R102, R4, UR4, 0x3 ;  /* 0x0000000404667c11 */ /* 0x000fe2000f8e18ff */
[----:B------:R-:W-:Y:S02]  /*0b30*/  USHF.L.U64.HI UR10, UR8, 0x2, UR10 ;  /* 0x00000002080a7899 */ /* 0x000fe4000801020a */
[----:B------:R-:W-:Y:S01]  /*0b40*/  USHF.L.U64.HI UR11, UR9, 0x2, UR11 ;  /* 0x00000002090b7899 */ /* 0x000fe2000801020b */
[----:B-1----:R-:W-:-:S11]  /*0b50*/  UMOV UR4, URZ ;  /* 0x0000003f00047c82 */ /* 0x002fd60008000000 */
.L_x_1370:
[----:B------:R-:W-:Y:S01]  /*0b60*/  ULDC UR15, c[0x0][0x2a0] ;  /* 0x0000a800000f7ab9 */ /* 0x000fe20000000800 */
[----:B------:R-:W-:Y:S01]  /*0b70*/  IABS R6, UR12 ;  /* 0x0000000c00067c13 */ /* 0x000fe20008000000 */
[----:B------:R-:W-:Y:S01]  /*0b80*/  UMOV UR6, URZ ;  /* 0x0000003f00067c82 */ /* 0x000fe20008000000 */
[----:B0-----:R-:W-:Y:S01]  /*0b90*/  MOV R4, UR15 ;  /* 0x0000000f00047c02 */ /* 0x001fe20008000f00 */
[----:B------:R-:W-:Y:S01]  /*0ba0*/  UISETP.GE.AND UP2, UPT, UR12, URZ, UPT ;  /* 0x0000003f0c00728c */ /* 0x000fe2000bf46270 */
[----:B------:R-:W-:Y:S01]  /*0bb0*/  R2UR UR13, R6 ;  /* 0x00000000060d72ca */ /* 0x000fe200000e0000 */
[----:B------:R-:W0:Y:S01]  /*0bc0*/  @P5 LDC.64 R68, c[0x0][0x230] ;  /* 0x00008c00ff445b82 */ /* 0x000e220000000a00 */
[----:B------:R-:W-:Y:S02]  /*0bd0*/  IABS R4, R4 ;  /* 0x0000000400047213 */ /* 0x000fe40000000000 */
[----:B------:R-:W-:Y:S02]  /*0be0*/  CS2R R76, SRZ ;  /* 0x00000000004c7805 */ /* 0x000fe4000001ff00 */
[----:B------:R-:W-:-:S02]  /*0bf0*/  P2R R20, PR, RZ, 0x4 ;  /* 0x00000004ff147803 */ /* 0x000fc40000000000 */
[----:B------:R-:W-:Y:S02]  /*0c00*/  R2UR UR16, R4 ;  /* 0x00000000041072ca */ /* 0x000fe400000e0000 */
[C---:B------:R-:W-:Y:S01]  /*0c10*/  LOP3.LUT P2, RZ, R0.reuse, 0x100000, RZ, 0xc0, !PT ;  /* 0x0010000000ff7812 */ /* 0x040fe2000784c0ff */
[----:B------:R-:W1:Y:S01]  /*0c20*/  @P4 LDC.64 R84, c[0x0][0x230] ;  /* 0x00008c00ff544b82 */ /* 0x000e620000000a00 */
[----:B------:R-:W-:Y:S02]  /*0c30*/  SHF.R.S32.HI R9, RZ, 0x1f, R2 ;  /* 0x0000001fff097819 */ /* 0x000fe40000011402 */
[----:B------:R-:W-:Y:S02]  /*0c40*/  P2R R8, PR, RZ, 0x8 ;  /* 0x00000008ff087803 */ /* 0x000fe40000000000 */
[C---:B------:R-:W-:Y:S02]  /*0c50*/  LOP3.LUT P3, RZ, R0.reuse, 0x8000, RZ, 0xc0, !PT ;  /* 0x0000800000ff7812 */ /* 0x040fe4000786c0ff */
[----:B------:R-:W-:Y:S01]  /*0c60*/  P2R R22, PR, RZ, 0x2 ;  /* 0x00000002ff167803 */ /* 0x000fe20000000000 */
[----:B------:R-:W2:Y:S01]  /*0c70*/  @P4 LDC.64 R82, c[0x0][0x228] ;  /* 0x00008a00ff524b82 */ /* 0x000ea20000000a00 */
[----:B------:R-:W-:Y:S01]  /*0c80*/  LOP3.LUT P1, RZ, R0, 0x2000, RZ, 0xc0, !PT ;  /* 0x0000200000ff7812 */ /* 0x000fe2000782c0ff */
[----:B------:R-:W3:Y:S01]  /*0c90*/  I2F.RP R4, UR16 ;  /* 0x0000001000047d06 */ /* 0x000ee20008209400 */
[----:B------:R-:W-:-:S02]  /*0ca0*/  SHF.R.S32.HI R10, RZ, 0x1f, R119 ;  /* 0x0000001fff0a7819 */ /* 0x000fc40000011477 */
[----:B------:R-:W-:Y:S02]  /*0cb0*/  LOP3.LUT P6, RZ, R0, 0x200, RZ, 0xc0, !PT ;  /* 0x0000020000ff7812 */ /* 0x000fe400078cc0ff */
[----:B------:R-:W-:Y:S01]  /*0cc0*/  SHF.R.S32.HI R12, RZ, 0x1f, R113 ;  /* 0x0000001fff0c7819 */ /* 0x000fe20000011471 */
[----:B------:R-:W4:Y:S01]  /*0cd0*/  @P2 LDC.64 R6, c[0x0][0x288] ;  /* 0x0000a200ff062b82 */ /* 0x000f220000000a00 */
[----:B------:R-:W-:Y:S02]  /*0ce0*/  SHF.R.S32.HI R14, RZ, 0x1f, R112 ;  /* 0x0000001fff0e7819 */ /* 0x000fe40000011470 */
[----:B------:R-:W-:Y:S02]  /*0cf0*/  SHF.R.S32.HI R16, RZ, 0x1f, R111 ;  /* 0x0000001fff107819 */ /* 0x000fe4000001146f */
[----:B------:R-:W-:Y:S02]  /*0d00*/  SHF.R.S32.HI R18, RZ, 0x1f, R110 ;  /* 0x0000001fff127819 */ /* 0x000fe4000001146e */
[----:B------:R-:W-:Y:S01]  /*0d10*/  SHF.R.S32.HI R21, RZ, 0x1f, R109 ;  /* 0x0000001fff157819 */ /* 0x000fe2000001146d */
[----:B------:R-:W0:Y:S01]  /*0d20*/  @P2 LDC.64 R42, c[0x0][0x230] ;  /* 0x00008c00ff2a2b82 */ /* 0x000e220000000a00 */
[----:B---3--:R-:W3:Y:S01]  /*0d30*/  MUFU.RCP R4, R4 ;  /* 0x0000000400047308 */ /* 0x008ee20000001000 */
[----:B------:R-:W-:-:S02]  /*0d40*/  SHF.R.S32.HI R23, RZ, 0x1f, R108 ;  /* 0x0000001fff177819 */ /* 0x000fc4000001146c */
[----:B------:R-:W-:Y:S02]  /*0d50*/  SHF.R.S32.HI R24, RZ, 0x1f, R107 ;  /* 0x0000001fff187819 */ /* 0x000fe4000001146b */
[----:B------:R-:W-:Y:S02]  /*0d60*/  SHF.R.S32.HI R52, RZ, 0x1f, R105 ;  /* 0x0000001fff347819 */ /* 0x000fe40000011469 */
[----:B------:R-:W1:Y:S08]  /*0d70*/  @P3 LDC.64 R80, c[0x0][0x230] ;  /* 0x00008c00ff503b82 */ /* 0x000e700000000a00 */
[----:B------:R-:W2:Y:S01]  /*0d80*/  @P1 LDC.64 R96, c[0x0][0x230] ;  /* 0x00008c00ff601b82 */ /* 0x000ea20000000a00 */
[----:B---3--:R-:W-:-:S02]  /*0d90*/  IADD3 R5, R4, 0xffffffe, RZ ;  /* 0x0ffffffe04057810 */ /* 0x008fc40007ffe0ff */
[----:B------:R-:W-:-:S04]  /*0da0*/  SHF.R.S32.HI R4, RZ, 0x1f, R101 ;  /* 0x0000001fff047819 */ /* 0x000fc80000011465 */
[----:B------:R-:W3:Y:S01]  /*0db0*/  F2I.FTZ.U32.TRUNC.NTZ R5, R5 ;  /* 0x0000000500057305 */ /* 0x000ee2000021f000 */
[----:B------:R-:W2:Y:S08]  /*0dc0*/  @P1 LDC.64 R48, c[0x0][0x228] ;  /* 0x00008a00ff301b82 */ /* 0x000eb00000000a00 */
[----:B------:R-:W2:Y:S01]  /*0dd0*/  @P6 LDC.64 R74, c[0x0][0x230] ;  /* 0x00008c00ff4a6b82 */ /* 0x000ea20000000a00 */
[----:B---3--:R-:W-:-:S13]  /*0de0*/  R2UR UR7, R5 ;  /* 0x00000000050772ca */ /* 0x008fda00000e0000 */
[----:B------:R-:W-:-:S04]  /*0df0*/  UIADD3 UR5, URZ, -UR7, URZ ;  /* 0x800000073f057290 */ /* 0x000fc8000fffe03f */
[----:B------:R-:W-:-:S04]  /*0e00*/  UIMAD UR5, UR5, UR16, URZ ;  /* 0x00000010050572a4 */ /* 0x000fc8000f8e023f */
        /* <DEDUP_REMOVED lines=26> */
[----:B----4-:R-:W-:Y:S01]  /*0fb0*/  @P2 IMAD R4, R9, R6, RZ ;  /* 0x0000000609042224 */ /* 0x010fe200078e02ff */
[----:B------:R-:W-:Y:S01]  /*0fc0*/  SHF.R.S32.HI R9, RZ, 0x1f, R122 ;  /* 0x0000001fff097819 */ /* 0x000fe2000001147a */
[----:B------:R-:W-:Y:S02]  /*0fd0*/  USHF.R.S32.HI UR5, URZ, 0x1f, UR7 ;  /* 0x0000001f3f057899 */ /* 0x000fe40008011407 */
[----:B------:R-:W-:Y:S02]  /*0fe0*/  IMAD.WIDE.U32 R26, R5, UR7, R26 ;  /* 0x00000007051a7c25 */ /* 0x000fe4000f8e001a */
[----:B------:R-:W-:Y:S02]  /*0ff0*/  UIMAD UR5, UR5, UR16, URZ ;  /* 0x00000010050572a4 */ /* 0x000fe4000f8e023f */
[----:B------:R-:W-:Y:S01]  /*1000*/  @P2 IMAD R7, R2, R7, R4 ;  /* 0x0000000702072224 */ /* 0x000fe200078e0204 */
[----:B------:R-:W-:Y:S01]  /*1010*/  @P2 MOV R28, R26 ;  /* 0x0000001a001c2202 */ /* 0x000fe20000000f00 */
[----:B------:R-:W-:Y:S01]  /*1020*/  UIMAD UR5, UR7, UR17, UR5 ;  /* 0x00000011070572a4 */ /* 0x000fe2000f8e0205 */
[----:B------:R-:W-:-:S02]  /*1030*/  MOV R93, RZ ;  /* 0x000000ff005d7202 */ /* 0x000fc40000000f00 */
[----:B------:R-:W-:Y:S02]  /*1040*/  CS2R R98, SRZ ;  /* 0x0000000000627805 */ /* 0x000fe4000001ff00 */
[----:B------:R-:W-:Y:S01]  /*1050*/  MOV R100, RZ ;  /* 0x000000ff00647202 */ /* 0x000fe20000000f00 */
[----:B------:R-:W-:Y:S01]  /*1060*/  ULDC.64 UR6, c[0x0][0x290] ;  /* 0x0000a40000067ab9 */ /* 0x000fe20000000a00 */
[----:B------:R-:W-:-:S04]  /*1070*/  IADD3 R29, R27, UR5, RZ ;  /* 0x000000051b1d7c10 */ /* 0x000fc8000fffe0ff */
[----:B------:R-:W-:Y:S01]  /*1080*/  @P4 MOV R25, R29 ;  /* 0x0000001d00194202 */ /* 0x000fe20000000f00 */
        /* <DEDUP_REMOVED lines=14> */
[----:B------:R-:W-:-:S03]  /*1170*/  SHF.R.S32.HI R9, RZ, 0x1f, R121 ;  /* 0x0000001fff097819 */ /* 0x000fc60000011479 */
[----:B------:R-:W-:Y:S01]  /*1180*/  @P3 IMAD R7, R122, R7, R4 ;  /* 0x000000077a073224 */ /* 0x000fe200078e0204 */
[----:B------:R-:W-:-:S05]  /*1190*/  @P3 MOV R4, R26 ;  /* 0x0000001a00043202 */ /* 0x000fca0000000f00 */
[----:B------:R-:W-:-:S05]  /*11a0*/  @P3 IMAD.WIDE.U32 R4, R122, R6, R4 ;  /* 0x000000067a043225 */ /* 0x000fca00078e0004 */
[----:B------:R-:W-:Y:S02]  /*11b0*/  @P3 IADD3 R5, R5, R7, RZ ;  /* 0x0000000705053210 */ /* 0x000fe40007ffe0ff */
[----:B------:R-:W0:Y:S01]  /*11c0*/  @P3 LDC.64 R6, c[0x0][0x228] ;  /* 0x00008a00ff063b82 */ /* 0x000e220000000a00 */
[C---:B------:R-:W-:Y:S02]  /*11d0*/  @P3 SHF.L.U32 R51, R4.reuse, 0x1, RZ ;  /* 0x0000000104333819 */ /* 0x040fe400000006ff */
[----:B------:R-:W-:Y:S02]  /*11e0*/  @P3 SHF.L.U64.HI R4, R4, 0x1, R5 ;  /* 0x0000000104043819 */ /* 0x000fe40000010205 */
[----:B-1----:R-:W-:Y:S02]  /*11f0*/  @P3 IADD3 R80, P0, R51, R80, RZ ;  /* 0x0000005033503210 */ /* 0x002fe40007f1e0ff */
[----:B------:R-:W-:Y:S02]  /*1200*/  @P2 MOV R5, R29 ;  /* 0x0000001d00052202 */ /* 0x000fe40000000f00 */
[----:B------:R-:W-:-:S02]  /*1210*/  @P3 IADD3.X R81, R4, R81, RZ, P0, !PT ;  /* 0x0000005104513210 */ /* 0x000fc400007fe4ff */
[----:B0-----:R-:W-:-:S04]  /*1220*/  @P3 IADD3 R50, P0, R51, R6, RZ ;  /* 0x0000000633323210 */ /* 0x001fc80007f1e0ff */
[----:B------:R-:W-:Y:S02]  /*1230*/  @P3 IADD3.X R51, R4, R7, RZ, P0, !PT ;  /* 0x0000000704333210 */ /* 0x000fe400007fe4ff */
[----:B------:R-:W0:Y:S01]  /*1240*/  @P2 LDC.64 R6, c[0x0][0x288] ;  /* 0x0000a200ff062b82 */ /* 0x000e220000000a00 */
[----:B------:R-:W-:-:S13]  /*1250*/  LOP3.LUT P3, RZ, R0, 0x1000, RZ, 0xc0, !PT ;  /* 0x0000100000ff7812 */ /* 0x000fda000786c0ff */
[----:B------:R-:W1:Y:S08]  /*1260*/  @P3 LDC.64 R30, c[0x0][0x230] ;  /* 0x00008c00ff1e3b82 */ /* 0x000e700000000a00 */
[----:B------:R-:W4:Y:S01]  /*1270*/  @P3 LDC.64 R36, c[0x0][0x228] ;  /* 0x00008a00ff243b82 */ /* 0x000f220000000a00 */
        /* <DEDUP_REMOVED lines=9> */
[----:B---3--:R-:W-:-:S04]  /*1310*/  @P2 IADD3 R38, P0, R41, R38, RZ ;  /* 0x0000002629262210 */ /* 0x008fc80007f1e0ff */
[----:B------:R-:W-:Y:S02]  /*1320*/  @P2 IADD3.X R39, R4, R39, RZ, P0, !PT ;  /* 0x0000002704272210 */ /* 0x000fe400007fe4ff */
[----:B0-----:R-:W-:-:S04]  /*1330*/  @P2 IADD3 R40, P0, R41, R6, RZ ;  /* 0x0000000629282210 */ /* 0x001fc80007f1e0ff */
[----:B------:R-:W-:Y:S02]  /*1340*/  @P2 IADD3.X R41, R4, R7, RZ, P0, !PT ;  /* 0x0000000704292210 */ /* 0x000fe400007fe4ff */
[----:B------:R-:W0:Y:S01]  /*1350*/  @P1 LDC.64 R4, c[0x0][0x288] ;  /* 0x0000a200ff041b82 */ /* 0x000e220000000a00 */
[----:B------:R-:W-:Y:S02]  /*1360*/  @P1 MOV R7, R29 ;  /* 0x0000001d00071202 */ /* 0x000fe40000000f00 */
[----:B------:R-:W-:-:S13]  /*1370*/  LOP3.LUT P2, RZ, R0, 0x800, RZ, 0xc0, !PT ;  /* 0x0000080000ff7812 */ /* 0x000fda000784c0ff */
[----:B------:R-:W3:Y:S01]  /*1380*/  @P2 LDC.64 R94, c[0x0][0x230] ;  /* 0x00008c00ff5e2b82 */ /* 0x000ee20000000a00 */
[----:B0-----:R-:W-:-:S07]  /*1390*/  @P1 IMAD R6, R9, R4, RZ ;  /* 0x0000000409061224 */ /* 0x001fce00078e02ff */
[----:B------:R-:W0:Y:S01]  /*13a0*/  @P2 LDC.64 R46, c[0x0][0x228] ;  /* 0x00008a00ff2e2b82 */ /* 0x000e220000000a00 */
[----:B------:R-:W-:Y:S01]  /*13b0*/  @P1 IMAD R9, R120, R5, R6 ;  /* 0x0000000578091224 */ /* 0x000fe200078e0206 */
[----:B------:R-:W-:-:S05]  /*13c0*/  @P1 MOV R6, R26 ;  /* 0x0000001a00061202 */ /* 0x000fca0000000f00 */
[----:B------:R-:W-:-:S05]  /*13d0*/  @P1 IMAD.WIDE.U32 R4, R120, R4, R6 ;  /* 0x0000000478041225 */ /* 0x000fca00078e0006 */
[----:B------:R-:W-:Y:S02]  /*13e0*/  @P1 IADD3 R7, R5, R9, RZ ;  /* 0x0000000905071210 */ /* 0x000fe40007ffe0ff */
[C---:B------:R-:W-:Y:S02]  /*13f0*/  @P1 SHF.L.U32 R5, R4.reuse, 0x1, RZ ;  /* 0x0000000104051819 */ /* 0x040fe400000006ff */
[----:B------:R-:W-:Y:S02]  /*1400*/  @P1 SHF.L.U64.HI R4, R4, 0x1, R7 ;  /* 0x0000000104041819 */ /* 0x000fe40000010207 */
[----:B--2---:R-:W-:Y:S02]  /*1410*/  @P1 IADD3 R96, P0, R5, R96, RZ ;  /* 0x0000006005601210 */ /* 0x004fe40007f1e0ff */
[----:B------:R-:W-:Y:S02]  /*1420*/  @P3 MOV R7, R29 ;  /* 0x0000001d00073202 */ /* 0x000fe40000000f00 */
[----:B------:R-:W-:-:S02]  /*1430*/  @P1 IADD3.X R97, R4, R97, RZ, P0, !PT ;  /* 0x0000006104611210 */ /* 0x000fc400007fe4ff */
[----:B------:R-:W-:-:S04]  /*1440*/  @P1 IADD3 R48, P0, R5, R48, RZ ;  /* 0x0000003005301210 */ /* 0x000fc80007f1e0ff */
[----:B------:R-:W-:Y:S02]  /*1450*/  @P1 IADD3.X R49, R4, R49, RZ, P0, !PT ;  /* 0x0000003104311210 */ /* 0x000fe400007fe4ff */
[----:B------:R-:W2:Y:S01]  /*1460*/  @P3 LDC.64 R4, c[0x0][0x288] ;  /* 0x0000a200ff043b82 */ /* 0x000ea20000000a00 */
[----:B------:R-:W-:-:S13]  /*1470*/  LOP3.LUT P1, RZ, R0, 0x400, RZ, 0xc0, !PT ;  /* 0x0000040000ff7812 */ /* 0x000fda000782c0ff */
[----:B------:R-:W0:Y:S08]  /*1480*/  @P1 LDC.64 R32, c[0x0][0x230] ;  /* 0x00008c00ff201b82 */ /* 0x000e300000000a00 */
[----:B------:R-:W0:Y:S01]  /*1490*/  @P1 LDC.64 R34, c[0x0][0x228] ;  /* 0x00008a00ff221b82 */ /* 0x000e220000000a00 */
[----:B--2---:R-:W-:Y:S01]  /*14a0*/  @P3 IMAD R6, R10, R4, RZ ;  /* 0x000000040a063224 */ /* 0x004fe200078e02ff */
[----:B------:R-:W-:-:S03]  /*14b0*/  SHF.R.S32.HI R10, RZ, 0x1f, R118 ;  /* 0x0000001fff0a7819 */ /* 0x000fc60000011476 */
[----:B------:R-:W-:Y:S01]  /*14c0*/  @P3 IMAD R9, R119, R5, R6 ;  /* 0x0000000577093224 */ /* 0x000fe200078e0206 */
[----:B------:R-:W-:-:S05]  /*14d0*/  @P3 MOV R6, R26 ;  /* 0x0000001a00063202 */ /* 0x000fca0000000f00 */
[----:B------:R-:W-:-:S05]  /*14e0*/  @P3 IMAD.WIDE.U32 R4, R119, R4, R6 ;  /* 0x0000000477043225 */ /* 0x000fca00078e0006 */
[----:B------:R-:W-:Y:S02]  /*14f0*/  @P3 IADD3 R7, R5, R9, RZ ;  /* 0x0000000905073210 */ /* 0x000fe40007ffe0ff */
[C---:B------:R-:W-:Y:S02]  /*1500*/  @P3 SHF.L.U32 R5, R4.reuse, 0x1, RZ ;  /* 0x0000000104053819 */ /* 0x040fe400000006ff */
[----:B------:R-:W-:Y:S02]  /*1510*/  @P3 SHF.L.U64.HI R4, R4, 0x1, R7 ;  /* 0x0000000104043819 */ /* 0x000fe40000010207 */
[----:B-1----:R-:W-:Y:S02]  /*1520*/  @P3 IADD3 R30, P0, R5, R30, RZ ;  /* 0x0000001e051e3210 */ /* 0x002fe40007f1e0ff */
[----:B------:R-:W-:Y:S02]  /*1530*/  @P2 MOV R7, R29 ;  /* 0x0000001d00072202 */ /* 0x000fe40000000f00 */
[----:B------:R-:W-:-:S02]  /*1540*/  @P3 IADD3.X R31, R4, R31, RZ, P0, !PT ;  /* 0x0000001f041f3210 */ /* 0x000fc400007fe4ff */
[----:B----4-:R-:W-:-:S04]  /*1550*/  @P3 IADD3 R36, P0, R5, R36, RZ ;  /* 0x0000002405243210 */ /* 0x010fc80007f1e0ff */
[----:B------:R-:W-:Y:S02]  /*1560*/  @P3 IADD3.X R37, R4, R37, RZ, P0, !PT ;  /* 0x0000002504253210 */ /* 0x000fe400007fe4ff */
[----:B------:R-:W1:Y:S01]  /*1570*/  @P2 LDC.64 R4, c[0x0][0x288] ;  /* 0x0000a200ff042b82 */ /* 0x000e620000000a00 */
[----:B------:R-:W-:Y:S02]  /*1580*/  ISETP.NE.AND P3, PT, R8, RZ, PT ;  /* 0x000000ff0800720c */ /* 0x000fe40003f65270 */
[----:B------:R-:W-:-:S11]  /*1590*/  SHF.R.S32.HI R8, RZ, 0x1f, R115 ;  /* 0x0000001fff087819 */ /* 0x000fd60000011473 */
[----:B------:R-:W2:Y:S01]  /*15a0*/  @P3 LDC.64 R66, c[0x0][0x230] ;  /* 0x00008c00ff423b82 */ /* 0x000ea20000000a00 */
[----:B-1----:R-:W-:Y:S01]  /*15b0*/  @P2 IMAD R6, R10, R4, RZ ;  /* 0x000000040a062224 */ /* 0x002fe200078e02ff */
[----:B------:R-:W-:-:S03]  /*15c0*/  SHF.R.S32.HI R10, RZ, 0x1f, R117 ;  /* 0x0000001fff0a7819 */ /* 0x000fc60000011475 */
[----:B------:R-:W-:Y:S01]  /*15d0*/  @P2 IMAD R5, R118, R5, R6 ;  /* 0x0000000576052224 */ /* 0x000fe200078e0206 */
[----:B------:R-:W-:-:S05]  /*15e0*/  @P2 MOV R6, R26 ;  /* 0x0000001a00062202 */ /* 0x000fca0000000f00 */
[----:B------:R-:W-:-:S05]  /*15f0*/  @P2 IMAD.WIDE.U32 R6, R118, R4, R6 ;  /* 0x0000000476062225 */ /* 0x000fca00078e0006 */
[----:B------:R-:W-:Y:S02]  /*1600*/  @P2 IADD3 R7, R7, R5, RZ ;  /* 0x0000000507072210 */ /* 0x000fe40007ffe0ff */
[C---:B------:R-:W-:Y:S02]  /*1610*/  @P2 SHF.L.U32 R5, R6.reuse, 0x1, RZ ;  /* 0x0000000106052819 */ /* 0x040fe400000006ff */
[----:B------:R-:W-:Y:S02]  /*1620*/  @P2 SHF.L.U64.HI R6, R6, 0x1, R7 ;  /* 0x0000000106062819 */ /* 0x000fe40000010207 */
[----:B---3--:R-:W-:Y:S02]  /*1630*/  @P2 IADD3 R94, P0, R5, R94, RZ ;  /* 0x0000005e055e2210 */ /* 0x008fe40007f1e0ff */
[----:B------:R-:W-:Y:S02]  /*1640*/  @P1 MOV R7, R29 ;  /* 0x0000001d00071202 */ /* 0x000fe40000000f00 */
[----:B------:R-:W-:-:S02]  /*1650*/  @P2 IADD3.X R95, R6, R95, RZ, P0, !PT ;  /* 0x0000005f065f2210 */ /* 0x000fc400007fe4ff */
[----:B0-----:R-:W-:Y:S02]  /*1660*/  @P2 IADD3 R46, P0, R5, R46, RZ ;  /* 0x0000002e052e2210 */ /* 0x001fe40007f1e0ff */
[----:B------:R-:W0:Y:S02]  /*1670*/  @P1 LDC.64 R4, c[0x0][0x288] ;  /* 0x0000a200ff041b82 */ /* 0x000e240000000a00 */
[----:B------:R-:W-:Y:S02]  /*1680*/  @P2 IADD3.X R47, R6, R47, RZ, P0, !PT ;  /* 0x0000002f062f2210 */ /* 0x000fe400007fe4ff */
[----:B------:R-:W-:-:S13]  /*1690*/  LOP3.LUT P2, RZ, R0, 0x80, RZ, 0xc0, !PT ;  /* 0x0000008000ff7812 */ /* 0x000fda000784c0ff */
[----:B------:R-:W-:Y:S01]  /*16a0*/  @P2 MOV R11, R29 ;  /* 0x0000001d000b2202 */ /* 0x000fe20000000f00 */
[----:B------:R-:W1:Y:S01]  /*16b0*/  @P2 LDC.64 R58, c[0x0][0x230] ;  /* 0x00008c00ff3a2b82 */ /* 0x000e620000000a00 */
[----:B0-----:R-:W-:Y:S01]  /*16c0*/  @P1 IMAD R6, R10, R4, RZ ;  /* 0x000000040a061224 */ /* 0x001fe200078e02ff */
[----:B------:R-:W-:-:S03]  /*16d0*/  SHF.R.S32.HI R10, RZ, 0x1f, R116 ;  /* 0x0000001fff0a7819 */ /* 0x000fc60000011474 */
[----:B------:R-:W-:Y:S01]  /*16e0*/  @P1 IMAD R5, R117, R5, R6 ;  /* 0x0000000575051224 */ /* 0x000fe200078e0206 */
[----:B------:R-:W-:-:S05]  /*16f0*/  @P1 MOV R6, R26 ;  /* 0x0000001a00061202 */ /* 0x000fca0000000f00 */
[----:B------:R-:W-:-:S05]  /*1700*/  @P1 IMAD.WIDE.U32 R6, R117, R4, R6 ;  /* 0x0000000475061225 */ /* 0x000fca00078e0006 */
[----:B------:R-:W-:Y:S02]  /*1710*/  @P1 IADD3 R7, R7, R5, RZ ;  /* 0x0000000507071210 */ /* 0x000fe40007ffe0ff */
[C---:B------:R-:W-:Y:S02]  /*1720*/  @P1 SHF.L.U32 R5, R6.reuse, 0x1, RZ ;  /* 0x0000000106051819 */ /* 0x040fe400000006ff */
[----:B------:R-:W-:Y:S02]  /*1730*/  @P1 SHF.L.U64.HI R6, R6, 0x1, R7 ;  /* 0x0000000106061819 */ /* 0x000fe40000010207 */
[----:B------:R-:W-:Y:S02]  /*1740*/  @P1 IADD3 R32, P0, R5, R32, RZ ;  /* 0x0000002005201210 */ /* 0x000fe40007f1e0ff */
[----:B------:R-:W-:Y:S02]  /*1750*/  @P6 MOV R7, R29 ;  /* 0x0000001d00076202 */ /* 0x000fe40000000f00 */
[----:B------:R-:W-:-:S02]  /*1760*/  @P1 IADD3.X R33, R6, R33, RZ, P0, !PT ;  /* 0x0000002106211210 */ /* 0x000fc400007fe4ff */
[----:B------:R-:W-:Y:S02]  /*1770*/  @P1 IADD3 R34, P0, R5, R34, RZ ;  /* 0x0000002205221210 */ /* 0x000fe40007f1e0ff */
[----:B------:R-:W0:Y:S02]  /*1780*/  @P6 LDC.64 R4, c[0x0][0x288] ;  /* 0x0000a200ff046b82 */ /* 0x000e240000000a00 */
[----:B------:R-:W-:Y:S02]  /*1790*/  @P1 IADD3.X R35, R6, R35, RZ, P0, !PT ;  /* 0x0000002306231210 */ /* 0x000fe400007fe4ff */
[C---:B------:R-:W-:Y:S02]  /*17a0*/  LOP3.LUT P1, RZ, R0.reuse, 0x100, RZ, 0xc0, !PT ;  /* 0x0000010000ff7812 */ /* 0x040fe4000782c0ff */
[----:B------:R-:W-:-:S04]  /*17b0*/  LOP3.LUT R0, R0, 0xfbffffff, RZ, 0xc0, !PT ;  /* 0xfbffffff00007812 */ /* 0x000fc800078ec0ff */
[----:B------:R-:W-:-:S07]  /*17c0*/  @P6 LOP3.LUT R0, R0, 0x4000000, RZ, 0xfc, !PT ;  /* 0x0400000000006812 */ /* 0x000fce00078efcff */
[----:B------:R-:W-:Y:S01]  /*17d0*/  @P1 MOV R9, R29 ;  /* 0x0000001d00091202 */ /* 0x000fe20000000f00 */
[----:B------:R-:W3:Y:S01]  /*17e0*/  @P1 LDC.64 R60, c[0x0][0x230] ;  /* 0x00008c00ff3c1b82 */ /* 0x000ee20000000a00 */
        /* <DEDUP_REMOVED lines=8> */
[----:B------:R-:W0:Y:S01]  /*1870*/  @P6 LDC.64 R4, c[0x0][0x228] ;  /* 0x00008a00ff046b82 */ /* 0x000e220000000a00 */
[----:B------:R-:W-:-:S04]  /*1880*/  @P6 IADD3 R74, P0, R7, R74, RZ ;  /* 0x0000004a074a6210 */ /* 0x000fc80007f1e0ff */
[----:B------:R-:W-:Y:S02]  /*1890*/  @P6 IADD3.X R75, R6, R75, RZ, P0, !PT ;  /* 0x0000004b064b6210 */ /* 0x000fe400007fe4ff */
[----:B0-----:R-:W-:-:S04]  /*18a0*/  @P6 IADD3 R4, P0, R7, R4, RZ ;  /* 0x0000000407046210 */ /* 0x001fc80007f1e0ff */
[----:B------:R-:W-:Y:S02]  /*18b0*/  @P6 IADD3.X R5, R6, R5, RZ, P0, !PT ;  /* 0x0000000506056210 */ /* 0x000fe400007fe4ff */
[----:B------:R-:W0:Y:S01]  /*18c0*/  @P1 LDC.64 R6, c[0x0][0x288] ;  /* 0x0000a200ff061b82 */ /* 0x000e220000000a00 */
[----:B------:R-:W-:-:S13]  /*18d0*/  LOP3.LUT P6, RZ, R0, 0x2, RZ, 0xc0, !PT ;  /* 0x0000000200ff7812 */ /* 0x000fda00078cc0ff */
[----:B------:R-:W4:Y:S08]  /*18e0*/  @P6 LDC.64 R88, c[0x0][0x230] ;  /* 0x00008c00ff586b82 */ /* 0x000f300000000a00 */
[----:B------:R-:W2:Y:S01]  /*18f0*/  @P6 LDC.64 R86, c[0x0][0x228] ;  /* 0x00008a00ff566b82 */ /* 0x000ea20000000a00 */
        /* <DEDUP_REMOVED lines=8> */
[----:B---3--:R-:W-:-:S04]  /*1980*/  @P1 IADD3 R60, P0, R9, R60, RZ ;  /* 0x0000003c093c1210 */ /* 0x008fc80007f1e0ff */
[----:B------:R-:W-:Y:S02]  /*1990*/  @P1 IADD3.X R61, R8, R61, RZ, P0, !PT ;  /* 0x0000003d083d1210 */ /* 0x000fe400007fe4ff */
[----:B0-----:R-:W-:-:S04]  /*19a0*/  @P1 IADD3 R6, P0, R9, R6, RZ ;  /* 0x0000000609061210 */ /* 0x001fc80007f1e0ff */
[----:B------:R-:W-:Y:S02]  /*19b0*/  @P1 IADD3.X R7, R8, R7, RZ, P0, !PT ;  /* 0x0000000708071210 */ /* 0x000fe400007fe4ff */
[----:B------:R-:W0:Y:S01]  /*19c0*/  @P2 LDC.64 R8, c[0x0][0x288] ;  /* 0x0000a200ff082b82 */ /* 0x000e220000000a00 */
[----:B------:R-:W-:-:S13]  /*19d0*/  LOP3.LUT P1, RZ, R0, 0x40, RZ, 0xc0, !PT ;  /* 0x0000004000ff7812 */ /* 0x000fda000782c0ff */
[----:B------:R-:W-:Y:S01]  /*19e0*/  @P1 MOV R13, R29 ;  /* 0x0000001d000d1202 */ /* 0x000fe20000000f00 */
[----:B------:R-:W3:Y:S01]  /*19f0*/  @P1 LDC.64 R72, c[0x0][0x230] ;  /* 0x00008c00ff481b82 */ /* 0x000ee20000000a00 */
        /* <DEDUP_REMOVED lines=10> */
[----:B0-----:R-:W-:-:S04]  /*1aa0*/  @P2 IADD3 R8, P0, R11, R8, RZ ;  /* 0x000000080b082210 */ /* 0x001fc80007f1e0ff */
[----:B------:R-:W-:Y:S02]  /*1ab0*/  @P2 IADD3.X R9, R10, R9, RZ, P0, !PT ;  /* 0x000000090a092210 */ /* 0x000fe400007fe4ff */
[----:B------:R-:W0:Y:S01]  /*1ac0*/  @P1 LDC.64 R10, c[0x0][0x288] ;  /* 0x0000a200ff0a1b82 */ /* 0x000e220000000a00 */
[----:B------:R-:W-:-:S13]  /*1ad0*/  LOP3.LUT P2, RZ, R0, 0x20, RZ, 0xc0, !PT ;  /* 0x0000002000ff7812 */ /* 0x000fda000784c0ff */
[----:B------:R-:W-:Y:S01]  /*1ae0*/  @P2 MOV R15, R29 ;  /* 0x0000001d000f2202 */ /* 0x000fe20000000f00 */
        /* <DEDUP_REMOVED lines=61> */
[----:B------:R-:W-:-:S13]  /*1ec0*/  ISETP.NE.AND P2, PT, R20, RZ, PT ;  /* 0x000000ff1400720c */ /* 0x000fda0003f45270 */
[----:B------:R-:W1:Y:S01]  /*1ed0*/  @P2 LDC.64 R78, c[0x0][0x230] ;  /* 0x00008c00ff4e2b82 */ /* 0x000e620000000a00 */
[----:B------:R-:W-:-:S07]  /*1ee0*/  @P2 MOV R53, R29 ;  /* 0x0000001d00352202 */ /* 0x000fce0000000f00 */
        /* <DEDUP_REMOVED lines=15> */
[----:B------:R-:W-:-:S13]  /*1fe0*/  ISETP.NE.AND P1, PT, R22, RZ, PT ;  /* 0x000000ff1600720c */ /* 0x000fda0003f25270 */
[-C--:B------:R-:W-:Y:S01]  /*1ff0*/  @P1 MOV R63, R29.reuse ;  /* 0x0000001d003f1202 */ /* 0x080fe20000000f00 */
        /* <DEDUP_REMOVED lines=8> */
[----:B----4-:R-:W-:Y:S02]  /*2080*/  @P6 IADD3 R88, P0, R21, R88, RZ ;  /* 0x0000005815586210 */ /* 0x010fe40007f1e0ff */
[----:B------:R-:W-:Y:S02]  /*2090*/  @P5 MOV R23, R29 ;  /* 0x0000001d00175202 */ /* 0x000fe40000000f00 */
[----:B------:R-:W-:-:S02]  /*20a0*/  @P6 IADD3.X R89, R22, R89, RZ, P0, !PT ;  /* 0x0000005916596210 */ /* 0x000fc400007fe4ff */
[----:B--2---:R-:W-:Y:S02]  /*20b0*/  @P6 IADD3 R86, P0, R21, R86, RZ ;  /* 0x0000005615566210 */ /* 0x004fe40007f1e0ff */
[----:B------:R-:W0:Y:S02]  /*20c0*/  @P5 LDC.64 R20, c[0x0][0x288] ;  /* 0x0000a200ff145b82 */ /* 0x000e240000000a00 */
[----:B------:R-:W-:Y:S02]  /*20d0*/  @P6 IADD3.X R87, R22, R87, RZ, P0, !PT ;  /* 0x0000005716576210 */ /* 0x000fe400007fe4ff */
[C---:B------:R-:W-:Y:S02]  /*20e0*/  LOP3.LUT P6, RZ, R0.reuse, 0x4000, RZ, 0xc0, !PT ;  /* 0x0000400000ff7812 */ /* 0x040fe400078cc0ff */
[----:B------:R-:W-:-:S04]  /*20f0*/  LOP3.LUT R0, R0, 0xfeffffff, RZ, 0xc0, !PT ;  /* 0xfeffffff00007812 */ /* 0x000fc800078ec0ff */
[----:B------:R-:W-:-:S07]  /*2100*/  @P5 LOP3.LUT R0, R0, 0x1000000, RZ, 0xfc, !PT ;  /* 0x0100000000005812 */ /* 0x000fce00078efcff */
[----:B------:R-:W5:Y:S01]  /*2110*/  @P6 LDG.E R93, desc[UR18][R40.64] ;  /* 0x00000012285d6981 */ /* 0x000f62000c1e1900 */
        /* <DEDUP_REMOVED lines=14> */
[C---:B------:R-:W-:Y:S02]  /*2200*/  LOP3.LUT P5, RZ, R0.reuse, 0x8000, RZ, 0xc0, !PT ;  /* 0x0000800000ff7812 */ /* 0x040fe400078ac0ff */
[----:B------:R-:W-:-:S04]  /*2210*/  LOP3.LUT R0, R0, 0xfdffffff, RZ, 0xc0, !PT ;  /* 0xfdffffff00007812 */ /* 0x000fc800078ec0ff */
[----:B------:R-:W-:Y:S01]  /*2220*/  @P4 LOP3.LUT R0, R0, 0x2000000, RZ, 0xfc, !PT ;  /* 0x0200000000004812 */ /* 0x000fe200078efcff */
[----:B0-----:R-:W-:-:S04]  /*2230*/  @P4 IMAD R24, R24, R22, RZ ;  /* 0x0000001618184224 */ /* 0x001fc800078e02ff */
        /* <DEDUP_REMOVED lines=29> */
[----:B------:R2:W3:Y:S04]  /*2410*/  @P3 LDG.E R77, desc[UR18][R42.64] ;  /* 0x000000122a4d3981 */ /* 0x0004e8000c1e1900 */
[----:B------:R4:W5:Y:S01]  /*2420*/  @P3 LDG.E R76, desc[UR18][R44.64] ;  /* 0x000000122c4c3981 */ /* 0x000962000c1e1900 */
[----:B0-----:R-:W-:Y:S01]  /*2430*/  @P2 IMAD R52, R125, R24, RZ ;  /* 0x000000187d342224 */ /* 0x001fe200078e02ff */
[----:B--2---:R-:W0:Y:S03]  /*2440*/  @P4 LDC.64 R42, c[0x0][0x288] ;  /* 0x0000a200ff2a4b82 */ /* 0x004e260000000a00 */
        /* <DEDUP_REMOVED lines=8> */
[----:B------:R-:W-:Y:S02]  /*24d0*/  @P2 IADD3 R64, P0, R24, R64, RZ ;  /* 0x0000004018402210 */ /* 0x000fe40007f1e0ff */
[----:B------:R-:W1:Y:S02]  /*24e0*/  @P1 LDC.64 R24, c[0x0][0x230] ;  /* 0x00008c00ff181b82 */ /* 0x000e640000000a00 */
[----:B------:R-:W-:-:S06]  /*24f0*/  @P2 IADD3.X R65, R52, R65, RZ, P0, !PT ;  /* 0x0000004134412210 */ /* 0x000fcc00007fe4ff */
[----:B------:R-:W2:Y:S02]  /*2500*/  @P1 LDC.64 R52, c[0x0][0x288] ;  /* 0x0000a200ff341b82 */ /* 0x000ea40000000a00 */
[----:B--2---:R-:W-:-:S04]  /*2510*/  @P1 IMAD R62, R124, R52, RZ ;  /* 0x000000347c3e1224 */ /* 0x004fc800078e02ff */
[----:B------:R-:W-:Y:S01]  /*2520*/  @P1 IMAD R53, R103, R53, R62 ;  /* 0x0000003567351224 */ /* 0x000fe200078e023e */
[----:B------:R-:W-:-:S05]  /*2530*/  @P1 MOV R62, R26 ;  /* 0x0000001a003e1202 */ /* 0x000fca0000000f00 */
[----:B------:R-:W-:-:S05]  /*2540*/  @P1 IMAD.WIDE.U32 R62, R103, R52, R62 ;  /* 0x00000034673e1225 */ /* 0x000fca00078e003e */
[----:B------:R-:W-:Y:S02]  /*2550*/  @P1 IADD3 R53, R63, R53, RZ ;  /* 0x000000353f351210 */ /* 0x000fe40007ffe0ff */
[C---:B------:R-:W-:Y:S02]  /*2560*/  @P1 SHF.L.U32 R52, R62.reuse, 0x1, RZ ;  /* 0x000000013e341819 */ /* 0x040fe400000006ff */
[----:B------:R-:W-:Y:S02]  /*2570*/  @P1 SHF.L.U64.HI R53, R62, 0x1, R53 ;  /* 0x000000013e351819 */ /* 0x000fe40000010235 */
[----:B------:R-:W2:Y:S01]  /*2580*/  @P1 LDC.64 R62, c[0x0][0x228] ;  /* 0x00008a00ff3e1b82 */ /* 0x000ea20000000a00 */
[----:B-1----:R-:W-:-:S04]  /*2590*/  @P1 IADD3 R24, P0, R52, R24, RZ ;  /* 0x0000001834181210 */ /* 0x002fc80007f1e0ff */
[----:B------:R-:W-:Y:S02]  /*25a0*/  @P1 IADD3.X R25, R53, R25, RZ, P0, !PT ;  /* 0x0000001935191210 */ /* 0x000fe400007fe4ff */
[----:B--2---:R-:W-:-:S04]  /*25b0*/  @P1 IADD3 R62, P0, R52, R62, RZ ;  /* 0x0000003e343e1210 */ /* 0x004fc80007f1e0ff */
[----:B------:R-:W-:Y:S02]  /*25c0*/  @P1 IADD3.X R63, R53, R63, RZ, P0, !PT ;  /* 0x0000003f353f1210 */ /* 0x000fe400007fe4ff */
[----:B------:R-:W-:-:S04]  /*25d0*/  IADD3 R53, R2, 0x150, RZ ;  /* 0x0000015002357810 */ /* 0x000fc80007ffe0ff */
[----:B----4-:R-:W-:-:S05]  /*25e0*/  SHF.R.S32.HI R44, RZ, 0x1f, R53 ;  /* 0x0000001fff2c7819 */ /* 0x010fca0000011435 */
        /* <DEDUP_REMOVED lines=9> */
[----:B------:R-:W1:Y:S01]  /*2680*/  @P4 LDC.64 R42, c[0x0][0x228] ;  /* 0x00008a00ff2a4b82 */ /* 0x000e620000000a00 */
[----:B0-----:R-:W-:-:S04]  /*2690*/  @P4 IADD3 R44, P0, R53, R44, RZ ;  /* 0x0000002c352c4210 */ /* 0x001fc80007f1e0ff */
[----:B------:R-:W-:Y:S02]  /*26a0*/  @P4 IADD3.X R45, R52, R45, RZ, P0, !PT ;  /* 0x0000002d342d4210 */ /* 0x000fe400007fe4ff */
[----:B-1----:R-:W-:Y:S01]  /*26b0*/  @P4 IADD3 R42, P0, R53, R42, RZ ;  /* 0x0000002a352a4210 */ /* 0x002fe20007f1e0ff */
[----:B------:R-:W-:Y:S01]  /*26c0*/  HFMA2.MMA R53, -RZ, RZ, 0, 0 ;  /* 0x00000000ff357435 */ /* 0x000fe200000001ff */
[----:B------:R-:W-:-:S09]  /*26d0*/  LOP3.LUT P3, RZ, R0, 0x40000, RZ, 0xc0, !PT ;  /* 0x0004000000ff7812 */ /* 0x000fd2000786c0ff */
[----:B------:R0:W5:Y:S02]  /*26e0*/  @P5 LDG.E R53, desc[UR18][R80.64] ;  /* 0x0000001250355981 */ /* 0x000164000c1e1900 */
[----:B0-----:R-:W-:-:S06]  /*26f0*/  MOV R81, RZ ;  /* 0x000000ff00517202 */ /* 0x001fcc0000000f00 */
[----:B------:R0:W5:Y:S02]  /*2700*/  @P5 LDG.E R81, desc[UR18][R50.64] ;  /* 0x0000001232515981 */ /* 0x000164000c1e1900 */
[----:B0-----:R-:W-:-:S10]  /*2710*/  HFMA2.MMA R51, -RZ, RZ, 0, 0 ;  /* 0x00000000ff337435 */ /* 0x001fd400000001ff */
[----:B------:R0:W5:Y:S02]  /*2720*/  @P6 LDG.E R51, desc[UR18][R38.64] ;  /* 0x0000001226336981 */ /* 0x000164000c1e1900 */
[----:B0-----:R-:W0:Y:S01]  /*2730*/  @P3 LDC.64 R38, c[0x0][0x288] ;  /* 0x0000a200ff263b82 */ /* 0x001e220000000a00 */
[----:B------:R-:W-:Y:S02]  /*2740*/  @P4 IADD3.X R43, R52, R43, RZ, P0, !PT ;  /* 0x0000002b342b4210 */ /* 0x000fe400007fe4ff */
[----:B------:R-:W-:-:S04]  /*2750*/  IADD3 R52, R2, 0x160, RZ ;  /* 0x0000016002347810 */ /* 0x000fc80007ffe0ff */
[----:B------:R-:W-:Y:S02]  /*2760*/  SHF.R.S32.HI R40, RZ, 0x1f, R52 ;  /* 0x0000001fff287819 */ /* 0x000fe40000011434 */
[----:B------:R-:W-:-:S03]  /*2770*/  @P3 MOV R41, R29 ;  /* 0x0000001d00293202 */ /* 0x000fc60000000f00 */
[----:B0-----:R-:W-:-:S04]  /*2780*/  @P3 IMAD R40, R40, R38, RZ ;  /* 0x0000002628283224 */ /* 0x001fc800078e02ff */
        /* <DEDUP_REMOVED lines=10> */
[----:B-1----:R-:W-:-:S04]  /*2830*/  @P3 IADD3 R38, P0, R52, R38, RZ ;  /* 0x0000002634263210 */ /* 0x002fc80007f1e0ff */
[----:B------:R-:W-:Y:S02]  /*2840*/  @P3 IADD3.X R39, R50, R39, RZ, P0, !PT ;  /* 0x0000002732273210 */ /* 0x000fe400007fe4ff */
[C---:B------:R-:W-:Y:S01]  /*2850*/  LOP3.LUT P0, RZ, R0.reuse, 0x2000, RZ, 0xc0, !PT ;  /* 0x0000200000ff7812 */ /* 0x040fe2000780c0ff */
[----:B------:R-:W-:Y:S01]  /*2860*/  HFMA2.MMA R52, -RZ, RZ, 0, 0 ;  /* 0x00000000ff347435 */ /* 0x000fe200000001ff */
[C---:B------:R-:W-:Y:S02]  /*2870*/  LOP3.LUT P4, RZ, R0.reuse, 0x1000, RZ, 0xc0, !PT ;  /* 0x0000100000ff7812 */ /* 0x040fe4000788c0ff */
[----:B------:R-:W-:-:S09]  /*2880*/  LOP3.LUT P6, RZ, R0, 0x20000, RZ, 0xc0, !PT ;  /* 0x0002000000ff7812 */ /* 0x000fd200078cc0ff */
[----:B------:R0:W5:Y:S01]  /*2890*/  @P0 LDG.E R52, desc[UR18][R96.64] ;  /* 0x0000001260340981 */ /* 0x000162000c1e1900 */
[----:B------:R-:W-:-:S03]  /*28a0*/  IADD3 R50, R2, 0x170, RZ ;  /* 0x0000017002327810 */ /* 0x000fc60007ffe0ff */
[----:B------:R-:W5:Y:S01]  /*28b0*/  @P4 LDG.E R99, desc[UR18][R36.64] ;  /* 0x0000001224634981 */ /* 0x000f62000c1e1900 */
[----:B0-----:R-:W-:-:S06]  /*28c0*/  CS2R R96, SRZ ;  /* 0x0000000000607805 */ /* 0x001fcc000001ff00 */
[----:B------:R0:W5:Y:S02]  /*28d0*/  @P0 LDG.E R97, desc[UR18][R48.64] ;  /* 0x0000001230610981 */ /* 0x000164000c1e1900 */
[----:B0-----:R-:W-:-:S06]  /*28e0*/  MOV R48, RZ ;  /* 0x000000ff00307202 */ /* 0x001fcc0000000f00 */
[----:B------:R0:W5:Y:S02]  /*28f0*/  @P4 LDG.E R48, desc[UR18][R30.64] ;  /* 0x000000121e304981 */ /* 0x000164000c1e1900 */
[----:B0-----:R-:W0:Y:S01]  /*2900*/  @P6 LDC.64 R30, c[0x0][0x288] ;  /* 0x0000a200ff1e6b82 */ /* 0x001e220000000a00 */
        /* <DEDUP_REMOVED lines=11> */
[----:B------:R-:W-:-:S02]  /*29c0*/  LOP3.LUT P5, RZ, R0, 0x800, RZ, 0xc0, !PT ;  /* 0x0000080000ff7812 */ /* 0x000fc400078ac0ff */
[----:B------:R-:W-:-:S11]  /*29d0*/  LOP3.LUT P4, RZ, R0, 0x10000, RZ, 0xc0, !PT ;  /* 0x0001000000ff7812 */ /* 0x000fd6000788c0ff */
[----:B------:R2:W5:Y:S01]  /*29e0*/  @P5 LDG.E R100, desc[UR18][R46.64] ;  /* 0x000000122e645981 */ /* 0x000562000c1e1900 */
[----:B0-----:R-:W-:-:S04]  /*29f0*/  @P6 IADD3 R36, P0, R50, R36, RZ ;  /* 0x0000002432246210 */ /* 0x001fc80007f1e0ff */
[----:B------:R-:W-:Y:S02]  /*2a00*/  @P6 IADD3.X R37, R49, R37, RZ, P0, !PT ;  /* 0x0000002531256210 */ /* 0x000fe400007fe4ff */
[----:B-1----:R-:W-:-:S04]  /*2a10*/  @P6 IADD3 R30, P0, R50, R30, RZ ;  /* 0x0000001e321e6210 */ /* 0x002fc80007f1e0ff */
[----:B------:R-:W-:Y:S02]  /*2a20*/  @P6 IADD3.X R31, R49, R31, RZ, P0, !PT ;  /* 0x0000001f311f6210 */ /* 0x000fe400007fe4ff */
[----:B------:R-:W-:Y:S01]  /*2a30*/  LOP3.LUT P0, RZ, R0, 0x400, RZ, 0xc0, !PT ;  /* 0x0000040000ff7812 */ /* 0x000fe2000780c0ff */
[----:B--2---:R-:W-:-:S12]  /*2a40*/  HFMA2.MMA R46, -RZ, RZ, 0, 0 ;  /* 0x00000000ff2e7435 */ /* 0x004fd800000001ff */
[----:B------:R0:W5:Y:S01]  /*2a50*/  @P0 LDG.E R46, desc[UR18][R32.64] ;  /* 0x00000012202e0981 */ /* 0x000162000c1e1900 */
[----:B------:R-:W-:-:S03]  /*2a60*/  IADD3 R49, R2, 0x180, RZ ;  /* 0x0000018002317810 */ /* 0x000fc60007ffe0ff */
[----:B------:R1:W5:Y:S01]  /*2a70*/  @P0 LDG.E R98, desc[UR18][R34.64] ;  /* 0x0000001222620981 */ /* 0x000362000c1e1900 */
[----:B0-----:R-:W0:Y:S01]  /*2a80*/  @P4 LDC.64 R32, c[0x0][0x288] ;  /* 0x0000a200ff204b82 */ /* 0x001e220000000a00 */
[----:B-1----:R-:W-:Y:S02]  /*2a90*/  SHF.R.S32.HI R34, RZ, 0x1f, R49 ;  /* 0x0000001fff227819 */ /* 0x002fe40000011431 */
        /* <DEDUP_REMOVED lines=10> */
[----:B------:R-:W-:Y:S01]  /*2b40*/  LOP3.LUT P6, RZ, R0, 0x4000000, RZ, 0xc0, !PT ;  /* 0x0400000000ff7812 */ /* 0x000fe200078cc0ff */
[----:B------:R-:W-:-:S10]  /*2b50*/  HFMA2.MMA R50, -RZ, RZ, 0, 0 ;  /* 0x00000000ff327435 */ /* 0x000fd400000001ff */
[----:B------:R-:W5:Y:S01]  /*2b60*/  @P5 LDG.E R50, desc[UR18][R94.64] ;  /* 0x000000125e325981 */ /* 0x000f62000c1e1900 */
[----:B0-----:R-:W-:-:S03]  /*2b70*/  @P4 IADD3 R32, P0, R49, R32, RZ ;  /* 0x0000002031204210 */ /* 0x001fc60007f1e0ff */
[----:B------:R0:W5:Y:S01]  /*2b80*/  @P6 LDG.E R96, desc[UR18][R4.64] ;  /* 0x0000001204606981 */ /* 0x000162000c1e1900 */
[----:B------:R-:W-:Y:S02]  /*2b90*/  @P4 IADD3.X R33, R47, R33, RZ, P0, !PT ;  /* 0x000000212f214210 */ /* 0x000fe400007fe4ff */
[----:B-1----:R-:W-:Y:S02]  /*2ba0*/  @P4 IADD3 R34, P0, R49, R34, RZ ;  /* 0x0000002231224210 */ /* 0x002fe40007f1e0ff */
[----:B------:R-:W1:Y:S01]  /*2bb0*/  LDC R49, c[0x0][0x2ac] ;  /* 0x0000ab00ff317b82 */ /* 0x000e620000000800 */
[----:B0-----:R-:W-:Y:S01]  /*2bc0*/  IMAD.WIDE.U32 R4, R3, -0x77777777, RZ ;  /* 0x8888888903047825 */ /* 0x001fe200078e00ff */
[----:B------:R-:W-:-:S04]  /*2bd0*/  LOP3.LUT P5, RZ, R0, 0x100, RZ, 0xc0, !PT ;  /* 0x0000010000ff7812 */ /* 0x000fc800078ac0ff */
[----:B------:R-:W-:Y:S02]  /*2be0*/  SHF.R.U32.HI R4, RZ, 0x4, R5 ;  /* 0x00000004ff047819 */ /* 0x000fe40000011605 */
[----:B------:R-:W-:-:S03]  /*2bf0*/  @P4 IADD3.X R35, R47, R35, RZ, P0, !PT ;  /* 0x000000232f234210 */ /* 0x000fc600007fe4ff */
[----:B-1----:R-:W-:Y:S01]  /*2c00*/  IMAD R49, R49, UR20, R4 ;  /* 0x0000001431317c24 */ /* 0x002fe2000f8e0204 */
[----:B------:R-:W-:-:S04]  /*2c10*/  MOV R4, RZ ;  /* 0x000000ff00047202 */ /* 0x000fc80000000f00 */
[----:B------:R-:W-:Y:S02]  /*2c20*/  IADD3 R5, R49, 0x190, RZ ;  /* 0x0000019031057810 */ /* 0x000fe40007ffe0ff */
[----:B------:R0:W5:Y:S02]  /*2c30*/  @P5 LDG.E R4, desc[UR18][R60.64] ;  /* 0x000000123c045981 */ /* 0x000164000c1e1900 */
[----:B------:R-:W-:Y:S02]  /*2c40*/  ISETP.GE.U32.AND P0, PT, R5, UR6, PT ;  /* 0x0000000605007c0c */ /* 0x000fe4000bf06070 */
[----:B0-----:R-:W-:-:S04]  /*2c50*/  SHF.R.S32.HI R60, RZ, 0x1f, R5 ;  /* 0x0000001fff3c7819 */ /* 0x001fc80000011405 */
[----:B------:R-:W-:-:S04]  /*2c60*/  ISETP.GE.AND.EX P0, PT, R60, UR7, PT, P0 ;  /* 0x000000073c007c0c */ /* 0x000fc8000bf06300 */
[----:B------:R-:W-:Y:S01]  /*2c70*/  ISETP.LT.U32.AND P0, PT, R3, 0x1e0, !P0 ;  /* 0x000001e00300780c */ /* 0x000fe20004701070 */
[----:B------:R-:W-:Y:S01]  /*2c80*/  HFMA2.MMA R47, -RZ, RZ, 0, 0 ;  /* 0x00000000ff2f7435 */ /* 0x000fe200000001ff */
[----:B------:R-:W-:-:S11]  /*2c90*/  IADD3 R5, R2, 0x190, RZ ;  /* 0x0000019002057810 */ /* 0x000fd60007ffe0ff */
[----:B------:R-:W0:Y:S01]  /*2ca0*/  @P0 LDC.64 R60, c[0x0][0x288] ;  /* 0x0000a200ff3c0b82 */ /* 0x000e220000000a00 */
[----:B------:R-:W-:Y:S01]  /*2cb0*/  SHF.R.S32.HI R80, RZ, 0x1f, R5 ;  /* 0x0000001fff507819 */ /* 0x000fe20000011405 */
[----:B------:R1:W5:Y:S02]  /*2cc0*/  @P6 LDG.E R47, desc[UR18][R74.64] ;  /* 0x000000124a2f6981 */ /* 0x000364000c1e1900 */
[----:B-1----:R-:W-:Y:S02]  /*2cd0*/  @P0 MOV R74, R26 ;  /* 0x0000001a004a0202 */ /* 0x002fe40000000f00 */
[----:B------:R-:W-:Y:S01]  /*2ce0*/  @P0 MOV R75, R29 ;  /* 0x0000001d004b0202 */ /* 0x000fe20000000f00 */
[-C--:B0-----:R-:W-:Y:S02]  /*2cf0*/  @P0 IMAD R80, R80, R60.reuse, RZ ;  /* 0x0000003c50500224 */ /* 0x081fe400078e02ff */
[----:B------:R-:W-:-:S04]  /*2d00*/  @P0 IMAD.WIDE.U32 R74, R5, R60, R74 ;  /* 0x0000003c054a0225 */ /* 0x000fc800078e004a */
[----:B------:R-:W-:-:S05]  /*2d10*/  @P0 IMAD R61, R5, R61, R80 ;  /* 0x0000003d053d0224 */ /* 0x000fca00078e0250 */
[----:B------:R-:W-:-:S04]  /*2d20*/  @P0 IADD3 R61, R75, R61, RZ ;  /* 0x0000003d4b3d0210 */ /* 0x000fc80007ffe0ff */
[C---:B------:R-:W-:Y:S02]  /*2d30*/  @P0 SHF.L.U64.HI R80, R74.reuse, 0x1, R61 ;  /* 0x000000014a500819 */ /* 0x040fe4000001023d */
[----:B------:R-:W0:Y:S01]  /*2d40*/  @P0 LDC.64 R60, c[0x0][0x230] ;  /* 0x00008c00ff3c0b82 */ /* 0x000e220000000a00 */
[----:B------:R-:W-:-:S07]  /*2d50*/  @P0 SHF.L.U32 R92, R74, 0x1, RZ ;  /* 0x000000014a5c0819 */ /* 0x000fce00000006ff */
[----:B------:R-:W1:Y:S01]  /*2d60*/  @P0 LDC.64 R74, c[0x0][0x228] ;  /* 0x00008a00ff4a0b82 */ /* 0x000e620000000a00 */
[----:B------:R-:W-:Y:S01]  /*2d70*/  HFMA2.MMA R5, -RZ, RZ, 0, 0 ;  /* 0x00000000ff057435 */ /* 0x000fe200000001ff */
[----:B------:R-:W-:Y:S02]  /*2d80*/  LOP3.LUT P4, RZ, R0, 0x80, RZ, 0xc0, !PT ;  /* 0x0000008000ff7812 */ /* 0x000fe4000788c0ff */
[----:B0-----:R-:W-:-:S04]  /*2d90*/  @P0 IADD3 R60, P6, R92, R60, RZ ;  /* 0x0000003c5c3c0210 */ /* 0x001fc80007fde0ff */
[----:B------:R-:W-:Y:S02]  /*2da0*/  @P0 IADD3.X R61, R80, R61, RZ, P6, !PT ;  /* 0x0000003d503d0210 */ /* 0x000fe400037fe4ff */
[----:B-1----:R-:W-:Y:S01]  /*2db0*/  @P0 IADD3 R74, P6, R92, R74, RZ ;  /* 0x0000004a5c4a0210 */ /* 0x002fe20007fde0ff */
[----:B------:R-:W-:Y:S02]  /*2dc0*/  HFMA2.MMA R92, -RZ, RZ, 0, 0 ;  /* 0x00000000ff5c7435 */ /* 0x000fe400000001ff */
[----:B------:R0:W5:Y:S01]  /*2dd0*/  @P0 LDG.E R5, desc[UR18][R60.64] ;  /* 0x000000123c050981 */ /* 0x000162000c1e1900 */
[----:B------:R-:W-:-:S07]  /*2de0*/  @P0 IADD3.X R75, R80, R75, RZ, P6, !PT ;  /* 0x0000004b504b0210 */ /* 0x000fce00037fe4ff */
[----:B------:R1:W5:Y:S01]  /*2df0*/  @P5 LDG.E R92, desc[UR18][R6.64] ;  /* 0x00000012065c5981 */ /* 0x000362000c1e1900 */
[----:B0-----:R-:W-:-:S06]  /*2e00*/  MOV R60, RZ ;  /* 0x000000ff003c7202 */ /* 0x001fcc0000000f00 */
[----:B------:R-:W5:Y:S01]  /*2e10*/  @P0 LDG.E R60, desc[UR18][R74.64] ;  /* 0x000000124a3c0981 */ /* 0x000f62000c1e1900 */
[----:B-1----:R-:W-:Y:S02]  /*2e20*/  MOV R6, RZ ;  /* 0x000000ff00067202 */ /* 0x002fe40000000f00 */
[----:B------:R-:W-:-:S04]  /*2e30*/  IADD3 R7, R49, 0x1a0, RZ ;  /* 0x000001a031077810 */ /* 0x000fc80007ffe0ff */
[----:B------:R0:W5:Y:S01]  /*2e40*/  @P4 LDG.E R6, desc[UR18][R58.64] ;  /* 0x000000123a064981 */ /* 0x000162000c1e1900 */
[----:B------:R-:W-:Y:S02]  /*2e50*/  ISETP.GE.U32.AND P0, PT, R7, UR6, PT ;  /* 0x0000000607007c0c */ /* 0x000fe4000bf06070 */
[----:B0-----:R-:W-:-:S04]  /*2e60*/  SHF.R.S32.HI R58, RZ, 0x1f, R7 ;  /* 0x0000001fff3a7819 */ /* 0x001fc80000011407 */
[----:B------:R-:W-:-:S04]  /*2e70*/  ISETP.GE.AND.EX P0, PT, R58, UR7, PT, P0 ;  /* 0x000000073a007c0c */ /* 0x000fc8000bf06300 */
[----:B------:R-:W-:-:S13]  /*2e80*/  ISETP.LT.U32.AND P0, PT, R3, 0x1e0, !P0 ;  /* 0x000001e00300780c */ /* 0x000fda0004701070 */
[----:B------:R-:W0:Y:S01]  /*2e90*/  @P0 LDC.64 R58, c[0x0][0x288] ;  /* 0x0000a200ff3a0b82 */ /* 0x000e220000000a00 */
[----:B------:R-:W-:-:S04]  /*2ea0*/  IADD3 R7, R2, 0x1a0, RZ ;  /* 0x000001a002077810 */ /* 0x000fc80007ffe0ff */
[----:B------:R-:W-:Y:S02]  /*2eb0*/  SHF.R.S32.HI R61, RZ, 0x1f, R7 ;  /* 0x0000001fff3d7819 */ /* 0x000fe40000011407 */
[----:B------:R-:W-:Y:S02]  /*2ec0*/  @P0 MOV R74, R26 ;  /* 0x0000001a004a0202 */ /* 0x000fe40000000f00 */
        /* <DEDUP_REMOVED lines=10> */
[----:B0-----:R-:W-:-:S04]  /*2f70*/  @P0 IADD3 R58, P6, R80, R58, RZ ;  /* 0x0000003a503a0210 */ /* 0x001fc80007fde0ff */
[C---:B------:R-:W-:Y:S02]  /*2f80*/  @P0 IADD3.X R59, R61.reuse, R59, RZ, P6, !PT ;  /* 0x0000003b3d3b0210 */ /* 0x040fe400037fe4ff */
[----:B-1----:R-:W-:Y:S01]  /*2f90*/  @P0 IADD3 R74, P6, R80, R74, RZ ;  /* 0x0000004a504a0210 */ /* 0x002fe20007fde0ff */
[----:B------:R-:W-:Y:S02]  /*2fa0*/  HFMA2.MMA R80, -RZ, RZ, 0, 0 ;  /* 0x00000000ff507435 */ /* 0x000fe400000001ff */
[----:B------:R0:W5:Y:S01]  /*2fb0*/  @P0 LDG.E R7, desc[UR18][R58.64] ;  /* 0x000000123a070981 */ /* 0x000162000c1e1900 */
[----:B------:R-:W-:-:S07]  /*2fc0*/  @P0 IADD3.X R75, R61, R75, RZ, P6, !PT ;  /* 0x0000004b3d4b0210 */ /* 0x000fce00037fe4ff */
[----:B------:R1:W5:Y:S01]  /*2fd0*/  @P4 LDG.E R80, desc[UR18][R8.64] ;  /* 0x0000001208504981 */ /* 0x000362000c1e1900 */
[----:B0-----:R-:W-:-:S06]  /*2fe0*/  MOV R59, RZ ;  /* 0x000000ff003b7202 */ /* 0x001fcc0000000f00 */
[----:B------:R-:W5:Y:S01]  /*2ff0*/  @P0 LDG.E R59, desc[UR18][R74.64] ;  /* 0x000000124a3b0981 */ /* 0x000f62000c1e1900 */
[----:B-1----:R-:W-:-:S04]  /*3000*/  IADD3 R9, R49, 0x1b0, RZ ;  /* 0x000001b031097810 */ /* 0x002fc80007ffe0ff */
[----:B------:R-:W-:Y:S02]  /*3010*/  SHF.R.S32.HI R58, RZ, 0x1f, R9 ;  /* 0x0000001fff3a7819 */ /* 0x000fe40000011409 */
[----:B------:R-:W-:-:S04]  /*3020*/  ISETP.GE.U32.AND P0, PT, R9, UR6, PT ;  /* 0x0000000609007c0c */ /* 0x000fc8000bf06070 */
[----:B------:R-:W-:Y:S02]  /*3030*/  ISETP.GE.AND.EX P0, PT, R58, UR7, PT, P0 ;  /* 0x000000073a007c0c */ /* 0x000fe4000bf06300 */
[----:B------:R-:W-:Y:S02]  /*3040*/  LOP3.LUT P5, RZ, R0, 0x40, RZ, 0xc0, !PT ;  /* 0x0000004000ff7812 */ /* 0x000fe400078ac0ff */
[----:B------:R-:W-:Y:S02]  /*3050*/  ISETP.LT.U32.AND P0, PT, R3, 0x1e0, !P0 ;  /* 0x000001e00300780c */ /* 0x000fe40004701070 */
[----:B------:R-:W-:-:S09]  /*3060*/  MOV R8, RZ ;  /* 0x000000ff00087202 */ /* 0x000fd20000000f00 */
[----:B------:R0:W5:Y:S02]  /*3070*/  @P5 LDG.E R8, desc[UR18][R72.64] ;  /* 0x0000001248085981 */ /* 0x000164000c1e1900 */
[----:B0-----:R-:W0:Y:S01]  /*3080*/  @P0 LDC.64 R72, c[0x0][0x288] ;  /* 0x0000a200ff480b82 */ /* 0x001e220000000a00 */
[----:B------:R-:W-:-:S04]  /*3090*/  IADD3 R9, R2, 0x1b0, RZ ;  /* 0x000001b002097810 */ /* 0x000fc80007ffe0ff */
[----:B------:R-:W-:Y:S02]  /*30a0*/  SHF.R.S32.HI R58, RZ, 0x1f, R9 ;  /* 0x0000001fff3a7819 */ /* 0x000fe40000011409 */
[----:B------:R-:W-:Y:S02]  /*30b0*/  @P0 MOV R74, R26 ;  /* 0x0000001a004a0202 */ /* 0x000fe40000000f00 */
[----:B------:R-:W-:Y:S01]  /*30c0*/  @P0 MOV R75, R29 ;  /* 0x0000001d004b0202 */ /* 0x000fe20000000f00 */
[-C--:B0-----:R-:W-:Y:S02]  /*30d0*/  @P0 IMAD R58, R58, R72.reuse, RZ ;  /* 0x000000483a3a0224 */ /* 0x081fe400078e02ff */
[----:B------:R-:W-:-:S04]  /*30e0*/  @P0 IMAD.WIDE.U32 R74, R9, R72, R74 ;  /* 0x00000048094a0225 */ /* 0x000fc800078e004a */
[----:B------:R-:W-:Y:S02]  /*30f0*/  @P0 IMAD R58, R9, R73, R58 ;  /* 0x00000049093a0224 */ /* 0x000fe400078e023a */
[----:B------:R-:W0:Y:S03]  /*3100*/  @P0 LDC.64 R72, c[0x0][0x230] ;  /* 0x00008c00ff480b82 */ /* 0x000e260000000a00 */
[----:B------:R-:W-:-:S04]  /*3110*/  @P0 IADD3 R58, R75, R58, RZ ;  /* 0x0000003a4b3a0210 */ /* 0x000fc80007ffe0ff */
[C---:B------:R-:W-:Y:S02]  /*3120*/  @P0 SHF.L.U64.HI R58, R74.reuse, 0x1, R58 ;  /* 0x000000014a3a0819 */ /* 0x040fe4000001023a */
[----:B------:R-:W-:Y:S01]  /*3130*/  @P0 SHF.L.U32 R74, R74, 0x1, RZ ;  /* 0x000000014a4a0819 */ /* 0x000fe200000006ff */
[----:B------:R-:W-:-:S03]  /*3140*/  HFMA2.MMA R9, -RZ, RZ, 0, 0 ;  /* 0x00000000ff097435 */ /* 0x000fc600000001ff */
[----:B0-----:R-:W-:-:S04]  /*3150*/  @P0 IADD3 R72, P6, R74, R72, RZ ;  /* 0x000000484a480210 */ /* 0x001fc80007fde0ff */
[----:B------:R-:W-:-:S05]  /*3160*/  @P0 IADD3.X R73, R58, R73, RZ, P6, !PT ;  /* 0x000000493a490210 */ /* 0x000fca00037fe4ff */
[----:B------:R0:W5:Y:S02]  /*3170*/  @P0 LDG.E R9, desc[UR18][R72.64] ;  /* 0x0000001248090981 */ /* 0x000164000c1e1900 */
[----:B0-----:R-:W0:Y:S01]  /*3180*/  @P0 LDC.64 R72, c[0x0][0x228] ;  /* 0x00008a00ff480b82 */ /* 0x001e220000000a00 */
[----:B------:R-:W-:Y:S01]  /*3190*/  HFMA2.MMA R75, -RZ, RZ, 0, 0 ;  /* 0x00000000ff4b7435 */ /* 0x000fe200000001ff */
[----:B------:R-:W-:-:S09]  /*31a0*/  LOP3.LUT P4, RZ, R0, 0x20, RZ, 0xc0, !PT ;  /* 0x0000002000ff7812 */ /* 0x000fd2000788c0ff */
[----:B------:R1:W5:Y:S01]  /*31b0*/  @P5 LDG.E R75, desc[UR18][R10.64] ;  /* 0x000000120a4b5981 */ /* 0x000362000c1e1900 */
[----:B0-----:R-:W-:Y:S02]  /*31c0*/  @P0 IADD3 R72, P6, R74, R72, RZ ;  /* 0x000000484a480210 */ /* 0x001fe40007fde0ff */
[----:B-1----:R-:W-:Y:S02]  /*31d0*/  MOV R10, RZ ;  /* 0x000000ff000a7202 */ /* 0x002fe40000000f00 */
[----:B------:R-:W-:Y:S02]  /*31e0*/  @P0 IADD3.X R73, R58, R73, RZ, P6, !PT ;  /* 0x000000493a490210 */ /* 0x000fe400037fe4ff */
[----:B------:R-:W-:Y:S02]  /*31f0*/  MOV R58, RZ ;  /* 0x000000ff003a7202 */ /* 0x000fe40000000f00 */
[----:B------:R-:W-:Y:S01]  /*3200*/  IADD3 R11, R49, 0x1c0, RZ ;  /* 0x000001c0310b7810 */ /* 0x000fe20007ffe0ff */
[----:B------:R0:W5:Y:S04]  /*3210*/  @P4 LDG.E R10, desc[UR18][R56.64] ;  /* 0x00000012380a4981 */ /* 0x000168000c1e1900 */
[----:B------:R1:W5:Y:S01]  /*3220*/  @P0 LDG.E R58, desc[UR18][R72.64] ;  /* 0x00000012483a0981 */ /* 0x000362000c1e1900 */
[----:B------:R-:W-:-:S02]  /*3230*/  ISETP.GE.U32.AND P0, PT, R11, UR6, PT ;  /* 0x000000060b007c0c */ /* 0x000fc4000bf06070 */
[----:B0-----:R-:W-:-:S04]  /*3240*/  SHF.R.S32.HI R56, RZ, 0x1f, R11 ;  /* 0x0000001fff387819 */ /* 0x001fc8000001140b */
[----:B------:R-:W-:-:S04]  /*3250*/  ISETP.GE.AND.EX P0, PT, R56, UR7, PT, P0 ;  /* 0x0000000738007c0c */ /* 0x000fc8000bf06300 */
[----:B------:R-:W-:-:S13]  /*3260*/  ISETP.LT.U32.AND P0, PT, R3, 0x1e0, !P0 ;  /* 0x000001e00300780c */ /* 0x000fda0004701070 */
[----:B------:R-:W0:Y:S01]  /*3270*/  @P0 LDC.64 R56, c[0x0][0x288] ;  /* 0x0000a200ff380b82 */ /* 0x000e220000000a00 */
[----:B------:R-:W-:-:S04]  /*3280*/  IADD3 R11, R2, 0x1c0, RZ ;  /* 0x000001c0020b7810 */ /* 0x000fc80007ffe0ff */
[----:B------:R-:W-:Y:S02]  /*3290*/  SHF.R.S32.HI R61, RZ, 0x1f, R11 ;  /* 0x0000001fff3d7819 */ /* 0x000fe4000001140b */
        /* <DEDUP_REMOVED lines=39> */
[----:B------:R-:W-:Y:S01]  /*3510*/  @P0 SHF.L.U32 R72, R72, 0x1, RZ ;  /* 0x0000000148480819 */ /* 0x000fe200000006ff */
[----:B------:R-:W-:-:S03]  /*3520*/  HFMA2.MMA R13, -RZ, RZ, 0, 0 ;  /* 0x00000000ff0d7435 */ /* 0x000fc600000001ff */
[----:B0-----:R-:W-:-:S04]  /*3530*/  @P0 IADD3 R54, P6, R72, R54, RZ ;  /* 0x0000003648360210 */ /* 0x001fc80007fde0ff */
[----:B------:R-:W-:-:S05]  /*3540*/  @P0 IADD3.X R55, R56, R55, RZ, P6, !PT ;  /* 0x0000003738370210 */ /* 0x000fca00037fe4ff */
[----:B------:R0:W5:Y:S02]  /*3550*/  @P0 LDG.E R13, desc[UR18][R54.64] ;  /* 0x00000012360d0981 */ /* 0x000164000c1e1900 */
[----:B0-----:R-:W0:Y:S01]  /*3560*/  @P0 LDC.64 R54, c[0x0][0x228] ;  /* 0x00008a00ff360b82 */ /* 0x001e220000000a00 */
[----:B------:R-:W-:Y:S02]  /*3570*/  IADD3 R49, R49, 0x1e0, RZ ;  /* 0x000001e031317810 */ /* 0x000fe40007ffe0ff */
[----:B0-----:R-:W-:Y:S02]  /*3580*/  @P0 IADD3 R54, P6, R72, R54, RZ ;  /* 0x0000003648360210 */ /* 0x001fe40007fde0ff */
[----:B------:R-:W-:Y:S02]  /*3590*/  CS2R R72, SRZ ;  /* 0x0000000000487805 */ /* 0x000fe4000001ff00 */
[----:B------:R-:W-:Y:S02]  /*35a0*/  @P0 IADD3.X R55, R56, R55, RZ, P6, !PT ;  /* 0x0000003738370210 */ /* 0x000fe400037fe4ff */
[----:B------:R-:W-:-:S02]  /*35b0*/  MOV R56, RZ ;  /* 0x000000ff00387202 */ /* 0x000fc40000000f00 */
[----:B------:R0:W5:Y:S04]  /*35c0*/  @P5 LDG.E R73, desc[UR18][R14.64] ;  /* 0x000000120e495981 */ /* 0x000168000c1e1900 */
        /* <DEDUP_REMOVED lines=8> */
[----:B-1----:R-:W-:Y:S01]  /*3650*/  @P0 MOV R54, R26 ;  /* 0x0000001a00360202 */ /* 0x002fe20000000f00 */
[----:B------:R-:W1:Y:S01]  /*3660*/  @P0 LDC.64 R94, c[0x0][0x228] ;  /* 0x00008a00ff5e0b82 */ /* 0x000e620000000a00 */
        /* <DEDUP_REMOVED lines=8> */
[----:B------:R-:W-:Y:S01]  /*36f0*/  HFMA2.MMA R14, -RZ, RZ, 0, 0 ;  /* 0x00000000ff0e7435 */ /* 0x000fe200000001ff */
[----:B0-----:R-:W-:-:S04]  /*3700*/  @P0 IADD3 R54, P6, R49, R54, RZ ;  /* 0x0000003631360210 */ /* 0x001fc80007fde0ff */
[----:B------:R-:W-:Y:S02]  /*3710*/  @P0 IADD3.X R55, R15, R55, RZ, P6, !PT ;  /* 0x000000370f370210 */ /* 0x000fe400037fe4ff */
[----:B-1----:R-:W-:-:S03]  /*3720*/  @P0 IADD3 R94, P6, R49, R94, RZ ;  /* 0x0000005e315e0210 */ /* 0x002fc60007fde0ff */
[----:B------:R0:W5:Y:S01]  /*3730*/  @P0 LDG.E R14, desc[UR18][R54.64] ;  /* 0x00000012360e0981 */ /* 0x000162000c1e1900 */
[----:B------:R-:W-:Y:S02]  /*3740*/  @P0 IADD3.X R95, R15, R95, RZ, P6, !PT ;  /* 0x0000005f0f5f0210 */ /* 0x000fe400037fe4ff */
[----:B------:R-:W-:Y:S02]  /*3750*/  LOP3.LUT P6, RZ, R0, 0x8, RZ, 0xc0, !PT ;  /* 0x0000000800ff7812 */ /* 0x000fe400078cc0ff */
[----:B0-----:R-:W-:-:S11]  /*3760*/  CS2R R54, SRZ ;  /* 0x0000000000367805 */ /* 0x001fd6000001ff00 */
[----:B------:R0:W5:Y:S04]  /*3770*/  @P6 LDG.E R72, desc[UR18][R16.64] ;  /* 0x0000001210486981 */ /* 0x000168000c1e1900 */
[----:B------:R1:W5:Y:S01]  /*3780*/  @P0 LDG.E R55, desc[UR18][R94.64] ;  /* 0x000000125e370981 */ /* 0x000362000c1e1900 */
[----:B0-----:R-:W-:-:S04]  /*3790*/  IADD3 R17, R2, 0x1f0, RZ ;  /* 0x000001f002117810 */ /* 0x001fc80007ffe0ff */
[----:B-1----:R-:W-:Y:S02]  /*37a0*/  SHF.R.S32.HI R94, RZ, 0x1f, R17 ;  /* 0x0000001fff5e7819 */ /* 0x002fe40000011411 */
[----:B------:R-:W-:-:S04]  /*37b0*/  ISETP.GE.U32.AND P0, PT, R17, UR6, PT ;  /* 0x0000000611007c0c */ /* 0x000fc8000bf06070 */
[----:B------:R-:W-:Y:S02]  /*37c0*/  ISETP.GE.AND.EX P0, PT, R94, UR7, PT, P0 ;  /* 0x000000075e007c0c */ /* 0x000fe4000bf06300 */
[----:B------:R-:W-:Y:S01]  /*37d0*/  LOP3.LUT P5, RZ, R0, 0x4, RZ, 0xc0, !PT ;  /* 0x0000000400ff7812 */ /* 0x000fe200078ac0ff */
[----:B------:R-:W-:Y:S01]  /*37e0*/  HFMA2.MMA R16, -RZ, RZ, 0, 0 ;  /* 0x00000000ff107435 */ /* 0x000fe200000001ff */
[----:B------:R-:W-:Y:S01]  /*37f0*/  ISETP.GT.U32.OR P0, PT, R3, 0x1df, P0 ;  /* 0x000001df0300780c */ /* 0x000fe20000704470 */
[----:B------:R-:W-:-:S10]  /*3800*/  ULDC.64 UR6, c[0x0][0x248] ;  /* 0x0000920000067ab9 */ /* 0x000fd40000000a00 */
[----:B------:R0:W5:Y:S02]  /*3810*/  @P5 LDG.E R16, desc[UR18][R70.64] ;  /* 0x0000001246105981 */ /* 0x000164000c1e1900 */
[----:B0-----:R-:W0:Y:S01]  /*3820*/  @!P0 LDC.64 R70, c[0x0][0x288] ;  /* 0x0000a200ff468b82 */ /* 0x001e220000000a00 */
[----:B------:R-:W-:-:S06]  /*3830*/  MOV R15, RZ ;  /* 0x000000ff000f7202 */ /* 0x000fcc0000000f00 */
[----:B------:R1:W5:Y:S02]  /*3840*/  @P6 LDG.E R15, desc[UR18][R90.64] ;  /* 0x000000125a0f6981 */ /* 0x000364000c1e1900 */
[----:B-1----:R-:W-:Y:S02]  /*3850*/  @!P0 MOV R90, R26 ;  /* 0x0000001a005a8202 */ /* 0x002fe40000000f00 */
[----:B------:R-:W-:-:S03]  /*3860*/  @!P0 MOV R91, R29 ;  /* 0x0000001d005b8202 */ /* 0x000fc60000000f00 */
[----:B0-----:R-:W-:-:S04]  /*3870*/  @!P0 IMAD.WIDE.U32 R90, R17, R70, R90 ;  /* 0x00000046115a8225 */ /* 0x001fc800078e005a */
[----:B------:R-:W-:-:S04]  /*3880*/  @!P0 IMAD R70, R94, R70, RZ ;  /* 0x000000465e468224 */ /* 0x000fc800078e02ff */
[----:B------:R-:W-:-:S05]  /*3890*/  @!P0 IMAD R70, R17, R71, R70 ;  /* 0x0000004711468224 */ /* 0x000fca00078e0246 */
[----:B------:R-:W-:Y:S02]  /*38a0*/  @!P0 IADD3 R49, R91, R70, RZ ;  /* 0x000000465b318210 */ /* 0x000fe40007ffe0ff */
[----:B------:R-:W0:Y:S02]  /*38b0*/  @!P0 LDC.64 R70, c[0x0][0x230] ;  /* 0x00008c00ff468b82 */ /* 0x000e240000000a00 */
[C---:B------:R-:W-:Y:S02]  /*38c0*/  @!P0 SHF.L.U64.HI R49, R90.reuse, 0x1, R49 ;  /* 0x000000015a318819 */ /* 0x040fe40000010231 */
[----:B------:R-:W-:Y:S01]  /*38d0*/  @!P0 SHF.L.U32 R90, R90, 0x1, RZ ;  /* 0x000000015a5a8819 */ /* 0x000fe200000006ff */
[----:B------:R-:W-:-:S03]  /*38e0*/  HFMA2.MMA R17, -RZ, RZ, 0, 0 ;  /* 0x00000000ff117435 */ /* 0x000fc600000001ff */
[----:B0-----:R-:W-:-:S04]  /*38f0*/  @!P0 IADD3 R70, P6, R90, R70, RZ ;  /* 0x000000465a468210 */ /* 0x001fc80007fde0ff */
[----:B------:R-:W-:-:S05]  /*3900*/  @!P0 IADD3.X R71, R49, R71, RZ, P6, !PT ;  /* 0x0000004731478210 */ /* 0x000fca00037fe4ff */
[----:B------:R0:W5:Y:S02]  /*3910*/  @!P0 LDG.E R17, desc[UR18][R70.64] ;  /* 0x0000001246118981 */ /* 0x000164000c1e1900 */
[----:B0-----:R-:W0:Y:S01]  /*3920*/  @!P0 LDC.64 R70, c[0x0][0x228] ;  /* 0x00008a00ff468b82 */ /* 0x001e220000000a00 */
[----:B------:R-:W-:Y:S01]  /*3930*/  UIMAD.WIDE UR6, UR12, 0x8, UR6 ;  /* 0x000000080c0678a5 */ /* 0x000fe2000f8e0206 */
[----:B0-----:R-:W-:-:S04]  /*3940*/  @!P0 IADD3 R70, P6, R90, R70, RZ ;  /* 0x000000465a468210 */ /* 0x001fc80007fde0ff */
[----:B------:R-:W-:-:S05]  /*3950*/  @!P0 IADD3.X R71, R49, R71, RZ, P6, !PT ;  /* 0x0000004731478210 */ /* 0x000fca00037fe4ff */
[----:B------:R0:W5:Y:S02]  /*3960*/  @!P0 LDG.E R54, desc[UR18][R70.64] ;  /* 0x0000001246368981 */ /* 0x000164000c1e1900 */
[----:B0-----:R-:W-:Y:S02]  /*3970*/  MOV R70, UR6 ;  /* 0x0000000600467c02 */ /* 0x001fe40008000f00 */
[----:B------:R-:W-:-:S06]  /*3980*/  MOV R71, UR7 ;  /* 0x0000000700477c02 */ /* 0x000fcc0008000f00 */
[----:B------:R-:W2:Y:S01]  /*3990*/  LDG.E.64 R70, desc[UR18][R70.64] ;  /* 0x0000001246467981 */ /* 0x000ea2000c1e1b00 */
[----:B------:R-:W-:Y:S01]  /*39a0*/  UMOV UR23, 0x3f800000 ;  /* 0x3f80000000177882 */ /* 0x000fe20000000000 */
[C---:B------:R-:W-:Y:S02]  /*39b0*/  LOP3.LUT P3, RZ, R0.reuse, 0x8000000, RZ, 0xc0, !PT ;  /* 0x0800000000ff7812 */ /* 0x040fe4000786c0ff */
[C---:B------:R-:W-:Y:S02]  /*39c0*/  LOP3.LUT P4, RZ, R0.reuse, 0x2000000, RZ, 0xc0, !PT ;  /* 0x0200000000ff7812 */ /* 0x040fe4000788c0ff */
[----:B------:R-:W-:Y:S01]  /*39d0*/  LOP3.LUT P6, RZ, R0, 0x2, RZ, 0xc0, !PT ;  /* 0x0000000200ff7812 */ /* 0x000fe200078cc0ff */
[----:B------:R-:W-:Y:S01]  /*39e0*/  HFMA2.MMA R61, -RZ, RZ, 0, 0 ;  /* 0x00000000ff3d7435 */ /* 0x000fe200000001ff */
[----:B--2---:R-:W-:-:S13]  /*39f0*/  R2UR UR22, R70 ;  /* 0x00000000461672ca */ /* 0x004fda00000e0000 */
[----:B------:R-:W-:-:S05]  /*3a00*/  MOV R49, UR22 ;  /* 0x0000001600317c02 */ /* 0x000fca0008000f00 */
[----:B------:R-:W-:-:S05]  /*3a10*/  FFMA.FTZ R49, -R49, UR22, R71 ;  /* 0x0000001631317c23 */ /* 0x000fca0008010147 */
[----:B------:R-:W-:-:S13]  /*3a20*/  FSETP.GTU.FTZ.AND P0, PT, R49, RZ, PT ;  /* 0x000000ff3100720b */ /* 0x000fda0003f1c000 */
[----:B------:R-:W-:Y:S01]  /*3a30*/  VOTEU.ANY UP0, P0 ;  /* 0x00000000003f7886 */ /* 0x000fe20000000100 */
[----:B------:R-:W-:-:S04]  /*3a40*/  PLOP3.LUT P0, PT, PT, PT, UP0, 0x80, 0x0 ;  /* 0x000000000000781c */ /* 0x000fc80003f0f008 */
[----:B------:R-:W-:-:S09]  /*3a50*/  @UP0 ULDC UR5, c[0x0][0x250] ;  /* 0x0000940000050ab9 */ /* 0x000fd20000000800 */
[----:B------:R-:W-:Y:S01]  /*3a60*/  @P0 FADD.FTZ R49, R49, UR5 ;  /* 0x0000000531310e21 */ /* 0x000fe20008010000 */
[----:B------:R-:W-:-:S13]  /*3a70*/  PLOP3.LUT P0, PT, PT, PT, UP0, 0x80, 0x0 ;  /* 0x000000000000781c */ /* 0x000fda0003f0f008 */
[----:B------:R-:W0:Y:S01]  /*3a80*/  @P0 MUFU.RSQ R49, R49 ;  /* 0x0000003100310308 */ /* 0x000e220000001400 */
[----:B------:R-:W-:Y:S02]  /*3a90*/  PLOP3.LUT P0, PT, PT, PT, UP0, 0x80, 0x0 ;  /* 0x000000000000781c */ /* 0x000fe40003f0f008 */
[----:B------:R-:W-:-:S06]  /*3aa0*/  CS2R R70, SRZ ;  /* 0x0000000000467805 */ /* 0x000fcc000001ff00 */
[----:B------:R1:W5:Y:S01]  /*3ab0*/  @P5 LDG.E R71, desc[UR18][R18.64] ;  /* 0x0000001212475981 */ /* 0x000362000c1e1900 */
[----:B------:R-:W-:-:S03]  /*3ac0*/  LOP3.LUT P5, RZ, R0, 0x1000000, RZ, 0xc0, !PT ;  /* 0x0100000000ff7812 */ /* 0x000fc600078ac0ff */
[----:B------:R-:W5:Y:S01]  /*3ad0*/  @P6 LDG.E R70, desc[UR18][R86.64] ;  /* 0x0000001256466981 */ /* 0x000f62000c1e1900 */
[----:B0-----:R-:W-:Y:S02]  /*3ae0*/  @P0 R2UR UR23, R49 ;  /* 0x00000000311702ca */ /* 0x001fe400000e0000 */
[C---:B------:R-:W-:Y:S02]  /*3af0*/  LOP3.LUT P0, RZ, R0.reuse, 0x20000, RZ, 0xc0, !PT ;  /* 0x0002000000ff7812 */ /* 0x040fe4000780c0ff */
[----:B------:R-:W-:Y:S02]  /*3b00*/  LOP3.LUT R0, R0, 0xffbfffff, RZ, 0xc0, !PT ;  /* 0xffbfffff00007812 */ /* 0x000fe400078ec0ff */
[----:B-1----:R-:W-:-:S06]  /*3b10*/  CS2R R18, SRZ ;  /* 0x0000000000127805 */ /* 0x002fcc000001ff00 */
[----:B------:R0:W5:Y:S03]  /*3b20*/  @P5 LDG.E R19, desc[UR18][R68.64] ;  /* 0x0000001244135981 */ /* 0x000166000c1e1900 */
[----:B------:R-:W-:Y:S01]  /*3b30*/  @P0 LOP3.LUT R0, R0, 0x400000, RZ, 0xfc, !PT ;  /* 0x0040000000000812 */ /* 0x000fe200078efcff */
[----:B------:R-:W5:Y:S03]  /*3b40*/  @P6 LDG.E R18, desc[UR18][R88.64] ;  /* 0x0000001258126981 */ /* 0x000f66000c1e1900 */
[C---:B------:R-:W-:Y:S02]  /*3b50*/  LOP3.LUT P0, RZ, R0.reuse, 0x40000, RZ, 0xc0, !PT ;  /* 0x0004000000ff7812 */ /* 0x040fe4000780c0ff */
[----:B0-----:R-:W-:Y:S02]  /*3b60*/  CS2R R68, SRZ ;  /* 0x0000000000447805 */ /* 0x001fe4000001ff00 */
[----:B------:R-:W-:-:S04]  /*3b70*/  LOP3.LUT R0, R0, 0xff7fffff, RZ, 0xc0, !PT ;  /* 0xff7fffff00007812 */ /* 0x000fc800078ec0ff */
[----:B------:R0:W5:Y:S04]  /*3b80*/  @P5 LDG.E R69, desc[UR18][R20.64] ;  /* 0x0000001214455981 */ /* 0x000168000c1e1900 */
[----:B------:R-:W5:Y:S01]  /*3b90*/  @P4 LDG.E R68, desc[UR18][R82.64] ;  /* 0x0000001252444981 */ /* 0x000f62000c1e1900 */
[----:B------:R-:W-:Y:S02]  /*3ba0*/  @P0 LOP3.LUT R0, R0, 0x800000, RZ, 0xfc, !PT ;  /* 0x0080000000000812 */ /* 0x000fe400078efcff */
[----:B0-----:R-:W-:Y:S02]  /*3bb0*/  CS2R R20, SRZ ;  /* 0x0000000000147805 */ /* 0x001fe4000001ff00 */
[----:B------:R-:W-:-:S04]  /*3bc0*/  LOP3.LUT P6, RZ, R0, 0x10000, RZ, 0xc0, !PT ;  /* 0x0001000000ff7812 */ /* 0x000fc800078cc0ff */
[----:B------:R0:W5:Y:S04]  /*3bd0*/  @P3 LDG.E R21, desc[UR18][R66.64] ;  /* 0x0000001242153981 */ /* 0x000168000c1e1900 */
[----:B------:R-:W5:Y:S05]  /*3be0*/  @P4 LDG.E R20, desc[UR18][R84.64] ;  /* 0x0000001254144981 */ /* 0x000f6a000c1e1900 */
[----:B------:R-:W5:Y:S01]  /*3bf0*/  @P6 LDG.E R61, desc[UR18][R34.64] ;  /* 0x00000012223d6981 */ /* 0x000f62000c1e1900 */
[----:B0-----:R-:W-:-:S06]  /*3c00*/  CS2R R66, SRZ ;  /* 0x0000000000427805 */ /* 0x001fcc000001ff00 */
[----:B------:R0:W5:Y:S01]  /*3c10*/  @P3 LDG.E R67, desc[UR18][R22.64] ;  /* 0x0000001216433981 */ /* 0x000162000c1e1900 */
[----:B------:R-:W-:-:S03]  /*3c20*/  LOP3.LUT P0, RZ, R0, 0x80000, RZ, 0xc0, !PT ;  /* 0x0008000000ff7812 */ /* 0x000fc6000780c0ff */
[----:B------:R1:W5:Y:S01]  /*3c30*/  @P2 LDG.E R66, desc[UR18][R64.64] ;  /* 0x0000001240422981 */ /* 0x000362000c1e1900 */
[----:B0-----:R-:W-:-:S06]  /*3c40*/  CS2R R22, SRZ ;  /* 0x0000000000167805 */ /* 0x001fcc000001ff00 */
[----:B------:R-:W5:Y:S01]  /*3c50*/  @P2 LDG.E R22, desc[UR18][R78.64] ;  /* 0x000000124e162981 */ /* 0x000f62000c1e1900 */
[----:B-1----:R-:W-:-:S03]  /*3c60*/  CS2R R64, SRZ ;  /* 0x0000000000407805 */ /* 0x002fc6000001ff00 */
[----:B------:R0:W5:Y:S04]  /*3c70*/  @P1 LDG.E R23, desc[UR18][R24.64] ;  /* 0x0000001218171981 */ /* 0x000168000c1e1900 */
[----:B------:R-:W5:Y:S04]  /*3c80*/  @P0 LDG.E R64, desc[UR18][R42.64] ;  /* 0x000000122a400981 */ /* 0x000f68000c1e1900 */
[----:B------:R1:W5:Y:S01]  /*3c90*/  @P1 LDG.E R65, desc[UR18][R62.64] ;  /* 0x000000123e411981 */ /* 0x000362000c1e1900 */
[----:B0-----:R-:W-:-:S06]  /*3ca0*/  CS2R R24, SRZ ;  /* 0x0000000000187805 */ /* 0x001fcc000001ff00 */
[----:B------:R0:W5:Y:S01]  /*3cb0*/  @P0 LDG.E R24, desc[UR18][R44.64] ;  /* 0x000000122c180981 */ /* 0x000162000c1e1900 */
[----:B------:R-:W-:Y:S02]  /*3cc0*/  LOP3.LUT P0, RZ, R0, 0x800000, RZ, 0xc0, !PT ;  /* 0x0080000000ff7812 */ /* 0x000fe4000780c0ff */
[----:B-1----:R-:W-:-:S11]  /*3cd0*/  CS2R R62, SRZ ;  /* 0x00000000003e7805 */ /* 0x002fd6000001ff00 */
[----:B------:R1:W5:Y:S04]  /*3ce0*/  @P0 LDG.E R25, desc[UR18][R40.64] ;  /* 0x0000001228190981 */ /* 0x000368000c1e1900 */
[----:B------:R-:W5:Y:S01]  /*3cf0*/  @P0 LDG.E R63, desc[UR18][R38.64] ;  /* 0x00000012263f0981 */ /* 0x000f62000c1e1900 */
[----:B------:R-:W-:Y:S02]  /*3d00*/  LOP3.LUT P0, RZ, R0, 0x400000, RZ, 0xc0, !PT ;  /* 0x0040000000ff7812 */ /* 0x000fe4000780c0ff */
[----:B0-----:R-:W-:Y:S01]  /*3d10*/  CS2R R44, SRZ ;  /* 0x00000000002c7805 */ /* 0x001fe2000001ff00 */
[----:B------:R-:W-:Y:S01]  /*3d20*/  BSSY B0, `(.L_x_1224) ;  /* 0x0000014000007945 */ /* 0x000fe20003800000 */
[----:B-1----:R-:W-:-:S04]  /*3d30*/  CS2R R40, SRZ ;  /* 0x0000000000287805 */ /* 0x002fc8000001ff00 */
[----:B------:R3:W5:Y:S05]  /*3d40*/  @P6 LDG.E R45, desc[UR18][R32.64] ;  /* 0x00000012202d6981 */ /* 0x00076a000c1e1900 */
[----:B------:R-:W5:Y:S04]  /*3d50*/  @P0 LDG.E R44, desc[UR18][R36.64] ;  /* 0x00000012242c0981 */ /* 0x000f68000c1e1900 */
[----:B------:R0:W5:Y:S01]  /*3d60*/  @P0 LDG.E R62, desc[UR18][R30.64] ;  /* 0x000000121e3e0981 */ /* 0x000162000c1e1900 */
[----:B------:R-:W-:Y:S01]  /*3d70*/  ISETP.GT.U32.AND P0, PT, R3, 0x1df, PT ;  /* 0x000001df0300780c */ /* 0x000fe20003f04070 */
[----:B---3--:R-:W-:-:S02]  /*3d80*/  HADD2.F32 R32, -RZ, R77.H0_H0 ;  /* 0x2000004dff207230 */ /* 0x008fc40000004100 */
[----:B------:R-:W-:Y:S01]  /*3d90*/  HADD2.F32 R33, -RZ, R77.H1_H1 ;  /* 0x3000004dff217230 */ /* 0x000fe20000004100 */
[----:B0-----:R-:W-:-:S09]  /*3da0*/  CS2R R30, SRZ ;  /* 0x00000000001e7805 */ /* 0x001fd2000001ff00 */
[----:B------:R-:W-:Y:S05]  /*3db0*/  @P0 BRA `(.L_x_1225) ;  /* 0x0000000000280947 */ /* 0x000fea0003800000 */
[----:B------:R-:W-:Y:S02]  /*3dc0*/  ISETP.NE.AND P0, PT, RZ, UR21, PT ;  /* 0x00000015ff007c0c */ /* 0x000fe4000bf05270 */
[----:B------:R-:W-:-:S04]  /*3dd0*/  IADD3 R34, R101, UR24, RZ ;  /* 0x0000001865227c10 */ /* 0x000fc8000fffe0ff */
        /* <DEDUP_REMOVED lines=8> */
.L_x_1225:
[----:B------:R-:W-:Y:S05]  /*3e60*/  BSYNC B0 ;  /* 0x0000000000007941 */ /* 0x000fea0003800000 */
.L_x_1224:
[----:B------:R-:W-:Y:S01]  /*3e70*/  ISETP.NE.AND P0, PT, RZ, UR21, PT ;  /* 0x00000015ff007c0c */ /* 0x000fe2000bf05270 */
[----:B------:R-:W-:Y:S01]  /*3e80*/  FADD.FTZ R32, R32, -UR22 ;  /* 0x8000001620207e21 */ /* 0x000fe20008010000 */
[----:B------:R-:W-:Y:S01]  /*3e90*/  FADD.FTZ R33, R33, -UR22 ;  /* 0x8000001621217e21 */ /* 0x000fe20008010000 */
[----:B------:R-:W-:Y:S01]  /*3ea0*/  LOP3.LUT R0, R0, 0xffdfffff, RZ, 0xc0, !PT ;  /* 0xffdfffff00007812 */ /* 0x000fe200078ec0ff */
[--C-:B-----5:R-:W-:Y:S02]  /*3eb0*/  HADD2.F32 R39, -RZ, R76.reuse.H0_H0 ;  /* 0x2000004cff277230 */ /* 0x120fe40000004100 */
[----:B------:R-:W-:Y:S01]  /*3ec0*/  FMUL.FTZ R42, R32, UR23 ;  /* 0x00000017202a7c20 */ /* 0x000fe20008410000 */
[----:B------:R-:W-:Y:S02]  /*3ed0*/  HADD2.F32 R35, -RZ, R76.H1_H1 ;  /* 0x3000004cff237230 */ /* 0x000fe40000004100 */
[----:B------:R-:W-:-:S04]  /*3ee0*/  FMUL.FTZ R32, R33, UR23 ;  /* 0x0000001721207c20 */ /* 0x000fc80008410000 */
[----:B------:R-:W-:Y:S01]  /*3ef0*/  @P0 LOP3.LUT R0, R0, 0x200000, RZ, 0xfc, !PT ;  /* 0x0020000000000812 */ /* 0x000fe200078efcff */
        /* <DEDUP_REMOVED lines=19> */
.L_x_1226:
[----:B------:R-:W-:Y:S01]  /*4030*/  FMUL.FTZ R33, R39, R30 ;  /* 0x0000001e27217220 */ /* 0x000fe20000410000 */
[--C-:B------:R-:W-:Y:S02]  /*4040*/  HADD2.F32 R38, -RZ, R53.reuse.H0_H0 ;  /* 0x20000035ff267230 */ /* 0x100fe40000004100 */
[----:B------:R-:W-:Y:S01]  /*4050*/  FMUL.FTZ R37, R35, R31 ;  /* 0x0000001f23257220 */ /* 0x000fe20000410000 */
[----:B------:R-:W-:Y:S02]  /*4060*/  HADD2.F32 R34, -RZ, R53.H1_H1 ;  /* 0x30000035ff227230 */ /* 0x000fe40000004100 */
[----:B------:R-:W-:Y:S01]  /*4070*/  FFMA.FTZ R36, R42, R33, RZ ;  /* 0x000000212a247223 */ /* 0x000fe200000100ff */
[----:B------:R-:W-:Y:S01]  /*4080*/  FADD.FTZ R33, RZ, R33 ;  /* 0x00000021ff217221 */ /* 0x000fe20000010000 */
[----:B------:R-:W-:Y:S01]  /*4090*/  FADD.FTZ R38, R38, -UR22 ;  /* 0x8000001626267e21 */ /* 0x000fe20008010000 */
[--C-:B------:R-:W-:Y:S02]  /*40a0*/  HADD2.F32 R49, -RZ, R81.reuse.H0_H0 ;  /* 0x20000051ff317230 */ /* 0x100fe40000004100 */
[----:B------:R-:W-:Y:S01]  /*40b0*/  FADD.FTZ R34, R34, -UR22 ;  /* 0x8000001622227e21 */ /* 0x000fe20008010000 */
[----:B------:R-:W-:Y:S01]  /*40c0*/  FFMA.FTZ R36, R32, R37, R36 ;  /* 0x0000002520247223 */ /* 0x000fe20000010024 */
[----:B------:R-:W-:Y:S01]  /*40d0*/  FADD.FTZ R37, R37, R33 ;  /* 0x0000002125257221 */ /* 0x000fe20000010000 */
[----:B------:R-:W-:Y:S01]  /*40e0*/  FMUL.FTZ R38, R38, UR23 ;  /* 0x0000001726267c20 */ /* 0x000fe20008410000 */
[----:B------:R-:W-:Y:S01]  /*40f0*/  FMUL.FTZ R34, R34, UR23 ;  /* 0x0000001722227c20 */ /* 0x000fe20008410000 */
[----:B------:R-:W-:Y:S01]  /*4100*/  FFMA.FTZ R42, R42, R39, RZ ;  /* 0x000000272a2a7223 */ /* 0x000fe200000100ff */
        /* <DEDUP_REMOVED lines=20> */
.L_x_1227:
[----:B------:R-:W-:Y:S01]  /*4250*/  FMUL.FTZ R43, R49, R30 ;  /* 0x0000001e312b7220 */ /* 0x000fe20000410000 */
[----:B------:R-:W-:Y:S01]  /*4260*/  FADD.FTZ R78, RZ, R39 ;  /* 0x00000027ff4e7221 */ /* 0x000fe20000010000 */
[C---:B------:R-:W-:Y:S02]  /*4270*/  FFMA.FTZ R39, R38.reuse, R49, R42 ;  /* 0x0000003126277223 */ /* 0x040fe4000001002a */
[----:B------:R-:W-:Y:S01]  /*4280*/  FFMA.FTZ R38, R38, R43, R36 ;  /* 0x0000002b26267223 */ /* 0x000fe20000010024 */
[----:B------:R-:W-:Y:S01]  /*4290*/  FFMA.FTZ R36, R32, R35, RZ ;  /* 0x0000002320247223 */ /* 0x000fe200000100ff */
[----:B------:R-:W-:Y:S01]  /*42a0*/  FADD.FTZ R35, RZ, R35 ;  /* 0x00000023ff237221 */ /* 0x000fe20000010000 */
[----:B------:R-:W-:Y:S01]  /*42b0*/  FADD.FTZ R43, R37, R43 ;  /* 0x0000002b252b7221 */ /* 0x000fe20000010000 */
[--C-:B------:R-:W-:Y:S02]  /*42c0*/  HADD2.F32 R32, -RZ, R51.reuse.H0_H0 ;  /* 0x20000033ff207230 */ /* 0x100fe40000004100 */
[----:B------:R-:W-:Y:S01]  /*42d0*/  FFMA.FTZ R36, R34, R33, R36 ;  /* 0x0000002122247223 */ /* 0x000fe20000010024 */
[----:B------:R-:W-:Y:S01]  /*42e0*/  FADD.FTZ R37, R35, R33 ;  /* 0x0000002123257221 */ /* 0x000fe20000010000 */
[----:B------:R-:W-:Y:S01]  /*42f0*/  FMUL.FTZ R33, R33, R31 ;  /* 0x0000001f21217220 */ /* 0x000fe20000410000 */
[----:B------:R-:W-:-:S02]  /*4300*/  HADD2.F32 R35, -RZ, R51.H1_H1 ;  /* 0x30000033ff237230 */ /* 0x000fc40000004100 */
[----:B------:R-:W-:Y:S01]  /*4310*/  FADD.FTZ R49, R78, R49 ;  /* 0x000000314e317221 */ /* 0x000fe20000010000 */
[----:B------:R-:W-:Y:S01]  /*4320*/  FFMA.FTZ R34, R34, R33, R38 ;  /* 0x0000002122227223 */ /* 0x000fe20000010026 */
[----:B------:R-:W-:Y:S01]  /*4330*/  FADD.FTZ R38, R32, -UR22 ;  /* 0x8000001620267e21 */ /* 0x000fe20008010000 */
[----:B------:R-:W-:Y:S01]  /*4340*/  FADD.FTZ R35, R35, -UR22 ;  /* 0x8000001623237e21 */ /* 0x000fe20008010000 */
[----:B------:R-:W-:Y:S01]  /*4350*/  FADD.FTZ R32, R33, R43 ;  /* 0x0000002b21207221 */ /* 0x000fe20000010000 */
[--C-:B------:R-:W-:Y:S02]  /*4360*/  HADD2.F32 R43, -RZ, R93.reuse.H0_H0 ;  /* 0x2000005dff2b7230 */ /* 0x100fe40000004100 */
[----:B------:R-:W-:Y:S01]  /*4370*/  FMUL.FTZ R38, R38, UR23 ;  /* 0x0000001726267c20 */ /* 0x000fe20008410000 */
[----:B------:R-:W-:Y:S01]  /*4380*/  FMUL.FTZ R35, R35, UR23 ;  /* 0x0000001723237c20 */ /* 0x000fe20008410000 */
        /* <DEDUP_REMOVED lines=20> */
.L_x_1228:
[----:B------:R-:W-:Y:S01]  /*44d0*/  FMUL.FTZ R42, R43, R30 ;  /* 0x0000001e2b2a7220 */ /* 0x000fe20000410000 */
[C---:B------:R-:W-:Y:S01]  /*44e0*/  FFMA.FTZ R39, R38.reuse, R43, R39 ;  /* 0x0000002b26277223 */ /* 0x040fe20000010027 */
[----:B------:R-:W-:Y:S01]  /*44f0*/  FFMA.FTZ R36, R35, R33, R36 ;  /* 0x0000002123247223 */ /* 0x000fe20000010024 */
[----:B------:R-:W-:Y:S01]  /*4500*/  FADD.FTZ R49, R49, R43 ;  /* 0x0000002b31317221 */ /* 0x000fe20000010000 */
[----:B------:R-:W-:Y:S01]  /*4510*/  FFMA.FTZ R34, R38, R42, R34 ;  /* 0x0000002a26227223 */ /* 0x000fe20000010022 */
[----:B------:R-:W-:Y:S01]  /*4520*/  FADD.FTZ R42, R32, R42 ;  /* 0x0000002a202a7221 */ /* 0x000fe20000010000 */
[----:B------:R-:W-:Y:S01]  /*4530*/  FADD.FTZ R32, R37, R33 ;  /* 0x0000002125207221 */ /* 0x000fe20000010000 */
[--C-:B------:R-:W-:Y:S02]  /*4540*/  HADD2.F32 R38, -RZ, R52.reuse.H0_H0 ;  /* 0x20000034ff267230 */ /* 0x100fe40000004100 */
[----:B------:R-:W-:Y:S01]  /*4550*/  FMUL.FTZ R33, R33, R31 ;  /* 0x0000001f21217220 */ /* 0x000fe20000410000 */
[----:B------:R-:W-:-:S02]  /*4560*/  HADD2.F32 R37, -RZ, R52.H1_H1 ;  /* 0x30000034ff257230 */ /* 0x000fc40000004100 */
[--C-:B------:R-:W-:Y:S02]  /*4570*/  HADD2.F32 R43, -RZ, R97.reuse.H0_H0 ;  /* 0x20000061ff2b7230 */ /* 0x100fe40000004100 */
[----:B------:R-:W-:Y:S01]  /*4580*/  FADD.FTZ R38, R38, -UR22 ;  /* 0x8000001626267e21 */ /* 0x000fe20008010000 */
[----:B------:R-:W-:Y:S01]  /*4590*/  FFMA.FTZ R35, R35, R33, R34 ;  /* 0x0000002123237223 */ /* 0x000fe20000010022 */
[----:B------:R-:W-:Y:S01]  /*45a0*/  FADD.FTZ R37, R37, -UR22 ;  /* 0x8000001625257e21 */ /* 0x000fe20008010000 */
[----:B------:R-:W-:Y:S01]  /*45b0*/  FADD.FTZ R34, R33, R42 ;  /* 0x0000002a21227221 */ /* 0x000fe20000010000 */
[----:B------:R-:W-:Y:S01]  /*45c0*/  FMUL.FTZ R38, R38, UR23 ;  /* 0x0000001726267c20 */ /* 0x000fe20008410000 */
[----:B------:R-:W-:Y:S02]  /*45d0*/  HADD2.F32 R33, -RZ, R97.H1_H1 ;  /* 0x30000061ff217230 */ /* 0x000fe40000004100 */
        /* <DEDUP_REMOVED lines=20> */
.L_x_1229:
[----:B------:R-:W-:Y:S01]  /*4720*/  FMUL.FTZ R42, R43, R30 ;  /* 0x0000001e2b2a7220 */ /* 0x000fe20000410000 */
[----:B------:R-:W-:Y:S01]  /*4730*/  FADD.FTZ R32, R32, R33 ;  /* 0x0000002120207221 */ /* 0x000fe20000010000 */
[----:B------:R-:W-:Y:S01]  /*4740*/  FFMA.FTZ R36, R37, R33, R36 ;  /* 0x0000002125247223 */ /* 0x000fe20000010024 */
[C---:B------:R-:W-:Y:S01]  /*4750*/  FFMA.FTZ R39, R38.reuse, R43, R39 ;  /* 0x0000002b26277223 */ /* 0x040fe20000010027 */
[----:B------:R-:W-:Y:S01]  /*4760*/  FFMA.FTZ R35, R38, R42, R35 ;  /* 0x0000002a26237223 */ /* 0x000fe20000010023 */
[----:B------:R-:W-:Y:S01]  /*4770*/  FADD.FTZ R42, R34, R42 ;  /* 0x0000002a222a7221 */ /* 0x000fe20000010000 */
[--C-:B------:R-:W-:Y:S02]  /*4780*/  HADD2.F32 R34, -RZ, R48.reuse.H0_H0 ;  /* 0x20000030ff227230 */ /* 0x100fe40000004100 */
[----:B------:R-:W-:Y:S01]  /*4790*/  FMUL.FTZ R33, R33, R31 ;  /* 0x0000001f21217220 */ /* 0x000fe20000410000 */
[----:B------:R-:W-:Y:S02]  /*47a0*/  HADD2.F32 R38, -RZ, R48.H1_H1 ;  /* 0x30000030ff267230 */ /* 0x000fe40000004100 */
[----:B------:R-:W-:Y:S01]  /*47b0*/  FADD.FTZ R49, R49, R43 ;  /* 0x0000002b31317221 */ /* 0x000fe20000010000 */
[----:B------:R-:W-:-:S02]  /*47c0*/  HADD2.F32 R43, -RZ, R99.H0_H0 ;  /* 0x20000063ff2b7230 */ /* 0x000fc40000004100 */
[----:B------:R-:W-:Y:S01]  /*47d0*/  FFMA.FTZ R37, R37, R33, R35 ;  /* 0x0000002125257223 */ /* 0x000fe20000010023 */
[----:B------:R-:W-:Y:S01]  /*47e0*/  FADD.FTZ R35, R34, -UR22 ;  /* 0x8000001622237e21 */ /* 0x000fe20008010000 */
[----:B------:R-:W-:Y:S01]  /*47f0*/  FADD.FTZ R78, R38, -UR22 ;  /* 0x80000016264e7e21 */ /* 0x000fe20008010000 */
[----:B------:R-:W-:Y:S01]  /*4800*/  FADD.FTZ R34, R33, R42 ;  /* 0x0000002a21227221 */ /* 0x000fe20000010000 */
[----:B------:R-:W-:Y:S02]  /*4810*/  HADD2.F32 R33, -RZ, R99.H1_H1 ;  /* 0x30000063ff217230 */ /* 0x000fe40000004100 */
[----:B------:R-:W-:Y:S01]  /*4820*/  FMUL.FTZ R38, R35, UR23 ;  /* 0x0000001723267c20 */ /* 0x000fe20008410000 */
        /* <DEDUP_REMOVED lines=20> */
.L_x_1230:
        /* <DEDUP_REMOVED lines=37> */
.L_x_1231:
        /* <DEDUP_REMOVED lines=37> */
.L_x_1232:
        /* <DEDUP_REMOVED lines=37> */
.L_x_1233:
        /* <DEDUP_REMOVED lines=37> */
.L_x_1234:
        /* <DEDUP_REMOVED lines=37> */
.L_x_1235:
        /* <DEDUP_REMOVED lines=37> */
.L_x_1236:
        /* <DEDUP_REMOVED lines=37> */
.L_x_1237:
        /* <DEDUP_REMOVED lines=37> */
.L_x_1238:
        /* <DEDUP_REMOVED lines=37> */
.L_x_1239:
        /* <DEDUP_REMOVED lines=37> */
.L_x_1240:
        /* <DEDUP_REMOVED lines=37> */
.L_x_1241:
        /* <DEDUP_REMOVED lines=37> */
.L_x_1242:
        /* <DEDUP_REMOVED lines=37> */
.L_x_1243:
        /* <DEDUP_REMOVED lines=37> */
.L_x_1244:
        /* <DEDUP_REMOVED lines=37> */
.L_x_1245:
        /* <DEDUP_REMOVED lines=37> */
.L_x_1246:
        /* <DEDUP_REMOVED lines=37> */
.L_x_1247:
        /* <DEDUP_REMOVED lines=37> */
.L_x_1248:
        /* <DEDUP_REMOVED lines=37> */
.L_x_1249:
        /* <DEDUP_REMOVED lines=37> */
.L_x_1250:
        /* <DEDUP_REMOVED lines=37> */
.L_x_1251:
        /* <DEDUP_REMOVED lines=37> */
.L_x_1252:
        /* <DEDUP_REMOVED lines=37> */
.L_x_1253:
[----:B------:R-:W-:Y:S01]  /*7ea0*/  FMUL.FTZ R42, R43, R30 ;  /* 0x0000001e2b2a7220 */ /* 0x000fe20000410000 */
[----:B------:R-:W-:Y:S01]  /*7eb0*/  FFMA.FTZ R39, R38, R43, R39 ;  /* 0x0000002b26277223 */ /* 0x000fe20000010027 */
[----:B------:R-:W-:Y:S01]  /*7ec0*/  FADD.FTZ R32, R32, R33 ;  /* 0x0000002120207221 */ /* 0x000fe20000010000 */
[----:B------:R-:W-:Y:S01]  /*7ed0*/  FFMA.FTZ R36, R37, R33, R36 ;  /* 0x0000002125247223 */ /* 0x000fe20000010024 */
[----:B------:R-:W-:Y:S01]  /*7ee0*/  FFMA.FTZ R35, R38, R42, R35 ;  /* 0x0000002a26237223 */ /* 0x000fe20000010023 */
[----:B------:R-:W-:Y:S01]  /*7ef0*/  FADD.FTZ R42, R34, R42 ;  /* 0x0000002a222a7221 */ /* 0x000fe20000010000 */
[--C-:B------:R-:W-:Y:S02]  /*7f00*/  HADD2.F32 R34, -RZ, R11.reuse.H0_H0 ;  /* 0x2000000bff227230 */ /* 0x100fe40000004100 */
[----:B------:R-:W-:Y:S01]  /*7f10*/  FMUL.FTZ R33, R33, R31 ;  /* 0x0000001f21217220 */ /* 0x000fe20000410000 */
[----:B------:R-:W-:Y:S02]  /*7f20*/  HADD2.F32 R38, -RZ, R11.H1_H1 ;  /* 0x3000000bff267230 */ /* 0x000fe40000004100 */
[----:B------:R-:W-:Y:S01]  /*7f30*/  FADD.FTZ R49, R49, R43 ;  /* 0x0000002b31317221 */ /* 0x000fe20000010000 */
[----:B------:R-:W-:-:S02]  /*7f40*/  HADD2.F32 R43, -RZ, R57.H0_H0 ;  /* 0x20000039ff2b7230 */ /* 0x000fc40000004100 */
        /* <DEDUP_REMOVED lines=26> */
.L_x_1254:
        /* <DEDUP_REMOVED lines=10> */
[----:B------:R-:W-:Y:S01]  /*8190*/  FFMA.FTZ R33, R33, R34, R37 ;  /* 0x0000002221217223 */ /* 0x000fe20000010025 */
[----:B------:R-:W-:Y:S01]  /*81a0*/  FADD.FTZ R35, R35, -UR22 ;  /* 0x8000001623237e21 */ /* 0x000fe20008010000 */
[----:B------:R-:W-:Y:S01]  /*81b0*/  FADD.FTZ R37, R38, -UR22 ;  /* 0x8000001626257e21 */ /* 0x000fe20008010000 */
[----:B------:R-:W-:Y:S01]  /*81c0*/  FADD.FTZ R34, R34, R42 ;  /* 0x0000002a22227221 */ /* 0x000fe20000010000 */
[----:B------:R-:W-:-:S02]  /*81d0*/  HADD2.F32 R42, -RZ, R56.H0_H0 ;  /* 0x20000038ff2a7230 */ /* 0x000fc40000004100 */
        /* <DEDUP_REMOVED lines=22> */
.L_x_1255:
[----:B------:R-:W-:Y:S01]  /*8340*/  FMUL.FTZ R43, R42, R30 ;  /* 0x0000001e2a2b7220 */ /* 0x000fe20000410000 */
[--C-:B------:R-:W-:Y:S02]  /*8350*/  HADD2.F32 R78, -RZ, R14.reuse.H0_H0 ;  /* 0x2000000eff4e7230 */ /* 0x100fe40000004100 */
[C---:B------:R-:W-:Y:S01]  /*8360*/  FFMA.FTZ R39, R35.reuse, R42, R39 ;  /* 0x0000002a23277223 */ /* 0x040fe20000010027 */
[----:B------:R-:W-:Y:S02]  /*8370*/  HADD2.F32 R79, -RZ, R14.H1_H1 ;  /* 0x3000000eff4f7230 */ /* 0x000fe40000004100 */
[----:B------:R-:W-:Y:S01]  /*8380*/  FFMA.FTZ R33, R35, R43, R33 ;  /* 0x0000002b23217223 */ /* 0x000fe20000010021 */
[----:B------:R-:W-:Y:S01]  /*8390*/  FADD.FTZ R34, R34, R43 ;  /* 0x0000002b22227221 */ /* 0x000fe20000010000 */
[----:B------:R-:W-:Y:S01]  /*83a0*/  FMUL.FTZ R35, R38, R31 ;  /* 0x0000001f26237220 */ /* 0x000fe20000410000 */
[----:B------:R-:W-:Y:S01]  /*83b0*/  FADD.FTZ R78, R78, -UR22 ;  /* 0x800000164e4e7e21 */ /* 0x000fe20008010000 */
[----:B------:R-:W-:Y:S01]  /*83c0*/  FADD.FTZ R79, R79, -UR22 ;  /* 0x800000164f4f7e21 */ /* 0x000fe20008010000 */
[----:B------:R-:W-:Y:S01]  /*83d0*/  FADD.FTZ R49, R49, R42 ;  /* 0x0000002a31317221 */ /* 0x000fe20000010000 */
[----:B------:R-:W-:Y:S01]  /*83e0*/  FFMA.FTZ R33, R37, R35, R33 ;  /* 0x0000002325217223 */ /* 0x000fe20000010021 */
[----:B------:R-:W-:Y:S01]  /*83f0*/  FADD.FTZ R34, R35, R34 ;  /* 0x0000002223227221 */ /* 0x000fe20000010000 */
[----:B------:R-:W-:Y:S01]  /*8400*/  FMUL.FTZ R78, R78, UR23 ;  /* 0x000000174e4e7c20 */ /* 0x000fe20008410000 */
[----:B------:R-:W-:Y:S01]  /*8410*/  FMUL.FTZ R79, R79, UR23 ;  /* 0x000000174f4f7c20 */ /* 0x000fe20008410000 */
        /* <DEDUP_REMOVED lines=21> */
.L_x_1256:
[----:B------:R-:W-:Y:S01]  /*8570*/  FMUL.FTZ R35, R82, R30 ;  /* 0x0000001e52237220 */ /* 0x000fe20000410000 */
[----:B------:R-:W-:Y:S01]  /*8580*/  FMUL.FTZ R43, R83, R31 ;  /* 0x0000001f532b7220 */ /* 0x000fe20000410000 */
[--C-:B------:R-:W-:Y:S02]  /*8590*/  HADD2.F32 R84, -RZ, R17.reuse.H0_H0 ;  /* 0x20000011ff547230 */ /* 0x100fe40000004100 */
[----:B------:R-:W-:Y:S01]  /*85a0*/  FFMA.FTZ R33, R78, R35, R33 ;  /* 0x000000234e217223 */ /* 0x000fe20000010021 */
[----:B------:R-:W-:Y:S01]  /*85b0*/  FADD.FTZ R34, R34, R35 ;  /* 0x0000002322227221 */ /* 0x000fe20000010000 */
[----:B------:R-:W-:Y:S02]  /*85c0*/  HADD2.F32 R35, -RZ, R54.H1_H1 ;  /* 0x30000036ff237230 */ /* 0x000fe40000004100 */
[----:B------:R-:W-:Y:S01]  /*85d0*/  FADD.FTZ R84, R84, -UR22 ;  /* 0x8000001654547e21 */ /* 0x000fe20008010000 */
[----:B------:R-:W-:Y:S01]  /*85e0*/  FFMA.FTZ R42, R79, R43, R33 ;  /* 0x0000002b4f2a7223 */ /* 0x000fe20000010021 */
[----:B------:R-:W-:-:S02]  /*85f0*/  HADD2.F32 R33, -RZ, R17.H1_H1 ;  /* 0x30000011ff217230 */ /* 0x000fc40000004100 */
[----:B------:R-:W-:Y:S01]  /*8600*/  FADD.FTZ R43, R43, R34 ;  /* 0x000000222b2b7221 */ /* 0x000fe20000010000 */
[----:B------:R-:W-:Y:S01]  /*8610*/  FMUL.FTZ R84, R84, UR23 ;  /* 0x0000001754547c20 */ /* 0x000fe20008410000 */
[----:B------:R-:W-:Y:S02]  /*8620*/  HADD2.F32 R34, -RZ, R54.H0_H0 ;  /* 0x20000036ff227230 */ /* 0x000fe40000004100 */
[----:B------:R-:W-:-:S04]  /*8630*/  FADD.FTZ R33, R33, -UR22 ;  /* 0x8000001621217e21 */ /* 0x000fc80008010000 */
        /* <DEDUP_REMOVED lines=20> */
.L_x_1257:
        /* <DEDUP_REMOVED lines=18> */
[----:B------:R-:W-:Y:S01]  /*88a0*/  FFMA.FTZ R33, R33, R35, R36 ;  /* 0x0000002321217223 */ /* 0x000fe20000010024 */
[----:B------:R-:W2:Y:S01]  /*88b0*/  SHFL.DOWN PT, R86, R43, 0x1, 0x1f ;  /* 0x08201f002b567f89 */ /* 0x000ea200000e0000 */
[----:B------:R-:W-:Y:S01]  /*88c0*/  FADD.FTZ R34, R49, R34 ;  /* 0x0000002231227221 */ /* 0x000fe20000010000 */
[----:B------:R-:W-:Y:S01]  /*88d0*/  FADD.FTZ R35, R83, R35 ;  /* 0x0000002353237221 */ /* 0x000fe20000010000 */
[----:B------:R-:W-:Y:S01]  /*88e0*/  BSSY B0, `(.L_x_1258) ;  /* 0x0000044000007945 */ /* 0x000fe20003800000 */
        /* <DEDUP_REMOVED lines=27> */
[----:B------:R-:W-:Y:S01]  /*8aa0*/  BAR.SYNC.DEFER_BLOCKING 0x0 ;  /* 0x0000000000007b1d */ /* 0x000fe20000010000 */
[----:B------:R-:W-:-:S13]  /*8ab0*/  ISETP.NE.AND P0, PT, R3, RZ, PT ;  /* 0x000000ff0300720c */ /* 0x000fda0003f05270 */
[----:B0-----:R-:W-:Y:S05]  /*8ac0*/  @P0 BRA `(.L_x_1259) ;  /* 0x0000000000940947 */ /* 0x001fea0003800000 */
[----:B------:R-:W-:-:S09]  /*8ad0*/  ULEA UR5, UR7, UR6, 0x18 ;  /* 0x0000000607057291 */ /* 0x000fd2000f8ec03f */
[----:B------:R-:W0:Y:S02]  /*8ae0*/  LDS.64 R36, [UR5+0x18] ;  /* 0x00001805ff247984 */ /* 0x000e240008000a00 */
[----:B0-----:R-:W-:Y:S01]  /*8af0*/  FADD.FTZ R42, R42, R36 ;  /* 0x000000242a2a7221 */ /* 0x001fe20000010000 */
[----:B------:R-:W-:Y:S02]  /*8b00*/  FADD.FTZ R43, R43, R37 ;  /* 0x000000252b2b7221 */ /* 0x000fe40000010000 */
[----:B------:R-:W0:Y:S02]  /*8b10*/  LDS.128 R36, [UR5+0x20] ;  /* 0x00002005ff247984 */ /* 0x000e240008000c00 */
[----:B0-----:R-:W-:Y:S01]  /*8b20*/  FADD.FTZ R42, R42, R36 ;  /* 0x000000242a2a7221 */ /* 0x001fe20000010000 */
        /* <DEDUP_REMOVED lines=25> */
[----:B------:R-:W-:Y:S02]  /*8cc0*/  FADD.FTZ R37, R43, R37 ;  /* 0x000000252b257221 */ /* 0x000fe40000010000 */
[----:B------:R-:W0:Y:S01]  /*8cd0*/  LDS.64 R42, [UR5+0x80] ;  /* 0x00008005ff2a7984 */ /* 0x000e220008000a00 */
[----:B------:R-:W-:Y:S01]  /*8ce0*/  FADD.FTZ R36, R36, R38 ;  /* 0x0000002624247221 */ /* 0x000fe20000010000 */
[----:B------:R-:W-:-:S03]  /*8cf0*/  FADD.FTZ R37, R37, R39 ;  /* 0x0000002725257221 */ /* 0x000fc60000010000 */
[----:B0-----:R-:W-:Y:S01]  /*8d00*/  FADD.FTZ R42, R36, R42 ;  /* 0x0000002a242a7221 */ /* 0x001fe20000010000 */
[----:B------:R-:W-:-:S07]  /*8d10*/  FADD.FTZ R43, R37, R43 ;  /* 0x0000002b252b7221 */ /* 0x000fce0000010000 */
.L_x_1259:
[----:B------:R-:W-:Y:S05]  /*8d20*/  BSYNC B0 ;  /* 0x0000000000007941 */ /* 0x000fea0003800000 */
.L_x_1258:
[----:B------:R-:W-:Y:S01]  /*8d30*/  BAR.SYNC.DEFER_BLOCKING 0x0 ;  /* 0x0000000000007b1d */ /* 0x000fe20000010000 */
[----:B------:R-:W-:Y:S02]  /*8d40*/  ISETP.GT.U32.AND P6, PT, R3, 0x1d, PT ;  /* 0x0000001d0300780c */ /* 0x000fe40003fc4070 */
[----:B------:R-:W-:-:S03]  /*8d50*/  LOP3.LUT R0, R0, 0xfffffffe, RZ, 0xc0, !PT ;  /* 0xfffffffe00007812 */ /* 0x000fc600078ec0ff */
[----:B------:R-:W-:Y:S08]  /*8d60*/  BSSY B0, `(.L_x_1260) ;  /* 0x000004e000007945 */ /* 0x000ff00003800000 */
[----:B------:R-:W-:Y:S01]  /*8d70*/  @P6 LOP3.LUT R0, R0, 0x1, RZ, 0xfc, !PT ;  /* 0x0000000100006812 */ /* 0x000fe200078efcff */
[----:B------:R-:W-:Y:S06]  /*8d80*/  @P6 BRA `(.L_x_1261) ;  /* 0x00000004002c6947 */ /* 0x000fec0003800000 */
[----:B------:R-:W0:Y:S02]  /*8d90*/  LDS.128 R36, [R49+0x1e0] ;  /* 0x0001e00031247984 */ /* 0x000e240000000c00 */
        /* <DEDUP_REMOVED lines=8> */
[----:B------:R-:W-:-:S02]  /*8e20*/  FADD.FTZ R39, R39, R35 ;  /* 0x0000002327277221 */ /* 0x000fc40000010000 */
        /* <DEDUP_REMOVED lines=64> */
[----:B------:R-:W-:-:S07]  /*9230*/  FADD.FTZ R35, R39, R35 ;  /* 0x0000002327237221 */ /* 0x000fce0000010000 */
.L_x_1261:
[----:B------:R-:W-:Y:S05]  /*9240*/  BSYNC B0 ;  /* 0x0000000000007941 */ /* 0x000fea0003800000 */
.L_x_1260:
[----:B------:R-:W0:Y:S01]  /*9250*/  LDC.64 R36, c[0x0][0x268] ;  /* 0x00009a00ff247b82 */ /* 0x000e220000000a00 */
[----:B------:R-:W-:Y:S01]  /*9260*/  MOV R38, UR14 ;  /* 0x0000000e00267c02 */ /* 0x000fe20008000f00 */
[----:B------:R-:W-:Y:S01]  /*9270*/  ULDC UR15, c[0x0][0xc] ;  /* 0x00000300000f7ab9 */ /* 0x000fe20000000800 */
[----:B------:R-:W-:Y:S03]  /*9280*/  BSSY B0, `(.L_x_1262) ;  /* 0x0000011000007945 */ /* 0x000fe60003800000 */
[----:B------:R-:W-:-:S04]  /*9290*/  IMAD R38, R38, 0x1e, R3 ;  /* 0x0000001e26267824 */ /* 0x000fc800078e0203 */
[----:B0-----:R-:W-:Y:S01]  /*92a0*/  IMAD.WIDE R36, R38, 0x4, R36 ;  /* 0x0000000426247825 */ /* 0x001fe200078e0224 */
[----:B------:R-:W-:Y:S06]  /*92b0*/  @P6 BRA `(.L_x_1263) ;  /* 0x0000000000346947 */ /* 0x000fec0003800000 */
[----:B------:R-:W-:Y:S01]  /*92c0*/  MOV R38, UR8 ;  /* 0x0000000800267c02 */ /* 0x000fe20008000f00 */
[----:B------:R-:W-:Y:S03]  /*92d0*/  REDG.E.ADD.F32.FTZ.RN.STRONG.GPU desc[UR18][R36.64], R32 ;  /* 0x00000020240079a6 */ /* 0x000fe6000c10f392 */
[----:B------:R-:W-:-:S04]  /*92e0*/  LEA R38, P6, R38, R36, 0x2 ;  /* 0x0000002426267211 */ /* 0x000fc800078c10ff */
[----:B------:R-:W-:-:S05]  /*92f0*/  IADD3.X R39, R37, UR10, RZ, P6, !PT ;  /* 0x0000000a25277c10 */ /* 0x000fca000b7fe4ff */
[----:B------:R0:W-:Y:S02]  /*9300*/  REDG.E.ADD.F32.FTZ.RN.STRONG.GPU desc[UR18][R38.64], R33 ;  /* 0x00000021260079a6 */ /* 0x0001e4000c10f392 */
[----:B0-----:R-:W0:Y:S02]  /*9310*/  LDC.64 R32, c[0x0][0x288] ;  /* 0x0000a200ff207b82 */ /* 0x001e240000000a00 */
[----:B0-----:R-:W-:-:S04]  /*9320*/  LEA R38, P6, R32, R36, 0x2 ;  /* 0x0000002420267211 */ /* 0x001fc800078c10ff */
[----:B------:R-:W-:Y:S02]  /*9330*/  LEA.HI.X R39, R32, R37, R33, 0x2, P6 ;  /* 0x0000002520277211 */ /* 0x000fe400030f1421 */
[----:B------:R-:W-:-:S03]  /*9340*/  MOV R32, UR9 ;  /* 0x0000000900207c02 */ /* 0x000fc60008000f00 */
[----:B------:R0:W-:Y:S01]  /*9350*/  REDG.E.ADD.F32.FTZ.RN.STRONG.GPU desc[UR18][R38.64], R34 ;  /* 0x00000022260079a6 */ /* 0x0001e2000c10f392 */
[----:B------:R-:W-:-:S04]  /*9360*/  LEA R32, P6, R32, R36, 0x2 ;  /* 0x0000002420207211 */ /* 0x000fc800078c10ff */
[----:B------:R-:W-:-:S05]  /*9370*/  IADD3.X R33, R37, UR11, RZ, P6, !PT ;  /* 0x0000000b25217c10 */ /* 0x000fca000b7fe4ff */
[----:B------:R0:W-:Y:S04]  /*9380*/  REDG.E.ADD.F32.FTZ.RN.STRONG.GPU desc[UR18][R32.64], R35 ;  /* 0x00000023200079a6 */ /* 0x0001e8000c10f392 */
.L_x_1263:
[----:B------:R-:W-:Y:S05]  /*9390*/  BSYNC B0 ;  /* 0x0000000000007941 */ /* 0x000fea0003800000 */
.L_x_1262:
[----:B------:R-:W-:-:S06]  /*93a0*/  UISETP.GE.U32.AND UP0, UPT, UR15, 0x2, UPT ;  /* 0x000000020f00788c */ /* 0x000fcc000bf06070 */
[----:B------:R-:W-:-:S13]  /*93b0*/  PLOP3.LUT P6, PT, PT, PT, UP0, 0x40, 0x0 ;  /* 0x000000000000781c */ /* 0x000fda0003fce808 */
[----:B------:R-:W-:Y:S05]  /*93c0*/  @P6 BRA `(.L_x_1264) ;  /* 0x0000001800646947 */ /* 0x000fea0003800000 */
[----:B------:R-:W1:Y:S01]  /*93d0*/  S2UR UR13, SR_CTAID.Y ;  /* 0x00000000000d79c3 */ /* 0x000e620000002600 */
[----:B------:R-:W-:Y:S01]  /*93e0*/  ULOP3.LUT UR5, UR4, 0x1, URZ, 0xc0, !UPT ;  /* 0x0000000104057892 */ /* 0x000fe2000f8ec03f */
[----:B------:R-:W-:Y:S01]  /*93f0*/  ULDC UR14, c[0x0][0x10] ;  /* 0x00000400000e7ab9 */ /* 0x000fe20000000800 */
[----:B------:R-:W-:Y:S02]  /*9400*/  ULDC.64 UR16, c[0x0][0x260] ;  /* 0x0000980000107ab9 */ /* 0x000fe40000000a00 */
[----:B------:R-:W-:-:S04]  /*9410*/  UIMAD UR5, UR5, UR14, URZ ;  /* 0x0000000e050572a4 */ /* 0x000fc8000f8e023f */
[----:B------:R-:W-:Y:S02]  /*9420*/  UIMAD UR6, UR5, UR15, URZ ;  /* 0x0000000f050672a4 */ /* 0x000fe4000f8e023f */
[----:B-1----:R-:W-:Y:S02]  /*9430*/  UIADD3 UR24, UR5, UR13, URZ ;  /* 0x0000000d05187290 */ /* 0x002fe4000fffe03f */
[----:B------:R-:W-:-:S03]  /*9440*/  USHF.L.U32 UR5, UR6, 0x1, URZ ;  /* 0x0000000106057899 */ /* 0x000fc6000800063f */
[----:B------:R-:W-:Y:S02]  /*9450*/  ULDC.64 UR6, c[0x0][0x258] ;  /* 0x0000960000067ab9 */ /* 0x000fe40000000a00 */
[----:B------:R-:W-:Y:S02]  /*9460*/  UIMAD.WIDE.U32 UR24, UR24, 0x4, UR6 ;  /* 0x00000004181878a5 */ /* 0x000fe4000f8e0006 */
[----:B------:R-:W-:Y:S01]  /*9470*/  UIMAD.WIDE UR6, UR5, 0x4, UR16 ;  /* 0x00000004050678a5 */ /* 0x000fe2000f8e0210 */
[----:B------:R-:W-:Y:S11]  /*9480*/  @P0 BRA `(.L_x_1265) ;  /* 0x0000000000800947 */ /* 0x000ff60003800000 */
[----:B------:R-:W1:Y:S01]  /*9490*/  S2R R123, SR_LANEID ;  /* 0x00000000007b7919 */ /* 0x000e620000000000 */
[----:B------:R-:W-:Y:S02]  /*94a0*/  UIMAD UR16, UR20, UR14, UR13 ;  /* 0x0000000e141072a4 */ /* 0x000fe4000f8e020d */
[----:B------:R-:W-:Y:S02]  /*94b0*/  ULOP3.LUT UP0, URZ, UR4, 0x2, URZ, 0xc0, !UPT ;  /* 0x00000002043f7892 */ /* 0x000fe4000f80c03f */
[----:B------:R-:W-:Y:S01]  /*94c0*/  UIMAD.WIDE.U32 UR16, UR16, 0x8, UR6 ;  /* 0x00000008101078a5 */ /* 0x000fe2000f8e0006 */
[----:B------:R-:W-:Y:S02]  /*94d0*/  UMOV UR5, 0x1 ;  /* 0x0000000100057882 */ /* 0x000fe40000000000 */
[----:B------:R-:W-:-:S03]  /*94e0*/  USEL UR5, UR5, 0xffffffff, !UP0 ;  /* 0xffffffff05057887 */ /* 0x000fc6000c000000 */
[----:B0-----:R-:W-:Y:S01]  /*94f0*/  MOV R32, UR16 ;  /* 0x0000001000207c02 */ /* 0x001fe20008000f00 */
[----:B------:R-:W-:Y:S01]  /*9500*/  VOTEU.ANY UR16, UPT, PT ;  /* 0x0000000000107886 */ /* 0x000fe200038e0100 */
[----:B------:R-:W-:Y:S01]  /*9510*/  MOV R33, UR17 ;  /* 0x0000001100217c02 */ /* 0x000fe20008000f00 */
[----:B------:R-:W-:Y:S02]  /*9520*/  UPOPC UR17, UR16 ;  /* 0x00000010001172bf */ /* 0x000fe40008000000 */
[----:B------:R-:W-:Y:S02]  /*9530*/  UFLO.U32 UR16, UR16 ;  /* 0x00000010001072bd */ /* 0x000fe400080e0000 */
[----:B------:R-:W-:Y:S01]  /*9540*/  UIMAD UR5, UR5, UR17, URZ ;  /* 0x00000011050572a4 */ /* 0x000fe2000f8e023f */
[----:B------:R0:W-:Y:S05]  /*9550*/  STG.E.64 desc[UR18][R32.64], R42 ;  /* 0x0000002a20007986 */ /* 0x0001ea000c101b12 */
[----:B------:R-:W-:-:S02]  /*9560*/  MOV R35, UR5 ;  /* 0x0000000500237c02 */ /* 0x000fc40008000f00 */
[----:B-1----:R-:W-:Y:S02]  /*9570*/  ISETP.EQ.U32.AND P6, PT, R123, UR16, PT ;  /* 0x000000107b007c0c */ /* 0x002fe4000bfc2070 */
[----:B0-----:R-:W-:Y:S02]  /*9580*/  MOV R32, UR24 ;  /* 0x0000001800207c02 */ /* 0x001fe40008000f00 */
[----:B------:R-:W-:-:S09]  /*9590*/  MOV R33, UR25 ;  /* 0x0000001900217c02 */ /* 0x000fd20008000f00 */
[----:B------:R-:W-:Y:S06]  /*95a0*/  @P6 MEMBAR.ALL.GPU ;  /* 0x0000000000006992 */ /* 0x000fec000000a000 */
[----:B------:R-:W-:-:S00]  /*95b0*/  @P6 ERRBAR ;  /* 0x00000000000069ab */ /* 0x000fc00000000000 */
[----:B------:R-:W-:Y:S06]  /*95c0*/  @P6 CGAERRBAR ;  /* 0x00000000000065ab */ /* 0x000fec0000000000 */
[----:B------:R1:W-:Y:S01]  /*95d0*/  @P6 REDG.E.ADD.S32.STRONG.GPU desc[UR18][R32.64], R35 ;  /* 0x000000232000698e */ /* 0x0003e2000c10e392 */
[----:B------:R-:W-:-:S04]  /*95e0*/  PLOP3.LUT P6, PT, PT, PT, UP0, 0x40, 0x0 ;  /* 0x000000000000781c */ /* 0x000fc80003fce808 */
[----:B------:R-:W-:-:S04]  /*95f0*/  SEL R34, RZ, UR15, !P6 ;  /* 0x0000000fff227c07 */ /* 0x000fc8000f000000 */
[----:B------:R-:W-:-:S13]  /*9600*/  ISETP.NE.AND P6, PT, R34, -0x1, PT ;  /* 0xffffffff2200780c */ /* 0x000fda0003fc5270 */
[----:B-1----:R-:W-:Y:S05]  /*9610*/  @!P6 BRA `(.L_x_1265) ;  /* 0x00000000001ce947 */ /* 0x002fea0003800000 */
.L_x_1266:
[----:B------:R-:W-:Y:S02]  /*9620*/  MOV R33, UR25 ;  /* 0x0000001900217c02 */ /* 0x000fe40008000f00 */
[----:B------:R-:W-:-:S05]  /*9630*/  MOV R32, UR24 ;  /* 0x0000001800207c02 */ /* 0x000fca0008000f00 */
[----:B------:R-:W2:Y:S04]  /*9640*/  LDG.E.STRONG.GPU R33, desc[UR18][R32.64] ;  /* 0x0000001220217981 */ /* 0x000ea8000c1ef900 */
[----:B--2---:R-:W-:Y:S01]  /*9650*/  CCTL.IVALL ;  /* 0x00000000ff00798f */ /* 0x004fe20002000000 */
[----:B------:R-:W-:Y:S05]  /*9660*/  YIELD ;  /* 0x0000000000007946 */ /* 0x000fea0003800000 */
[----:B------:R-:W-:-:S13]  /*9670*/  ISETP.NE.AND P6, PT, R33, R34, PT ;  /* 0x000000222100720c */ /* 0x000fda0003fc5270 */
[----:B------:R-:W-:Y:S05]  /*9680*/  @P6 BRA `(.L_x_1266) ;  /* 0xfffffffc00e46947 */ /* 0x000fea000383ffff */
.L_x_1265:
        /* <DEDUP_REMOVED lines=9> */
[----:B------:R-:W-:-:S04]  /*9720*/  ULOP3.LUT UR5, UR15, 0x3, URZ, 0xc0, !UPT ;  /* 0x000000030f057892 */ /* 0x000fc8000f8ec03f */
[----:B------:R-:W-:-:S03]  /*9730*/  UIADD3 UR16, -UR5, UR15, URZ ;  /* 0x0000000f05107290 */ /* 0x000fc6000fffe13f */
[----:B------:R-:W-:-:S03]  /*9740*/  UMOV UR5, URZ ;  /* 0x0000003f00057c82 */ /* 0x000fc60008000000 */
[----:B------:R-:W-:Y:S02]  /*9750*/  ISETP.LT.AND P6, PT, RZ, UR16, PT ;  /* 0x00000010ff007c0c */ /* 0x000fe4000bfc1270 */
[----:B0-----:R-:W-:-:S11]  /*9760*/  MOV R32, UR16 ;  /* 0x0000001000207c02 */ /* 0x001fd60008000f00 */
[----:B------:R-:W-:Y:S05]  /*9770*/  @!P6 BRA `(.L_x_1268) ;  /* 0x000000100028e947 */ /* 0x000fea0003800000 */
[----:B------:R-:W-:Y:S02]  /*9780*/  LOP3.LUT R0, R0, 0xffbfffff, RZ, 0xc0, !PT ;  /* 0xffbfffff00007812 */ /* 0x000fe400078ec0ff */
[----:B------:R-:W-:Y:S02]  /*9790*/  ISETP.GT.AND P6, PT, R32, 0xc, PT ;  /* 0x0000000c2000780c */ /* 0x000fe40003fc4270 */
[----:B------:R-:W-:Y:S02]  /*97a0*/  @P0 LOP3.LUT R0, R0, 0x400000, RZ, 0xfc, !PT ;  /* 0x0040000000000812 */ /* 0x000fe400078efcff */
[----:B------:R-:W-:Y:S02]  /*97b0*/  PLOP3.LUT P0, PT, PT, PT, PT, 0x80, 0x0 ;  /* 0x000000000000781c */ /* 0x000fe40003f0f070 */
[----:B------:R-:W-:-:S11]  /*97c0*/  LOP3.LUT R0, R0, 0xfffffffe, RZ, 0xc0, !PT ;  /* 0xfffffffe00007812 */ /* 0x000fd600078ec0ff */
[----:B------:R-:W-:-:S04]  /*97d0*/  @P0 LOP3.LUT R0, R0, 0x1, RZ, 0xfc, !PT ;  /* 0x0000000100000812 */ /* 0x000fc800078efcff */
[----:B------:R-:W-:Y:S01]  /*97e0*/  LOP3.LUT P0, RZ, R0, 0x400000, RZ, 0xc0, !PT ;  /* 0x0040000000ff7812 */ /* 0x000fe2000780c0ff */
[----:B------:R-:W-:-:S12]  /*97f0*/  @!P6 BRA `(.L_x_1269) ;  /* 0x00000008009ce947 */ /* 0x000fd80003800000 */
[----:B------:R-:W-:Y:S02]  /*9800*/  PLOP3.LUT P6, PT, PT, PT, PT, 0x8, 0x0 ;  /* 0x000000000000781c */ /* 0x000fe40003fce170 */
[----:B------:R-:W-:-:S11]  /*9810*/  LOP3.LUT R0, R0, 0xfffffffe, RZ, 0xc0, !PT ;  /* 0xfffffffe00007812 */ /* 0x000fd600078ec0ff */
[----:B------:R-:W-:-:S07]  /*9820*/  @P6 LOP3.LUT R0, R0, 0x1, RZ, 0xfc, !PT ;  /* 0x0000000100006812 */ /* 0x000fce00078efcff */
.L_x_1270:
        /* <DEDUP_REMOVED lines=158> */
[----:B------:R-:W-:Y:S01]  /*a210*/  IADD3 R32, R32, -0x10, RZ ;  /* 0xfffffff020207810 */ /* 0x000fe20007ffe0ff */
[----:B------:R-:W-:Y:S01]  /*a220*/  UIADD3 UR5, UR5, 0x10, URZ ;  /* 0x0000001005057890 */ /* 0x000fe2000fffe03f */
[----:B--2---:R-:W-:Y:S01]  /*a230*/  @!P6 FADD.FTZ R42, R42, R34 ;  /* 0x000000222a2ae221 */ /* 0x004fe20000010000 */
[----:B------:R-:W-:Y:S01]  /*a240*/  @!P6 FADD.FTZ R43, R43, R35 ;  /* 0x000000232b2be221 */ /* 0x000fe20000010000 */
[----:B------:R-:W-:-:S13]  /*a250*/  ISETP.GT.AND P6, PT, R32, 0xc, PT ;  /* 0x0000000c2000780c */ /* 0x000fda0003fc4270 */
[----:B------:R-:W-:Y:S05]  /*a260*/  @P6 BRA `(.L_x_1270) ;  /* 0xfffffff400706947 */ /* 0x000fea000383ffff */
.L_x_1269:
[----:B------:R-:W-:-:S13]  /*a270*/  ISETP.GT.AND P6, PT, R32, 0x4, PT ;  /* 0x000000042000780c */ /* 0x000fda0003fc4270 */
[----:B------:R-:W-:Y:S05]  /*a280*/  @!P6 BRA `(.L_x_1271) ;  /* 0x000000040058e947 */ /* 0x000fea0003800000 */
        /* <DEDUP_REMOVED lines=80> */
[----:B------:R-:W-:Y:S02]  /*a790*/  LOP3.LUT R0, R0, 0xfffffffe, RZ, 0xc0, !PT ;  /* 0xfffffffe00007812 */ /* 0x000fe400078ec0ff */
[----:B------:R-:W-:Y:S01]  /*a7a0*/  IADD3 R32, R32, -0x4, RZ ;  /* 0xfffffffc20207810 */ /* 0x000fe20007ffe0ff */
[----:B--2---:R-:W-:Y:S01]  /*a7b0*/  @!P6 FADD.FTZ R42, R42, R34 ;  /* 0x000000222a2ae221 */ /* 0x004fe20000010000 */
[----:B------:R-:W-:Y:S01]  /*a7c0*/  @!P6 FADD.FTZ R43, R43, R35 ;  /* 0x000000232b2be221 */ /* 0x000fe20000010000 */
[----:B------:R-:W-:-:S13]  /*a7d0*/  PLOP3.LUT P6, PT, PT, PT, PT, 0x8, 0x0 ;  /* 0x000000000000781c */ /* 0x000fda0003fce170 */
[----:B------:R-:W-:-:S07]  /*a7e0*/  @P6 LOP3.LUT R0, R0, 0x1, RZ, 0xfc, !PT ;  /* 0x0000000100006812 */ /* 0x000fce00078efcff */
.L_x_1271:
[----:B------:R-:W-:-:S04]  /*a7f0*/  LOP3.LUT P6, RZ, R0, 0x1, RZ, 0xc0, !PT ;  /* 0x0000000100ff7812 */ /* 0x000fc800078cc0ff */
[----:B------:R-:W-:-:S13]  /*a800*/  ISETP.NE.OR P6, PT, R32, RZ, P6 ;  /* 0x000000ff2000720c */ /* 0x000fda00037c5670 */
[----:B------:R-:W-:Y:S05]  /*a810*/  @!P6 BRA `(.L_x_1267) ;  /* 0x0000000000b0e947 */ /* 0x000fea0003800000 */
.L_x_1268:
        /* <DEDUP_REMOVED lines=42> */
[----:B------:R-:W-:-:S13]  /*aac0*/  ISETP.NE.AND P6, PT, R32, RZ, PT ;  /* 0x000000ff2000720c */ /* 0x000fda0003fc5270 */
[----:B------:R-:W-:Y:S05]  /*aad0*/  @P6 BRA `(.L_x_1268) ;  /* 0xfffffffc00506947 */ /* 0x000fea000383ffff */
.L_x_1267:
[----:B------:R-:W-:-:S06]  /*aae0*/  ULOP3.LUT UP0, UR15, UR15, 0x3, URZ, 0xc0, !UPT ;  /* 0x000000030f0f7892 */ /* 0x000fcc000f80c03f */
[----:B------:R-:W-:-:S13]  /*aaf0*/  PLOP3.LUT P6, PT, PT, PT, UP0, 0x40, 0x0 ;  /* 0x000000000000781c */ /* 0x000fda0003fce808 */
[----:B------:R-:W-:Y:S05]  /*ab00*/  @P6 BRA `(.L_x_1264) ;  /* 0x0000000000946947 */ /* 0x000fea0003800000 */
[----:B0-----:R-:W0:Y:S01]  /*ab10*/  S2R R34, SR_CTAID.X ;  /* 0x0000000000227919 */ /* 0x001e220000002500 */
        /* <DEDUP_REMOVED lines=10> */
.L_x_1273:
[----:B------:R-:W-:Y:S05]  /*abc0*/  BSYNC B0 ;  /* 0x0000000000007941 */ /* 0x000fea0003800000 */
.L_x_1272:
        /* <DEDUP_REMOVED lines=12> */
[----:B------:R-:W-:Y:S01]  /*ac90*/  MOV R35, UR15 ;  /* 0x0000000f00237c02 */ /* 0x000fe20008000f00 */
[----:B--2---:R-:W-:Y:S01]  /*aca0*/  @!P6 FADD.FTZ R42, R42, R32 ;  /* 0x000000202a2ae221 */ /* 0x004fe20000010000 */
[----:B------:R-:W-:-:S03]  /*acb0*/  @!P6 FADD.FTZ R43, R43, R33 ;  /* 0x000000212b2be221 */ /* 0x000fc60000010000 */
[----:B------:R-:W-:-:S04]  /*acc0*/  ISETP.EQ.OR P6, PT, R34, UR5, P0 ;  /* 0x0000000522007c0c */ /* 0x000fc800087c2670 */
        /* <DEDUP_REMOVED lines=9> */
.L_x_1264:
[----:B------:R-:W1:Y:S01]  /*ad60*/  S2UR UR6, SR_CgaCtaId ;  /* 0x00000000000679c3 */ /* 0x000e620000008800 */
[----:B------:R-:W-:Y:S01]  /*ad70*/  UMOV UR5, 0x400 ;  /* 0x0000040000057882 */ /* 0x000fe20000000000 */
[----:B------:R-:W-:Y:S01]  /*ad80*/  ISETP.NE.AND P6, PT, RZ, UR21, PT ;  /* 0x00000015ff007c0c */ /* 0x000fe2000bfc5270 */
[----:B-1----:R-:W-:-:S03]  /*ad90*/  ULEA UR5, UR6, UR5, 0x18 ;  /* 0x0000000506057291 */ /* 0x002fc6000f8ec03f */
[----:B------:R-:W-:-:S06]  /*ada0*/  ULDC UR6, c[0x0][0x2bc] ;  /* 0x0000af0000067ab9 */ /* 0x000fcc0000000800 */
[----:B------:R-:W-:Y:S01]  /*adb0*/  @!P0 STS.64 [UR5+0x90], R42 ;  /* 0x0000902aff008988 */ /* 0x000fe20008000a05 */
[----:B------:R-:W-:Y:S06]  /*adc0*/  BAR.SYNC.DEFER_BLOCKING 0x0 ;  /* 0x0000000000007b1d */ /* 0x000fec0000010000 */
[----:B0-----:R-:W0:Y:S02]  /*add0*/  LDS.64 R32, [UR5+0x90] ;  /* 0x00009005ff207984 */ /* 0x001e240008000a00 */
[----:B0-----:R-:W-:Y:S01]  /*ade0*/  FMUL.FTZ R32, R32, UR6 ;  /* 0x0000000620207c20 */ /* 0x001fe20008410000 */
[----:B------:R-:W-:Y:S01]  /*adf0*/  FMUL.FTZ R36, R33, UR6 ;  /* 0x0000000621247c20 */ /* 0x000fe20008410000 */
[----:B------:R-:W-:-:S02]  /*ae00*/  HADD2.F32 R33, -RZ, R76.H0_H0 ;  /* 0x2000004cff217230 */ /* 0x000fc40000004100 */
[----:B------:R-:W-:Y:S01]  /*ae10*/  HADD2.F32 R76, -RZ, R76.H1_H1 ;  /* 0x3000004cff4c7230 */ /* 0x000fe20000004100 */
[----:B------:R-:W-:Y:S01]  /*ae20*/  R2UR UR5, R32 ;  /* 0x00000000200572ca */ /* 0x000fe200000e0000 */
[--C-:B------:R-:W-:Y:S02]  /*ae30*/  HADD2.F32 R32, -RZ, R77.reuse.H0_H0 ;  /* 0x2000004dff207230 */ /* 0x100fe40000004100 */
[----:B------:R-:W-:-:S03]  /*ae40*/  HADD2.F32 R77, -RZ, R77.H1_H1 ;  /* 0x3000004dff4d7230 */ /* 0x000fc60000004100 */
        /* <DEDUP_REMOVED lines=23> */
.L_x_1274:
[----:B------:R-:W-:Y:S01]  /*afc0*/  LOP3.LUT P0, RZ, R0, 0x100000, RZ, 0xc0, !PT ;  /* 0x0010000000ff7812 */ /* 0x000fe2000780c0ff */
[----:B------:R-:W-:-:S12]  /*afd0*/  BSSY B0, `(.L_x_1275) ;  /* 0x0000015000007945 */ /* 0x000fd80003800000 */
[----:B------:R-:W-:Y:S05]  /*afe0*/  @!P0 BRA `(.L_x_1276) ;  /* 0x00000000004c8947 */ /* 0x000fea0003800000 */
[----:B------:R-:W-:Y:S01]  /*aff0*/  SHF.R.S32.HI R32, RZ, 0x1f, R2 ;  /* 0x0000001fff207819 */ /* 0x000fe20000011402 */
[--C-:B------:R-:W-:Y:S01]  /*b000*/  FFMA.FTZ R38, R35, UR5, R36.reuse ;  /* 0x0000000523267c23 */ /* 0x100fe20008010024 */
[----:B------:R-:W-:Y:S01]  /*b010*/  ULDC.64 UR6, c[0x0][0x288] ;  /* 0x0000a20000067ab9 */ /* 0x000fe20000000a00 */
[----:B------:R-:W-:Y:S02]  /*b020*/  FFMA.FTZ R37, R37, UR5, R36 ;  /* 0x0000000525257c23 */ /* 0x000fe40008010024 */
[----:B------:R-:W-:Y:S01]  /*b030*/  FFMA.FTZ R38, R33, R30, -R38 ;  /* 0x0000001e21267223 */ /* 0x000fe20000010826 */
[----:B------:R-:W-:Y:S01]  /*b040*/  IMAD R34, R32, UR6, RZ ;  /* 0x0000000620227c24 */ /* 0x000fe2000f8e02ff */
[----:B------:R-:W-:Y:S02]  /*b050*/  MOV R32, R26 ;  /* 0x0000001a00207202 */ /* 0x000fe40000000f00 */
[----:B------:R-:W-:Y:S01]  /*b060*/  MOV R33, R29 ;  /* 0x0000001d00217202 */ /* 0x000fe20000000f00 */
[----:B------:R-:W-:-:S02]  /*b070*/  IMAD R35, R2, UR7, R34 ;  /* 0x0000000702237c24 */ /* 0x000fc4000f8e0222 */
[----:B------:R-:W-:Y:S01]  /*b080*/  IMAD.WIDE.U32 R32, R2, UR6, R32 ;  /* 0x0000000602207c25 */ /* 0x000fe2000f8e0020 */
[----:B------:R-:W-:-:S04]  /*b090*/  ULDC.64 UR6, c[0x0][0x210] ;  /* 0x0000840000067ab9 */ /* 0x000fc80000000a00 */
[----:B------:R-:W-:Y:S02]  /*b0a0*/  IADD3 R33, R33, R35, RZ ;  /* 0x0000002321217210 */ /* 0x000fe40007ffe0ff */
[----:B------:R-:W-:-:S04]  /*b0b0*/  LEA R34, P0, R32, UR6, 0x1 ;  /* 0x0000000620227c11 */ /* 0x000fc8000f8008ff */
[----:B------:R-:W-:Y:S01]  /*b0c0*/  LEA.HI.X R35, R32, UR7, R33, 0x1, P0 ;  /* 0x0000000720237c11 */ /* 0x000fe200080f0c21 */
[----:B------:R-:W-:Y:S01]  /*b0d0*/  FFMA.FTZ R32, R76, R31, -R37 ;  /* 0x0000001f4c207223 */ /* 0x000fe20000010825 */
[----:B------:R-:W-:-:S03]  /*b0e0*/  FMUL.FTZ R33, R38, UR23 ;  /* 0x0000001726217c20 */ /* 0x000fc60008410000 */
[----:B------:R-:W-:-:S05]  /*b0f0*/  FMUL.FTZ R32, R32, UR23 ;  /* 0x0000001720207c20 */ /* 0x000fca0008410000 */
[----:B------:R-:W-:-:S05]  /*b100*/  F2FP.F16.F32.PACK_AB R33, R32, R33 ;  /* 0x000000212021723e */ /* 0x000fca00000000ff */
[----:B------:R0:W-:Y:S02]  /*b110*/  STG.E desc[UR18][R34.64], R33 ;  /* 0x0000002122007986 */ /* 0x0001e4000c101912 */
.L_x_1276:
[----:B------:R-:W-:Y:S05]  /*b120*/  BSYNC B0 ;  /* 0x0000000000007941 */ /* 0x000fea0003800000 */
.L_x_1275:
[----:B------:R-:W-:Y:S01]  /*b130*/  ISETP.NE.AND P0, PT, RZ, UR21, PT ;  /* 0x00000015ff007c0c */ /* 0x000fe2000bf05270 */
[--C-:B------:R-:W-:Y:S02]  /*b140*/  HADD2.F32 R32, -RZ, R53.reuse.H0_H0 ;  /* 0x20000035ff207230 */ /* 0x100fe40000004100 */
[----:B------:R-:W-:Y:S02]  /*b150*/  HADD2.F32 R53, -RZ, R53.H1_H1 ;  /* 0x30000035ff357230 */ /* 0x000fe40000004100 */
[--C-:B------:R-:W-:Y:S02]  /*b160*/  HADD2.F32 R37, -RZ, R81.reuse.H0_H0 ;  /* 0x20000051ff257230 */ /* 0x100fe40000004100 */
[----:B------:R-:W-:Y:S01]  /*b170*/  FADD.FTZ R32, R32, -UR22 ;  /* 0x8000001620207e21 */ /* 0x000fe20008010000 */
[----:B------:R-:W-:Y:S02]  /*b180*/  HADD2.F32 R81, -RZ, R81.H1_H1 ;  /* 0x30000051ff517230 */ /* 0x000fe40000004100 */
[----:B------:R-:W-:Y:S01]  /*b190*/  FADD.FTZ R39, R53, -UR22 ;  /* 0x8000001635277e21 */ /* 0x000fe20008010000 */
[----:B------:R-:W-:-:S03]  /*b1a0*/  FMUL.FTZ R38, R32, UR23 ;  /* 0x0000001720267c20 */ /* 0x000fc60008410000 */
[----:B------:R-:W-:Y:S01]  /*b1b0*/  FMUL.FTZ R39, R39, UR23 ;  /* 0x0000001727277c20 */ /* 0x000fe20008410000 */
[----:B------:R-:W-:Y:S06]  /*b1c0*/  @!P0 BRA `(.L_x_1277) ;  /* 0x0000000000488947 */ /* 0x000fec0003800000 */
[----:B------:R-:W-:-:S04]  /*b1d0*/  FFMA.FTZ R32, R38, R30, R40 ;  /* 0x0000001e26207223 */ /* 0x000fc80000010028 */
[----:B0-----:R-:W-:-:S06]  /*b1e0*/  FMUL.FTZ R34, R32, -1.4426950216293334961 ;  /* 0xbfb8aa3b20227820 */ /* 0x001fcc0000410000 */
        /* <DEDUP_REMOVED lines=16> */
.L_x_1277:
[----:B------:R-:W-:Y:S01]  /*b2f0*/  LOP3.LUT P0, RZ, R0, 0x8000, RZ, 0xc0, !PT ;  /* 0x0000800000ff7812 */ /* 0x000fe2000780c0ff */
[----:B------:R-:W-:-:S12]  /*b300*/  BSSY B0, `(.L_x_1278) ;  /* 0x0000015000007945 */ /* 0x000fd80003800000 */
[----:B------:R-:W-:Y:S05]  /*b310*/  @!P0 BRA `(.L_x_1279) ;  /* 0x00000000004c8947 */ /* 0x000fea0003800000 */
[----:B------:R-:W-:Y:S01]  /*b320*/  SHF.R.S32.HI R32, RZ, 0x1f, R122 ;  /* 0x0000001fff207819 */ /* 0x000fe2000001147a */
[----:B------:R-:W-:Y:S01]  /*b330*/  ULDC.64 UR6, c[0x0][0x288] ;  /* 0x0000a20000067ab9 */ /* 0x000fe20000000a00 */
[----:B0-----:R-:W-:Y:S01]  /*b340*/  MOV R33, R29 ;  /* 0x0000001d00217202 */ /* 0x001fe20000000f00 */
[----:B------:R-:W-:Y:S02]  /*b350*/  FFMA.FTZ R38, R38, UR5, R36 ;  /* 0x0000000526267c23 */ /* 0x000fe40008010024 */
[----:B------:R-:W-:Y:S01]  /*b360*/  IMAD R34, R32, UR6, RZ ;  /* 0x0000000620227c24 */ /* 0x000fe2000f8e02ff */
[----:B------:R-:W-:Y:S01]  /*b370*/  MOV R32, R26 ;  /* 0x0000001a00207202 */ /* 0x000fe20000000f00 */
[----:B------:R-:W-:Y:S02]  /*b380*/  FFMA.FTZ R38, R37, R30, -R38 ;  /* 0x0000001e25267223 */ /* 0x000fe40000010826 */
[C---:B------:R-:W-:Y:S02]  /*b390*/  IMAD R35, R122.reuse, UR7, R34 ;  /* 0x000000077a237c24 */ /* 0x040fe4000f8e0222 */
[----:B------:R-:W-:Y:S01]  /*b3a0*/  IMAD.WIDE.U32 R32, R122, UR6, R32 ;  /* 0x000000067a207c25 */ /* 0x000fe2000f8e0020 */
[----:B------:R-:W-:-:S04]  /*b3b0*/  ULDC.64 UR6, c[0x0][0x210] ;  /* 0x0000840000067ab9 */ /* 0x000fc80000000a00 */
[----:B------:R-:W-:Y:S02]  /*b3c0*/  IADD3 R33, R33, R35, RZ ;  /* 0x0000002321217210 */ /* 0x000fe40007ffe0ff */
[----:B------:R-:W-:-:S04]  /*b3d0*/  LEA R34, P0, R32, UR6, 0x1 ;  /* 0x0000000620227c11 */ /* 0x000fc8000f8008ff */
[----:B------:R-:W-:Y:S01]  /*b3e0*/  LEA.HI.X R35, R32, UR7, R33, 0x1, P0 ;  /* 0x0000000720237c11 */ /* 0x000fe200080f0c21 */
[----:B------:R-:W-:Y:S01]  /*b3f0*/  FFMA.FTZ R32, R39, UR5, R36 ;  /* 0x0000000527207c23 */ /* 0x000fe20008010024 */
[----:B------:R-:W-:-:S03]  /*b400*/  FMUL.FTZ R33, R38, UR23 ;  /* 0x0000001726217c20 */ /* 0x000fc60008410000 */
[----:B------:R-:W-:-:S04]  /*b410*/  FFMA.FTZ R32, R81, R31, -R32 ;  /* 0x0000001f51207223 */ /* 0x000fc80000010820 */
[----:B------:R-:W-:-:S05]  /*b420*/  FMUL.FTZ R32, R32, UR23 ;  /* 0x0000001720207c20 */ /* 0x000fca0008410000 */
[----:B------:R-:W-:-:S05]  /*b430*/  F2FP.F16.F32.PACK_AB R33, R32, R33 ;  /* 0x000000212021723e */ /* 0x000fca00000000ff */
[----:B------:R1:W-:Y:S02]  /*b440*/  STG.E desc[UR18][R34.64], R33 ;  /* 0x0000002122007986 */ /* 0x0003e4000c101912 */
.L_x_1279:
[----:B------:R-:W-:Y:S05]  /*b450*/  BSYNC B0 ;  /* 0x0000000000007941 */ /* 0x000fea0003800000 */
.L_x_1278:
        /* <DEDUP_REMOVED lines=28> */
.L_x_1280:
[----:B------:R-:W-:Y:S01]  /*b620*/  LOP3.LUT P0, RZ, R0, 0x4000, RZ, 0xc0, !PT ;  /* 0x0000400000ff7812 */ /* 0x000fe2000780c0ff */
[----:B------:R-:W-:-:S12]  /*b630*/  BSSY B0, `(.L_x_1281) ;  /* 0x0000015000007945 */ /* 0x000fd80003800000 */
[----:B------:R-:W-:Y:S05]  /*b640*/  @!P0 BRA `(.L_x_1282) ;  /* 0x00000000004c8947 */ /* 0x000fea0003800000 */
[----:B------:R-:W-:Y:S01]  /*b650*/  SHF.R.S32.HI R32, RZ, 0x1f, R121 ;  /* 0x0000001fff207819 */ /* 0x000fe20000011479 */
[----:B------:R-:W-:Y:S01]  /*b660*/  ULDC.64 UR6, c[0x0][0x288] ;  /* 0x0000a20000067ab9 */ /* 0x000fe20000000a00 */
[----:B01----:R-:W-:-:S03]  /*b670*/  MOV R33, R29 ;  /* 0x0000001d00217202 */ /* 0x003fc60000000f00 */
[----:B------:R-:W-:Y:S01]  /*b680*/  IMAD R34, R32, UR6, RZ ;  /* 0x0000000620227c24 */ /* 0x000fe2000f8e02ff */
[----:B------:R-:W-:-:S03]  /*b690*/  MOV R32, R26 ;  /* 0x0000001a00207202 */ /* 0x000fc60000000f00 */
[C---:B------:R-:W-:Y:S02]  /*b6a0*/  IMAD R35, R121.reuse, UR7, R34 ;  /* 0x0000000779237c24 */ /* 0x040fe4000f8e0222 */
[----:B------:R-:W-:Y:S01]  /*b6b0*/  IMAD.WIDE.U32 R32, R121, UR6, R32 ;  /* 0x0000000679207c25 */ /* 0x000fe2000f8e0020 */
[----:B------:R-:W-:-:S04]  /*b6c0*/  ULDC.64 UR6, c[0x0][0x210] ;  /* 0x0000840000067ab9 */ /* 0x000fc80000000a00 */
[----:B------:R-:W-:Y:S01]  /*b6d0*/  IADD3 R35, R33, R35, RZ ;  /* 0x0000002321237210 */ /* 0x000fe20007ffe0ff */
[----:B------:R-:W-:Y:S01]  /*b6e0*/  FFMA.FTZ R33, R42, UR5, R36 ;  /* 0x000000052a217c23 */ /* 0x000fe20008010024 */
[----:B------:R-:W-:-:S03]  /*b6f0*/  LEA R34, P0, R32, UR6, 0x1 ;  /* 0x0000000620227c11 */ /* 0x000fc6000f8008ff */
[----:B------:R-:W-:Y:S01]  /*b700*/  FFMA.FTZ R38, R38, R31, -R33 ;  /* 0x0000001f26267223 */ /* 0x000fe20000010821 */
[----:B------:R-:W-:Y:S01]  /*b710*/  LEA.HI.X R35, R32, UR7, R35, 0x1, P0 ;  /* 0x0000000720237c11 */ /* 0x000fe200080f0c23 */
[----:B------:R-:W-:-:S04]  /*b720*/  FFMA.FTZ R32, R39, UR5, R36 ;  /* 0x0000000527207c23 */ /* 0x000fc80008010024 */
[----:B------:R-:W-:-:S04]  /*b730*/  FFMA.FTZ R32, R37, R30, -R32 ;  /* 0x0000001e25207223 */ /* 0x000fc80000010820 */
[----:B------:R-:W-:Y:S01]  /*b740*/  FMUL.FTZ R33, R32, UR23 ;  /* 0x0000001720217c20 */ /* 0x000fe20008410000 */
[----:B------:R-:W-:-:S05]  /*b750*/  FMUL.FTZ R32, R38, UR23 ;  /* 0x0000001726207c20 */ /* 0x000fca0008410000 */
[----:B------:R-:W-:-:S05]  /*b760*/  F2FP.F16.F32.PACK_AB R33, R32, R33 ;  /* 0x000000212021723e */ /* 0x000fca00000000ff */
[----:B------:R2:W-:Y:S02]  /*b770*/  STG.E desc[UR18][R34.64], R33 ;  /* 0x0000002122007986 */ /* 0x0005e4000c101912 */
.L_x_1282:
[----:B------:R-:W-:Y:S05]  /*b780*/  BSYNC B0 ;  /* 0x0000000000007941 */ /* 0x000fea0003800000 */
.L_x_1281:
[----:B------:R-:W3:Y:S01]  /*b790*/  LDC R38, c[0x0][0x2ac] ;  /* 0x0000ab00ff267b82 */ /* 0x000ee20000000800 */
        /* <DEDUP_REMOVED lines=28> */
.L_x_1283:
[----:B------:R-:W-:Y:S01]  /*b960*/  LOP3.LUT P0, RZ, R0, 0x2000, RZ, 0xc0, !PT ;  /* 0x0000200000ff7812 */ /* 0x000fe2000780c0ff */
[----:B------:R-:W-:-:S12]  /*b970*/  BSSY B0, `(.L_x_1284) ;  /* 0x0000015000007945 */ /* 0x000fd80003800000 */
[----:B------:R-:W-:Y:S05]  /*b980*/  @!P0 BRA `(.L_x_1285) ;  /* 0x00000000004c8947 */ /* 0x000fea0003800000 */
[----:B------:R-:W-:Y:S01]  /*b990*/  SHF.R.S32.HI R32, RZ, 0x1f, R120 ;  /* 0x0000001fff207819 */ /* 0x000fe20000011478 */
[----:B------:R-:W-:Y:S01]  /*b9a0*/  ULDC.64 UR6, c[0x0][0x288] ;  /* 0x0000a20000067ab9 */ /* 0x000fe20000000a00 */
[----:B012---:R-:W-:-:S03]  /*b9b0*/  MOV R33, R29 ;  /* 0x0000001d00217202 */ /* 0x007fc60000000f00 */
        /* <DEDUP_REMOVED lines=16> */
.L_x_1285:
[----:B------:R-:W-:Y:S05]  /*bac0*/  BSYNC B0 ;  /* 0x0000000000007941 */ /* 0x000fea0003800000 */
.L_x_1284:
        /* <DEDUP_REMOVED lines=10> */
[----:B012-4-:R-:W-:Y:S01]  /*bb70*/  FFMA.FTZ R33, R48, R31, R41 ;  /* 0x0000001f30217223 */ /* 0x017fe20000010029 */
        /* <DEDUP_REMOVED lines=17> */
.L_x_1286:
[----:B------:R-:W-:Y:S01]  /*bc90*/  LOP3.LUT P0, RZ, R0, 0x1000, RZ, 0xc0, !PT ;  /* 0x0000100000ff7812 */ /* 0x000fe2000780c0ff */
[----:B------:R-:W-:-:S12]  /*bca0*/  BSSY B0, `(.L_x_1287) ;  /* 0x0000015000007945 */ /* 0x000fd80003800000 */
[----:B------:R-:W-:Y:S05]  /*bcb0*/  @!P0 BRA `(.L_x_1288) ;  /* 0x00000000004c8947 */ /* 0x000fea0003800000 */
[----:B------:R-:W-:Y:S01]  /*bcc0*/  SHF.R.S32.HI R32, RZ, 0x1f, R119 ;  /* 0x0000001fff207819 */ /* 0x000fe20000011477 */
[----:B------:R-:W-:Y:S01]  /*bcd0*/  ULDC.64 UR6, c[0x0][0x288] ;  /* 0x0000a20000067ab9 */ /* 0x000fe20000000a00 */
[----:B012-4-:R-:W-:-:S03]  /*bce0*/  MOV R33, R29 ;  /* 0x0000001d00217202 */ /* 0x017fc60000000f00 */
        /* <DEDUP_REMOVED lines=16> */
.L_x_1288:
[----:B------:R-:W-:Y:S05]  /*bdf0*/  BSYNC B0 ;  /* 0x0000000000007941 */ /* 0x000fea0003800000 */
.L_x_1287:
[----:B------:R-:W-:Y:S01]  /*be00*/  ISETP.NE.AND P0, PT, RZ, UR21, PT ;  /* 0x00000015ff007c0c */ /* 0x000fe2000bf05270 */
[----:B012-4-:R-:W-:-:S04]  /*be10*/  IMAD.WIDE.U32 R32, R3, -0x77777777, RZ ;  /* 0x8888888903207825 */ /* 0x017fc800078e00ff */
[--C-:B------:R-:W-:Y:S01]  /*be20*/  HADD2.F32 R32, -RZ, R50.reuse.H0_H0 ;  /* 0x20000032ff207230 */ /* 0x100fe20000004100 */
[----:B------:R-:W-:Y:S01]  /*be30*/  SHF.R.U32.HI R37, RZ, 0x4, R33 ;  /* 0x00000004ff257819 */ /* 0x000fe20000011621 */
[----:B------:R-:W-:Y:S02]  /*be40*/  HADD2.F32 R50, -RZ, R50.H1_H1 ;  /* 0x30000032ff327230 */ /* 0x000fe40000004100 */
[----:B------:R-:W-:Y:S02]  /*be50*/  HADD2.F32 R43, -RZ, R100.H0_H0 ;  /* 0x20000064ff2b7230 */ /* 0x000fe40000004100 */
[----:B------:R-:W-:Y:S01]  /*be60*/  FADD.FTZ R32, R32, -UR22 ;  /* 0x8000001620207e21 */ /* 0x000fe20008010000 */
[----:B------:R-:W-:Y:S02]  /*be70*/  HADD2.F32 R39, -RZ, R46.H0_H0 ;  /* 0x2000002eff277230 */ /* 0x000fe40000004100 */
[----:B------:R-:W-:Y:S01]  /*be80*/  FADD.FTZ R42, R50, -UR22 ;  /* 0x80000016322a7e21 */ /* 0x000fe20008010000 */
[----:B------:R-:W-:-:S02]  /*be90*/  HADD2.F32 R100, -RZ, R100.H1_H1 ;  /* 0x30000064ff647230 */ /* 0x000fc40000004100 */
[----:B------:R-:W-:Y:S01]  /*bea0*/  FMUL.FTZ R49, R32, UR23 ;  /* 0x0000001720317c20 */ /* 0x000fe20008410000 */
[----:B------:R-:W-:Y:S02]  /*beb0*/  HADD2.F32 R46, -RZ, R46.H1_H1 ;  /* 0x3000002eff2e7230 */ /* 0x000fe40000004100 */
        /* <DEDUP_REMOVED lines=20> */
.L_x_1289:
[----:B------:R-:W-:Y:S01]  /*c000*/  LOP3.LUT P0, RZ, R0, 0x800, RZ, 0xc0, !PT ;  /* 0x0000080000ff7812 */ /* 0x000fe2000780c0ff */
[----:B------:R-:W-:-:S12]  /*c010*/  BSSY B0, `(.L_x_1290) ;  /* 0x0000015000007945 */ /* 0x000fd80003800000 */
[----:B------:R-:W-:Y:S05]  /*c020*/  @!P0 BRA `(.L_x_1291) ;  /* 0x00000000004c8947 */ /* 0x000fea0003800000 */
[----:B------:R-:W-:Y:S01]  /*c030*/  SHF.R.S32.HI R32, RZ, 0x1f, R118 ;  /* 0x0000001fff207819 */ /* 0x000fe20000011476 */
[----:B------:R-:W-:Y:S01]  /*c040*/  ULDC.64 UR6, c[0x0][0x288] ;  /* 0x0000a20000067ab9 */ /* 0x000fe20000000a00 */
[----:B------:R-:W-:-:S03]  /*c050*/  MOV R33, R29 ;  /* 0x0000001d00217202 */ /* 0x000fc60000000f00 */
        /* <DEDUP_REMOVED lines=16> */
.L_x_1291:
[----:B------:R-:W-:Y:S05]  /*c160*/  BSYNC B0 ;  /* 0x0000000000007941 */ /* 0x000fea0003800000 */
.L_x_1290:
[----:B------:R-:W-:Y:S01]  /*c170*/  ISETP.NE.AND P0, PT, RZ, UR21, PT ;  /* 0x00000015ff007c0c */ /* 0x000fe2000bf05270 */
[----:B------:R-:W-:Y:S01]  /*c180*/  FADD.FTZ R49, R39, -UR22 ;  /* 0x8000001627317e21 */ /* 0x000fe20008010000 */
[----:B------:R-:W-:Y:S01]  /*c190*/  FADD.FTZ R42, R46, -UR22 ;  /* 0x800000162e2a7e21 */ /* 0x000fe20008010000 */
[--C-:B------:R-:W-:Y:S02]  /*c1a0*/  HADD2.F32 R43, -RZ, R98.reuse.H0_H0 ;  /* 0x20000062ff2b7230 */ /* 0x100fe40000004100 */
[--C-:B------:R-:W-:Y:S02]  /*c1b0*/  HADD2.F32 R39, -RZ, R47.reuse.H0_H0 ;  /* 0x2000002fff277230 */ /* 0x100fe40000004100 */
[----:B------:R-:W-:Y:S01]  /*c1c0*/  FMUL.FTZ R49, R49, UR23 ;  /* 0x0000001731317c20 */ /* 0x000fe20008410000 */
[----:B------:R-:W-:Y:S02]  /*c1d0*/  HADD2.F32 R98, -RZ, R98.H1_H1 ;  /* 0x30000062ff627230 */ /* 0x000fe40000004100 */
[----:B------:R-:W-:Y:S01]  /*c1e0*/  FMUL.FTZ R42, R42, UR23 ;  /* 0x000000172a2a7c20 */ /* 0x000fe20008410000 */
[----:B------:R-:W-:-:S02]  /*c1f0*/  HADD2.F32 R47, -RZ, R47.H1_H1 ;  /* 0x3000002fff2f7230 */ /* 0x000fc40000004100 */
[----:B------:R-:W-:Y:S05]  /*c200*/  @!P0 BRA `(.L_x_1292) ;  /* 0x0000000000488947 */ /* 0x000fea0003800000 */
        /* <DEDUP_REMOVED lines=18> */
.L_x_1292:
[----:B------:R-:W-:Y:S01]  /*c330*/  LOP3.LUT P0, RZ, R0, 0x400, RZ, 0xc0, !PT ;  /* 0x0000040000ff7812 */ /* 0x000fe2000780c0ff */
[----:B------:R-:W-:-:S12]  /*c340*/  BSSY B0, `(.L_x_1293) ;  /* 0x0000015000007945 */ /* 0x000fd80003800000 */
[----:B------:R-:W-:Y:S05]  /*c350*/  @!P0 BRA `(.L_x_1294) ;  /* 0x00000000004c8947 */ /* 0x000fea0003800000 */
[----:B------:R-:W-:Y:S01]  /*c360*/  SHF.R.S32.HI R32, RZ, 0x1f, R117 ;  /* 0x0000001fff207819 */ /* 0x000fe20000011475 */
[----:B------:R-:W-:Y:S01]  /*c370*/  ULDC.64 UR6, c[0x0][0x288] ;  /* 0x0000a20000067ab9 */ /* 0x000fe20000000a00 */
[----:B0-----:R-:W-:-:S03]  /*c380*/  MOV R33, R29 ;  /* 0x0000001d00217202 */ /* 0x001fc60000000f00 */
        /* <DEDUP_REMOVED lines=16> */
.L_x_1294:
[----:B------:R-:W-:Y:S05]  /*c490*/  BSYNC B0 ;  /* 0x0000000000007941 */ /* 0x000fea0003800000 */
.L_x_1293:
[----:B------:R-:W-:Y:S01]  /*c4a0*/  ISETP.NE.AND P0, PT, RZ, UR21, PT ;  /* 0x00000015ff007c0c */ /* 0x000fe2000bf05270 */
[----:B------:R-:W-:Y:S01]  /*c4b0*/  FADD.FTZ R32, R39, -UR22 ;  /* 0x8000001627207e21 */ /* 0x000fe20008010000 */
[----:B------:R-:W-:Y:S01]  /*c4c0*/  FADD.FTZ R42, R47, -UR22 ;  /* 0x800000162f2a7e21 */ /* 0x000fe20008010000 */
[----:B------:R-:W-:Y:S02]  /*c4d0*/  HADD2.F32 R43, -RZ, R96.H0_H0 ;  /* 0x20000060ff2b7230 */ /* 0x000fe40000004100 */
[----:B------:R-:W-:Y:S02]  /*c4e0*/  HADD2.F32 R39, -RZ, R4.H0_H0 ;  /* 0x20000004ff277230 */ /* 0x000fe40000004100 */
[----:B------:R-:W-:Y:S01]  /*c4f0*/  FMUL.FTZ R47, R32, UR23 ;  /* 0x00000017202f7c20 */ /* 0x000fe20008410000 */
[----:B------:R-:W-:Y:S02]  /*c500*/  HADD2.F32 R96, -RZ, R96.H1_H1 ;  /* 0x30000060ff607230 */ /* 0x000fe40000004100 */
[----:B------:R-:W-:Y:S01]  /*c510*/  FMUL.FTZ R42, R42, UR23 ;  /* 0x000000172a2a7c20 */ /* 0x000fe20008410000 */
[----:B------:R-:W-:-:S02]  /*c520*/  HADD2.F32 R4, -RZ, R4.H1_H1 ;  /* 0x30000004ff047230 */ /* 0x000fc40000004100 */
[----:B------:R-:W-:Y:S05]  /*c530*/  @!P0 BRA `(.L_x_1295) ;  /* 0x0000000000488947 */ /* 0x000fea0003800000 */
        /* <DEDUP_REMOVED lines=18> */
.L_x_1295:
        /* <DEDUP_REMOVED lines=22> */
.L_x_1297:
[----:B------:R-:W-:Y:S05]  /*c7c0*/  BSYNC B0 ;  /* 0x0000000000007941 */ /* 0x000fea0003800000 */
.L_x_1296:
        /* <DEDUP_REMOVED lines=11> */
[----:B012---:R-:W-:-:S03]  /*c880*/  FFMA.FTZ R33, R42, R31, R41 ;  /* 0x0000001f2a217223 */ /* 0x007fc60000010029 */
        /* <DEDUP_REMOVED lines=16> */
.L_x_1298:
        /* <DEDUP_REMOVED lines=22> */
.L_x_1300:
[----:B------:R-:W-:Y:S05]  /*caf0*/  BSYNC B0 ;  /* 0x0000000000007941 */ /* 0x000fea0003800000 */
.L_x_1299:
        /* <DEDUP_REMOVED lines=28> */
.L_x_1301:
        /* <DEDUP_REMOVED lines=16> */
[----:B------:R-:W-:Y:S02]  /*cdc0*/  FFMA.FTZ R32, R43, UR5, R36 ;  /* 0x000000052b207c23 */ /* 0x000fe40008010024 */
[----:B------:R-:W-:Y:S02]  /*cdd0*/  FMUL.FTZ R6, R6, UR23 ;  /* 0x0000001706067c20 */ /* 0x000fe40008410000 */
[----:B------:R-:W-:-:S04]  /*cde0*/  FFMA.FTZ R32, R39, R30, -R32 ;  /* 0x0000001e27207223 */ /* 0x000fc80000010820 */
[----:B------:R-:W-:-:S05]  /*cdf0*/  FMUL.FTZ R33, R32, UR23 ;  /* 0x0000001720217c20 */ /* 0x000fca0008410000 */
[----:B------:R-:W-:-:S05]  /*ce00*/  F2FP.F16.F32.PACK_AB R33, R6, R33 ;  /* 0x000000210621723e */ /* 0x000fca00000000ff */
[----:B------:R0:W-:Y:S02]  /*ce10*/  STG.E desc[UR18][R34.64], R33 ;  /* 0x0000002122007986 */ /* 0x0001e4000c101912 */
.L_x_1303:
[----:B------:R-:W-:Y:S05]  /*ce20*/  BSYNC B0 ;  /* 0x0000000000007941 */ /* 0x000fea0003800000 */
.L_x_1302:
        /* <DEDUP_REMOVED lines=28> */
.L_x_1304:
        /* <DEDUP_REMOVED lines=22> */
.L_x_1306:
[----:B------:R-:W-:Y:S05]  /*d150*/  BSYNC B0 ;  /* 0x0000000000007941 */ /* 0x000fea0003800000 */
.L_x_1305:
        /* <DEDUP_REMOVED lines=11> */
[----:B------:R-:W-:-:S03]  /*d210*/  FFMA.FTZ R10, R6, R31, R41 ;  /* 0x0000001f060a7223 */ /* 0x000fc60000010029 */
[----:B------:R-:W-:Y:S01]  /*d220*/  FMUL.FTZ R32, R8, -1.4426950216293334961 ;  /* 0xbfb8aa3b08207820 */ /* 0x000fe20000410000 */
[----:B012-4-:R-:W-:-:S05]  /*d230*/  FMUL.FTZ R35, R10, -1.4426950216293334961 ;  /* 0xbfb8aa3b0a237820 */ /* 0x017fca0000410000 */
        /* <DEDUP_REMOVED lines=14> */
.L_x_1307:
[----:B------:R-:W-:Y:S01]  /*d320*/  LOP3.LUT P0, RZ, R0, 0x20, RZ, 0xc0, !PT ;  /* 0x0000002000ff7812 */ /* 0x000fe2000780c0ff */
[----:B------:R-:W-:-:S12]  /*d330*/  BSSY B0, `(.L_x_1308) ;  /* 0x0000015000007945 */ /* 0x000fd80003800000 */
[----:B------:R-:W-:Y:S05]  /*d340*/  @!P0 BRA `(.L_x_1309) ;  /* 0x00000000004c8947 */ /* 0x000fea0003800000 */
[----:B------:R-:W-:Y:S01]  /*d350*/  SHF.R.S32.HI R8, RZ, 0x1f, R112 ;  /* 0x0000001fff087819 */ /* 0x000fe20000011470 */
[----:B------:R-:W-:Y:S01]  /*d360*/  ULDC.64 UR6, c[0x0][0x288] ;  /* 0x0000a20000067ab9 */ /* 0x000fe20000000a00 */
[----:B------:R-:W-:Y:S02]  /*d370*/  MOV R32, R26 ;  /* 0x0000001a00207202 */ /* 0x000fe40000000f00 */
[----:B012-4-:R-:W-:Y:S01]  /*d380*/  MOV R33, R29 ;  /* 0x0000001d00217202 */ /* 0x017fe20000000f00 */
[----:B------:R-:W-:Y:S02]  /*d390*/  IMAD R35, R8, UR6, RZ ;  /* 0x0000000608237c24 */ /* 0x000fe4000f8e02ff */
[----:B------:R-:W-:Y:S01]  /*d3a0*/  FFMA.FTZ R8, R43, UR5, R36 ;  /* 0x000000052b087c23 */ /* 0x000fe20008010024 */
[----:B------:R-:W-:-:S04]  /*d3b0*/  IMAD.WIDE.U32 R32, R112, UR6, R32 ;  /* 0x0000000670207c25 */ /* 0x000fc8000f8e0020 */
[----:B------:R-:W-:Y:S01]  /*d3c0*/  FFMA.FTZ R8, R39, R30, -R8 ;  /* 0x0000001e27087223 */ /* 0x000fe20000010808 */
[----:B------:R-:W-:Y:S01]  /*d3d0*/  IMAD R35, R112, UR7, R35 ;  /* 0x0000000770237c24 */ /* 0x000fe2000f8e0223 */
[----:B------:R-:W-:Y:S02]  /*d3e0*/  ULDC.64 UR6, c[0x0][0x210] ;  /* 0x0000840000067ab9 */ /* 0x000fe40000000a00 */
[----:B------:R-:W-:Y:S02]  /*d3f0*/  LEA R34, P0, R32, UR6, 0x1 ;  /* 0x0000000620227c11 */ /* 0x000fe4000f8008ff */
[----:B------:R-:W-:Y:S01]  /*d400*/  IADD3 R35, R33, R35, RZ ;  /* 0x0000002321237210 */ /* 0x000fe20007ffe0ff */
[----:B------:R-:W-:-:S03]  /*d410*/  FFMA.FTZ R33, R6, UR5, R36 ;  /* 0x0000000506217c23 */ /* 0x000fc60008010024 */
[----:B------:R-:W-:Y:S01]  /*d420*/  LEA.HI.X R35, R32, UR7, R35, 0x1, P0 ;  /* 0x0000000720237c11 */ /* 0x000fe200080f0c23 */
[----:B------:R-:W-:Y:S01]  /*d430*/  FFMA.FTZ R6, R74, R31, -R33 ;  /* 0x0000001f4a067223 */ /* 0x000fe20000010821 */
[----:B------:R-:W-:-:S03]  /*d440*/  FMUL.FTZ R33, R8, UR23 ;  /* 0x0000001708217c20 */ /* 0x000fc60008410000 */
[----:B------:R-:W-:-:S05]  /*d450*/  FMUL.FTZ R6, R6, UR23 ;  /* 0x0000001706067c20 */ /* 0x000fca0008410000 */
[----:B------:R-:W-:-:S05]  /*d460*/  F2FP.F16.F32.PACK_AB R33, R6, R33 ;  /* 0x000000210621723e */ /* 0x000fca00000000ff */
[----:B------:R0:W-:Y:S02]  /*d470*/  STG.E desc[UR18][R34.64], R33 ;  /* 0x0000002122007986 */ /* 0x0001e4000c101912 */
.L_x_1309:
[----:B------:R-:W-:Y:S05]  /*d480*/  BSYNC B0 ;  /* 0x0000000000007941 */ /* 0x000fea0003800000 */
.L_x_1308:
[----:B------:R-:W-:Y:S01]  /*d490*/  ISETP.NE.AND P0, PT, RZ, UR21, PT ;  /* 0x00000015ff007c0c */ /* 0x000fe2000bf05270 */
[----:B------:R-:W-:Y:S01]  /*d4a0*/  FADD.FTZ R43, R4, -UR22 ;  /* 0x80000016042b7e21 */ /* 0x000fe20008010000 */
[----:B------:R-:W-:Y:S01]  /*d4b0*/  FADD.FTZ R8, R12, -UR22 ;  /* 0x800000160c087e21 */ /* 0x000fe20008010000 */
[----:B------:R-:W-:Y:S02]  /*d4c0*/  HADD2.F32 R4, -RZ, R15.H0_H0 ;  /* 0x2000000fff047230 */ /* 0x000fe40000004100 */
[--C-:B------:R-:W-:Y:S02]  /*d4d0*/  HADD2.F32 R39, -RZ, R73.reuse.H0_H0 ;  /* 0x20000049ff277230 */ /* 0x100fe40000004100 */
        /* <DEDUP_REMOVED lines=23> */
.L_x_1310:
        /* <DEDUP_REMOVED lines=8> */
[----:B------:R-:W-:-:S04]  /*d6d0*/  IMAD.WIDE.U32 R32, R111, UR6, R32 ;  /* 0x000000066f207c25 */ /* 0x000fc8000f8e0020 */
[----:B------:R-:W-:Y:S02]  /*d6e0*/  IMAD R35, R111, UR7, R10 ;  /* 0x000000076f237c24 */ /* 0x000fe4000f8e020a */
[----:B------:R-:W-:Y:S01]  /*d6f0*/  FFMA.FTZ R10, R43, UR5, R36 ;  /* 0x000000052b0a7c23 */ /* 0x000fe20008010024 */
[----:B------:R-:W-:Y:S02]  /*d700*/  ULDC.64 UR6, c[0x0][0x210] ;  /* 0x0000840000067ab9 */ /* 0x000fe40000000a00 */
[----:B------:R-:W-:Y:S01]  /*d710*/  LEA R34, P0, R32, UR6, 0x1 ;  /* 0x0000000620227c11 */ /* 0x000fe2000f8008ff */
[----:B------:R-:W-:Y:S01]  /*d720*/  FFMA.FTZ R10, R39, R30, -R10 ;  /* 0x0000001e270a7223 */ /* 0x000fe2000001080a */
        /* <DEDUP_REMOVED lines=8> */
.L_x_1312:
[----:B------:R-:W-:Y:S05]  /*d7b0*/  BSYNC B0 ;  /* 0x0000000000007941 */ /* 0x000fea0003800000 */
.L_x_1311:
        /* <DEDUP_REMOVED lines=28> */
.L_x_1313:
        /* <DEDUP_REMOVED lines=8> */
[--C-:B------:R-:W-:Y:S01]  /*da00*/  FFMA.FTZ R8, R15, UR5, R36.reuse ;  /* 0x000000050f087c23 */ /* 0x100fe20008010024 */
[----:B------:R-:W-:Y:S01]  /*da10*/  FFMA.FTZ R15, R6, UR5, R36 ;  /* 0x00000005060f7c23 */ /* 0x000fe20008010024 */
[----:B------:R-:W-:-:S04]  /*da20*/  IMAD.WIDE.U32 R32, R110, UR6, R32 ;  /* 0x000000066e207c25 */ /* 0x000fc8000f8e0020 */
[----:B------:R-:W-:Y:S01]  /*da30*/  FFMA.FTZ R8, R39, R30, -R8 ;  /* 0x0000001e27087223 */ /* 0x000fe20000010808 */
[----:B------:R-:W-:Y:S01]  /*da40*/  FFMA.FTZ R6, R72, R31, -R15 ;  /* 0x0000001f48067223 */ /* 0x000fe2000001080f */
[----:B------:R-:W-:Y:S01]  /*da50*/  IMAD R35, R110, UR7, R35 ;  /* 0x000000076e237c24 */ /* 0x000fe2000f8e0223 */
[----:B------:R-:W-:Y:S01]  /*da60*/  ULDC.64 UR6, c[0x0][0x210] ;  /* 0x0000840000067ab9 */ /* 0x000fe20000000a00 */
[----:B------:R-:W-:Y:S01]  /*da70*/  FMUL.FTZ R15, R8, UR23 ;  /* 0x00000017080f7c20 */ /* 0x000fe20008410000 */
[----:B------:R-:W-:Y:S01]  /*da80*/  FMUL.FTZ R6, R6, UR23 ;  /* 0x0000001706067c20 */ /* 0x000fe20008410000 */
[----:B------:R-:W-:Y:S02]  /*da90*/  LEA R34, P0, R32, UR6, 0x1 ;  /* 0x0000000620227c11 */ /* 0x000fe4000f8008ff */
[----:B------:R-:W-:Y:S02]  /*daa0*/  IADD3 R35, R33, R35, RZ ;  /* 0x0000002321237210 */ /* 0x000fe40007ffe0ff */
[----:B------:R-:W-:-:S02]  /*dab0*/  F2FP.F16.F32.PACK_AB R15, R6, R15 ;  /* 0x0000000f060f723e */ /* 0x000fc400000000ff */
[----:B------:R-:W-:-:S05]  /*dac0*/  LEA.HI.X R35, R32, UR7, R35, 0x1, P0 ;  /* 0x0000000720237c11 */ /* 0x000fca00080f0c23 */
[----:B------:R0:W-:Y:S02]  /*dad0*/  STG.E desc[UR18][R34.64], R15 ;  /* 0x0000000f22007986 */ /* 0x0001e4000c101912 */
.L_x_1315:
[----:B------:R-:W-:Y:S05]  /*dae0*/  BSYNC B0 ;  /* 0x0000000000007941 */ /* 0x000fea0003800000 */
.L_x_1314:
[----:B------:R-:W-:Y:S01]  /*daf0*/  ISETP.NE.AND P0, PT, RZ, UR21, PT ;  /* 0x00000015ff007c0c */ /* 0x000fe2000bf05270 */
[----:B------:R-:W-:Y:S01]  /*db00*/  FADD.FTZ R8, R4, -UR22 ;  /* 0x8000001604087e21 */ /* 0x000fe20008010000 */
[----:B------:R-:W-:Y:S01]  /*db10*/  FADD.FTZ R16, R16, -UR22 ;  /* 0x8000001610107e21 */ /* 0x000fe20008010000 */
[--C-:B------:R-:W-:Y:S02]  /*db20*/  HADD2.F32 R4, -RZ, R18.reuse.H0_H0 ;  /* 0x20000012ff047230 */ /* 0x100fe40000004100 */
[--C-:B0-----:R-:W-:Y:S02]  /*db30*/  HADD2.F32 R15, -RZ, R71.reuse.H0_H0 ;  /* 0x20000047ff0f7230 */ /* 0x101fe40000004100 */
        /* <DEDUP_REMOVED lines=13> */
[----:B-12-4-:R-:W-:-:S07]  /*dc10*/  FADD.FTZ R33, R32, 1 ;  /* 0x3f80000020217421 */ /* 0x016fce0000010000 */
        /* <DEDUP_REMOVED lines=9> */
.L_x_1316:
[----:B------:R-:W-:Y:S01]  /*dcb0*/  LOP3.LUT P0, RZ, R0, 0x4, RZ, 0xc0, !PT ;  /* 0x0000000400ff7812 */ /* 0x000fe2000780c0ff */
[----:B------:R-:W-:-:S12]  /*dcc0*/  BSSY B0, `(.L_x_1317) ;  /* 0x0000015000007945 */ /* 0x000fd80003800000 */
[----:B------:R-:W-:Y:S05]  /*dcd0*/  @!P0 BRA `(.L_x_1318) ;  /* 0x00000000004c8947 */ /* 0x000fea0003800000 */
[----:B------:R-:W-:Y:S01]  /*dce0*/  SHF.R.S32.HI R8, RZ, 0x1f, R109 ;  /* 0x0000001fff087819 */ /* 0x000fe2000001146d */
[----:B------:R-:W-:Y:S01]  /*dcf0*/  ULDC.64 UR6, c[0x0][0x288] ;  /* 0x0000a20000067ab9 */ /* 0x000fe20000000a00 */
[----:B------:R-:W-:Y:S02]  /*dd00*/  MOV R32, R26 ;  /* 0x0000001a00207202 */ /* 0x000fe40000000f00 */
[----:B-12-4-:R-:W-:Y:S01]  /*dd10*/  MOV R33, R29 ;  /* 0x0000001d00217202 */ /* 0x016fe20000000f00 */
        /* <DEDUP_REMOVED lines=8> */
[----:B------:R-:W-:Y:S02]  /*dda0*/  FFMA.FTZ R33, R42, UR5, R36 ;  /* 0x000000052a217c23 */ /* 0x000fe40008010024 */
[----:B------:R-:W-:Y:S01]  /*ddb0*/  FMUL.FTZ R15, R8, UR23 ;  /* 0x00000017080f7c20 */ /* 0x000fe20008410000 */
[----:B------:R-:W-:Y:S01]  /*ddc0*/  LEA.HI.X R35, R32, UR7, R35, 0x1, P0 ;  /* 0x0000000720237c11 */ /* 0x000fe200080f0c23 */
[----:B------:R-:W-:-:S04]  /*ddd0*/  FFMA.FTZ R6, R6, R31, -R33 ;  /* 0x0000001f06067223 */ /* 0x000fc80000010821 */
[----:B------:R-:W-:-:S05]  /*dde0*/  FMUL.FTZ R6, R6, UR23 ;  /* 0x0000001706067c20 */ /* 0x000fca0008410000 */
[----:B------:R-:W-:-:S05]  /*ddf0*/  F2FP.F16.F32.PACK_AB R15, R6, R15 ;  /* 0x0000000f060f723e */ /* 0x000fca00000000ff */
[----:B------:R0:W-:Y:S02]  /*de00*/  STG.E desc[UR18][R34.64], R15 ;  /* 0x0000000f22007986 */ /* 0x0001e4000c101912 */
.L_x_1318:
[----:B------:R-:W-:Y:S05]  /*de10*/  BSYNC B0 ;  /* 0x0000000000007941 */ /* 0x000fea0003800000 */
.L_x_1317:
[----:B------:R-:W-:Y:S01]  /*de20*/  ISETP.NE.AND P0, PT, RZ, UR21, PT ;  /* 0x00000015ff007c0c */ /* 0x000fe2000bf05270 */
[----:B------:R-:W-:Y:S01]  /*de30*/  FADD.FTZ R8, R4, -UR22 ;  /* 0x8000001604087e21 */ /* 0x000fe20008010000 */
[----:B------:R-:W-:Y:S01]  /*de40*/  FADD.FTZ R18, R18, -UR22 ;  /* 0x8000001612127e21 */ /* 0x000fe20008010000 */
[--C-:B0-----:R-:W-:Y:S02]  /*de50*/  HADD2.F32 R15, -RZ, R70.reuse.H0_H0 ;  /* 0x20000046ff0f7230 */ /* 0x101fe40000004100 */
[----:B------:R-:W-:Y:S02]  /*de60*/  HADD2.F32 R70, -RZ, R70.H1_H1 ;  /* 0x30000046ff467230 */ /* 0x000fe40000004100 */
[----:B------:R-:W-:Y:S01]  /*de70*/  FMUL.FTZ R39, R8, UR23 ;  /* 0x0000001708277c20 */ /* 0x000fe20008410000 */
[--C-:B------:R-:W-:Y:S02]  /*de80*/  HADD2.F32 R4, -RZ, R19.reuse.H0_H0 ;  /* 0x20000013ff047230 */ /* 0x100fe40000004100 */
[----:B-12-4-:R-:W-:Y:S01]  /*de90*/  FMUL.FTZ R34, R18, UR23 ;  /* 0x0000001712227c20 */ /* 0x016fe20008410000 */
        /* <DEDUP_REMOVED lines=20> */
.L_x_1319:
[----:B------:R-:W-:Y:S01]  /*dfe0*/  LOP3.LUT P0, RZ, R0, 0x2, RZ, 0xc0, !PT ;  /* 0x0000000200ff7812 */ /* 0x000fe2000780c0ff */
[----:B------:R-:W-:-:S12]  /*dff0*/  BSSY B0, `(.L_x_1320) ;  /* 0x0000015000007945 */ /* 0x000fd80003800000 */
[----:B------:R-:W-:Y:S05]  /*e000*/  @!P0 BRA `(.L_x_1321) ;  /* 0x00000000004c8947 */ /* 0x000fea0003800000 */
[----:B------:R-:W-:Y:S01]  /*e010*/  SHF.R.S32.HI R8, RZ, 0x1f, R108 ;  /* 0x0000001fff087819 */ /* 0x000fe2000001146c */
[----:B------:R-:W-:Y:S01]  /*e020*/  ULDC.64 UR6, c[0x0][0x288] ;  /* 0x0000a20000067ab9 */ /* 0x000fe20000000a00 */
[----:B------:R-:W-:Y:S02]  /*e030*/  MOV R18, R26 ;  /* 0x0000001a00127202 */ /* 0x000fe40000000f00 */
[----:B------:R-:W-:Y:S01]  /*e040*/  MOV R19, R29 ;  /* 0x0000001d00137202 */ /* 0x000fe20000000f00 */
[----:B------:R-:W-:Y:S02]  /*e050*/  IMAD R33, R8, UR6, RZ ;  /* 0x0000000608217c24 */ /* 0x000fe4000f8e02ff */
[----:B------:R-:W-:Y:S01]  /*e060*/  FFMA.FTZ R8, R39, UR5, R36 ;  /* 0x0000000527087c23 */ /* 0x000fe20008010024 */
[----:B------:R-:W-:-:S04]  /*e070*/  IMAD.WIDE.U32 R18, R108, UR6, R18 ;  /* 0x000000066c127c25 */ /* 0x000fc8000f8e0012 */
[----:B------:R-:W-:Y:S01]  /*e080*/  FFMA.FTZ R8, R15, R30, -R8 ;  /* 0x0000001e0f087223 */ /* 0x000fe20000010808 */
[----:B------:R-:W-:Y:S01]  /*e090*/  IMAD R33, R108, UR7, R33 ;  /* 0x000000076c217c24 */ /* 0x000fe2000f8e0221 */
[----:B------:R-:W-:Y:S02]  /*e0a0*/  ULDC.64 UR6, c[0x0][0x210] ;  /* 0x0000840000067ab9 */ /* 0x000fe40000000a00 */
[----:B------:R-:W-:Y:S01]  /*e0b0*/  FMUL.FTZ R15, R8, UR23 ;  /* 0x00000017080f7c20 */ /* 0x000fe20008410000 */
[----:B------:R-:W-:Y:S02]  /*e0c0*/  LEA R32, P0, R18, UR6, 0x1 ;  /* 0x0000000612207c11 */ /* 0x000fe4000f8008ff */
[----:B------:R-:W-:Y:S01]  /*e0d0*/  IADD3 R33, R19, R33, RZ ;  /* 0x0000002113217210 */ /* 0x000fe20007ffe0ff */
[----:B------:R-:W-:-:S03]  /*e0e0*/  FFMA.FTZ R19, R34, UR5, R36 ;  /* 0x0000000522137c23 */ /* 0x000fc60008010024 */
[----:B------:R-:W-:Y:S01]  /*e0f0*/  LEA.HI.X R33, R18, UR7, R33, 0x1, P0 ;  /* 0x0000000712217c11 */ /* 0x000fe200080f0c21 */
[----:B------:R-:W-:-:S04]  /*e100*/  FFMA.FTZ R19, R70, R31, -R19 ;  /* 0x0000001f46137223 */ /* 0x000fc80000010813 */
[----:B------:R-:W-:-:S05]  /*e110*/  FMUL.FTZ R8, R19, UR23 ;  /* 0x0000001713087c20 */ /* 0x000fca0008410000 */
[----:B------:R-:W-:-:S05]  /*e120*/  F2FP.F16.F32.PACK_AB R15, R8, R15 ;  /* 0x0000000f080f723e */ /* 0x000fca00000000ff */
[----:B------:R0:W-:Y:S02]  /*e130*/  STG.E desc[UR18][R32.64], R15 ;  /* 0x0000000f20007986 */ /* 0x0001e4000c101912 */
.L_x_1321:
[----:B------:R-:W-:Y:S05]  /*e140*/  BSYNC B0 ;  /* 0x0000000000007941 */ /* 0x000fea0003800000 */
.L_x_1320:
        /* <DEDUP_REMOVED lines=28> */
.L_x_1322:
[----:B------:R-:W-:Y:S04]  /*e310*/  BSSY B0, `(.L_x_1323) ;  /* 0x0000015000007945 */ /* 0x000fe80003800000 */
[----:B------:R-:W-:Y:S05]  /*e320*/  @!P5 BRA `(.L_x_1324) ;  /* 0x00000000004cd947 */ /* 0x000fea0003800000 */
[----:B------:R-:W-:Y:S01]  /*e330*/  SHF.R.S32.HI R6, RZ, 0x1f, R107 ;  /* 0x0000001fff067819 */ /* 0x000fe2000001146b */
[----:B------:R-:W-:Y:S01]  /*e340*/  ULDC.64 UR6, c[0x0][0x288] ;  /* 0x0000a20000067ab9 */ /* 0x000fe20000000a00 */
[----:B------:R-:W-:Y:S02]  /*e350*/  MOV R18, R26 ;  /* 0x0000001a00127202 */ /* 0x000fe40000000f00 */
[----:B------:R-:W-:Y:S01]  /*e360*/  MOV R19, R29 ;  /* 0x0000001d00137202 */ /* 0x000fe20000000f00 */
        /* <DEDUP_REMOVED lines=15> */
.L_x_1324:
[----:B------:R-:W-:Y:S05]  /*e460*/  BSYNC B0 ;  /* 0x0000000000007941 */ /* 0x000fea0003800000 */
.L_x_1323:
[----:B------:R-:W-:Y:S01]  /*e470*/  FADD.FTZ R8, R4, -UR22 ;  /* 0x8000001604087e21 */ /* 0x000fe20008010000 */
[----:B------:R-:W-:Y:S01]  /*e480*/  FADD.FTZ R20, R20, -UR22 ;  /* 0x8000001614147e21 */ /* 0x000fe20008010000 */
[--C-:B0-----:R-:W-:Y:S02]  /*e490*/  HADD2.F32 R15, -RZ, R68.reuse.H0_H0 ;  /* 0x20000044ff0f7230 */ /* 0x101fe40000004100 */
[----:B------:R-:W-:Y:S02]  /*e4a0*/  HADD2.F32 R68, -RZ, R68.H1_H1 ;  /* 0x30000044ff447230 */ /* 0x000fe40000004100 */
[----:B------:R-:W-:Y:S01]  /*e4b0*/  FMUL.FTZ R35, R8, UR23 ;  /* 0x0000001708237c20 */ /* 0x000fe20008410000 */
[--C-:B------:R-:W-:Y:S02]  /*e4c0*/  HADD2.F32 R4, -RZ, R21.reuse.H0_H0 ;  /* 0x20000015ff047230 */ /* 0x100fe40000004100 */
[----:B------:R-:W-:Y:S01]  /*e4d0*/  FMUL.FTZ R32, R20, UR23 ;  /* 0x0000001714207c20 */ /* 0x000fe20008410000 */
        /* <DEDUP_REMOVED lines=20> */
.L_x_1325:
[----:B------:R-:W-:Y:S04]  /*e620*/  BSSY B0, `(.L_x_1326) ;  /* 0x0000015000007945 */ /* 0x000fe80003800000 */
        /* <DEDUP_REMOVED lines=20> */
.L_x_1327:
[----:B------:R-:W-:Y:S05]  /*e770*/  BSYNC B0 ;  /* 0x0000000000007941 */ /* 0x000fea0003800000 */
.L_x_1326:
[----:B------:R-:W-:Y:S01]  /*e780*/  FADD.FTZ R10, R4, -UR22 ;  /* 0x80000016040a7e21 */ /* 0x000fe20008010000 */
[----:B------:R-:W-:Y:S01]  /*e790*/  FADD.FTZ R6, R6, -UR22 ;  /* 0x8000001606067e21 */ /* 0x000fe20008010000 */
[--C-:B------:R-:W-:Y:S02]  /*e7a0*/  HADD2.F32 R4, -RZ, R22.reuse.H0_H0 ;  /* 0x20000016ff047230 */ /* 0x100fe40000004100 */
[--C-:B0-----:R-:W-:Y:S02]  /*e7b0*/  HADD2.F32 R15, -RZ, R67.reuse.H0_H0 ;  /* 0x20000043ff0f7230 */ /* 0x101fe40000004100 */
[----:B------:R-:W-:Y:S01]  /*e7c0*/  FMUL.FTZ R35, R10, UR23 ;  /* 0x000000170a237c20 */ /* 0x000fe20008410000 */
[----:B------:R-:W-:Y:S02]  /*e7d0*/  HADD2.F32 R8, -RZ, R67.H1_H1 ;  /* 0x30000043ff087230 */ /* 0x000fe40000004100 */
        /* <DEDUP_REMOVED lines=21> */
.L_x_1328:
        /* <DEDUP_REMOVED lines=21> */
.L_x_1330:
[----:B------:R-:W-:Y:S05]  /*ea80*/  BSYNC B0 ;  /* 0x0000000000007941 */ /* 0x000fea0003800000 */
.L_x_1329:
        /* <DEDUP_REMOVED lines=27> */
.L_x_1331:
[----:B------:R-:W-:Y:S04]  /*ec40*/  BSSY B0, `(.L_x_1332) ;  /* 0x0000014000007945 */ /* 0x000fe80003800000 */
[----:B------:R-:W-:Y:S05]  /*ec50*/  @!P2 BRA `(.L_x_1333) ;  /* 0x000000000048a947 */ /* 0x000fea0003800000 */
[----:B------:R-:W-:Y:S01]  /*ec60*/  ULDC.64 UR6, c[0x0][0x288] ;  /* 0x0000a20000067ab9 */ /* 0x000fe20000000a00 */
[----:B------:R-:W-:Y:S01]  /*ec70*/  MOV R18, R26 ;  /* 0x0000001a00127202 */ /* 0x000fe20000000f00 */
[----:B------:R-:W-:Y:S01]  /*ec80*/  IMAD R21, R125, UR6, RZ ;  /* 0x000000067d157c24 */ /* 0x000fe2000f8e02ff */
[----:B------:R-:W-:Y:S01]  /*ec90*/  MOV R19, R29 ;  /* 0x0000001d00137202 */ /* 0x000fe20000000f00 */
[----:B------:R-:W-:Y:S02]  /*eca0*/  FFMA.FTZ R4, R33, UR5, R36 ;  /* 0x0000000521047c23 */ /* 0x000fe40008010024 */
[C---:B------:R-:W-:Y:S02]  /*ecb0*/  IMAD R21, R104.reuse, UR7, R21 ;  /* 0x0000000768157c24 */ /* 0x040fe4000f8e0215 */
[----:B------:R-:W-:-:S04]  /*ecc0*/  IMAD.WIDE.U32 R18, R104, UR6, R18 ;  /* 0x0000000668127c25 */ /* 0x000fc8000f8e0012 */
[----:B------:R-:W-:Y:S01]  /*ecd0*/  FFMA.FTZ R4, R15, R30, -R4 ;  /* 0x0000001e0f047223 */ /* 0x000fe20000010804 */
[----:B------:R-:W-:Y:S01]  /*ece0*/  ULDC.64 UR6, c[0x0][0x210] ;  /* 0x0000840000067ab9 */ /* 0x000fe20000000a00 */
[----:B------:R-:W-:Y:S01]  /*ecf0*/  IADD3 R21, R19, R21, RZ ;  /* 0x0000001513157210 */ /* 0x000fe20007ffe0ff */
[----:B------:R-:W-:Y:S01]  /*ed00*/  FFMA.FTZ R19, R22, UR5, R36 ;  /* 0x0000000516137c23 */ /* 0x000fe20008010024 */
[----:B------:R-:W-:Y:S01]  /*ed10*/  FMUL.FTZ R15, R4, UR23 ;  /* 0x00000017040f7c20 */ /* 0x000fe20008410000 */
[----:B------:R-:W-:Y:S02]  /*ed20*/  LEA R20, P0, R18, UR6, 0x1 ;  /* 0x0000000612147c11 */ /* 0x000fe4000f8008ff */
[----:B------:R-:W-:Y:S02]  /*ed30*/  FFMA.FTZ R19, R66, R31, -R19 ;  /* 0x0000001f42137223 */ /* 0x000fe40000010813 */
[----:B------:R-:W-:Y:S02]  /*ed40*/  LEA.HI.X R21, R18, UR7, R21, 0x1, P0 ;  /* 0x0000000712157c11 */ /* 0x000fe400080f0c15 */
[----:B------:R-:W-:-:S05]  /*ed50*/  FMUL.FTZ R4, R19, UR23 ;  /* 0x0000001713047c20 */ /* 0x000fca0008410000 */
[----:B------:R-:W-:-:S05]  /*ed60*/  F2FP.F16.F32.PACK_AB R15, R4, R15 ;  /* 0x0000000f040f723e */ /* 0x000fca00000000ff */
[----:B------:R0:W-:Y:S02]  /*ed70*/  STG.E desc[UR18][R20.64], R15 ;  /* 0x0000000f14007986 */ /* 0x0001e4000c101912 */
.L_x_1333:
[----:B------:R-:W-:Y:S05]  /*ed80*/  BSYNC B0 ;  /* 0x0000000000007941 */ /* 0x000fea0003800000 */
.L_x_1332:
        /* <DEDUP_REMOVED lines=27> */
.L_x_1334:
[----:B------:R-:W-:Y:S04]  /*ef40*/  BSSY B0, `(.L_x_1335) ;  /* 0x0000014000007945 */ /* 0x000fe80003800000 */
[----:B------:R-:W-:Y:S05]  /*ef50*/  @!P1 BRA `(.L_x_1336) ;  /* 0x0000000000489947 */ /* 0x000fea0003800000 */
[----:B------:R-:W-:Y:S01]  /*ef60*/  ULDC.64 UR6, c[0x0][0x288] ;  /* 0x0000a20000067ab9 */ /* 0x000fe20000000a00 */
[----:B------:R-:W-:Y:S01]  /*ef70*/  MOV R18, R26 ;  /* 0x0000001a00127202 */ /* 0x000fe20000000f00 */
[----:B------:R-:W-:Y:S01]  /*ef80*/  IMAD R6, R124, UR6, RZ ;  /* 0x000000067c067c24 */ /* 0x000fe2000f8e02ff */
[----:B------:R-:W-:-:S03]  /*ef90*/  MOV R19, R29 ;  /* 0x0000001d00137202 */ /* 0x000fc60000000f00 */
[----:B------:R-:W-:Y:S02]  /*efa0*/  IMAD R21, R103, UR7, R6 ;  /* 0x0000000767157c24 */ /* 0x000fe4000f8e0206 */
[----:B------:R-:W-:Y:S01]  /*efb0*/  FFMA.FTZ R6, R33, UR5, R36 ;  /* 0x0000000521067c23 */ /* 0x000fe20008010024 */
[----:B------:R-:W-:Y:S01]  /*efc0*/  IMAD.WIDE.U32 R18, R103, UR6, R18 ;  /* 0x0000000667127c25 */ /* 0x000fe2000f8e0012 */
[----:B------:R-:W-:-:S03]  /*efd0*/  ULDC.64 UR6, c[0x0][0x210] ;  /* 0x0000840000067ab9 */ /* 0x000fc60000000a00 */
[----:B------:R-:W-:Y:S01]  /*efe0*/  FFMA.FTZ R6, R15, R30, -R6 ;  /* 0x0000001e0f067223 */ /* 0x000fe20000010806 */
[----:B------:R-:W-:Y:S01]  /*eff0*/  IADD3 R21, R19, R21, RZ ;  /* 0x0000001513157210 */ /* 0x000fe20007ffe0ff */
[----:B------:R-:W-:Y:S02]  /*f000*/  FFMA.FTZ R19, R34, UR5, R36 ;  /* 0x0000000522137c23 */ /* 0x000fe40008010024 */
[----:B------:R-:W-:Y:S01]  /*f010*/  FMUL.FTZ R15, R6, UR23 ;  /* 0x00000017060f7c20 */ /* 0x000fe20008410000 */
[----:B------:R-:W-:Y:S01]  /*f020*/  LEA R20, P0, R18, UR6, 0x1 ;  /* 0x0000000612147c11 */ /* 0x000fe2000f8008ff */
[----:B------:R-:W-:-:S03]  /*f030*/  FFMA.FTZ R4, R4, R31, -R19 ;  /* 0x0000001f04047223 */ /* 0x000fc60000010813 */
[----:B------:R-:W-:Y:S01]  /*f040*/  LEA.HI.X R21, R18, UR7, R21, 0x1, P0 ;  /* 0x0000000712157c11 */ /* 0x000fe200080f0c15 */
[----:B------:R-:W-:-:S05]  /*f050*/  FMUL.FTZ R4, R4, UR23 ;  /* 0x0000001704047c20 */ /* 0x000fca0008410000 */
[----:B------:R-:W-:-:S05]  /*f060*/  F2FP.F16.F32.PACK_AB R15, R4, R15 ;  /* 0x0000000f040f723e */ /* 0x000fca00000000ff */
[----:B------:R0:W-:Y:S02]  /*f070*/  STG.E desc[UR18][R20.64], R15 ;  /* 0x0000000f14007986 */ /* 0x0001e4000c101912 */
.L_x_1336:
[----:B------:R-:W-:Y:S05]  /*f080*/  BSYNC B0 ;  /* 0x0000000000007941 */ /* 0x000fea0003800000 */
.L_x_1335:
[----:B------:R-:W-:Y:S01]  /*f090*/  FADD.FTZ R22, R22, -UR22 ;  /* 0x8000001616167e21 */ /* 0x000fe20008010000 */
[----:B------:R-:W-:Y:S01]  /*f0a0*/  FADD.FTZ R24, R24, -UR22 ;  /* 0x8000001618187e21 */ /* 0x000fe20008010000 */
[--C-:B0-----:R-:W-:Y:S02]  /*f0b0*/  HADD2.F32 R15, -RZ, R64.reuse.H0_H0 ;  /* 0x20000040ff0f7230 */ /* 0x101fe40000004100 */
[--C-:B------:R-:W-:Y:S02]  /*f0c0*/  HADD2.F32 R32, -RZ, R25.reuse.H0_H0 ;  /* 0x20000019ff207230 */ /* 0x100fe40000004100 */
        /* <DEDUP_REMOVED lines=23> */
.L_x_1337:
        /* <DEDUP_REMOVED lines=23> */
.L_x_1339:
[----:B------:R-:W-:Y:S05]  /*f3b0*/  BSYNC B0 ;  /* 0x0000000000007941 */ /* 0x000fea0003800000 */
.L_x_1338:
        /* <DEDUP_REMOVED lines=28> */
.L_x_1340:
        /* <DEDUP_REMOVED lines=23> */
.L_x_1342:
[----:B------:R-:W-:Y:S05]  /*f6f0*/  BSYNC B0 ;  /* 0x0000000000007941 */ /* 0x000fea0003800000 */
.L_x_1341:
[----:B------:R-:W-:Y:S01]  /*f700*/  ISETP.NE.AND P0, PT, RZ, UR21, PT ;  /* 0x00000015ff007c0c */ /* 0x000fe2000bf05270 */
[----:B------:R-:W-:Y:S01]  /*f710*/  FADD.FTZ R24, R24, -UR22 ;  /* 0x8000001618187e21 */ /* 0x000fe20008010000 */
[----:B------:R-:W-:Y:S01]  /*f720*/  FADD.FTZ R44, R44, -UR22 ;  /* 0x800000162c2c7e21 */ /* 0x000fe20008010000 */
[--C-:B0-----:R-:W-:Y:S02]  /*f730*/  HADD2.F32 R15, -RZ, R62.reuse.H0_H0 ;  /* 0x2000003eff0f7230 */ /* 0x101fe40000004100 */
        /* <DEDUP_REMOVED lines=24> */
.L_x_1343:
        /* <DEDUP_REMOVED lines=23> */
.L_x_1345:
[----:B------:R-:W-:Y:S05]  /*fa30*/  BSYNC B0 ;  /* 0x0000000000007941 */ /* 0x000fea0003800000 */
.L_x_1344:
[----:B------:R-:W-:Y:S01]  /*fa40*/  ISETP.NE.AND P0, PT, RZ, UR21, PT ;  /* 0x00000015ff007c0c */ /* 0x000fe2000bf05270 */
[----:B------:R-:W-:Y:S01]  /*fa50*/  FADD.FTZ R22, R22, -UR22 ;  /* 0x8000001616167e21 */ /* 0x000fe20008010000 */
[----:B------:R-:W-:Y:S01]  /*fa60*/  FADD.FTZ R45, R45, -UR22 ;  /* 0x800000162d2d7e21 */ /* 0x000fe20008010000 */
[----:B---3--:R-:W-:Y:S02]  /*fa70*/  IMAD R37, R38, UR20, R37 ;  /* 0x0000001426257c24 */ /* 0x008fe4000f8e0225 */
[----:B------:R-:W-:Y:S01]  /*fa80*/  FMUL.FTZ R25, R22, UR23 ;  /* 0x0000001716197c20 */ /* 0x000fe20008410000 */
[--C-:B0-----:R-:W-:Y:S02]  /*fa90*/  HADD2.F32 R15, -RZ, R61.reuse.H0_H0 ;  /* 0x2000003dff0f7230 */ /* 0x101fe40000004100 */
[----:B------:R-:W-:Y:S01]  /*faa0*/  FMUL.FTZ R22, R45, UR23 ;  /* 0x000000172d167c20 */ /* 0x000fe20008410000 */
[----:B------:R-:W-:Y:S02]  /*fab0*/  HADD2.F32 R4, -RZ, R61.H1_H1 ;  /* 0x3000003dff047230 */ /* 0x000fe40000004100 */
[----:B------:R-:W-:-:S02]  /*fac0*/  HADD2.F32 R24, -RZ, R5.H0_H0 ;  /* 0x20000005ff187230 */ /* 0x000fc40000004100 */
        /* <DEDUP_REMOVED lines=19> */
.L_x_1346:
        /* <DEDUP_REMOVED lines=23> */
.L_x_1348:
[----:B------:R-:W-:Y:S05]  /*fd70*/  BSYNC B0 ;  /* 0x0000000000007941 */ /* 0x000fea0003800000 */
.L_x_1347:
[----:B------:R-:W-:Y:S01]  /*fd80*/  ISETP.NE.AND P6, PT, RZ, UR21, PT ;  /* 0x00000015ff007c0c */ /* 0x000fe2000bfc5270 */
[----:B------:R-:W-:Y:S02]  /*fd90*/  HADD2.F32 R5, -RZ, R5.H1_H1 ;  /* 0x30000005ff057230 */ /* 0x000fe40000004100 */
[----:B------:R-:W-:Y:S01]  /*fda0*/  FADD.FTZ R24, R24, -UR22 ;  /* 0x8000001618187e21 */ /* 0x000fe20008010000 */
[----:B0-----:R-:W-:Y:S01]  /*fdb0*/  IADD3 R20, R37, 0x190, RZ ;  /* 0x0000019025147810 */ /* 0x001fe20007ffe0ff */
[----:B------:R-:W-:Y:S01]  /*fdc0*/  ULDC.64 UR6, c[0x0][0x290] ;  /* 0x0000a40000067ab9 */ /* 0x000fe20000000a00 */
[--C-:B------:R-:W-:Y:S02]  /*fdd0*/  HADD2.F32 R15, -RZ, R60.reuse.H0_H0 ;  /* 0x2000003cff0f7230 */ /* 0x100fe40000004100 */
[----:B------:R-:W-:Y:S01]  /*fde0*/  FADD.FTZ R5, R5, -UR22 ;  /* 0x8000001605057e21 */ /* 0x000fe20008010000 */
[----:B------:R-:W-:Y:S02]  /*fdf0*/  HADD2.F32 R60, -RZ, R60.H1_H1 ;  /* 0x3000003cff3c7230 */ /* 0x000fe40000004100 */
[----:B------:R-:W-:Y:S01]  /*fe00*/  FMUL.FTZ R23, R24, UR23 ;  /* 0x0000001718177c20 */ /* 0x000fe20008410000 */
[----:B------:R-:W-:Y:S01]  /*fe10*/  SHF.R.S32.HI R22, RZ, 0x1f, R20 ;  /* 0x0000001fff167819 */ /* 0x000fe20000011414 */
        /* <DEDUP_REMOVED lines=20> */
.L_x_1349:
[----:B------:R-:W-:Y:S01]  /*ff60*/  ISETP.GE.U32.AND P0, PT, R20, UR6, PT ;  /* 0x0000000614007c0c */ /* 0x000fe2000bf06070 */
[----:B------:R-:W-:Y:S01]  /*ff70*/  BSSY B0, `(.L_x_1350) ;  /* 0x000001a000007945 */ /* 0x000fe20003800000 */
[--C-:B------:R-:W-:Y:S02]  /*ff80*/  HADD2.F32 R8, -RZ, R7.reuse.H0_H0 ;  /* 0x20000007ff087230 */ /* 0x100fe40000004100 */
[----:B------:R-:W-:Y:S01]  /*ff90*/  ISETP.GE.AND.EX P0, PT, R22, UR7, PT, P0 ;  /* 0x0000000716007c0c */ /* 0x000fe2000bf06300 */
[----:B------:R-:W-:-:S03]  /*ffa0*/  HADD2.F32 R10, -RZ, R7.H1_H1 ;  /* 0x30000007ff0a7230 */ /* 0x000fc60000004100 */
        /* <DEDUP_REMOVED lines=13> */
[----:B------:R-:W-:-:S03]  /*10080*/  FFMA.FTZ R5, R18, UR5, R36 ;  /* 0x0000000512057c23 */ /* 0x000fc60008010024 */
[----:B------:R-:W-:Y:S01]  /*10090*/  LEA.HI.X R7, R4, UR15, R7, 0x1, P0 ;  /* 0x0000000f04077c11 */ /* 0x000fe200080f0c07 */
[----:B------:R-:W-:Y:S01]  /*100a0*/  FFMA.FTZ R4, R23, UR5, R36 ;  /* 0x0000000517047c23 */ /* 0x000fe20008010024 */
[----:B------:R-:W-:-:S03]  /*100b0*/  FFMA.FTZ R60, R60, R31, -R5 ;  /* 0x0000001f3c3c7223 */ /* 0x000fc60000010805 */
[----:B------:R-:W-:-:S04]  /*100c0*/  FFMA.FTZ R4, R15, R30, -R4 ;  /* 0x0000001e0f047223 */ /* 0x000fc80000010804 */
[----:B------:R-:W-:Y:S01]  /*100d0*/  FMUL.FTZ R5, R4, UR23 ;  /* 0x0000001704057c20 */ /* 0x000fe20008410000 */
[----:B------:R-:W-:-:S05]  /*100e0*/  FMUL.FTZ R4, R60, UR23 ;  /* 0x000000173c047c20 */ /* 0x000fca0008410000 */
[----:B------:R-:W-:-:S05]  /*100f0*/  F2FP.F16.F32.PACK_AB R5, R4, R5 ;  /* 0x000000050405723e */ /* 0x000fca00000000ff */
[----:B------:R0:W-:Y:S02]  /*10100*/  STG.E desc[UR18][R6.64], R5 ;  /* 0x0000000506007986 */ /* 0x0001e4000c101912 */
.L_x_1351:
[----:B------:R-:W-:Y:S05]  /*10110*/  BSYNC B0 ;  /* 0x0000000000007941 */ /* 0x000fea0003800000 */
.L_x_1350:
[----:B------:R-:W-:Y:S01]  /*10120*/  FADD.FTZ R4, R8, -UR22 ;  /* 0x8000001608047e21 */ /* 0x000fe20008010000 */
[----:B------:R-:W-:Y:S01]  /*10130*/  IADD3 R22, R37, 0x1a0, RZ ;  /* 0x000001a025167810 */ /* 0x000fe20007ffe0ff */
[----:B------:R-:W-:Y:S01]  /*10140*/  FADD.FTZ R10, R10, -UR22 ;  /* 0x800000160a0a7e21 */ /* 0x000fe20008010000 */
[--C-:B------:R-:W-:Y:S02]  /*10150*/  HADD2.F32 R15, -RZ, R59.reuse.H0_H0 ;  /* 0x2000003bff0f7230 */ /* 0x100fe40000004100 */
[----:B------:R-:W-:Y:S01]  /*10160*/  FMUL.FTZ R23, R4, UR23 ;  /* 0x0000001704177c20 */ /* 0x000fe20008410000 */
[----:B------:R-:W-:Y:S01]  /*10170*/  HADD2.F32 R8, -RZ, R59.H1_H1 ;  /* 0x3000003bff087230 */ /* 0x000fe20000004100 */
[----:B------:R-:W-:Y:S01]  /*10180*/  SHF.R.S32.HI R24, RZ, 0x1f, R22 ;  /* 0x0000001fff187819 */ /* 0x000fe20000011416 */
[----:B------:R-:W-:Y:S01]  /*10190*/  FMUL.FTZ R20, R10, UR23 ;  /* 0x000000170a147c20 */ /* 0x000fe20008410000 */
        /* <DEDUP_REMOVED lines=19> */
.L_x_1352:
[----:B------:R-:W-:Y:S01]  /*102d0*/  ISETP.GE.U32.AND P0, PT, R22, UR6, PT ;  /* 0x0000000616007c0c */ /* 0x000fe2000bf06070 */
[----:B------:R-:W-:Y:S01]  /*102e0*/  BSSY B0, `(.L_x_1353) ;  /* 0x000001a000007945 */ /* 0x000fe20003800000 */
[--C-:B------:R-:W-:Y:S02]  /*102f0*/  HADD2.F32 R10, -RZ, R9.reuse.H0_H0 ;  /* 0x20000009ff0a7230 */ /* 0x100fe40000004100 */
[----:B------:R-:W-:Y:S01]  /*10300*/  ISETP.GE.AND.EX P0, PT, R24, UR7, PT, P0 ;  /* 0x0000000718007c0c */ /* 0x000fe2000bf06300 */
[----:B------:R-:W-:-:S03]  /*10310*/  HADD2.F32 R12, -RZ, R9.H1_H1 ;  /* 0x30000009ff0c7230 */ /* 0x000fc60000004100 */
[----:B------:R-:W-:-:S13]  /*10320*/  ISETP.LT.U32.AND P0, PT, R3, 0x1e0, !P0 ;  /* 0x000001e00300780c */ /* 0x000fda0004701070 */
        /* <DEDUP_REMOVED lines=21> */
.L_x_1354:
[----:B------:R-:W-:Y:S05]  /*10480*/  BSYNC B0 ;  /* 0x0000000000007941 */ /* 0x000fea0003800000 */
.L_x_1353:
        /* <DEDUP_REMOVED lines=27> */
.L_x_1355:
[----:B------:R-:W-:Y:S01]  /*10640*/  ISETP.GE.U32.AND P0, PT, R20, UR6, PT ;  /* 0x0000000614007c0c */ /* 0x000fe2000bf06070 */
[----:B------:R-:W-:Y:S01]  /*10650*/  BSSY B0, `(.L_x_1356) ;  /* 0x000001a000007945 */ /* 0x000fe20003800000 */
[--C-:B------:R-:W-:Y:S02]  /*10660*/  HADD2.F32 R8, -RZ, R11.reuse.H0_H0 ;  /* 0x2000000bff087230 */ /* 0x100fe40000004100 */
[----:B------:R-:W-:Y:S01]  /*10670*/  ISETP.GE.AND.EX P0, PT, R22, UR7, PT, P0 ;  /* 0x0000000716007c0c */ /* 0x000fe2000bf06300 */
[----:B------:R-:W-:-:S03]  /*10680*/  HADD2.F32 R11, -RZ, R11.H1_H1 ;  /* 0x3000000bff0b7230 */ /* 0x000fc60000004100 */
[----:B------:R-:W-:-:S13]  /*10690*/  ISETP.LT.U32.AND P0, PT, R3, 0x1e0, !P0 ;  /* 0x000001e00300780c */ /* 0x000fda0004701070 */
        /* <DEDUP_REMOVED lines=21> */
.L_x_1357:
[----:B------:R-:W-:Y:S05]  /*107f0*/  BSYNC B0 ;  /* 0x0000000000007941 */ /* 0x000fea0003800000 */
.L_x_1356:
        /* <DEDUP_REMOVED lines=27> */
.L_x_1358:
[----:B------:R-:W-:Y:S01]  /*109b0*/  ISETP.GE.U32.AND P0, PT, R20, UR6, PT ;  /* 0x0000000614007c0c */ /* 0x000fe2000bf06070 */
[----:B------:R-:W-:Y:S01]  /*109c0*/  BSSY B0, `(.L_x_1359) ;  /* 0x000001a000007945 */ /* 0x000fe20003800000 */
[--C-:B------:R-:W-:Y:S02]  /*109d0*/  HADD2.F32 R10, -RZ, R13.reuse.H0_H0 ;  /* 0x2000000dff0a7230 */ /* 0x100fe40000004100 */
[----:B------:R-:W-:Y:S01]  /*109e0*/  ISETP.GE.AND.EX P0, PT, R22, UR7, PT, P0 ;  /* 0x0000000716007c0c */ /* 0x000fe2000bf06300 */
[----:B------:R-:W-:-:S03]  /*109f0*/  HADD2.F32 R13, -RZ, R13.H1_H1 ;  /* 0x3000000dff0d7230 */ /* 0x000fc60000004100 */
[----:B------:R-:W-:-:S13]  /*10a00*/  ISETP.LT.U32.AND P0, PT, R3, 0x1e0, !P0 ;  /* 0x000001e00300780c */ /* 0x000fda0004701070 */
        /* <DEDUP_REMOVED lines=21> */
.L_x_1360:
[----:B------:R-:W-:Y:S05]  /*10b60*/  BSYNC B0 ;  /* 0x0000000000007941 */ /* 0x000fea0003800000 */
.L_x_1359:
        /* <DEDUP_REMOVED lines=9> */
[----:B0123--:R-:W-:Y:S01]  /*10c00*/  FFMA.FTZ R5, R16, R31, R41 ;  /* 0x0000001f10057223 */ /* 0x00ffe20000010029 */
        /* <DEDUP_REMOVED lines=17> */
.L_x_1361:
[----:B------:R-:W-:Y:S01]  /*10d20*/  ISETP.GE.U32.AND P0, PT, R18, UR6, PT ;  /* 0x0000000612007c0c */ /* 0x000fe2000bf06070 */
[----:B------:R-:W-:Y:S01]  /*10d30*/  BSSY B0, `(.L_x_1362) ;  /* 0x000001a000007945 */ /* 0x000fe20003800000 */
[--C-:B------:R-:W-:Y:S02]  /*10d40*/  HADD2.F32 R8, -RZ, R14.reuse.H0_H0 ;  /* 0x2000000eff087230 */ /* 0x100fe40000004100 */
[----:B------:R-:W-:Y:S01]  /*10d50*/  ISETP.GE.AND.EX P0, PT, R19, UR7, PT, P0 ;  /* 0x0000000713007c0c */ /* 0x000fe2000bf06300 */
[----:B------:R-:W-:-:S03]  /*10d60*/  HADD2.F32 R14, -RZ, R14.H1_H1 ;  /* 0x3000000eff0e7230 */ /* 0x000fc60000004100 */
[----:B------:R-:W-:-:S13]  /*10d70*/  ISETP.LT.U32.AND P0, PT, R3, 0x1e0, !P0 ;  /* 0x000001e00300780c */ /* 0x000fda0004701070 */
        /* <DEDUP_REMOVED lines=21> */
.L_x_1363:
[----:B------:R-:W-:Y:S05]  /*10ed0*/  BSYNC B0 ;  /* 0x0000000000007941 */ /* 0x000fea0003800000 */
.L_x_1362:
[----:B----4-:R-:W-:Y:S01]  /*10ee0*/  FADD.FTZ R4, R8, -UR22 ;  /* 0x8000001608047e21 */ /* 0x010fe20008010000 */
        /* <DEDUP_REMOVED lines=26> */
.L_x_1364:
        /* <DEDUP_REMOVED lines=27> */
.L_x_1366:
[----:B------:R-:W-:Y:S05]  /*11240*/  BSYNC B0 ;  /* 0x0000000000007941 */ /* 0x000fea0003800000 */
.L_x_1365:
[----:B------:R-:W-:Y:S01]  /*11250*/  FADD.FTZ R10, R10, -UR22 ;  /* 0x800000160a0a7e21 */ /* 0x000fe20008010000 */
[----:B------:R-:W-:Y:S01]  /*11260*/  FADD.FTZ R17, R17, -UR22 ;  /* 0x8000001611117e21 */ /* 0x000fe20008010000 */
[--C-:B01234-:R-:W-:Y:S01]  /*11270*/  HADD2.F32 R7, -RZ, R54.reuse.H0_H0 ;  /* 0x20000036ff077230 */ /* 0x11ffe20000004100 */
[----:B------:R-:W-:Y:S01]  /*11280*/  IADD3 R15, R2, 0x1f0, RZ ;  /* 0x000001f0020f7810 */ /* 0x000fe20007ffe0ff */
[----:B------:R-:W-:Y:S02]  /*11290*/  HADD2.F32 R54, -RZ, R54.H1_H1 ;  /* 0x30000036ff367230 */ /* 0x000fe40000004100 */
        /* <DEDUP_REMOVED lines=21> */
.L_x_1367:
[----:B------:R-:W-:Y:S01]  /*113f0*/  ISETP.GE.U32.AND P0, PT, R15, UR6, PT ;  /* 0x000000060f007c0c */ /* 0x000fe2000bf06070 */
[----:B------:R-:W-:Y:S03]  /*11400*/  BSSY B0, `(.L_x_1368) ;  /* 0x0000015000007945 */ /* 0x000fe60003800000 */
[----:B------:R-:W-:-:S04]  /*11410*/  ISETP.GE.AND.EX P0, PT, R94, UR7, PT, P0 ;  /* 0x000000075e007c0c */ /* 0x000fc8000bf06300 */
[----:B------:R-:W-:-:S13]  /*11420*/  ISETP.GT.U32.OR P0, PT, R3, 0x1df, P0 ;  /* 0x000001df0300780c */ /* 0x000fda0000704470 */
[----:B------:R-:W-:Y:S05]  /*11430*/  @P0 BRA `(.L_x_1369) ;  /* 0x0000000000440947 */ /* 0x000fea0003800000 */
[----:B------:R-:W-:Y:S01]  /*11440*/  ULDC.64 UR6, c[0x0][0x288] ;  /* 0x0000a20000067ab9 */ /* 0x000fe20000000a00 */
[----:B------:R-:W-:Y:S01]  /*11450*/  MOV R27, R29 ;  /* 0x0000001d001b7202 */ /* 0x000fe20000000f00 */
        /* <DEDUP_REMOVED lines=15> */
.L_x_1369:
[----:B------:R-:W-:Y:S05]  /*11550*/  BSYNC B0 ;  /* 0x0000000000007941 */ /* 0x000fea0003800000 */
.L_x_1368:
        /* <DEDUP_REMOVED lines=9> */
.L_x_1223:
[----:B------:R-:W1:Y:S01]  /*115f0*/  LDC R2, c[0x0][0xc] ;  /* 0x00000300ff027b82 */ /* 0x000e620000000800 */
[----:B------:R-:W-:Y:S01]  /*11600*/  ISETP.NE.AND P1, PT, R3, RZ, PT ;  /* 0x000000ff0300720c */ /* 0x000fe20003f25270 */
[----:B------:R-:W-:Y:S06]  /*11610*/  BSSY B0, `(.L_x_1371) ;  /* 0x0000011000007945 */ /* 0x000fec0003800000 */
[----:B------:R-:W2:Y:S08]  /*11620*/  LDC R9, c[0x0][0x10] ;  /* 0x00000400ff097b82 */ /* 0x000eb00000000800 */
[----:B0-----:R-:W0:Y:S01]  /*11630*/  LDC.64 R4, c[0x0][0x258] ;  /* 0x00009600ff047b82 */ /* 0x001e220000000a00 */
[----:B-1----:R-:W-:-:S02]  /*11640*/  ISETP.NE.AND P0, PT, R2, 0x1, PT ;  /* 0x000000010200780c */ /* 0x002fc40003f05270 */
[----:B--2---:R-:W-:-:S04]  /*11650*/  SHF.L.U32 R0, R9, 0x1, RZ ;  /* 0x0000000109007819 */ /* 0x004fc800000006ff */
[----:B------:R-:W-:-:S05]  /*11660*/  SEL R7, R0, RZ, P0 ;  /* 0x000000ff00077207 */ /* 0x000fca0000000000 */
[----:B0-----:R-:W-:Y:S01]  /*11670*/  IMAD.WIDE.U32 R4, R7, 0x4, R4 ;  /* 0x0000000407047825 */ /* 0x001fe200078e0004 */
        /* <DEDUP_REMOVED lines=10> */
.L_x_1372:
[----:B------:R-:W-:Y:S05]  /*11720*/  BSYNC B0 ;  /* 0x0000000000007941 */ /* 0x000fea0003800000 */
.L_x_1371:
[----:B------:R-:W1:Y:S01]  /*11730*/  S2UR UR4, SR_CTAID.X ;  /* 0x00000000000479c3 */ /* 0x000e620000002500 */
[----:B------:R-:W-:Y:S02]  /*11740*/  IADD3 R0, R2, -0x1, RZ ;  /* 0xffffffff02007810 */ /* 0x000fe40007ffe0ff */
[----:B------:R-:W-:-:S05]  /*11750*/  IADD3 R6, R9, -0x1, RZ ;  /* 0xffffffff09067810 */ /* 0x000fca0007ffe0ff */
[----:B------:R-:W2:Y:S01]  /*11760*/  S2UR UR5, SR_CTAID.Y ;  /* 0x00000000000579c3 */ /* 0x000ea20000002600 */
[----:B-1----:R-:W-:-:S04]  /*11770*/  ISETP.NE.AND P0, PT, R0, UR4, PT ;  /* 0x0000000400007c0c */ /* 0x002fc8000bf05270 */
[----:B--2---:R-:W-:-:S13]  /*11780*/  ISETP.NE.OR P0, PT, R6, UR5, P0 ;  /* 0x0000000506007c0c */ /* 0x004fda0008705670 */
[----:B------:R-:W-:Y:S05]  /*11790*/  @P0 EXIT ;  /* 0x000000000000094d */ /* 0x000fea0003800000 */
[----:B------:R-:W-:Y:S05]  /*117a0*/  @P1 BRA `(.L_x_1373) ;  /* 0x0000000000201947 */ /* 0x000fea0003800000 */
[----:B------:R-:W-:-:S05]  /*117b0*/  IMAD R0, R2, R9, RZ ;  /* 0x0000000902007224 */ /* 0x000fca00078e02ff */
[----:B------:R-:W-:-:S13]  /*117c0*/  ISETP.NE.AND P0, PT, R0, -0x1, PT ;  /* 0xffffffff0000780c */ /* 0x000fda0003f05270 */
[----:B------:R-:W-:Y:S05]  /*117d0*/  @!P0 BRA `(.L_x_1373) ;  /* 0x0000000000148947 */ /* 0x000fea0003800000 */
.L_x_1374:
[----:B0-----:R-:W2:Y:S04]  /*117e0*/  LDG.E.STRONG.GPU R7, desc[UR18][R4.64] ;  /* 0x0000001204077981 */ /* 0x001ea8000c1ef900 */
[----:B--2---:R-:W-:Y:S01]  /*117f0*/  CCTL.IVALL ;  /* 0x00000000ff00798f */ /* 0x004fe20002000000 */
[----:B------:R-:W-:Y:S05]  /*11800*/  YIELD ;  /* 0x0000000000007946 */ /* 0x000fea0003800000 */
[----:B------:R-:W-:-:S13]  /*11810*/  ISETP.NE.AND P0, PT, R7, R0, PT ;  /* 0x000000000700720c */ /* 0x000fda0003f05270 */
[----:B------:R-:W-:Y:S05]  /*11820*/  @P0 BRA `(.L_x_1374) ;  /* 0xfffffffc00ec0947 */ /* 0x000fea000383ffff */
.L_x_1373:
[----:B------:R-:W-:Y:S05]  /*11830*/  WARPSYNC.ALL ;  /* 0x0000000000007948 */ /* 0x000fea0003800000 */
[----:B------:R-:W1:Y:S08]  /*11840*/  LDC.64 R24, c[0x0][0x288] ;  /* 0x0000a200ff187b82 */ /* 0x000e700000000a00 */
[----:B------:R-:W-:Y:S01]  /*11850*/  BAR.SYNC.DEFER_BLOCKING 0x0 ;  /* 0x0000000000007b1d */ /* 0x000fe20000010000 */
[----:B-1----:R-:W-:-:S04]  /*11860*/  LEA.HI R0, P0, R25, R24, RZ, 0x1 ;  /* 0x0000001819007211 */ /* 0x002fc800078108ff */
        /* <DEDUP_REMOVED lines=20> */
.L_x_1375:
        /* <DEDUP_REMOVED lines=23> */
.L_x_1376:
        /* <DEDUP_REMOVED lines=14> */
.L_x_5156:


//--------------------- .text._Z35group_norm_nhwc_bwd_one_pass_kernelI11Fp16IOBf16WLi64ELi60ELi480EEv26Group_norm_nhwc_bwd_params --------------------------
	.section	.text._Z35group_norm_nhwc_bwd_one_pass_kernelI11Fp16IOBf16WLi64ELi60ELi480EEv26Group_norm_nhwc_bwd_params,"ax",@progbits
	.align	128
        .global         _Z35group_norm_nhwc_bwd_one_pass_kernelI11Fp16IOBf16WLi64ELi60ELi480EEv26Group_norm_nhwc_bwd_params
        .type           _Z35group_norm_nhwc_bwd_one_pass_kernelI11Fp16IOBf16WLi64ELi60ELi480EEv26Group_norm_nhwc_bwd_params,@function
        .size           _Z35group_norm_nhwc_bwd_one_pass_kernelI11Fp16IOBf16WLi64ELi60ELi480EEv26Group_norm_nhwc_bwd_params,(.L_x_5157 - _Z35group_norm_nhwc_bwd_one_pass_kernelI11Fp16IOBf16WLi64ELi60ELi480EEv26Group_norm_nhwc_bwd_params)
        .other          _Z35group_norm_nhwc_bwd_one_pass_kernelI11Fp16IOBf16WLi64ELi60ELi480EEv26Group_norm_nhwc_bwd_params,@"STO_CUDA_ENTRY STV_DEFAULT"
_Z35group_norm_nhwc_bwd_one_pass_kernelI11Fp16IOBf16WLi64ELi60ELi480EEv26Group_norm_nhwc_bwd_params:
.text._Z35group_norm_nhwc_bwd_one_pass_kernelI11Fp16IOBf16WLi64ELi60ELi480EEv26Group_norm_nhwc_bwd_params:
        /* <DEDUP_REMOVED lines=38> */
[----:B------:R-:W-:Y:S02]  /*0260*/  SHF.R.S64 R2, R2, 0x1, R7 ;  /* 0x0000000102027819 */ /* 0x000fe40000001007 */
[----:B------:R-:W-:Y:S02]  /*0270*/  ISETP.LT.U32.AND P1, PT, R42, UR10, PT ;  /* 0x0000000a2a007c0c */ /* 0x000fe4000bf21070 */
[----:B------:R-:W-:Y:S01]  /*0280*/  SHF.R.S32.HI R3, RZ, 0x1f, R42 ;  /* 0x0000001fff037819 */ /* 0x000fe2000001142a */
        /* <DEDUP_REMOVED lines=17> */
.L_x_1412:
[----:B0-----:R-:W0:Y:S01]  /*03a0*/  LDC R16, c[0x0][0x2a0] ;  /* 0x0000a800ff107b82 */ /* 0x001e220000000800 */
[----:B-12---:R-:W-:Y:S01]  /*03b0*/  IABS R15, R35 ;  /* 0x00000023000f7213 */ /* 0x006fe20000000000 */
[----:B------:R-:W-:Y:S01]  /*03c0*/  ULDC.64 UR12, c[0x0][0x298] ;  /* 0x0000a600000c7ab9 */ /* 0x000fe20000000a00 */
[----:B------:R-:W-:Y:S01]  /*03d0*/  ISETP.GE.AND P3, PT, R35, RZ, PT ;  /* 0x000000ff2300720c */ /* 0x000fe20003f66270 */
[----:B------:R-:W-:Y:S01]  /*03e0*/  ULDC.64 UR14, c[0x0][0x290] ;  /* 0x0000a400000e7ab9 */ /* 0x000fe20000000a00 */
[----:B------:R-:W-:-:S03]  /*03f0*/  MOV R34, RZ ;  /* 0x000000ff00227202 */ /* 0x000fc60000000f00 */
[----:B------:R-:W1:Y:S08]  /*0400*/  LDC R18, c[0x0][0x2ac] ;  /* 0x0000ab00ff127b82 */ /* 0x000e700000000800 */
        /* <DEDUP_REMOVED lines=76> */
[----:B------:R-:W-:Y:S01]  /*08d0*/  @P1 IADD3.X R47, R24, R23, RZ, P4, !PT ;  /* 0x00000017182f1210 */ /* 0x000fe200027fe4ff */
[----:B------:R-:W0:Y:S03]  /*08e0*/  @P0 LDC.64 R18, c[0x0][0x230] ;  /* 0x00008c00ff120b82 */ /* 0x000e260000000a00 */
[----:B------:R-:W-:Y:S02]  /*08f0*/  @P2 IADD3 R27, R27, R51, RZ ;  /* 0x000000331b1b2210 */ /* 0x000fe40007ffe0ff */
[C---:B------:R-:W-:Y:S01]  /*0900*/  @P2 SHF.L.U32 R23, R26.reuse, 0x1, RZ ;  /* 0x000000011a172819 */ /* 0x040fe200000006ff */
[----:B-1----:R-:W-:Y:S01]  /*0910*/  @P0 IMAD R22, R7, R20, RZ ;  /* 0x0000001407160224 */ /* 0x002fe200078e02ff */
[----:B------:R-:W-:Y:S02]  /*0920*/  @P2 SHF.L.U64.HI R24, R26, 0x1, R27 ;  /* 0x000000011a182819 */ /* 0x000fe4000001021b */
[----:B---3--:R-:W-:-:S02]  /*0930*/  @P0 MOV R28, R58 ;  /* 0x0000003a001c0202 */ /* 0x008fc40000000f00 */
[----:B------:R-:W-:Y:S02]  /*0940*/  @P0 MOV R29, R61 ;  /* 0x0000003d001d0202 */ /* 0x000fe40000000f00 */
[----:B--2---:R-:W-:Y:S01]  /*0950*/  @P2 IADD3 R26, P4, R23, R12, RZ ;  /* 0x0000000c171a2210 */ /* 0x004fe20007f9e0ff */
[----:B------:R-:W-:Y:S01]  /*0960*/  @P0 IMAD R49, R39, R21, R22 ;  /* 0x0000001527310224 */ /* 0x000fe200078e0216 */
[----:B------:R-:W-:Y:S01]  /*0970*/  @P2 IADD3 R14, P5, R23, R14, RZ ;  /* 0x0000000e170e2210 */ /* 0x000fe20007fbe0ff */
[----:B------:R-:W-:Y:S01]  /*0980*/  @P0 IMAD.WIDE.U32 R28, R39, R20, R28 ;  /* 0x00000014271c0225 */ /* 0x000fe200078e001c */
[----:B------:R-:W-:Y:S01]  /*0990*/  @P2 IADD3.X R27, R24, R13, RZ, P4, !PT ;  /* 0x0000000d181b2210 */ /* 0x000fe200027fe4ff */
[----:B------:R-:W1:Y:S01]  /*09a0*/  @P3 LDC.64 R22, c[0x0][0x230] ;  /* 0x00008c00ff163b82 */ /* 0x000e620000000a00 */
[----:B------:R-:W-:Y:S02]  /*09b0*/  MOV R45, RZ ;  /* 0x000000ff002d7202 */ /* 0x000fe40000000f00 */
[----:B------:R-:W-:-:S05]  /*09c0*/  @P0 IADD3 R29, R29, R49, RZ ;  /* 0x000000311d1d0210 */ /* 0x000fca0007ffe0ff */
[----:B------:R-:W2:Y:S01]  /*09d0*/  @P3 LDC.64 R12, c[0x0][0x228] ;  /* 0x00008a00ff0c3b82 */ /* 0x000ea20000000a00 */
[----:B------:R-:W-:Y:S01]  /*09e0*/  @P2 IADD3.X R15, R24, R15, RZ, P5, !PT ;  /* 0x0000000f180f2210 */ /* 0x000fe20002ffe4ff */
[----:B------:R3:W5:Y:S01]  /*09f0*/  @P1 LDG.E R45, desc[UR8][R46.64] ;  /* 0x000000082e2d1981 */ /* 0x000762000c1e1900 */
[C---:B------:R-:W-:Y:S02]  /*0a00*/  @P0 SHF.L.U32 R49, R28.reuse, 0x1, RZ ;  /* 0x000000011c310819 */ /* 0x040fe400000006ff */
[----:B------:R-:W-:Y:S02]  /*0a10*/  @P0 SHF.L.U64.HI R24, R28, 0x1, R29 ;  /* 0x000000011c180819 */ /* 0x000fe4000001021d */
[----:B------:R-:W-:Y:S01]  /*0a20*/  @P3 MOV R28, R58 ;  /* 0x0000003a001c3202 */ /* 0x000fe20000000f00 */
[----:B------:R-:W0:Y:S01]  /*0a30*/  @P0 LDC.64 R20, c[0x0][0x228] ;  /* 0x00008a00ff140b82 */ /* 0x000e220000000a00 */
[----:B------:R-:W-:Y:S01]  /*0a40*/  @P3 MOV R29, R61 ;  /* 0x0000003d001d3202 */ /* 0x000fe20000000f00 */
[----:B---3--:R-:W-:-:S04]  /*0a50*/  @P3 IMAD R46, R9, R16, RZ ;  /* 0x00000010092e3224 */ /* 0x008fc800078e02ff */
[C---:B------:R-:W-:Y:S02]  /*0a60*/  @P3 IMAD R51, R37.reuse, R17, R46 ;  /* 0x0000001125333224 */ /* 0x040fe400078e022e */
[----:B------:R-:W-:-:S05]  /*0a70*/  @P3 IMAD.WIDE.U32 R16, R37, R16, R28 ;  /* 0x0000001025103225 */ /* 0x000fca00078e001c */
[----:B------:R-:W-:Y:S02]  /*0a80*/  @P3 IADD3 R29, R17, R51, RZ ;  /* 0x00000033111d3210 */ /* 0x000fe40007ffe0ff */
[C---:B------:R-:W-:Y:S02]  /*0a90*/  @P3 SHF.L.U32 R17, R16.reuse, 0x1, RZ ;  /* 0x0000000110113819 */ /* 0x040fe400000006ff */
[----:B------:R-:W-:Y:S02]  /*0aa0*/  @P3 SHF.L.U64.HI R16, R16, 0x1, R29 ;  /* 0x0000000110103819 */ /* 0x000fe4000001021d */
[C---:B-1----:R-:W-:Y:S02]  /*0ab0*/  @P3 IADD3 R22, P5, R17.reuse, R22, RZ ;  /* 0x0000001611163210 */ /* 0x042fe40007fbe0ff */
[----:B--2---:R-:W-:Y:S02]  /*0ac0*/  @P3 IADD3 R12, P6, R17, R12, RZ ;  /* 0x0000000c110c3210 */ /* 0x004fe40007fde0ff */
[----:B------:R-:W-:-:S02]  /*0ad0*/  CS2R R46, SRZ ;  /* 0x00000000002e7805 */ /* 0x000fc4000001ff00 */
[----:B------:R-:W-:Y:S02]  /*0ae0*/  CS2R R50, SRZ ;  /* 0x0000000000327805 */ /* 0x000fe4000001ff00 */
[C---:B------:R-:W-:Y:S02]  /*0af0*/  @P3 IADD3.X R23, R16.reuse, R23, RZ, P5, !PT ;  /* 0x0000001710173210 */ /* 0x040fe40002ffe4ff */
[----:B------:R-:W-:Y:S01]  /*0b00*/  @P3 IADD3.X R13, R16, R13, RZ, P6, !PT ;  /* 0x0000000d100d3210 */ /* 0x000fe200037fe4ff */
[----:B------:R-:W5:Y:S04]  /*0b10*/  @P2 LDG.E R46, desc[UR8][R26.64] ;  /* 0x000000081a2e2981 */ /* 0x000f68000c1e1900 */
[----:B------:R-:W5:Y:S04]  /*0b20*/  @P3 LDG.E R51, desc[UR8][R22.64] ;  /* 0x0000000816333981 */ /* 0x000f68000c1e1900 */
[----:B------:R-:W5:Y:S01]  /*0b30*/  @P3 LDG.E R50, desc[UR8][R12.64] ;  /* 0x000000080c323981 */ /* 0x000f62000c1e1900 */
[----:B0-----:R-:W-:-:S02]  /*0b40*/  @P0 IADD3 R18, P4, R49, R18, RZ ;  /* 0x0000001231120210 */ /* 0x001fc40007f9e0ff */
[----:B------:R-:W-:Y:S01]  /*0b50*/  MOV R48, RZ ;  /* 0x000000ff00307202 */ /* 0x000fe20000000f00 */
[----:B------:R0:W5:Y:S01]  /*0b60*/  @P2 LDG.E R47, desc[UR8][R14.64] ;  /* 0x000000080e2f2981 */ /* 0x000162000c1e1900 */
[C---:B------:R-:W-:Y:S02]  /*0b70*/  @P0 IADD3.X R19, R24.reuse, R19, RZ, P4, !PT ;  /* 0x0000001318130210 */ /* 0x040fe400027fe4ff */
[----:B------:R-:W-:Y:S02]  /*0b80*/  @P0 IADD3 R20, P4, R49, R20, RZ ;  /* 0x0000001431140210 */ /* 0x000fe40007f9e0ff */
[----:B------:R-:W-:Y:S01]  /*0b90*/  MOV R49, RZ ;  /* 0x000000ff00317202 */ /* 0x000fe20000000f00 */
[----:B------:R1:W5:Y:S01]  /*0ba0*/  @P0 LDG.E R48, desc[UR8][R18.64] ;  /* 0x0000000812300981 */ /* 0x000362000c1e1900 */
[----:B------:R-:W-:-:S05]  /*0bb0*/  @P0 IADD3.X R21, R24, R21, RZ, P4, !PT ;  /* 0x0000001518150210 */ /* 0x000fca00027fe4ff */
[----:B------:R1:W5:Y:S01]  /*0bc0*/  @P0 LDG.E R49, desc[UR8][R20.64] ;  /* 0x0000000814310981 */ /* 0x000362000c1e1900 */
[----:B------:R-:W-:Y:S01]  /*0bd0*/  MOV R53, 0x3f800000 ;  /* 0x3f80000000357802 */ /* 0x000fe20000000f00 */
[----:B------:R-:W-:Y:S01]  /*0be0*/  BSSY B0, `(.L_x_1378) ;  /* 0x000001b000007945 */ /* 0x000fe20003800000 */
[----:B------:R-:W-:Y:S02]  /*0bf0*/  CS2R R54, SRZ ;  /* 0x0000000000367805 */ /* 0x000fe4000001ff00 */
[----:B------:R-:W-:Y:S01]  /*0c00*/  MOV R52, RZ ;  /* 0x000000ff00347202 */ /* 0x000fe20000000f00 */
[----:B----4-:R-:W-:-:S05]  /*0c10*/  FFMA.FTZ R11, -R10, R10, R11 ;  /* 0x0000000a0a0b7223 */ /* 0x010fca000001010b */
[----:B------:R-:W-:-:S13]  /*0c20*/  FSETP.GTU.FTZ.AND P0, PT, R11, RZ, PT ;  /* 0x000000ff0b00720b */ /* 0x000fda0003f1c000 */
[----:B0-----:R-:W0:Y:S02]  /*0c30*/  @P0 LDC R14, c[0x0][0x250] ;  /* 0x00009400ff0e0b82 */ /* 0x001e240000000800 */
[----:B0-----:R-:W-:-:S04]  /*0c40*/  @P0 FADD.FTZ R14, R11, R14 ;  /* 0x0000000e0b0e0221 */ /* 0x001fc80000010000 */
[----:B------:R1:W0:Y:S01]  /*0c50*/  @P0 MUFU.RSQ R53, R14 ;  /* 0x0000000e00350308 */ /* 0x0002220000001400 */
[----:B------:R-:W-:Y:S02]  /*0c60*/  ISETP.GT.U32.AND P0, PT, R43, 0x1df, PT ;  /* 0x000001df2b00780c */ /* 0x000fe40003f04070 */
[----:B------:R-:W-:-:S11]  /*0c70*/  MOV R11, RZ ;  /* 0x000000ff000b7202 */ /* 0x000fd60000000f00 */
[----:B-1----:R-:W-:Y:S05]  /*0c80*/  @P0 BRA `(.L_x_1379) ;  /* 0x0000000000400947 */ /* 0x002fea0003800000 */
[----:B------:R-:W-:Y:S01]  /*0c90*/  ISETP.NE.AND P0, PT, RZ, UR10, PT ;  /* 0x0000000aff007c0c */ /* 0x000fe2000bf05270 */
[----:B------:R-:W1:Y:S01]  /*0ca0*/  LDC.64 R14, c[0x0][0x238] ;  /* 0x00008e00ff0e7b82 */ /* 0x000e620000000a00 */
[----:B------:R-:W-:-:S04]  /*0cb0*/  IADD3 R25, R44, R25, RZ ;  /* 0x000000192c197210 */ /* 0x000fc80007ffe0ff */
[----:B------:R-:W-:-:S07]  /*0cc0*/  SHF.R.S32.HI R16, RZ, 0x1f, R25 ;  /* 0x0000001fff107819 */ /* 0x000fce0000011419 */
[----:B------:R-:W2:Y:S01]  /*0cd0*/  @P0 LDC.64 R12, c[0x0][0x240] ;  /* 0x00009000ff0c0b82 */ /* 0x000ea20000000a00 */
[----:B-1----:R-:W-:-:S05]  /*0ce0*/  IMAD.WIDE R14, R25, 0x2, R14 ;  /* 0x00000002190e7825 */ /* 0x002fca00078e020e */
[----:B------:R-:W3:Y:S04]  /*0cf0*/  LDG.E.U16 R55, desc[UR8][R14.64] ;  /* 0x000000080e377981 */ /* 0x000ee8000c1e1500 */
[----:B------:R-:W4:Y:S01]  /*0d00*/  LDG.E.U16 R54, desc[UR8][R14.64+0x2] ;  /* 0x000002080e367981 */ /* 0x000f22000c1e1500 */
[----:B--2---:R-:W-:-:S04]  /*0d10*/  @P0 LEA R12, P3, R25, R12, 0x1 ;  /* 0x0000000c190c0211 */ /* 0x004fc800078608ff */
[----:B------:R-:W-:-:S05]  /*0d20*/  @P0 LEA.HI.X R13, R25, R13, R16, 0x1, P3 ;  /* 0x0000000d190d0211 */ /* 0x000fca00018f0c10 */
[----:B------:R-:W2:Y:S04]  /*0d30*/  @P0 LDG.E.U16 R17, desc[UR8][R12.64] ;  /* 0x000000080c110981 */ /* 0x000ea8000c1e1500 */
[----:B------:R-:W2:Y:S01]  /*0d40*/  @P0 LDG.E.U16 R16, desc[UR8][R12.64+0x2] ;  /* 0x000002080c100981 */ /* 0x000ea2000c1e1500 */
[----:B---3--:R-:W-:Y:S02]  /*0d50*/  SHF.L.U32 R55, R55, 0x10, RZ ;  /* 0x0000001037377819 */ /* 0x008fe400000006ff */
[----:B----4-:R-:W-:Y:S02]  /*0d60*/  SHF.L.U32 R54, R54, 0x10, RZ ;  /* 0x0000001036367819 */ /* 0x010fe400000006ff */
[----:B--2---:R-:W-:Y:S02]  /*0d70*/  @P0 SHF.L.U32 R52, R17, 0x10, RZ ;  /* 0x0000001011340819 */ /* 0x004fe400000006ff */
[----:B------:R-:W-:-:S07]  /*0d80*/  @P0 SHF.L.U32 R11, R16, 0x10, RZ ;  /* 0x00000010100b0819 */ /* 0x000fce00000006ff */
.L_x_1379:
[----:B------:R-:W-:Y:S05]  /*0d90*/  BSYNC B0 ;  /* 0x0000000000007941 */ /* 0x000fea0003800000 */
.L_x_1378:
[----:B------:R-:W-:Y:S01]  /*0da0*/  ISETP.NE.AND P3, PT, RZ, UR10, PT ;  /* 0x0000000aff007c0c */ /* 0x000fe2000bf65270 */
[--C-:B-----5:R-:W-:Y:S02]  /*0db0*/  HADD2.F32 R13, -RZ, R34.reuse.H0_H0 ;  /* 0x20000022ff0d7230 */ /* 0x120fe40000004100 */
        /* <DEDUP_REMOVED lines=31> */
.L_x_1380:
        /* <DEDUP_REMOVED lines=26> */
.L_x_1381:
[----:B------:R-:W-:Y:S01]  /*1150*/  FFMA.FTZ R26, R12, R21, R23 ;  /* 0x000000150c1a7223 */ /* 0x000fe20000010017 */
[----:B------:R-:W-:Y:S01]  /*1160*/  FMUL.FTZ R16, R18, R55 ;  /* 0x0000003712107220 */ /* 0x000fe20000410000 */
[----:B------:R-:W-:Y:S01]  /*1170*/  FADD.FTZ R21, R21, R14 ;  /* 0x0000000e15157221 */ /* 0x000fe20000010000 */
[--C-:B------:R-:W-:Y:S02]  /*1180*/  HADD2.F32 R23, -RZ, R48.reuse.H0_H0 ;  /* 0x20000030ff177230 */ /* 0x100fe40000004100 */
[----:B------:R-:W-:Y:S01]  /*1190*/  FFMA.FTZ R24, R13, R20, RZ ;  /* 0x000000140d187223 */ /* 0x000fe200000100ff */
[----:B------:R-:W-:Y:S02]  /*11a0*/  HADD2.F32 R25, -RZ, R48.H1_H1 ;  /* 0x30000030ff197230 */ /* 0x000fe40000004100 */
[----:B------:R-:W-:Y:S01]  /*11b0*/  FADD.FTZ R14, R21, R16 ;  /* 0x00000010150e7221 */ /* 0x000fe20000010000 */
[----:B------:R-:W-:Y:S01]  /*11c0*/  FFMA.FTZ R13, R19, R16, R26 ;  /* 0x00000010130d7223 */ /* 0x000fe2000001001a */
        /* <DEDUP_REMOVED lines=31> */
.L_x_1382:
[----:B------:R-:W-:Y:S01]  /*13c0*/  FMUL.FTZ R20, R14, R55 ;  /* 0x000000370e147220 */ /* 0x000fe20000410000 */
[--C-:B------:R-:W-:Y:S02]  /*13d0*/  HADD2.F32 R29, -RZ, R51.reuse.H0_H0 ;  /* 0x20000033ff1d7230 */ /* 0x100fe40000004100 */
[----:B------:R-:W-:Y:S01]  /*13e0*/  FADD.FTZ R25, R25, R18 ;  /* 0x0000001219197221 */ /* 0x000fe20000010000 */
[----:B------:R-:W-:Y:S02]  /*13f0*/  HADD2.F32 R57, -RZ, R51.H1_H1 ;  /* 0x30000033ff397230 */ /* 0x000fe40000004100 */
[----:B------:R-:W-:Y:S01]  /*1400*/  FFMA.FTZ R27, R13, R20, R24 ;  /* 0x000000140d1b7223 */ /* 0x000fe20000010018 */
[----:B------:R-:W-:Y:S01]  /*1410*/  FMUL.FTZ R24, R19, R54 ;  /* 0x0000003613187220 */ /* 0x000fe20000410000 */
[----:B------:R-:W-:Y:S01]  /*1420*/  FADD.FTZ R21, R21, R20 ;  /* 0x0000001415157221 */ /* 0x000fe20000010000 */
[C---:B------:R-:W-:Y:S01]  /*1430*/  FADD.FTZ R18, -R10.reuse, R29 ;  /* 0x0000001d0a127221 */ /* 0x040fe20000010100 */
[----:B------:R-:W-:Y:S01]  /*1440*/  FADD.FTZ R20, -R10, R57 ;  /* 0x000000390a147221 */ /* 0x000fe20000010100 */
[----:B------:R-:W-:Y:S01]  /*1450*/  FFMA.FTZ R23, R22, R15, R23 ;  /* 0x0000000f16177223 */ /* 0x000fe20000010017 */
        /* <DEDUP_REMOVED lines=25> */
.L_x_1383:
        /* <DEDUP_REMOVED lines=8> */
[----:B------:R-:W-:Y:S01]  /*1670*/  ISETP.NE.AND P4, PT, R43, RZ, PT ;  /* 0x000000ff2b00720c */ /* 0x000fe20003f85270 */
[----:B------:R-:W-:Y:S01]  /*1680*/  FFMA.FTZ R16, R13, R14, R16 ;  /* 0x0000000e0d107223 */ /* 0x000fe20000010010 */
[----:B------:R-:W-:Y:S01]  /*1690*/  FFMA.FTZ R28, R20, R29, R57 ;  /* 0x0000001d141c7223 */ /* 0x000fe20000010039 */
[----:B------:R-:W-:Y:S01]  /*16a0*/  FADD.FTZ R29, R29, R24 ;  /* 0x000000181d1d7221 */ /* 0x000fe20000010000 */
[----:B------:R-:W-:Y:S01]  /*16b0*/  FADD.FTZ R24, RZ, R17 ;  /* 0x00000011ff187221 */ /* 0x000fe20000010000 */
        /* <DEDUP_REMOVED lines=10> */
[----:B------:R-:W-:Y:S01]  /*1760*/  ISETP.GT.U32.AND P5, PT, R43, 0x1d, PT ;  /* 0x0000001d2b00780c */ /* 0x000fe20003fa4070 */
[----:B------:R-:W-:Y:S01]  /*1770*/  FADD.FTZ R15, R24, R21 ;  /* 0x00000015180f7221 */ /* 0x000fe20000010000 */
        /* <DEDUP_REMOVED lines=27> */
[----:B------:R-:W-:Y:S06]  /*1930*/  BAR.SYNC.DEFER_BLOCKING 0x0 ;  /* 0x0000000000007b1d */ /* 0x000fec0000010000 */
[----:B------:R-:W-:Y:S05]  /*1940*/  @P4 BRA `(.L_x_1385) ;  /* 0x0000000000944947 */ /* 0x000fea0003800000 */
[----:B------:R-:W-:-:S09]  /*1950*/  ULEA UR5, UR11, UR6, 0x18 ;  /* 0x000000060b057291 */ /* 0x000fd2000f8ec03f */
[----:B------:R-:W1:Y:S04]  /*1960*/  LDS.64 R24, [UR5+0x18] ;  /* 0x00001805ff187984 */ /* 0x000e680008000a00 */
[----:B------:R-:W2:Y:S04]  /*1970*/  LDS.128 R20, [UR5+0x20] ;  /* 0x00002005ff147984 */ /* 0x000ea80008000c00 */
[----:B------:R-:W0:Y:S01]  /*1980*/  LDS.128 R16, [UR5+0x30] ;  /* 0x00003005ff107984 */ /* 0x000e220008000c00 */
[----:B-1----:R-:W-:Y:S01]  /*1990*/  FADD.FTZ R27, R28, R24 ;  /* 0x000000181c1b7221 */ /* 0x002fe20000010000 */
[----:B------:R-:W-:-:S03]  /*19a0*/  FADD.FTZ R24, R29, R25 ;  /* 0x000000191d187221 */ /* 0x000fc60000010000 */
[----:B--2---:R-:W-:Y:S01]  /*19b0*/  FADD.FTZ R27, R27, R20 ;  /* 0x000000141b1b7221 */ /* 0x004fe20000010000 */
[----:B------:R-:W-:-:S03]  /*19c0*/  FADD.FTZ R24, R24, R21 ;  /* 0x0000001518187221 */ /* 0x000fc60000010000 */
[----:B------:R-:W-:Y:S01]  /*19d0*/  FADD.FTZ R21, R27, R22 ;  /* 0x000000161b157221 */ /* 0x000fe20000010000 */
[----:B------:R-:W-:Y:S02]  /*19e0*/  FADD.FTZ R20, R24, R23 ;  /* 0x0000001718147221 */ /* 0x000fe40000010000 */
[----:B------:R-:W1:Y:S01]  /*19f0*/  LDS.128 R24, [UR5+0x40] ;  /* 0x00004005ff187984 */ /* 0x000e620008000c00 */
[----:B0-----:R-:W-:Y:S01]  /*1a00*/  FADD.FTZ R29, R21, R16 ;  /* 0x00000010151d7221 */ /* 0x001fe20000010000 */
[----:B------:R-:W-:Y:S02]  /*1a10*/  FADD.FTZ R16, R20, R17 ;  /* 0x0000001114107221 */ /* 0x000fe40000010000 */
[----:B------:R-:W0:Y:S01]  /*1a20*/  LDS.128 R20, [UR5+0x50] ;  /* 0x00005005ff147984 */ /* 0x000e220008000c00 */
[----:B------:R-:W-:Y:S01]  /*1a30*/  FADD.FTZ R29, R29, R18 ;  /* 0x000000121d1d7221 */ /* 0x000fe20000010000 */
[----:B------:R-:W-:-:S04]  /*1a40*/  FADD.FTZ R16, R16, R19 ;  /* 0x0000001310107221 */ /* 0x000fc80000010000 */
[----:B-1----:R-:W-:Y:S01]  /*1a50*/  FADD.FTZ R16, R16, R25 ;  /* 0x0000001910107221 */ /* 0x002fe20000010000 */
[----:B------:R-:W-:-:S03]  /*1a60*/  FADD.FTZ R29, R29, R24 ;  /* 0x000000181d1d7221 */ /* 0x000fc60000010000 */
[----:B------:R-:W-:Y:S01]  /*1a70*/  FADD.FTZ R24, R16, R27 ;  /* 0x0000001b10187221 */ /* 0x000fe20000010000 */
[----:B------:R-:W-:Y:S01]  /*1a80*/  FADD.FTZ R29, R29, R26 ;  /* 0x0000001a1d1d7221 */ /* 0x000fe20000010000 */
[----:B------:R-:W1:Y:S03]  /*1a90*/  LDS.128 R16, [UR5+0x60] ;  /* 0x00006005ff107984 */ /* 0x000e660008000c00 */
[----:B0-----:R-:W-:Y:S01]  /*1aa0*/  FADD.FTZ R29, R29, R20 ;  /* 0x000000141d1d7221 */ /* 0x001fe20000010000 */
[----:B------:R-:W-:Y:S02]  /*1ab0*/  FADD.FTZ R20, R24, R21 ;  /* 0x0000001518147221 */ /* 0x000fe40000010000 */
[----:B------:R-:W0:Y:S01]  /*1ac0*/  LDS.128 R24, [UR5+0x70] ;  /* 0x00007005ff187984 */ /* 0x000e220008000c00 */
[----:B------:R-:W-:Y:S01]  /*1ad0*/  FADD.FTZ R21, R29, R22 ;  /* 0x000000161d157221 */ /* 0x000fe20000010000 */
[----:B------:R-:W-:-:S02]  /*1ae0*/  FADD.FTZ R20, R20, R23 ;  /* 0x0000001714147221 */ /* 0x000fc40000010000 */
[----:B------:R-:W2:Y:S01]  /*1af0*/  LDS.64 R28, [UR5+0x80] ;  /* 0x00008005ff1c7984 */ /* 0x000ea20008000a00 */
[----:B-1----:R-:W-:Y:S01]  /*1b00*/  FADD.FTZ R21, R21, R16 ;  /* 0x0000001015157221 */ /* 0x002fe20000010000 */
        /* <DEDUP_REMOVED lines=8> */
[----:B------:R-:W-:-:S07]  /*1b90*/  FADD.FTZ R29, R20, R29 ;  /* 0x0000001d141d7221 */ /* 0x000fce0000010000 */
.L_x_1385:
[----:B------:R-:W-:Y:S05]  /*1ba0*/  BSYNC B0 ;  /* 0x0000000000007941 */ /* 0x000fea0003800000 */
.L_x_1384:
[----:B------:R-:W-:Y:S06]  /*1bb0*/  BAR.SYNC.DEFER_BLOCKING 0x0 ;  /* 0x0000000000007b1d */ /* 0x000fec0000010000 */
[----:B------:R-:W-:Y:S04]  /*1bc0*/  BSSY B0, `(.L_x_1386) ;  /* 0x000004d000007945 */ /* 0x000fe80003800000 */
[----:B------:R-:W-:Y:S05]  /*1bd0*/  @P5 BRA `(.L_x_1387) ;  /* 0x00000004002c5947 */ /* 0x000fea0003800000 */
[----:B------:R-:W1:Y:S04]  /*1be0*/  LDS.128 R16, [R57+0x1e0] ;  /* 0x0001e00039107984 */ /* 0x000e680000000c00 */
[----:B------:R-:W2:Y:S04]  /*1bf0*/  LDS.128 R20, [R57+0x3c0] ;  /* 0x0003c00039147984 */ /* 0x000ea80000000c00 */
[----:B------:R-:W3:Y:S01]  /*1c00*/  LDS.128 R24, [R57+0x5a0] ;  /* 0x0005a00039187984 */ /* 0x000ee20000000c00 */
[----:B-1----:R-:W-:Y:S01]  /*1c10*/  FADD.FTZ R16, R12, R16 ;  /* 0x000000100c107221 */ /* 0x002fe20000010000 */
[----:B0-----:R-:W-:Y:S01]  /*1c20*/  FADD.FTZ R12, R13, R17 ;  /* 0x000000110d0c7221 */ /* 0x001fe20000010000 */
[----:B------:R-:W-:Y:S01]  /*1c30*/  FADD.FTZ R17, R14, R18 ;  /* 0x000000120e117221 */ /* 0x000fe20000010000 */
[----:B------:R-:W-:Y:S01]  /*1c40*/  FADD.FTZ R18, R15, R19 ;  /* 0x000000130f127221 */ /* 0x000fe20000010000 */
[----:B--2---:R-:W-:Y:S01]  /*1c50*/  FADD.FTZ R19, R16, R20 ;  /* 0x0000001410137221 */ /* 0x004fe20000010000 */
[----:B------:R-:W-:Y:S01]  /*1c60*/  FADD.FTZ R16, R12, R21 ;  /* 0x000000150c107221 */ /* 0x000fe20000010000 */
[----:B------:R-:W-:Y:S01]  /*1c70*/  FADD.FTZ R21, R17, R22 ;  /* 0x0000001611157221 */ /* 0x000fe20000010000 */
[----:B------:R-:W0:Y:S01]  /*1c80*/  LDS.128 R12, [R57+0x780] ;  /* 0x00078000390c7984 */ /* 0x000e220000000c00 */
[----:B------:R-:W-:Y:S01]  /*1c90*/  FADD.FTZ R20, R18, R23 ;  /* 0x0000001712147221 */ /* 0x000fe20000010000 */
[----:B---3--:R-:W-:Y:S01]  /*1ca0*/  FADD.FTZ R23, R19, R24 ;  /* 0x0000001813177221 */ /* 0x008fe20000010000 */
[----:B------:R-:W-:Y:S01]  /*1cb0*/  FADD.FTZ R22, R16, R25 ;  /* 0x0000001910167221 */ /* 0x000fe20000010000 */
[----:B------:R-:W-:Y:S01]  /*1cc0*/  FADD.FTZ R21, R21, R26 ;  /* 0x0000001a15157221 */ /* 0x000fe20000010000 */
[----:B------:R-:W1:Y:S01]  /*1cd0*/  LDS.128 R16, [R57+0x960] ;  /* 0x0009600039107984 */ /* 0x000e620000000c00 */
        /* <DEDUP_REMOVED lines=9> */
[----:B------:R-:W1:Y:S01]  /*1d70*/  LDS.128 R12, [R57+0xd20] ;  /* 0x000d2000390c7984 */ /* 0x000e620000000c00 */
[----:B------:R-:W-:Y:S01]  /*1d80*/  FADD.FTZ R24, R24, R19 ;  /* 0x0000001318187221 */ /* 0x000fe20000010000 */
[----:B0-----:R-:W-:Y:S01]  /*1d90*/  FADD.FTZ R27, R27, R20 ;  /* 0x000000141b1b7221 */ /* 0x001fe20000010000 */
        /* <DEDUP_REMOVED lines=13> */
[----:B------:R-:W-:Y:S01]  /*1e70*/  FADD.FTZ R24, R24, R19 ;  /* 0x0000001318187221 */ /* 0x000fe20000010000 */
[----:B-1----:R-:W-:Y:S01]  /*1e80*/  FADD.FTZ R27, R27, R20 ;  /* 0x000000141b1b7221 */ /* 0x002fe20000010000 */
[----:B------:R-:W-:Y:S01]  /*1e90*/  FADD.FTZ R20, R16, R21 ;  /* 0x0000001510147221 */ /* 0x000fe20000010000 */
[----:B------:R-:W-:Y:S01]  /*1ea0*/  FADD.FTZ R25, R25, R22 ;  /* 0x0000001619197221 */ /* 0x000fe20000010000 */
[----:B------:R-:W1:Y:S01]  /*1eb0*/  LDS.128 R16, [R57+0x14a0] ;  /* 0x0014a00039107984 */ /* 0x000e620000000c00 */
[----:B------:R-:W-:Y:S01]  /*1ec0*/  FADD.FTZ R24, R24, R23 ;  /* 0x0000001718187221 */ /* 0x000fe20000010000 */
[----:B0-----:R-:W-:Y:S01]  /*1ed0*/  FADD.FTZ R27, R27, R12 ;  /* 0x0000000c1b1b7221 */ /* 0x001fe20000010000 */
[----:B------:R-:W-:-:S02]  /*1ee0*/  FADD.FTZ R12, R20, R13 ;  /* 0x0000000d140c7221 */ /* 0x000fc40000010000 */
        /* <DEDUP_REMOVED lines=9> */
[----:B------:R-:W-:Y:S01]  /*1f80*/  FADD.FTZ R27, R27, R20 ;  /* 0x000000141b1b7221 */ /* 0x000fe20000010000 */
[----:B------:R-:W0:Y:S01]  /*1f90*/  LDS.128 R16, [R57+0x1a40] ;  /* 0x001a400039107984 */ /* 0x000e220000000c00 */
[----:B------:R-:W-:Y:S01]  /*1fa0*/  FADD.FTZ R25, R25, R22 ;  /* 0x0000001619197221 */ /* 0x000fe20000010000 */
[----:B------:R-:W-:Y:S01]  /*1fb0*/  FADD.FTZ R26, R26, R23 ;  /* 0x000000171a1a7221 */ /* 0x000fe20000010000 */
[----:B-1----:R-:W-:Y:S01]  /*1fc0*/  FADD.FTZ R27, R27, R12 ;  /* 0x0000000c1b1b7221 */ /* 0x002fe20000010000 */
[----:B------:R-:W1:Y:S01]  /*1fd0*/  LDS.128 R20, [R57+0x1c20] ;  /* 0x001c200039147984 */ /* 0x000e620000000c00 */
        /* <DEDUP_REMOVED lines=11> */
.L_x_1387:
[----:B------:R-:W-:Y:S05]  /*2090*/  BSYNC B0 ;  /* 0x0000000000007941 */ /* 0x000fea0003800000 */
.L_x_1386:
        /* <DEDUP_REMOVED lines=17> */
.L_x_1389:
[----:B------:R-:W-:Y:S05]  /*21b0*/  BSYNC B0 ;  /* 0x0000000000007941 */ /* 0x000fea0003800000 */
.L_x_1388:
[----:B------:R-:W-:Y:S05]  /*21c0*/  @!P0 BRA `(.L_x_1390) ;  /* 0x00000010007c8947 */ /* 0x000fea0003800000 */
[----:B0-2---:R-:W0:Y:S01]  /*21d0*/  LDC.64 R12, c[0x0][0x258] ;  /* 0x00009600ff0c7b82 */ /* 0x005e220000000a00 */
        /* <DEDUP_REMOVED lines=10> */
[----:B------:R-:W-:Y:S01]  /*2280*/  HFMA2.MMA R16, -RZ, RZ, 0, 5.9604644775390625e-08 ;  /* 0x00000001ff107435 */ /* 0x000fe200000001ff */
[----:B------:R-:W-:Y:S01]  /*2290*/  VOTEU.ANY UR5, UPT, PT ;  /* 0x0000000000057886 */ /* 0x000fe200038e0100 */
[----:B------:R-:W-:Y:S01]  /*22a0*/  LOP3.LUT P0, RZ, R36, 0x2, RZ, 0xc0, !PT ;  /* 0x0000000224ff7812 */ /* 0x000fe2000780c0ff */
[----:B------:R-:W-:Y:S01]  /*22b0*/  UFLO.U32 UR6, UR5 ;  /* 0x00000005000672bd */ /* 0x000fe200080e0000 */
[----:B------:R-:W-:Y:S01]  /*22c0*/  LEA R14, P6, R41, R20, 0x3 ;  /* 0x00000014290e7211 */ /* 0x000fe200078c18ff */
[----:B------:R-:W-:Y:S01]  /*22d0*/  UPOPC UR5, UR5 ;  /* 0x00000005000572bf */ /* 0x000fe20008000000 */
[----:B------:R-:W-:Y:S02]  /*22e0*/  SEL R19, R31, RZ, !P0 ;  /* 0x000000ff1f137207 */ /* 0x000fe40004000000 */
[----:B------:R-:W-:Y:S02]  /*22f0*/  LEA.HI.X R15, R41, R21, RZ, 0x3, P6 ;  /* 0x00000015290f7211 */ /* 0x000fe400030f1cff */
[----:B------:R-:W-:-:S02]  /*2300*/  SEL R16, R16, 0xffffffff, !P0 ;  /* 0xffffffff10107807 */ /* 0x000fc40004000000 */
[----:B------:R-:W-:Y:S01]  /*2310*/  ISETP.NE.AND P0, PT, R19, -0x1, PT ;  /* 0xffffffff1300780c */ /* 0x000fe20003f05270 */
[----:B------:R1:W-:Y:S02]  /*2320*/  STG.E.64 desc[UR8][R14.64], R28 ;  /* 0x0000001c0e007986 */ /* 0x0003e4000c101b08 */
[----:B------:R-:W-:Y:S01]  /*2330*/  IMAD R17, R16, UR5, RZ ;  /* 0x0000000510117c24 */ /* 0x000fe2000f8e02ff */
[----:B0-----:R-:W-:-:S13]  /*2340*/  ISETP.EQ.U32.AND P5, PT, R30, UR6, PT ;  /* 0x000000061e007c0c */ /* 0x001fda000bfa2070 */
[----:B------:R-:W-:Y:S06]  /*2350*/  @P5 MEMBAR.ALL.GPU ;  /* 0x0000000000005992 */ /* 0x000fec000000a000 */
[----:B------:R-:W-:-:S00]  /*2360*/  @P5 ERRBAR ;  /* 0x00000000000059ab */ /* 0x000fc00000000000 */
[----:B------:R-:W-:Y:S06]  /*2370*/  @P5 CGAERRBAR ;  /* 0x00000000000055ab */ /* 0x000fec0000000000 */
[----:B------:R1:W-:Y:S01]  /*2380*/  @P5 REDG.E.ADD.S32.STRONG.GPU desc[UR8][R12.64], R17 ;  /* 0x000000110c00598e */ /* 0x0003e2000c10e388 */
[----:B------:R-:W-:Y:S05]  /*2390*/  @!P0 BRA `(.L_x_1391) ;  /* 0x0000000000148947 */ /* 0x000fea0003800000 */
.L_x_1392:
[----:B-1----:R-:W2:Y:S04]  /*23a0*/  LDG.E.STRONG.GPU R14, desc[UR8][R12.64] ;  /* 0x000000080c0e7981 */ /* 0x002ea8000c1ef900 */
[----:B--2---:R-:W-:Y:S01]  /*23b0*/  CCTL.IVALL ;  /* 0x00000000ff00798f */ /* 0x004fe20002000000 */
[----:B------:R-:W-:Y:S05]  /*23c0*/  YIELD ;  /* 0x0000000000007946 */ /* 0x000fea0003800000 */
[----:B------:R-:W-:-:S13]  /*23d0*/  ISETP.NE.AND P0, PT, R14, R19, PT ;  /* 0x000000130e00720c */ /* 0x000fda0003f05270 */
[----:B------:R-:W-:Y:S05]  /*23e0*/  @P0 BRA `(.L_x_1392) ;  /* 0xfffffffc00ec0947 */ /* 0x000fea000383ffff */
.L_x_1391:
        /* <DEDUP_REMOVED lines=16> */
.L_x_1396:
[C---:B------:R-:W-:Y:S02]  /*24f0*/  ISETP.EQ.OR P5, PT, R19.reuse, UR7, P4 ;  /* 0x0000000713007c0c */ /* 0x040fe4000a7a2670 */
[----:B------:R-:W-:-:S04]  /*2500*/  IADD3 R15, R19, 0x1, RZ ;  /* 0x00000001130f7810 */ /* 0x000fc80007ffe0ff */
[----:B------:R-:W-:-:S07]  /*2510*/  ISETP.EQ.OR P6, PT, R15, UR7, P4 ;  /* 0x000000070f007c0c */ /* 0x000fce000a7c2670 */
        /* <DEDUP_REMOVED lines=112> */
.L_x_1395:
        /* <DEDUP_REMOVED lines=12> */
[C---:B------:R-:W-:Y:S02]  /*2ce0*/  IADD3 R17, R19.reuse, 0x3, RZ ;  /* 0x0000000313117810 */ /* 0x040fe40007ffe0ff */
[----:B------:R-:W-:Y:S02]  /*2cf0*/  ISETP.EQ.OR P0, PT, R16, UR7, P4 ;  /* 0x0000000710007c0c */ /* 0x000fe4000a702670 */
[----:B------:R-:W-:Y:S01]  /*2d00*/  IADD3 R19, R19, 0x4, RZ ;  /* 0x0000000413137810 */ /* 0x000fe20007ffe0ff */
[----:B--2---:R-:W-:Y:S01]  /*2d10*/  @!P6 FADD.FTZ R28, R28, R12 ;  /* 0x0000000c1c1ce221 */ /* 0x004fe20000010000 */
[----:B------:R-:W-:Y:S01]  /*2d20*/  @!P6 FADD.FTZ R29, R29, R13 ;  /* 0x0000000d1d1de221 */ /* 0x000fe20000010000 */
[----:B------:R-:W-:-:S08]  /*2d30*/  ISETP.EQ.OR P6, PT, R17, UR7, P4 ;  /* 0x0000000711007c0c */ /* 0x000fd0000a7c2670 */
[----:B------:R-:W-:-:S04]  /*2d40*/  @!P0 IMAD R13, R32, R16, R33 ;  /* 0x00000010200d8224 */ /* 0x000fc800078e0221 */
[----:B------:R-:W-:-:S04]  /*2d50*/  @!P0 IMAD.WIDE.U32 R12, R13, 0x8, R20 ;  /* 0x000000080d0c8825 */ /* 0x000fc800078e0014 */
[----:B---3--:R-:W-:Y:S01]  /*2d60*/  @!P5 FADD.FTZ R28, R28, R14 ;  /* 0x0000000e1c1cd221 */ /* 0x008fe20000010000 */
        /* <DEDUP_REMOVED lines=40> */
.L_x_1397:
[----:B------:R-:W-:-:S13]  /*2ff0*/  ISETP.NE.OR P0, PT, R18, RZ, P0 ;  /* 0x000000ff1200720c */ /* 0x000fda0000705670 */
[----:B------:R-:W-:Y:S05]  /*3000*/  @!P0 BRA `(.L_x_1393) ;  /* 0x00000000007c8947 */ /* 0x000fea0003800000 */
.L_x_1394:
[----:B------:R-:W-:-:S13]  /*3010*/  ISETP.EQ.OR P6, PT, R19, UR7, P4 ;  /* 0x0000000713007c0c */ /* 0x000fda000a7c2670 */
[----:B------:R-:W-:-:S04]  /*3020*/  @!P6 IMAD R13, R32, R19, R33 ;  /* 0x00000013200de224 */ /* 0x000fc800078e0221 */
[----:B------:R-:W-:-:S06]  /*3030*/  @!P6 IMAD.WIDE.U32 R12, R13, 0x8, R20 ;  /* 0x000000080d0ce825 */ /* 0x000fcc00078e0014 */
[----:B------:R-:W2:Y:S01]  /*3040*/  @!P6 LDG.E.64 R12, desc[UR8][R12.64] ;  /* 0x000000080c0ce981 */ /* 0x000ea2000c1e1b00 */
[C---:B------:R-:W-:Y:S02]  /*3050*/  IADD3 R15, R19.reuse, 0x1, RZ ;  /* 0x00000001130f7810 */ /* 0x040fe40007ffe0ff */
[----:B------:R-:W-:Y:S02]  /*3060*/  IADD3 R17, R19, 0x2, RZ ;  /* 0x0000000213117810 */ /* 0x000fe40007ffe0ff */
[----:B------:R-:W-:Y:S02]  /*3070*/  ISETP.EQ.OR P0, PT, R15, UR7, P4 ;  /* 0x000000070f007c0c */ /* 0x000fe4000a702670 */
[----:B------:R-:W-:Y:S02]  /*3080*/  IADD3 R23, R19, 0x3, RZ ;  /* 0x0000000313177810 */ /* 0x000fe40007ffe0ff */
[----:B------:R-:W-:-:S09]  /*3090*/  ISETP.EQ.OR P5, PT, R17, UR7, P4 ;  /* 0x0000000711007c0c */ /* 0x000fd2000a7a2670 */
[----:B------:R-:W-:-:S04]  /*30a0*/  @!P0 IMAD R15, R32, R15, R33 ;  /* 0x0000000f200f8224 */ /* 0x000fc800078e0221 */
[----:B------:R-:W-:Y:S02]  /*30b0*/  @!P5 IMAD R17, R32, R17, R33 ;  /* 0x000000112011d224 */ /* 0x000fe400078e0221 */
[----:B--2---:R-:W-:Y:S01]  /*30c0*/  @!P6 FADD.FTZ R28, R28, R12 ;  /* 0x0000000c1c1ce221 */ /* 0x004fe20000010000 */
        /* <DEDUP_REMOVED lines=19> */
.L_x_1393:
        /* <DEDUP_REMOVED lines=8> */
[----:B------:R-:W2:Y:S02]  /*3280*/  LDG.E.64 R12, desc[UR8][R12.64] ;  /* 0x000000080c0c7981 */ /* 0x000ea4000c1e1b00 */
[----:B--2---:R-:W-:Y:S01]  /*3290*/  FADD.FTZ R28, R28, R12 ;  /* 0x0000000c1c1c7221 */ /* 0x004fe20000010000 */
[----:B------:R-:W-:-:S07]  /*32a0*/  FADD.FTZ R29, R29, R13 ;  /* 0x0000000d1d1d7221 */ /* 0x000fce0000010000 */
.L_x_1399:
[----:B------:R-:W-:Y:S05]  /*32b0*/  BSYNC B0 ;  /* 0x0000000000007941 */ /* 0x000fea0003800000 */
.L_x_1398:
        /* <DEDUP_REMOVED lines=10> */
[----:B------:R-:W2:Y:S04]  /*3360*/  @!P5 LDG.E.64 R12, desc[UR8][R12.64] ;  /* 0x000000080c0cd981 */ /* 0x000ea8000c1e1b00 */
[----:B------:R-:W3:Y:S01]  /*3370*/  @!P0 LDG.E.64 R14, desc[UR8][R14.64] ;  /* 0x000000080e0e8981 */ /* 0x000ee2000c1e1b00 */
[----:B--2---:R-:W-:Y:S01]  /*3380*/  @!P5 FADD.FTZ R28, R28, R12 ;  /* 0x0000000c1c1cd221 */ /* 0x004fe20000010000 */
[----:B------:R-:W-:-:S03]  /*3390*/  @!P5 FADD.FTZ R29, R29, R13 ;  /* 0x0000000d1d1dd221 */ /* 0x000fc60000010000 */
[----:B---3--:R-:W-:Y:S01]  /*33a0*/  @!P0 FADD.FTZ R28, R28, R14 ;  /* 0x0000000e1c1c8221 */ /* 0x008fe20000010000 */
[----:B------:R-:W-:-:S07]  /*33b0*/  @!P0 FADD.FTZ R29, R29, R15 ;  /* 0x0000000f1d1d8221 */ /* 0x000fce0000010000 */
.L_x_1390:
[----:B------:R-:W3:Y:S01]  /*33c0*/  S2UR UR6, SR_CgaCtaId ;  /* 0x00000000000679c3 */ /* 0x000ee20000008800 */
[----:B------:R-:W-:Y:S01]  /*33d0*/  UMOV UR5, 0x400 ;  /* 0x0000040000057882 */ /* 0x000fe20000000000 */
[----:B012---:R-:W-:Y:S01]  /*33e0*/  IMAD.WIDE.U32 R14, R43, -0x77777777, RZ ;  /* 0x888888892b0e7825 */ /* 0x007fe200078e00ff */
[----:B------:R-:W-:-:S03]  /*33f0*/  ULDC.64 UR12, c[0x0][0x290] ;  /* 0x0000a400000c7ab9 */ /* 0x000fc60000000a00 */
[----:B------:R-:W-:Y:S01]  /*3400*/  HADD2.F32 R19, -RZ, R46.H0_H0 ;  /* 0x2000002eff137230 */ /* 0x000fe20000004100 */
[----:B------:R-:W-:Y:S01]  /*3410*/  SHF.R.U32.HI R14, RZ, 0x4, R15 ;  /* 0x00000004ff0e7819 */ /* 0x000fe2000001160f */
[----:B------:R-:W0:Y:S01]  /*3420*/  LDC R17, c[0x0][0x2ac] ;  /* 0x0000ab00ff117b82 */ /* 0x000e220000000800 */
[----:B------:R-:W-:Y:S02]  /*3430*/  HADD2.F32 R15, -RZ, R34.H0_H0 ;  /* 0x20000022ff0f7230 */ /* 0x000fe40000004100 */
[----:B------:R-:W-:Y:S02]  /*3440*/  HADD2.F32 R21, -RZ, R46.H1_H1 ;  /* 0x3000002eff157230 */ /* 0x000fe40000004100 */
[----:B------:R-:W-:Y:S01]  /*3450*/  FADD.FTZ R24, -R10, R19 ;  /* 0x000000130a187221 */ /* 0x000fe20000010100 */
[--C-:B------:R-:W-:Y:S02]  /*3460*/  HADD2.F32 R23, -RZ, R48.reuse.H0_H0 ;  /* 0x20000030ff177230 */ /* 0x100fe40000004100 */
[----:B------:R-:W-:-:S02]  /*3470*/  HADD2.F32 R25, -RZ, R48.H1_H1 ;  /* 0x30000030ff197230 */ /* 0x000fc40000004100 */
[C---:B------:R-:W-:Y:S01]  /*3480*/  FADD.FTZ R26, -R10.reuse, R21 ;  /* 0x000000150a1a7221 */ /* 0x040fe20000010100 */
[--C-:B------:R-:W-:Y:S02]  /*3490*/  HADD2.F32 R27, -RZ, R51.reuse.H0_H0 ;  /* 0x20000033ff1b7230 */ /* 0x100fe40000004100 */
[C---:B------:R-:W-:Y:S01]  /*34a0*/  FADD.FTZ R20, -R10.reuse, R23 ;  /* 0x000000170a147221 */ /* 0x040fe20000010100 */
[----:B------:R-:W-:Y:S02]  /*34b0*/  HADD2.F32 R51, -RZ, R51.H1_H1 ;  /* 0x30000033ff337230 */ /* 0x000fe40000004100 */
[C---:B------:R-:W-:Y:S01]  /*34c0*/  FADD.FTZ R22, -R10.reuse, R25 ;  /* 0x000000190a167221 */ /* 0x040fe20000010100 */
[----:B------:R-:W-:Y:S01]  /*34d0*/  FADD.FTZ R16, -R10, R27 ;  /* 0x0000001b0a107221 */ /* 0x000fe20000010100 */
[----:B---3--:R-:W-:Y:S01]  /*34e0*/  ULEA UR5, UR6, UR5, 0x18 ;  /* 0x0000000506057291 */ /* 0x008fe2000f8ec03f */
[----:B0-----:R-:W-:-:S08]  /*34f0*/  IMAD R14, R17, UR7, R14 ;  /* 0x00000007110e7c24 */ /* 0x001fd0000f8e020e */
[----:B------:R0:W-:Y:S01]  /*3500*/  @!P4 STS.64 [UR5+0x90], R28 ;  /* 0x0000901cff00c988 */ /* 0x0001e20008000a05 */
[----:B------:R-:W-:Y:S01]  /*3510*/  BAR.SYNC.DEFER_BLOCKING 0x0 ;  /* 0x0000000000007b1d */ /* 0x000fe20000010000 */
[----:B------:R-:W-:Y:S01]  /*3520*/  IADD3 R14, R14, 0x20, RZ ;  /* 0x000000200e0e7810 */ /* 0x000fe20007ffe0ff */
[----:B------:R-:W-:Y:S01]  /*3530*/  HADD2.F32 R17, -RZ, R34.H1_H1 ;  /* 0x30000022ff117230 */ /* 0x000fe20000004100 */
[----:B------:R-:W-:Y:S02]  /*3540*/  ISETP.GE.U32.AND P4, PT, R37, UR12, PT ;  /* 0x0000000c25007c0c */ /* 0x000fe4000bf86070 */
[----:B------:R-:W-:Y:S01]  /*3550*/  ISETP.GE.U32.AND P0, PT, R14, UR12, PT ;  /* 0x0000000c0e007c0c */ /* 0x000fe2000bf06070 */
[--C-:B0-----:R-:W-:Y:S01]  /*3560*/  HADD2.F32 R28, -RZ, R45.reuse.H0_H0 ;  /* 0x2000002dff1c7230 */ /* 0x101fe20000004100 */
[----:B------:R-:W-:Y:S01]  /*3570*/  SHF.R.S32.HI R14, RZ, 0x1f, R14 ;  /* 0x0000001fff0e7819 */ /* 0x000fe2000001140e */
[----:B------:R-:W-:Y:S01]  /*3580*/  FADD.FTZ R34, -R10, R17 ;  /* 0x000000110a227221 */ /* 0x000fe20000010100 */
[----:B------:R-:W-:Y:S01]  /*3590*/  ISETP.GE.AND.EX P5, PT, R9, UR13, PT, P4 ;  /* 0x0000000d09007c0c */ /* 0x000fe2000bfa6340 */
[----:B------:R-:W-:Y:S01]  /*35a0*/  HADD2.F32 R45, -RZ, R45.H1_H1 ;  /* 0x3000002dff2d7230 */ /* 0x000fe20000004100 */
[----:B------:R-:W-:Y:S01]  /*35b0*/  ISETP.GE.AND.EX P4, PT, R14, UR13, PT, P0 ;  /* 0x0000000d0e007c0c */ /* 0x000fe2000bf86300 */
[C---:B------:R-:W-:Y:S01]  /*35c0*/  FADD.FTZ R14, -R10.reuse, R15 ;  /* 0x0000000f0a0e7221 */ /* 0x040fe20000010100 */
[C---:B------:R-:W-:Y:S01]  /*35d0*/  ISETP.LT.U32.AND P0, PT, R43.reuse, 0x1e0, !P5 ;  /* 0x000001e02b00780c */ /* 0x040fe20006f01070 */
[----:B------:R-:W-:Y:S01]  /*35e0*/  FADD.FTZ R10, -R10, R51 ;  /* 0x000000330a0a7221 */ /* 0x000fe20000010100 */
[----:B------:R-:W-:Y:S01]  /*35f0*/  ISETP.LT.U32.AND P4, PT, R43, 0x1e0, !P4 ;  /* 0x000001e02b00780c */ /* 0x000fe20006781070 */
[----:B------:R-:W0:Y:S01]  /*3600*/  LDS.64 R12, [UR5+0x90] ;  /* 0x00009005ff0c7984 */ /* 0x000e220008000a00 */
[----:B------:R-:W-:-:S02]  /*3610*/  ULDC UR5, c[0x0][0x2bc] ;  /* 0x0000af0000057ab9 */ /* 0x000fc40000000800 */
[----:B0-----:R-:W-:Y:S01]  /*3620*/  FMUL.FTZ R17, R12, UR5 ;  /* 0x000000050c117c20 */ /* 0x001fe20008410000 */
[----:B------:R-:W-:Y:S01]  /*3630*/  FMUL.FTZ R18, R13, UR5 ;  /* 0x000000050d127c20 */ /* 0x000fe20008410000 */
        /* <DEDUP_REMOVED lines=21> */
.L_x_1400:
[----:B------:R-:W-:Y:S04]  /*3790*/  BSSY B0, `(.L_x_1401) ;  /* 0x0000014000007945 */ /* 0x000fe80003800000 */
[----:B------:R-:W-:Y:S05]  /*37a0*/  @!P1 BRA `(.L_x_1402) ;  /* 0x0000000000489947 */ /* 0x000fea0003800000 */
[C-C-:B------:R-:W-:Y:S01]  /*37b0*/  FFMA.FTZ R13, R17.reuse, R13, R18.reuse ;  /* 0x0000000d110d7223 */ /* 0x140fe20000010012 */
[----:B------:R-:W-:Y:S01]  /*37c0*/  FFMA.FTZ R12, R17, R12, R18 ;  /* 0x0000000c110c7223 */ /* 0x000fe20000010012 */
[----:B------:R-:W-:Y:S02]  /*37d0*/  ULDC.64 UR12, c[0x0][0x288] ;  /* 0x0000a200000c7ab9 */ /* 0x000fe40000000a00 */
        /* <DEDUP_REMOVED lines=10> */
[----:B------:R-:W-:Y:S02]  /*3880*/  F2FP.F16.F32.PACK_AB R19, R19, R28 ;  /* 0x0000001c1313723e */ /* 0x000fe400000000ff */
[----:B------:R-:W-:Y:S02]  /*3890*/  LEA R14, P5, R12, UR12, 0x1 ;  /* 0x0000000c0c0e7c11 */ /* 0x000fe4000f8a08ff */
[----:B------:R-:W-:-:S04]  /*38a0*/  IADD3 R15, R13, R15, RZ ;  /* 0x0000000f0d0f7210 */ /* 0x000fc80007ffe0ff */
[----:B------:R-:W-:-:S05]  /*38b0*/  LEA.HI.X R15, R12, UR13, R15, 0x1, P5 ;  /* 0x0000000d0c0f7c11 */ /* 0x000fca000a8f0c0f */
[----:B------:R0:W-:Y:S02]  /*38c0*/  STG.E desc[UR8][R14.64], R19 ;  /* 0x000000130e007986 */ /* 0x0001e4000c101908 */
.L_x_1402:
[----:B------:R-:W-:Y:S05]  /*38d0*/  BSYNC B0 ;  /* 0x0000000000007941 */ /* 0x000fea0003800000 */
.L_x_1401:
[--C-:B------:R-:W-:Y:S02]  /*38e0*/  HADD2.F32 R12, -RZ, R47.reuse.H0_H0 ;  /* 0x2000002fff0c7230 */ /* 0x100fe40000004100 */
[-C--:B------:R-:W-:Y:S01]  /*38f0*/  FMUL.FTZ R27, R24, R53.reuse ;  /* 0x00000035181b7220 */ /* 0x080fe20000410000 */
[----:B------:R-:W-:Y:S02]  /*3900*/  HADD2.F32 R47, -RZ, R47.H1_H1 ;  /* 0x3000002fff2f7230 */ /* 0x000fe40000004100 */
        /* <DEDUP_REMOVED lines=20> */
.L_x_1403:
[----:B------:R-:W-:Y:S04]  /*3a50*/  BSSY B0, `(.L_x_1404) ;  /* 0x0000014000007945 */ /* 0x000fe80003800000 */
[----:B------:R-:W-:Y:S05]  /*3a60*/  @!P2 BRA `(.L_x_1405) ;  /* 0x000000000048a947 */ /* 0x000fea0003800000 */
[C-C-:B------:R-:W-:Y:S01]  /*3a70*/  FFMA.FTZ R13, R17.reuse, R27, R18.reuse ;  /* 0x0000001b110d7223 */ /* 0x140fe20000010012 */
[----:B------:R-:W-:Y:S01]  /*3a80*/  ULDC.64 UR12, c[0x0][0x288] ;  /* 0x0000a200000c7ab9 */ /* 0x000fe20000000a00 */
[----:B------:R-:W-:Y:S01]  /*3a90*/  FFMA.FTZ R24, R17, R28, R18 ;  /* 0x0000001c11187223 */ /* 0x000fe20000010012 */
[----:B0-----:R-:W-:Y:S02]  /*3aa0*/  IMAD R15, R5, UR12, RZ ;  /* 0x0000000c050f7c24 */ /* 0x001fe4000f8e02ff */
[----:B------:R-:W-:Y:S01]  /*3ab0*/  FFMA.FTZ R14, R12, R55, -R13 ;  /* 0x000000370c0e7223 */ /* 0x000fe2000001080d */
[----:B------:R-:W-:Y:S01]  /*3ac0*/  MOV R12, R58 ;  /* 0x0000003a000c7202 */ /* 0x000fe20000000f00 */
[----:B------:R-:W-:Y:S01]  /*3ad0*/  FFMA.FTZ R26, R47, R54, -R24 ;  /* 0x000000362f1a7223 */ /* 0x000fe20000010818 */
[----:B------:R-:W-:Y:S01]  /*3ae0*/  MOV R13, R61 ;  /* 0x0000003d000d7202 */ /* 0x000fe20000000f00 */
[----:B------:R-:W-:Y:S02]  /*3af0*/  IMAD R15, R40, UR13, R15 ;  /* 0x0000000d280f7c24 */ /* 0x000fe4000f8e020f */
[-C--:B------:R-:W-:Y:S01]  /*3b00*/  FMUL.FTZ R24, R14, R53.reuse ;  /* 0x000000350e187220 */ /* 0x080fe20000410000 */
        /* <DEDUP_REMOVED lines=8> */
.L_x_1405:
[----:B------:R-:W-:Y:S05]  /*3b90*/  BSYNC B0 ;  /* 0x0000000000007941 */ /* 0x000fea0003800000 */
.L_x_1404:
[--C-:B------:R-:W-:Y:S02]  /*3ba0*/  HADD2.F32 R12, -RZ, R49.reuse.H0_H0 ;  /* 0x20000031ff0c7230 */ /* 0x100fe40000004100 */
[-C--:B------:R-:W-:Y:S01]  /*3bb0*/  FMUL.FTZ R25, R20, R53.reuse ;  /* 0x0000003514197220 */ /* 0x080fe20000410000 */
[----:B------:R-:W-:Y:S02]  /*3bc0*/  HADD2.F32 R49, -RZ, R49.H1_H1 ;  /* 0x30000031ff317230 */ /* 0x000fe40000004100 */
[----:B------:R-:W-:Y:S01]  /*3bd0*/  FMUL.FTZ R26, R22, R53 ;  /* 0x00000035161a7220 */ /* 0x000fe20000410000 */
        /* <DEDUP_REMOVED lines=19> */
.L_x_1406:
[----:B------:R-:W-:Y:S04]  /*3d10*/  BSSY B0, `(.L_x_1407) ;  /* 0x0000014000007945 */ /* 0x000fe80003800000 */
[----:B------:R-:W-:Y:S05]  /*3d20*/  @!P4 BRA `(.L_x_1408) ;  /* 0x000000000048c947 */ /* 0x000fea0003800000 */
[C-C-:B------:R-:W-:Y:S01]  /*3d30*/  FFMA.FTZ R13, R17.reuse, R25, R18.reuse ;  /* 0x00000019110d7223 */ /* 0x140fe20000010012 */
[----:B------:R-:W-:Y:S01]  /*3d40*/  ULDC.64 UR12, c[0x0][0x288] ;  /* 0x0000a200000c7ab9 */ /* 0x000fe20000000a00 */
[----:B------:R-:W-:Y:S01]  /*3d50*/  FFMA.FTZ R20, R17, R26, R18 ;  /* 0x0000001a11147223 */ /* 0x000fe20000010012 */
[----:B------:R-:W-:Y:S02]  /*3d60*/  IMAD R24, R7, UR12, RZ ;  /* 0x0000000c07187c24 */ /* 0x000fe4000f8e02ff */
[----:B01----:R-:W-:Y:S01]  /*3d70*/  FFMA.FTZ R14, R12, R55, -R13 ;  /* 0x000000370c0e7223 */ /* 0x003fe2000001080d */
[----:B------:R-:W-:Y:S01]  /*3d80*/  MOV R12, R58 ;  /* 0x0000003a000c7202 */ /* 0x000fe20000000f00 */
[----:B------:R-:W-:Y:S01]  /*3d90*/  FFMA.FTZ R22, R49, R54, -R20 ;  /* 0x0000003631167223 */ /* 0x000fe20000010814 */
[----:B------:R-:W-:Y:S01]  /*3da0*/  MOV R13, R61 ;  /* 0x0000003d000d7202 */ /* 0x000fe20000000f00 */
[C---:B------:R-:W-:Y:S02]  /*3db0*/  IMAD R15, R39.reuse, UR13, R24 ;  /* 0x0000000d270f7c24 */ /* 0x040fe4000f8e0218 */
        /* <DEDUP_REMOVED lines=9> */
.L_x_1408:
[----:B------:R-:W-:Y:S05]  /*3e50*/  BSYNC B0 ;  /* 0x0000000000007941 */ /* 0x000fea0003800000 */
.L_x_1407:
        /* <DEDUP_REMOVED lines=10> */
[----:B------:R-:W3:Y:S01]  /*3f00*/  MUFU.EX2 R16, R16 ;  /* 0x0000001000107308 */ /* 0x000ee20000000800 */
[----:B012---:R-:W-:-:S07]  /*3f10*/  FADD.FTZ R14, R10, 1 ;  /* 0x3f8000000a0e7421 */ /* 0x007fce0000010000 */
[----:B------:R-:W0:Y:S01]  /*3f20*/  MUFU.RCP R15, R14 ;  /* 0x0000000e000f7308 */ /* 0x000e220000001000 */
[----:B---3--:R-:W-:-:S07]  /*3f30*/  FADD.FTZ R19, R16, 1 ;  /* 0x3f80000010137421 */ /* 0x008fce0000010000 */
        /* <DEDUP_REMOVED lines=9> */
.L_x_1409:
        /* <DEDUP_REMOVED lines=16> */
[----:B------:R-:W-:Y:S02]  /*40d0*/  F2FP.F16.F32.PACK_AB R13, R13, R12 ;  /* 0x0000000c0d0d723e */ /* 0x000fe400000000ff */
[----:B------:R-:W-:-:S05]  /*40e0*/  LEA.HI.X R11, R58, UR13, R11, 0x1, P0 ;  /* 0x0000000d3a0b7c11 */ /* 0x000fca00080f0c0b */
[----:B------:R3:W-:Y:S02]  /*40f0*/  STG.E desc[UR8][R10.64], R13 ;  /* 0x0000000d0a007986 */ /* 0x0007e4000c101908 */
.L_x_1411:
[----:B------:R-:W-:Y:S05]  /*4100*/  BSYNC B0 ;  /* 0x0000000000007941 */ /* 0x000fea0003800000 */
.L_x_1410:
[----:B------:R-:W-:Y:S02]  /*4110*/  IADD3 R35, R32, R35, RZ ;  /* 0x0000002320237210 */ /* 0x000fe40007ffe0ff */
[----:B------:R-:W-:Y:S02]  /*4120*/  IADD3 R36, R36, 0x1, RZ ;  /* 0x0000000124247810 */ /* 0x000fe40007ffe0ff */
[----:B------:R-:W-:-:S13]  /*4130*/  ISETP.GE.AND P0, PT, R35, UR4, PT ;  /* 0x0000000423007c0c */ /* 0x000fda000bf06270 */
[----:B------:R-:W-:Y:S05]  /*4140*/  @!P0 BRA `(.L_x_1412) ;  /* 0xffffffc000948947 */ /* 0x000fea000383ffff */
.L_x_1377:
        /* <DEDUP_REMOVED lines=23> */
.L_x_1414:
[----:B------:R-:W-:Y:S05]  /*42c0*/  BSYNC B0 ;  /* 0x0000000000007941 */ /* 0x000fea0003800000 */
.L_x_1413:
[----:B------:R-:W-:Y:S05]  /*42d0*/  @P0 EXIT ;  /* 0x000000000000094d */ /* 0x000fea0003800000 */
[----:B------:R-:W-:Y:S05]  /*42e0*/  @P2 BRA `(.L_x_1415) ;  /* 0x0000000000202947 */ /* 0x000fea0003800000 */
[----:B------:R-:W-:-:S05]  /*42f0*/  IMAD R0, R6, R7, RZ ;  /* 0x0000000706007224 */ /* 0x000fca00078e02ff */
[----:B------:R-:W-:-:S13]  /*4300*/  ISETP.NE.AND P0, PT, R0, -0x1, PT ;  /* 0xffffffff0000780c */ /* 0x000fda0003f05270 */
[----:B------:R-:W-:Y:S05]  /*4310*/  @!P0 BRA `(.L_x_1415) ;  /* 0x0000000000148947 */ /* 0x000fea0003800000 */
.L_x_1416:
[----:B0-----:R-:W4:Y:S04]  /*4320*/  LDG.E.STRONG.GPU R5, desc[UR8][R2.64] ;  /* 0x0000000802057981 */ /* 0x001f28000c1ef900 */
[----:B----4-:R-:W-:Y:S01]  /*4330*/  CCTL.IVALL ;  /* 0x00000000ff00798f */ /* 0x010fe20002000000 */
[----:B------:R-:W-:Y:S05]  /*4340*/  YIELD ;  /* 0x0000000000007946 */ /* 0x000fea0003800000 */
[----:B------:R-:W-:-:S13]  /*4350*/  ISETP.NE.AND P0, PT, R5, R0, PT ;  /* 0x000000000500720c */ /* 0x000fda0003f05270 */
[----:B------:R-:W-:Y:S05]  /*4360*/  @P0 BRA `(.L_x_1416) ;  /* 0xfffffffc00ec0947 */ /* 0x000fea000383ffff */
.L_x_1415:
[----:B------:R-:W-:Y:S05]  /*4370*/  WARPSYNC.ALL ;  /* 0x0000000000007948 */ /* 0x000fea0003800000 */
[----:B0-----:R-:W0:Y:S08]  /*4380*/  LDC.64 R2, c[0x0][0x288] ;  /* 0x0000a200ff027b82 */ /* 0x001e300000000a00 */
        /* <DEDUP_REMOVED lines=10> */
[----:B---3--:R-:W-:Y:S01]  /*4430*/  LEA R11, R3, R3, 0x1 ;  /* 0x00000003030b7211 */ /* 0x008fe200078e08ff */
[----:B------:R-:W0:Y:S01]  /*4440*/  LDC.64 R6, c[0x0][0x218] ;  /* 0x00008600ff067b82 */ /* 0x000e220000000a00 */
        /* <DEDUP_REMOVED lines=10> */
.L_x_1417:
[----:B------:R-:W-:-:S04]  /*44f0*/  LEA R12, P0, R43, UR4, 0x2 ;  /* 0x000000042b0c7c11 */ /* 0x000fc8000f8010ff */
[----:B------:R-:W-:Y:S02]  /*4500*/  LEA.HI.X R13, R43, UR5, R0, 0x2, P0 ;  /* 0x000000052b0d7c11 */ /* 0x000fe400080f1400 */
[-C--:B-12---:R-:W-:Y:S02]  /*4510*/  LEA R14, P0, R20, R12.reuse, 0x2 ;  /* 0x0000000c140e7211 */ /* 0x086fe400078010ff */
[-C--:B------:R-:W-:Y:S01]  /*4520*/  LEA R18, P2, R27, R12.reuse, 0x2 ;  /* 0x0000000c1b127211 */ /* 0x080fe200078410ff */
[----:B------:R-:W2:Y:S01]  /*4530*/  LDG.E R0, desc[UR8][R12.64] ;  /* 0x000000080c007981 */ /* 0x000ea2000c1e1900 */
[----:B------:R-:W-:Y:S02]  /*4540*/  LEA R16, P1, R2, R12, 0x2 ;  /* 0x0000000c02107211 */ /* 0x000fe400078210ff */
[C---:B------:R-:W-:Y:S02]  /*4550*/  IADD3.X R15, R13.reuse, R31, RZ, P0, !PT ;  /* 0x0000001f0d0f7210 */ /* 0x040fe400007fe4ff */
[----:B------:R-:W-:-:S02]  /*4560*/  IADD3.X R19, R13, R29, RZ, P2, !PT ;  /* 0x0000001d0d137210 */ /* 0x000fc400017fe4ff */
[----:B------:R-:W-:Y:S02]  /*4570*/  IADD3.X R17, R23, R13, RZ, P1, !PT ;  /* 0x0000000d17117210 */ /* 0x000fe40000ffe4ff */
[----:B------:R-:W2:Y:S04]  /*4580*/  LDG.E R15, desc[UR8][R14.64] ;  /* 0x000000080e0f7981 */ /* 0x000ea8000c1e1900 */
[----:B------:R-:W4:Y:S04]  /*4590*/  LDG.E R16, desc[UR8][R16.64] ;  /* 0x0000000810107981 */ /* 0x000f28000c1e1900 */
[----:B------:R-:W4:Y:S01]  /*45a0*/  LDG.E R19, desc[UR8][R18.64] ;  /* 0x0000000812137981 */ /* 0x000f22000c1e1900 */
[----:B------:R-:W-:-:S02]  /*45b0*/  SHF.L.U32 R11, R43, 0x1, RZ ;  /* 0x000000012b0b7819 */ /* 0x000fc400000006ff */
[----:B------:R-:W-:-:S03]  /*45c0*/  IADD3 R43, R43, 0x1e0, RZ ;  /* 0x000001e02b2b7810 */ /* 0x000fc60007ffe0ff */
[----:B0-----:R-:W-:-:S04]  /*45d0*/  IMAD.WIDE R8, R11, 0x2, R6 ;  /* 0x000000020b087825 */ /* 0x001fc800078e0206 */
[----:B---3--:R-:W-:Y:S01]  /*45e0*/  IMAD.WIDE R10, R11, 0x2, R4 ;  /* 0x000000020b0a7825 */ /* 0x008fe200078e0204 */
[----:B------:R-:W-:Y:S02]  /*45f0*/  ISETP.GT.U32.AND P0, PT, R20, R43, PT ;  /* 0x0000002b1400720c */ /* 0x000fe40003f04070 */
[----:B--2---:R-:W-:Y:S02]  /*4600*/  F2FP.BF16.F32.PACK_AB R3, R15, R0 ;  /* 0x000000000f03723e */ /* 0x004fe400000010ff */
[----:B------:R-:W-:Y:S02]  /*4610*/  SHF.R.S32.HI R0, RZ, 0x1f, R43 ;  /* 0x0000001fff007819 */ /* 0x000fe4000001142b */
[----:B----4-:R-:W-:Y:S01]  /*4620*/  F2FP.BF16.F32.PACK_AB R21, R19, R16 ;  /* 0x000000101315723e */ /* 0x010fe200000010ff */
[----:B------:R4:W-:Y:S04]  /*4630*/  STG.E desc[UR8][R8.64], R3 ;  /* 0x0000000308007986 */ /* 0x0009e8000c101908 */
[----:B------:R4:W-:Y:S01]  /*4640*/  STG.E desc[UR8][R10.64], R21 ;  /* 0x000000150a007986 */ /* 0x0009e2000c101908 */
[----:B------:R-:W-:-:S13]  /*4650*/  ISETP.GT.AND.EX P0, PT, R25, R0, PT, P0 ;  /* 0x000000001900720c */ /* 0x000fda0003f04300 */
[----:B----4-:R-:W-:Y:S05]  /*4660*/  @P0 BRA `(.L_x_1417) ;  /* 0xfffffffc00a00947 */ /* 0x010fea000383ffff */
[----:B------:R-:W-:Y:S05]  /*4670*/  EXIT ;  /* 0x000000000000794d */ /* 0x000fea0003800000 */
.L_x_1418:
        /* <DEDUP_REMOVED lines=16> */
.L_x_5157:


//--------------------- .text._Z35group_norm_nhwc_bwd_one_pass_kernelI11Fp16IOBf16WLi128ELi60ELi480EEv26Group_norm_nhwc_bwd_params --------------------------
	.section	.text._Z35group_norm_nhwc_bwd_one_pass_kernelI11Fp16IOBf16WLi128ELi60ELi480EEv26Group_norm_nhwc_bwd_params,"ax",@progbits
	.align	128
        .global         _Z35group_norm_nhwc_bwd_one_pass_kernelI11Fp16IOBf16WLi128ELi60ELi480EEv26Group_norm_nhwc_bwd_params
        .type           _Z35group_norm_nhwc_bwd_one_pass_kernelI11Fp16IOBf16WLi128ELi60ELi480EEv26Group_norm_nhwc_bwd_params,@function
        .size           _Z35group_norm_nhwc_bwd_one_pass_kernelI11Fp16IOBf16WLi128ELi60ELi480EEv26Group_norm_nhwc_bwd_params,(.L_x_5158 - _Z35group_norm_nhwc_bwd_one_pass_kernelI11Fp16IOBf16WLi128ELi60ELi480EEv26Group_norm_nhwc_bwd_params)
        .other          _Z35group_norm_nhwc_bwd_one_pass_kernelI11Fp16IOBf16WLi128ELi60ELi480EEv26Group_norm_nhwc_bwd_params,@"STO_CUDA_ENTRY STV_DEFAULT"
_Z35group_norm_nhwc_bwd_one_pass_kernelI11Fp16IOBf16WLi128ELi60ELi480EEv26Group_norm_nhwc_bwd_params:
.text._Z35group_norm_nhwc_bwd_one_pass_kernelI11Fp16IOBf16WLi128ELi60ELi480EEv26Group_norm_nhwc_bwd_params:
        /* <DEDUP_REMOVED lines=13> */
[----:B------:R-:W-:Y:S01]  /*00d0*/  UMOV UR5, 0x400 ;  /* 0x0000040000057882 */ /* 0x000fe20000000000 */
[----:B------:R-:W-:Y:S01]  /*00e0*/  LOP3.LUT R0, R0, 0xfffffffd, RZ, 0xc0, !PT ;  /* 0xfffffffd00007812 */ /* 0x000fe200078ec0ff */
[----:B------:R-:W-:Y:S01]  /*00f0*/  HFMA2.MMA R55, -RZ, RZ, 0, 0 ;  /* 0x00000000ff377435 */ /* 0x000fe200000001ff */
[----:B------:R-:W-:Y:S01]  /*0100*/  SHF.R.U32.HI R2, RZ, 0x4, R3 ;  /* 0x00000004ff027819 */ /* 0x000fe20000011603 */
[----:B------:R-:W0:Y:S08]  /*0110*/  LDC R5, c[0x0][0x2ac] ;  /* 0x0000ab00ff057b82 */ /* 0x000e300000000800 */
[----:B------:R-:W1:Y:S08]  /*0120*/  LDC.64 R6, c[0x0][0x288] ;  /* 0x0000a200ff067b82 */ /* 0x000e700000000a00 */
[----:B------:R-:W2:Y:S01]  /*0130*/  S2UR UR6, SR_CgaCtaId ;  /* 0x00000000000679c3 */ /* 0x000ea20000008800 */
[----:B0-----:R-:W-:-:S05]  /*0140*/  IMAD R2, R5, UR7, R2 ;  /* 0x0000000705027c24 */ /* 0x001fca000f8e0202 */
[C---:B------:R-:W-:Y:S02]  /*0150*/  IADD3 R3, R2.reuse, 0x10, RZ ;  /* 0x0000001002037810 */ /* 0x040fe40007ffe0ff */
[C---:B------:R-:W-:Y:S02]  /*0160*/  IADD3 R4, R2.reuse, 0x20, RZ ;  /* 0x0000002002047810 */ /* 0x040fe40007ffe0ff */
[----:B------:R-:W-:Y:S02]  /*0170*/  IADD3 R5, R2, 0x40, RZ ;  /* 0x0000004002057810 */ /* 0x000fe40007ffe0ff */
[----:B------:R-:W-:Y:S02]  /*0180*/  ISETP.LT.U32.AND P5, PT, R3, UR10, PT ;  /* 0x0000000a03007c0c */ /* 0x000fe4000bfa1070 */
[----:B------:R-:W-:Y:S02]  /*0190*/  SHF.R.S32.HI R3, RZ, 0x1f, R3 ;  /* 0x0000001fff037819 */ /* 0x000fe40000011403 */
[----:B------:R-:W-:Y:S01]  /*01a0*/  ISETP.LT.U32.AND P4, PT, R4, UR10, PT ;  /* 0x0000000a04007c0c */ /* 0x000fe2000bf81070 */
[----:B--2---:R-:W-:Y:S01]  /*01b0*/  ULEA UR5, UR6, UR5, 0x18 ;  /* 0x0000000506057291 */ /* 0x004fe2000f8ec03f */
[----:B------:R-:W-:-:S02]  /*01c0*/  ISETP.LT.U32.AND P2, PT, R5, UR10, PT ;  /* 0x0000000a05007c0c */ /* 0x000fc4000bf41070 */
[----:B------:R-:W-:Y:S02]  /*01d0*/  SHF.R.S32.HI R4, RZ, 0x1f, R4 ;  /* 0x0000001fff047819 */ /* 0x000fe40000011404 */
[----:B------:R-:W-:Y:S02]  /*01e0*/  SHF.R.S32.HI R5, RZ, 0x1f, R5 ;  /* 0x0000001fff057819 */ /* 0x000fe40000011405 */
[----:B------:R-:W-:Y:S02]  /*01f0*/  IADD3 R8, R2, 0x30, RZ ;  /* 0x0000003002087810 */ /* 0x000fe40007ffe0ff */
[----:B------:R-:W-:Y:S02]  /*0200*/  ISETP.LT.AND.EX P5, PT, R3, UR11, !P1, P5 ;  /* 0x0000000b03007c0c */ /* 0x000fe4000cfa1350 */
[----:B------:R-:W-:Y:S02]  /*0210*/  ISETP.LT.AND.EX P4, PT, R4, UR11, !P1, P4 ;  /* 0x0000000b04007c0c */ /* 0x000fe4000cf81340 */
[----:B------:R-:W-:Y:S01]  /*0220*/  ISETP.LT.AND.EX P2, PT, R5, UR11, !P1, P2 ;  /* 0x0000000b05007c0c */ /* 0x000fe2000cf41320 */
[----:B-1----:R-:W-:Y:S01]  /*0230*/  IMAD.WIDE.U32 R4, R6, 0x3, RZ ;  /* 0x0000000306047825 */ /* 0x002fe200078e00ff */
        /* <DEDUP_REMOVED lines=18> */
[----:B------:R-:W-:-:S02]  /*0360*/  SHF.R.S64 R58, R58, 0x1, R61 ;  /* 0x000000013a3a7819 */ /* 0x000fc4000000103d */
[--C-:B------:R-:W-:Y:S02]  /*0370*/  SHF.R.S64 R57, R57, 0x1, R60.reuse ;  /* 0x0000000139397819 */ /* 0x100fe4000000103c */
[----:B------:R-:W-:Y:S02]  /*0380*/  SHF.R.S32.HI R3, RZ, 0x5, R3 ;  /* 0x00000005ff037819 */ /* 0x000fe40000011403 */
[----:B------:R-:W-:Y:S02]  /*0390*/  SHF.R.S32.HI R60, RZ, 0x1, R60 ;  /* 0x00000001ff3c7819 */ /* 0x000fe4000001143c */
[----:B------:R-:W-:Y:S02]  /*03a0*/  SHF.R.S32.HI R61, RZ, 0x1, R61 ;  /* 0x00000001ff3d7819 */ /* 0x000fe4000001143d */
[----:B------:R-:W-:Y:S02]  /*03b0*/  @P6 LOP3.LUT R0, R0, 0x2, RZ, 0xfc, !PT ;  /* 0x0000000200006812 */ /* 0x000fe400078efcff */
[----:B------:R-:W-:-:S02]  /*03c0*/  LEA R59, R3, UR5, 0x3 ;  /* 0x00000005033b7c11 */ /* 0x000fc4000f8e18ff */
[----:B------:R-:W-:Y:S02]  /*03d0*/  SHF.L.U64.HI R60, R57, 0x2, R60 ;  /* 0x00000002393c7819 */ /* 0x000fe4000001023c */
[----:B------:R-:W-:-:S07]  /*03e0*/  SHF.L.U64.HI R61, R58, 0x2, R61 ;  /* 0x000000023a3d7819 */ /* 0x000fce000001023d */
.L_x_1470:
[----:B------:R-:W0:Y:S01]  /*03f0*/  LDC R10, c[0x0][0x2a0] ;  /* 0x0000a800ff0a7b82 */ /* 0x000e220000000800 */
[----:B------:R-:W-:Y:S01]  /*0400*/  IABS R6, R37 ;  /* 0x0000002500067213 */ /* 0x000fe20000000000 */
[----:B------:R-:W-:Y:S01]  /*0410*/  ULDC.64 UR10, c[0x0][0x298] ;  /* 0x0000a600000a7ab9 */ /* 0x000fe20000000a00 */
[----:B------:R-:W-:Y:S02]  /*0420*/  LOP3.LUT P6, RZ, R0, 0x2, RZ, 0xc0, !PT ;  /* 0x0000000200ff7812 */ /* 0x000fe400078cc0ff */
[----:B------:R-:W-:Y:S02]  /*0430*/  CS2R R46, SRZ ;  /* 0x00000000002e7805 */ /* 0x000fe4000001ff00 */
[----:B------:R-:W-:Y:S02]  /*0440*/  SHF.R.S32.HI R12, RZ, 0x1f, R2 ;  /* 0x0000001fff0c7819 */ /* 0x000fe40000011402 */
[C---:B------:R-:W-:Y:S01]  /*0450*/  IADD3 R17, R2.reuse, 0x10, RZ ;  /* 0x0000001002117810 */ /* 0x040fe20007ffe0ff */
[----:B------:R-:W1:Y:S01]  /*0460*/  @P5 LDC.64 R34, c[0x0][0x230] ;  /* 0x00008c00ff225b82 */ /* 0x000e620000000a00 */
[----:B------:R-:W-:-:S02]  /*0470*/  IADD3 R20, R2, 0x30, RZ ;  /* 0x0000003002147810 */ /* 0x000fc40007ffe0ff */
        /* <DEDUP_REMOVED lines=31> */
[----:B-1----:R-:W-:-:S10]  /*0670*/  IMAD.WIDE.U32 R4, R7, -0x77777777, RZ ;  /* 0x8888888907047825 */ /* 0x002fd400078e00ff */
[----:B------:R-:W-:Y:S02]  /*0680*/  @P0 IADD3 R6, R6, 0x1, RZ ;  /* 0x0000000106060810 */ /* 0x000fe40007ffe0ff */
[----:B------:R-:W-:Y:S02]  /*0690*/  ISETP.GE.AND P0, PT, R37, RZ, PT ;  /* 0x000000ff2500720c */ /* 0x000fe40003f06270 */
[----:B------:R-:W-:Y:S02]  /*06a0*/  MOV R4, R6 ;  /* 0x0000000600047202 */ /* 0x000fe40000000f00 */
[----:B------:R-:W-:-:S05]  /*06b0*/  SHF.R.U32.HI R6, RZ, 0x4, R5 ;  /* 0x00000004ff067819 */ /* 0x000fca0000011605 */
[----:B------:R-:W-:Y:S02]  /*06c0*/  IMAD R16, R6, -0x1e, R7 ;  /* 0xffffffe206107824 */ /* 0x000fe400078e0207 */
[----:B------:R-:W1:Y:S02]  /*06d0*/  @P6 LDC.64 R6, c[0x0][0x288] ;  /* 0x0000a200ff066b82 */ /* 0x000e640000000a00 */
[----:B------:R-:W-:Y:S02]  /*06e0*/  @!P0 IADD3 R48, -R48, RZ, RZ ;  /* 0x000000ff30308210 */ /* 0x000fe40007ffe1ff */
[----:B------:R-:W-:Y:S02]  /*06f0*/  ISETP.GE.AND P0, PT, R3, RZ, PT ;  /* 0x000000ff0300720c */ /* 0x000fe40003f06270 */
[----:B------:R-:W-:Y:S02]  /*0700*/  LOP3.LUT R3, RZ, R10, RZ, 0x33, !PT ;  /* 0x0000000aff037212 */ /* 0x000fe400078e33ff */
[----:B------:R-:W-:-:S09]  /*0710*/  SHF.L.U32 R16, R16, 0x1, RZ ;  /* 0x0000000110107819 */ /* 0x000fd200000006ff */
        /* <DEDUP_REMOVED lines=13> */
[----:B------:R-:W-:-:S03]  /*07f0*/  ULDC.64 UR10, c[0x0][0x290] ;  /* 0x0000a400000a7ab9 */ /* 0x000fc60000000a00 */
[----:B-1----:R-:W-:Y:S01]  /*0800*/  @P6 IMAD R3, R12, R6, RZ ;  /* 0x000000060c036224 */ /* 0x002fe200078e02ff */
[----:B------:R-:W-:Y:S02]  /*0810*/  IADD3 R11, R9, R11, RZ ;  /* 0x0000000b090b7210 */ /* 0x000fe40007ffe0ff */
[----:B------:R-:W-:Y:S01]  /*0820*/  @P6 MOV R10, R8 ;  /* 0x00000008000a6202 */ /* 0x000fe20000000f00 */
[----:B------:R-:W-:-:S04]  /*0830*/  @P6 IMAD R3, R2, R7, R3 ;  /* 0x0000000702036224 */ /* 0x000fc800078e0203 */
        /* <DEDUP_REMOVED lines=16> */
[C---:B------:R-:W-:Y:S02]  /*0940*/  @P5 SHF.L.U64.HI R18, R12.reuse, 0x1, R13 ;  /* 0x000000010c125819 */ /* 0x040fe4000001020d */
[----:B------:R-:W-:Y:S02]  /*0950*/  @P5 SHF.L.U32 R3, R12, 0x1, RZ ;  /* 0x000000010c035819 */ /* 0x000fe400000006ff */
[----:B------:R-:W-:Y:S02]  /*0960*/  SHF.R.S32.HI R13, RZ, 0x1f, R17 ;  /* 0x0000001fff0d7819 */ /* 0x000fe40000011411 */
[----:B------:R-:W-:Y:S02]  /*0970*/  @P6 IADD3.X R41, R14, R41, RZ, P0, !PT ;  /* 0x000000290e296210 */ /* 0x000fe400007fe4ff */
[----:B------:R-:W-:Y:S01]  /*0980*/  @P5 IADD3 R34, P0, R3, R34, RZ ;  /* 0x0000002203225210 */ /* 0x000fe20007f1e0ff */
[----:B-1----:R-:W-:Y:S01]  /*0990*/  @P4 IMAD R12, R13, R6, RZ ;  /* 0x000000060d0c4224 */ /* 0x002fe200078e02ff */
[----:B------:R-:W-:-:S02]  /*09a0*/  @P4 MOV R14, R8 ;  /* 0x00000008000e4202 */ /* 0x000fc40000000f00 */
[C---:B------:R-:W-:Y:S02]  /*09b0*/  @P5 IADD3.X R35, R18.reuse, R35, RZ, P0, !PT ;  /* 0x0000002312235210 */ /* 0x040fe400007fe4ff */
[----:B------:R-:W-:Y:S02]  /*09c0*/  @P4 MOV R15, R11 ;  /* 0x0000000b000f4202 */ /* 0x000fe40000000f00 */
[----:B----4-:R-:W-:Y:S01]  /*09d0*/  @P5 IADD3 R32, P0, R3, R32, RZ ;  /* 0x0000002003205210 */ /* 0x010fe20007f1e0ff */
[C---:B------:R-:W-:Y:S02]  /*09e0*/  @P4 IMAD R3, R17.reuse, R7, R12 ;  /* 0x0000000711034224 */ /* 0x040fe400078e020c */
[----:B------:R-:W0:Y:S01]  /*09f0*/  @P2 LDC.64 R12, c[0x0][0x288] ;  /* 0x0000a200ff0c2b82 */ /* 0x000e220000000a00 */
[----:B------:R-:W-:Y:S01]  /*0a00*/  @P4 IMAD.WIDE.U32 R6, R17, R6, R14 ;  /* 0x0000000611064225 */ /* 0x000fe200078e000e */
[----:B------:R-:W-:Y:S02]  /*0a10*/  SHF.R.S32.HI R15, RZ, 0x1f, R20 ;  /* 0x0000001fff0f7819 */ /* 0x000fe40000011414 */
[----:B------:R-:W-:-:S02]  /*0a20*/  @P5 IADD3.X R33, R18, R33, RZ, P0, !PT ;  /* 0x0000002112215210 */ /* 0x000fc400007fe4ff */
[----:B------:R-:W-:Y:S01]  /*0a30*/  @P4 IADD3 R3, R7, R3, RZ ;  /* 0x0000000307034210 */ /* 0x000fe20007ffe0ff */
[----:B--2---:R-:W-:Y:S01]  /*0a40*/  @P3 IMAD R14, R15, R4, RZ ;  /* 0x000000040f0e3224 */ /* 0x004fe200078e02ff */
[----:B------:R-:W-:Y:S02]  /*0a50*/  @P3 MOV R15, R11 ;  /* 0x0000000b000f3202 */ /* 0x000fe40000000f00 */
[----:B------:R-:W-:Y:S01]  /*0a60*/  @P4 SHF.L.U64.HI R18, R6, 0x1, R3 ;  /* 0x0000000106124819 */ /* 0x000fe20000010203 */
[----:B------:R-:W-:Y:S01]  /*0a70*/  @P3 IMAD R19, R20, R5, R14 ;  /* 0x0000000514133224 */ /* 0x000fe200078e020e */
[----:B------:R-:W-:Y:S02]  /*0a80*/  @P3 MOV R14, R8 ;  /* 0x00000008000e3202 */ /* 0x000fe40000000f00 */
[----:B------:R-:W-:Y:S02]  /*0a90*/  IADD3 R3, R2, 0x40, RZ ;  /* 0x0000004002037810 */ /* 0x000fe40007ffe0ff */
[----:B------:R-:W-:Y:S01]  /*0aa0*/  @P4 SHF.L.U32 R17, R6, 0x1, RZ ;  /* 0x0000000106114819 */ /* 0x000fe200000006ff */
[----:B------:R-:W-:Y:S01]  /*0ab0*/  @P3 IMAD.WIDE.U32 R4, R20, R4, R14 ;  /* 0x0000000414043225 */ /* 0x000fe200078e000e */
[----:B------:R-:W-:Y:S01]  /*0ac0*/  SHF.R.S32.HI R15, RZ, 0x1f, R3 ;  /* 0x0000001fff0f7819 */ /* 0x000fe20000011403 */
[----:B------:R-:W1:Y:S01]  /*0ad0*/  @P1 LDC.64 R6, c[0x0][0x288] ;  /* 0x0000a200ff061b82 */ /* 0x000e620000000a00 */
[----:B------:R-:W-:-:S02]  /*0ae0*/  @P4 IADD3 R30, P0, R17, R30, RZ ;  /* 0x0000001e111e4210 */ /* 0x000fc40007f1e0ff */
[----:B------:R-:W-:Y:S01]  /*0af0*/  @P3 IADD3 R5, R5, R19, RZ ;  /* 0x0000001305053210 */ /* 0x000fe20007ffe0ff */
[----:B0-----:R-:W-:Y:S01]  /*0b00*/  @P2 IMAD R20, R15, R12, RZ ;  /* 0x0000000c0f142224 */ /* 0x001fe200078e02ff */
[C---:B------:R-:W-:Y:S02]  /*0b10*/  @P3 SHF.L.U32 R15, R4.reuse, 0x1, RZ ;  /* 0x00000001040f3819 */ /* 0x040fe400000006ff */
[----:B------:R-:W-:Y:S01]  /*0b20*/  @P3 SHF.L.U64.HI R14, R4, 0x1, R5 ;  /* 0x00000001040e3819 */ /* 0x000fe20000010205 */
[----:B------:R-:W-:Y:S01]  /*0b30*/  @P2 IMAD R39, R3, R13, R20 ;  /* 0x0000000d03272224 */ /* 0x000fe200078e0214 */
[----:B------:R-:W-:Y:S01]  /*0b40*/  @P4 IADD3.X R31, R18, R31, RZ, P0, !PT ;  /* 0x0000001f121f4210 */ /* 0x000fe200007fe4ff */
[----:B------:R-:W0:Y:S01]  /*0b50*/  @P2 LDC.64 R20, c[0x0][0x228] ;  /* 0x00008a00ff142b82 */ /* 0x000e220000000a00 */
[----:B------:R-:W-:Y:S02]  /*0b60*/  @P2 MOV R4, R8 ;  /* 0x0000000800042202 */ /* 0x000fe40000000f00 */
[----:B------:R-:W-:-:S02]  /*0b70*/  @P2 MOV R5, R11 ;  /* 0x0000000b00052202 */ /* 0x000fc40000000f00 */
[----:B------:R-:W-:Y:S02]  /*0b80*/  @P4 IADD3 R28, P0, R17, R28, RZ ;  /* 0x0000001c111c4210 */ /* 0x000fe40007f1e0ff */
[----:B------:R-:W-:Y:S01]  /*0b90*/  IADD3 R17, R2, 0x50, RZ ;  /* 0x0000005002117810 */ /* 0x000fe20007ffe0ff */
[----:B------:R-:W-:Y:S01]  /*0ba0*/  @P2 IMAD.WIDE.U32 R12, R3, R12, R4 ;  /* 0x0000000c030c2225 */ /* 0x000fe200078e0004 */
[----:B------:R-:W-:Y:S01]  /*0bb0*/  @P4 IADD3.X R29, R18, R29, RZ, P0, !PT ;  /* 0x0000001d121d4210 */ /* 0x000fe200007fe4ff */
[----:B------:R-:W2:Y:S01]  /*0bc0*/  LDC R3, c[0x0][0x2ac] ;  /* 0x0000ab00ff037b82 */ /* 0x000ea20000000800 */
[----:B------:R-:W-:Y:S02]  /*0bd0*/  @P3 IADD3 R26, P0, R15, R26, RZ ;  /* 0x0000001a0f1a3210 */ /* 0x000fe40007f1e0ff */
[----:B------:R-:W-:Y:S02]  /*0be0*/  @P2 IADD3 R13, R13, R39, RZ ;  /* 0x000000270d0d2210 */ /* 0x000fe40007ffe0ff */
[----:B------:R-:W-:-:S02]  /*0bf0*/  SHF.R.S32.HI R45, RZ, 0x1f, R17 ;  /* 0x0000001fff2d7819 */ /* 0x000fc40000011411 */
[----:B------:R-:W-:Y:S01]  /*0c00*/  @P3 IADD3.X R27, R14, R27, RZ, P0, !PT ;  /* 0x0000001b0e1b3210 */ /* 0x000fe200007fe4ff */
[----:B------:R-:W4:Y:S01]  /*0c10*/  @P1 LDC.64 R18, c[0x0][0x230] ;  /* 0x00008c00ff121b82 */ /* 0x000f220000000a00 */
[C---:B------:R-:W-:Y:S01]  /*0c20*/  @P2 SHF.L.U32 R39, R12.reuse, 0x1, RZ ;  /* 0x000000010c272819 */ /* 0x040fe200000006ff */
[----:B-1----:R-:W-:Y:S01]  /*0c30*/  @P1 IMAD R44, R45, R6, RZ ;  /* 0x000000062d2c1224 */ /* 0x002fe200078e02ff */
[----:B------:R-:W-:Y:S02]  /*0c40*/  @P2 SHF.L.U64.HI R38, R12, 0x1, R13 ;  /* 0x000000010c262819 */ /* 0x000fe4000001020d */
[----:B------:R-:W-:Y:S01]  /*0c50*/  @P3 IADD3 R24, P0, R15, R24, RZ ;  /* 0x000000180f183210 */ /* 0x000fe20007f1e0ff */
[----:B------:R-:W-:Y:S01]  /*0c60*/  @P1 IMAD R7, R17, R7, R44 ;  /* 0x0000000711071224 */ /* 0x000fe200078e022c */
[----:B------:R-:W-:Y:S01]  /*0c70*/  @P1 MOV R12, R8 ;  /* 0x00000008000c1202 */ /* 0x000fe20000000f00 */
[----:B------:R-:W1:Y:S01]  /*0c80*/  @P1 LDC.64 R4, c[0x0][0x228] ;  /* 0x00008a00ff041b82 */ /* 0x000e620000000a00 */
[----:B------:R-:W-:-:S02]  /*0c90*/  @P1 MOV R13, R11 ;  /* 0x0000000b000d1202 */ /* 0x000fc40000000f00 */
[----:B------:R-:W-:Y:S01]  /*0ca0*/  @P3 IADD3.X R25, R14, R25, RZ, P0, !PT ;  /* 0x000000190e193210 */ /* 0x000fe200007fe4ff */
[----:B------:R-:W-:Y:S01]  /*0cb0*/  IMAD.WIDE.U32 R14, R36, -0x77777777, RZ ;  /* 0x88888889240e7825 */ /* 0x000fe200078e00ff */
[----:B---3--:R-:W-:-:S03]  /*0cc0*/  @P2 IADD3 R22, P0, R39, R22, RZ ;  /* 0x0000001627162210 */ /* 0x008fc60007f1e0ff */
[----:B------:R-:W-:Y:S01]  /*0cd0*/  @P1 IMAD.WIDE.U32 R12, R17, R6, R12 ;  /* 0x00000006110c1225 */ /* 0x000fe200078e000c */
[----:B------:R-:W-:Y:S02]  /*0ce0*/  @P2 IADD3.X R23, R38, R23, RZ, P0, !PT ;  /* 0x0000001726172210 */ /* 0x000fe400007fe4ff */
[----:B0-----:R-:W-:Y:S02]  /*0cf0*/  @P2 IADD3 R20, P0, R39, R20, RZ ;  /* 0x0000001427142210 */ /* 0x001fe40007f1e0ff */
[----:B------:R-:W-:Y:S02]  /*0d00*/  @P1 IADD3 R13, R13, R7, RZ ;  /* 0x000000070d0d1210 */ /* 0x000fe40007ffe0ff */
[----:B------:R-:W-:Y:S02]  /*0d10*/  SHF.R.U32.HI R14, RZ, 0x4, R15 ;  /* 0x00000004ff0e7819 */ /* 0x000fe4000001160f */
[----:B------:R-:W-:Y:S02]  /*0d20*/  @P1 SHF.L.U32 R7, R12, 0x1, RZ ;  /* 0x000000010c071819 */ /* 0x000fe400000006ff */
[----:B------:R-:W-:Y:S01]  /*0d30*/  @P2 IADD3.X R21, R38, R21, RZ, P0, !PT ;  /* 0x0000001526152210 */ /* 0x000fe200007fe4ff */
[----:B--2---:R-:W-:Y:S01]  /*0d40*/  IMAD R3, R3, UR7, R14 ;  /* 0x0000000703037c24 */ /* 0x004fe2000f8e020e */
[----:B------:R-:W-:-:S02]  /*0d50*/  @P1 SHF.L.U64.HI R12, R12, 0x1, R13 ;  /* 0x000000010c0c1819 */ /* 0x000fc4000001020d */
[----:B------:R-:W-:Y:S02]  /*0d60*/  CS2R R38, SRZ ;  /* 0x0000000000267805 */ /* 0x000fe4000001ff00 */
[----:B----4-:R-:W-:Y:S02]  /*0d70*/  @P1 IADD3 R18, P0, R7, R18, RZ ;  /* 0x0000001207121210 */ /* 0x010fe40007f1e0ff */
[----:B------:R-:W-:Y:S02]  /*0d80*/  IADD3 R3, R3, 0x60, RZ ;  /* 0x0000006003037810 */ /* 0x000fe40007ffe0ff */
[----:B------:R-:W-:Y:S02]  /*0d90*/  @P1 IADD3.X R19, R12, R19, RZ, P0, !PT ;  /* 0x000000130c131210 */ /* 0x000fe400007fe4ff */
[----:B-1----:R-:W-:Y:S02]  /*0da0*/  @P1 IADD3 R4, P0, R7, R4, RZ ;  /* 0x0000000407041210 */ /* 0x002fe40007f1e0ff */
[----:B------:R-:W-:-:S02]  /*0db0*/  IADD3 R17, R2, 0x70, RZ ;  /* 0x0000007002117810 */ /* 0x000fc40007ffe0ff */
[----:B------:R-:W-:Y:S02]  /*0dc0*/  @P1 IADD3.X R5, R12, R5, RZ, P0, !PT ;  /* 0x000000050c051210 */ /* 0x000fe400007fe4ff */
[----:B------:R-:W-:Y:S02]  /*0dd0*/  ISETP.GE.U32.AND P0, PT, R3, UR10, PT ;  /* 0x0000000a03007c0c */ /* 0x000fe4000bf06070 */
[----:B------:R-:W-:-:S04]  /*0de0*/  SHF.R.S32.HI R3, RZ, 0x1f, R3 ;  /* 0x0000001fff037819 */ /* 0x000fc80000011403 */
[----:B------:R-:W-:Y:S02]  /*0df0*/  ISETP.GE.AND.EX P0, PT, R3, UR11, PT, P0 ;  /* 0x0000000b03007c0c */ /* 0x000fe4000bf06300 */
[----:B------:R-:W-:Y:S02]  /*0e00*/  IADD3 R3, R2, 0x60, RZ ;  /* 0x0000006002037810 */ /* 0x000fe40007ffe0ff */
[----:B------:R-:W-:Y:S02]  /*0e10*/  ISETP.LT.U32.AND P0, PT, R36, 0x1e0, !P0 ;  /* 0x000001e02400780c */ /* 0x000fe40004701070 */
[----:B------:R-:W-:-:S11]  /*0e20*/  SHF.R.S32.HI R15, RZ, 0x1f, R3 ;  /* 0x0000001fff0f7819 */ /* 0x000fd60000011403 */
        /* <DEDUP_REMOVED lines=13> */
[----:B------:R-:W-:-:S03]  /*0f00*/  SHF.R.S32.HI R56, RZ, 0x1f, R17 ;  /* 0x0000001fff387819 */ /* 0x000fc60000011411 */
[----:B------:R-:W5:Y:S01]  /*0f10*/  @P0 LDG.E R38, desc[UR8][R6.64] ;  /* 0x0000000806260981 */ /* 0x000f62000c1e1900 */
[----:B0-----:R-:W-:-:S04]  /*0f20*/  @P0 IADD3 R12, P6, R3, R12, RZ ;  /* 0x0000000c030c0210 */ /* 0x001fc80007fde0ff */
[----:B------:R-:W-:-:S05]  /*0f30*/  @P0 IADD3.X R13, R14, R13, RZ, P6, !PT ;  /* 0x0000000d0e0d0210 */ /* 0x000fca00037fe4ff */
[----:B------:R0:W5:Y:S01]  /*0f40*/  @P0 LDG.E R47, desc[UR8][R12.64] ;  /* 0x000000080c2f0981 */ /* 0x000162000c1e1900 */
[----:B------:R-:W-:-:S04]  /*0f50*/  ISETP.GE.U32.AND P0, PT, R17, UR10, PT ;  /* 0x0000000a11007c0c */ /* 0x000fc8000bf06070 */
[----:B------:R-:W-:-:S04]  /*0f60*/  ISETP.GE.AND.EX P0, PT, R56, UR11, PT, P0 ;  /* 0x0000000b38007c0c */ /* 0x000fc8000bf06300 */
        /* <DEDUP_REMOVED lines=13> */
[----:B------:R-:W-:Y:S02]  /*1040*/  @!P0 IADD3.X R7, R12, R7, RZ, P6, !PT ;  /* 0x000000070c078210 */ /* 0x000fe400037fe4ff */
[----:B------:R-:W-:Y:S02]  /*1050*/  CS2R R44, SRZ ;  /* 0x00000000002c7805 */ /* 0x000fe4000001ff00 */
[----:B------:R-:W-:Y:S02]  /*1060*/  MOV R54, RZ ;  /* 0x000000ff00367202 */ /* 0x000fe40000000f00 */
[----:B------:R-:W-:Y:S02]  /*1070*/  CS2R R52, SRZ ;  /* 0x0000000000347805 */ /* 0x000fe4000001ff00 */
[----:B------:R-:W-:Y:S01]  /*1080*/  CS2R R50, SRZ ;  /* 0x0000000000327805 */ /* 0x000fe2000001ff00 */
[----:B------:R-:W5:Y:S04]  /*1090*/  @!P0 LDG.E R39, desc[UR8][R6.64] ;  /* 0x0000000806278981 */ /* 0x000f68000c1e1900 */
[----:B------:R-:W5:Y:S04]  /*10a0*/  @P5 LDG.E R45, desc[UR8][R34.64] ;  /* 0x00000008222d5981 */ /* 0x000f68000c1e1900 */
[----:B------:R-:W5:Y:S04]  /*10b0*/  @P5 LDG.E R53, desc[UR8][R32.64] ;  /* 0x0000000820355981 */ /* 0x000f68000c1e1900 */
[----:B------:R-:W5:Y:S01]  /*10c0*/  @P4 LDG.E R52, desc[UR8][R28.64] ;  /* 0x000000081c344981 */ /* 0x000f62000c1e1900 */
[----:B0-----:R-:W-:-:S03]  /*10d0*/  @!P0 IADD3 R14, P6, R3, R14, RZ ;  /* 0x0000000e030e8210 */ /* 0x001fc60007fde0ff */
[----:B------:R-:W5:Y:S01]  /*10e0*/  @P2 LDG.E R50, desc[UR8][R20.64] ;  /* 0x0000000814322981 */ /* 0x000f62000c1e1900 */
[----:B------:R-:W-:Y:S02]  /*10f0*/  @!P0 IADD3.X R15, R12, R15, RZ, P6, !PT ;  /* 0x0000000f0c0f8210 */ /* 0x000fe400037fe4ff */
[----:B------:R-:W0:Y:S01]  /*1100*/  LDC.64 R12, c[0x0][0x248] ;  /* 0x00009200ff0c7b82 */ /* 0x000e220000000a00 */
[----:B------:R-:W-:Y:S01]  /*1110*/  LOP3.LUT P6, RZ, R0, 0x2, RZ, 0xc0, !PT ;  /* 0x0000000200ff7812 */ /* 0x000fe200078cc0ff */
[----:B------:R-:W5:Y:S04]  /*1120*/  @P3 LDG.E R51, desc[UR8][R24.64] ;  /* 0x0000000818333981 */ /* 0x000f68000c1e1900 */
[----:B------:R-:W5:Y:S08]  /*1130*/  @!P0 LDG.E R46, desc[UR8][R14.64] ;  /* 0x000000080e2e8981 */ /* 0x000f70000c1e1900 */
[----:B------:R1:W5:Y:S04]  /*1140*/  @P6 LDG.E R44, desc[UR8][R42.64] ;  /* 0x000000082a2c6981 */ /* 0x000368000c1e1900 */
[----:B------:R2:W5:Y:S01]  /*1150*/  @P6 LDG.E R54, desc[UR8][R40.64] ;  /* 0x0000000828366981 */ /* 0x000562000c1e1900 */
[----:B0-----:R-:W-:-:S06]  /*1160*/  IMAD.WIDE R12, R37, 0x8, R12 ;  /* 0x00000008250c7825 */ /* 0x001fcc00078e020c */
[----:B------:R-:W3:Y:S01]  /*1170*/  LDG.E.64 R12, desc[UR8][R12.64] ;  /* 0x000000080c0c7981 */ /* 0x000ee2000c1e1b00 */
[----:B-1----:R-:W-:Y:S02]  /*1180*/  CS2R R42, SRZ ;  /* 0x00000000002a7805 */ /* 0x002fe4000001ff00 */
[----:B--2---:R-:W-:-:S04]  /*1190*/  CS2R R40, SRZ ;  /* 0x0000000000287805 */ /* 0x004fc8000001ff00 */
[----:B------:R-:W5:Y:S04]  /*11a0*/  @P4 LDG.E R42, desc[UR8][R30.64] ;  /* 0x000000081e2a4981 */ /* 0x000f68000c1e1900 */
[----:B------:R-:W5:Y:S04]  /*11b0*/  @P3 LDG.E R43, desc[UR8][R26.64] ;  /* 0x000000081a2b3981 */ /* 0x000f68000c1e1900 */
[----:B------:R-:W5:Y:S04]  /*11c0*/  @P2 LDG.E R40, desc[UR8][R22.64] ;  /* 0x0000000816282981 */ /* 0x000f68000c1e1900 */
[----:B------:R-:W5:Y:S01]  /*11d0*/  @P1 LDG.E R41, desc[UR8][R18.64] ;  /* 0x0000000812291981 */ /* 0x000f62000c1e1900 */
[----:B------:R-:W-:-:S02]  /*11e0*/  MOV R7, 0x3f800000 ;  /* 0x3f80000000077802 */ /* 0x000fc40000000f00 */
[----:B------:R-:W-:Y:S01]  /*11f0*/  MOV R49, RZ ;  /* 0x000000ff00317202 */ /* 0x000fe20000000f00 */
[----:B------:R-:W-:Y:S01]  /*1200*/  BSSY B0, `(.L_x_1420) ;  /* 0x000001f000007945 */ /* 0x000fe20003800000 */
[----:B------:R-:W-:Y:S02]  /*1210*/  MOV R6, RZ ;  /* 0x000000ff00067202 */ /* 0x000fe40000000f00 */
[----:B------:R-:W-:Y:S02]  /*1220*/  MOV R3, RZ ;  /* 0x000000ff00037202 */ /* 0x000fe40000000f00 */
[----:B------:R0:W5:Y:S02]  /*1230*/  @P1 LDG.E R49, desc[UR8][R4.64] ;  /* 0x0000000804311981 */ /* 0x000164000c1e1900 */
[----:B0-----:R-:W-:Y:S02]  /*1240*/  MOV R5, RZ ;  /* 0x000000ff00057202 */ /* 0x001fe40000000f00 */
[----:B------:R-:W-:Y:S01]  /*1250*/  MOV R4, RZ ;  /* 0x000000ff00047202 */ /* 0x000fe20000000f00 */
[----:B---3--:R-:W-:-:S05]  /*1260*/  FFMA.FTZ R24, -R12, R12, R13 ;  /* 0x0000000c0c187223 */ /* 0x008fca000001010d */
[----:B------:R-:W-:-:S13]  /*1270*/  FSETP.GTU.FTZ.AND P0, PT, R24, RZ, PT ;  /* 0x000000ff1800720b */ /* 0x000fda0003f1c000 */
[----:B------:R-:W0:Y:S02]  /*1280*/  @P0 LDC R13, c[0x0][0x250] ;  /* 0x00009400ff0d0b82 */ /* 0x000e240000000800 */
[----:B0-----:R-:W-:-:S04]  /*1290*/  @P0 FADD.FTZ R13, R24, R13 ;  /* 0x0000000d180d0221 */ /* 0x001fc80000010000 */
[----:B------:R0:W1:Y:S01]  /*12a0*/  @P0 MUFU.RSQ R7, R13 ;  /* 0x0000000d00070308 */ /* 0x0000620000001400 */
[----:B------:R-:W-:-:S13]  /*12b0*/  ISETP.GT.U32.AND P0, PT, R36, 0x1df, PT ;  /* 0x000001df2400780c */ /* 0x000fda0003f04070 */
[----:B0-----:R-:W-:Y:S05]  /*12c0*/  @P0 BRA `(.L_x_1421) ;  /* 0x0000000000480947 */ /* 0x001fea0003800000 */
[----:B------:R-:W-:Y:S01]  /*12d0*/  ULDC.U8 UR5, c[0x0][0x2a4] ;  /* 0x0000a90000057ab9 */ /* 0x000fe20000000000 */
[----:B------:R-:W-:Y:S01]  /*12e0*/  IMAD R3, R48, 0x3c, RZ ;  /* 0x0000003c30037824 */ /* 0x000fe200078e02ff */
[----:B------:R-:W-:-:S04]  /*12f0*/  ISETP.NE.AND P0, PT, RZ, UR5, PT ;  /* 0x00000005ff007c0c */ /* 0x000fc8000bf05270 */
[----:B------:R-:W-:Y:S02]  /*1300*/  IADD3 R3, R16, R3, RZ ;  /* 0x0000000310037210 */ /* 0x000fe40007ffe0ff */
[----:B------:R-:W0:Y:S02]  /*1310*/  LDC.64 R16, c[0x0][0x238] ;  /* 0x00008e00ff107b82 */ /* 0x000e240000000a00 */
[----:B------:R-:W-:-:S06]  /*1320*/  SHF.R.S32.HI R6, RZ, 0x1f, R3 ;  /* 0x0000001fff067819 */ /* 0x000fcc0000011403 */
[----:B------:R-:W2:Y:S01]  /*1330*/  @P0 LDC.64 R14, c[0x0][0x240] ;  /* 0x00009000ff0e0b82 */ /* 0x000ea20000000a00 */
[C---:B0-----:R-:W-:Y:S01]  /*1340*/  IMAD.WIDE R16, R3.reuse, 0x2, R16 ;  /* 0x0000000203107825 */ /* 0x041fe200078e0210 */
[----:B--2---:R-:W-:-:S04]  /*1350*/  @P0 LEA R14, P6, R3, R14, 0x1 ;  /* 0x0000000e030e0211 */ /* 0x004fc800078c08ff */
[----:B------:R-:W-:Y:S02]  /*1360*/  @P0 LEA.HI.X R15, R3, R15, R6, 0x1, P6 ;  /* 0x0000000f030f0211 */ /* 0x000fe400030f0c06 */
[----:B------:R-:W2:Y:S04]  /*1370*/  LDG.E.U16 R6, desc[UR8][R16.64] ;  /* 0x0000000810067981 */ /* 0x000ea8000c1e1500 */
[----:B------:R-:W3:Y:S04]  /*1380*/  @P0 LDG.E.U16 R18, desc[UR8][R14.64] ;  /* 0x000000080e120981 */ /* 0x000ee8000c1e1500 */
[----:B------:R-:W4:Y:S04]  /*1390*/  @P0 LDG.E.U16 R13, desc[UR8][R14.64+0x2] ;  /* 0x000002080e0d0981 */ /* 0x000f28000c1e1500 */
[----:B------:R-:W4:Y:S01]  /*13a0*/  LDG.E.U16 R3, desc[UR8][R16.64+0x2] ;  /* 0x0000020810037981 */ /* 0x000f22000c1e1500 */
[----:B--2---:R-:W-:-:S02]  /*13b0*/  SHF.L.U32 R6, R6, 0x10, RZ ;  /* 0x0000001006067819 */ /* 0x004fc400000006ff */
[----:B---3--:R-:W-:Y:S02]  /*13c0*/  @P0 SHF.L.U32 R5, R18, 0x10, RZ ;  /* 0x0000001012050819 */ /* 0x008fe400000006ff */
[----:B----4-:R-:W-:Y:S02]  /*13d0*/  @P0 SHF.L.U32 R4, R13, 0x10, RZ ;  /* 0x000000100d040819 */ /* 0x010fe400000006ff */
[----:B------:R-:W-:-:S07]  /*13e0*/  SHF.L.U32 R3, R3, 0x10, RZ ;  /* 0x0000001003037819 */ /* 0x000fce00000006ff */
.L_x_1421:
[----:B------:R-:W-:Y:S05]  /*13f0*/  BSYNC B0 ;  /* 0x0000000000007941 */ /* 0x000fea0003800000 */
.L_x_1420:
        /* <DEDUP_REMOVED lines=10> */
[C---:B------:R-:W-:Y:S01]  /*14a0*/  FADD.FTZ R22, -R12.reuse, R21 ;  /* 0x000000150c167221 */ /* 0x040fe20000010100 */
[----:B------:R-:W-:Y:S02]  /*14b0*/  HADD2.F32 R18, -RZ, R54.H1_H1 ;  /* 0x30000036ff127230 */ /* 0x000fe40000004100 */
[----:B------:R-:W-:Y:S01]  /*14c0*/  FADD.FTZ R20, -R12, R23 ;  /* 0x000000170c147221 */ /* 0x000fe20000010100 */
[--C-:B------:R-:W-:Y:S02]  /*14d0*/  HADD2.F32 R17, -RZ, R53.reuse.H0_H0 ;  /* 0x20000035ff117230 */ /* 0x100fe40000004100 */
[-C--:B-1----:R-:W-:Y:S01]  /*14e0*/  FMUL.FTZ R14, R14, R7.reuse ;  /* 0x000000070e0e7220 */ /* 0x082fe20000410000 */
        /* <DEDUP_REMOVED lines=22> */
.L_x_1422:
        /* <DEDUP_REMOVED lines=26> */
.L_x_1423:
[----:B------:R-:W-:Y:S01]  /*17f0*/  FADD.FTZ R20, RZ, R19 ;  /* 0x00000013ff147221 */ /* 0x000fe20000010000 */
[----:B------:R-:W-:Y:S01]  /*1800*/  FFMA.FTZ R26, R13, R24, R14 ;  /* 0x000000180d1a7223 */ /* 0x000fe2000001000e */
[----:B------:R-:W-:Y:S01]  /*1810*/  FMUL.FTZ R25, R17, R6 ;  /* 0x0000000611197220 */ /* 0x000fe20000410000 */
[--C-:B------:R-:W-:Y:S02]  /*1820*/  HADD2.F32 R27, -RZ, R42.reuse.H0_H0 ;  /* 0x2000002aff1b7230 */ /* 0x100fe40000004100 */
[----:B------:R-:W-:Y:S01]  /*1830*/  FADD.FTZ R19, R20, R17 ;  /* 0x0000001114137221 */ /* 0x000fe20000010000 */
[----:B------:R-:W-:Y:S01]  /*1840*/  FFMA.FTZ R20, R13, R18, RZ ;  /* 0x000000120d147223 */ /* 0x000fe200000100ff */
[----:B------:R-:W-:Y:S02]  /*1850*/  HADD2.F32 R13, -RZ, R42.H1_H1 ;  /* 0x3000002aff0d7230 */ /* 0x000fe40000004100 */
[----:B------:R-:W-:Y:S01]  /*1860*/  FFMA.FTZ R14, R22, R17, R21 ;  /* 0x00000011160e7223 */ /* 0x000fe20000010015 */
[----:B------:R-:W-:Y:S01]  /*1870*/  FADD.FTZ R24, R24, R23 ;  /* 0x0000001718187221 */ /* 0x000fe20000010000 */
[----:B------:R-:W-:Y:S01]  /*1880*/  FADD.FTZ R21, RZ, R18 ;  /* 0x00000012ff157221 */ /* 0x000fe20000010000 */
[----:B------:R-:W-:Y:S01]  /*1890*/  FFMA.FTZ R23, R22, R25, R26 ;  /* 0x0000001916177223 */ /* 0x000fe2000001001a */
[----:B------:R-:W-:Y:S01]  /*18a0*/  FMUL.FTZ R18, R16, R3 ;  /* 0x0000000310127220 */ /* 0x000fe20000410000 */
[----:B------:R-:W-:Y:S01]  /*18b0*/  FFMA.FTZ R17, R15, R16, R20 ;  /* 0x000000100f117223 */ /* 0x000fe20000010014 */
[C---:B------:R-:W-:Y:S01]  /*18c0*/  FADD.FTZ R22, -R12.reuse, R27 ;  /* 0x0000001b0c167221 */ /* 0x040fe20000010100 */
[----:B------:R-:W-:Y:S01]  /*18d0*/  FADD.FTZ R20, -R12, R13 ;  /* 0x0000000d0c147221 */ /* 0x000fe20000010100 */
[----:B------:R-:W-:Y:S01]  /*18e0*/  FADD.FTZ R21, R21, R16 ;  /* 0x0000001015157221 */ /* 0x000fe20000010000 */
[----:B------:R-:W-:Y:S01]  /*18f0*/  FFMA.FTZ R15, R15, R18, R23 ;  /* 0x000000120f0f7223 */ /* 0x000fe20000010017 */
        /* <DEDUP_REMOVED lines=24> */
.L_x_1424:
[----:B------:R-:W-:Y:S01]  /*1a80*/  FMUL.FTZ R24, R23, R6 ;  /* 0x0000000617187220 */ /* 0x000fe20000410000 */
[----:B------:R-:W-:Y:S01]  /*1a90*/  FADD.FTZ R27, R18, R25 ;  /* 0x00000019121b7221 */ /* 0x000fe20000010000 */
[----:B------:R-:W-:Y:S01]  /*1aa0*/  FADD.FTZ R13, R19, R23 ;  /* 0x00000017130d7221 */ /* 0x000fe20000010000 */
[--C-:B------:R-:W-:Y:S02]  /*1ab0*/  HADD2.F32 R29, -RZ, R43.reuse.H1_H1 ;  /* 0x3000002bff1d7230 */ /* 0x100fe40000004100 */
[C---:B------:R-:W-:Y:S01]  /*1ac0*/  FFMA.FTZ R23, R22.reuse, R23, R14 ;  /* 0x0000001716177223 */ /* 0x040fe2000001000e */
[----:B------:R-:W-:Y:S01]  /*1ad0*/  FADD.FTZ R19, R27, R24 ;  /* 0x000000181b137221 */ /* 0x000fe20000010000 */
[----:B------:R-:W-:Y:S02]  /*1ae0*/  HADD2.F32 R27, -RZ, R43.H0_H0 ;  /* 0x2000002bff1b7230 */ /* 0x000fe40000004100 */
[----:B------:R-:W-:Y:S01]  /*1af0*/  FFMA.FTZ R25, R22, R24, R15 ;  /* 0x0000001816197223 */ /* 0x000fe2000001000f */
[----:B------:R-:W-:Y:S01]  /*1b00*/  FMUL.FTZ R14, R16, R3 ;  /* 0x00000003100e7220 */ /* 0x000fe20000410000 */
[C---:B------:R-:W-:Y:S01]  /*1b10*/  FADD.FTZ R18, -R12.reuse, R29 ;  /* 0x0000001d0c127221 */ /* 0x040fe20000010100 */
[----:B------:R-:W-:Y:S01]  /*1b20*/  FADD.FTZ R21, R21, R16 ;  /* 0x0000001015157221 */ /* 0x000fe20000010000 */
[----:B------:R-:W-:Y:S01]  /*1b30*/  FADD.FTZ R22, -R12, R27 ;  /* 0x0000001b0c167221 */ /* 0x000fe20000010100 */
[C---:B------:R-:W-:Y:S01]  /*1b40*/  FFMA.FTZ R15, R20.reuse, R16, R17 ;  /* 0x00000010140f7223 */ /* 0x040fe20000010011 */
        /* <DEDUP_REMOVED lines=25> */
.L_x_1425:
[----:B------:R-:W-:Y:S01]  /*1ce0*/  FMUL.FTZ R24, R20, R6 ;  /* 0x0000000614187220 */ /* 0x000fe20000410000 */
[--C-:B------:R-:W-:Y:S02]  /*1cf0*/  HADD2.F32 R17, -RZ, R40.reuse.H0_H0 ;  /* 0x20000028ff117230 */ /* 0x100fe40000004100 */
[C---:B------:R-:W-:Y:S01]  /*1d00*/  FFMA.FTZ R23, R22.reuse, R20, R23 ;  /* 0x0000001416177223 */ /* 0x040fe20000010017 */
[----:B------:R-:W-:Y:S02]  /*1d10*/  HADD2.F32 R27, -RZ, R40.H1_H1 ;  /* 0x30000028ff1b7230 */ /* 0x000fe40000004100 */
[----:B------:R-:W-:Y:S01]  /*1d20*/  FFMA.FTZ R25, R22, R24, R25 ;  /* 0x0000001816197223 */ /* 0x000fe20000010019 */
[----:B------:R-:W-:Y:S01]  /*1d30*/  FADD.FTZ R22, R16, R24 ;  /* 0x0000001810167221 */ /* 0x000fe20000010000 */
        /* <DEDUP_REMOVED lines=26> */
.L_x_1426:
[C---:B------:R-:W-:Y:S01]  /*1ee0*/  FFMA.FTZ R29, R18.reuse, R27, R25 ;  /* 0x0000001b121d7223 */ /* 0x040fe20000010019 */
[----:B------:R-:W-:Y:S01]  /*1ef0*/  FMUL.FTZ R25, R19, R6 ;  /* 0x0000000613197220 */ /* 0x000fe20000410000 */
[----:B------:R-:W-:Y:S01]  /*1f00*/  FADD.FTZ R26, R27, R22 ;  /* 0x000000161b1a7221 */ /* 0x000fe20000010000 */
[----:B------:R-:W-:Y:S01]  /*1f10*/  FADD.FTZ R20, R13, R20 ;  /* 0x000000140d147221 */ /* 0x000fe20000010000 */
[----:B------:R-:W-:Y:S01]  /*1f20*/  FFMA.FTZ R22, R18, R14, R15 ;  /* 0x0000000e12167223 */ /* 0x000fe2000001000f */
[----:B------:R-:W-:Y:S01]  /*1f30*/  FFMA.FTZ R18, R16, R25, R29 ;  /* 0x0000001910127223 */ /* 0x000fe2000001001d */
[----:B------:R-:W-:Y:S01]  /*1f40*/  FMUL.FTZ R13, R24, R3 ;  /* 0x00000003180d7220 */ /* 0x000fe20000410000 */
[----:B------:R-:W-:Y:S01]  /*1f50*/  FADD.FTZ R26, R26, R25 ;  /* 0x000000191a1a7221 */ /* 0x000fe20000010000 */
        /* <DEDUP_REMOVED lines=30> */
.L_x_1427:
[----:B------:R-:W-:Y:S01]  /*2140*/  FMUL.FTZ R27, R15, R6 ;  /* 0x000000060f1b7220 */ /* 0x000fe20000410000 */
[----:B------:R-:W-:Y:S01]  /*2150*/  FFMA.FTZ R23, R16, R19, R23 ;  /* 0x0000001310177223 */ /* 0x000fe20000010017 */
[----:B------:R-:W-:Y:S01]  /*2160*/  FADD.FTZ R16, R20, R19 ;  /* 0x0000001314107221 */ /* 0x000fe20000010000 */
[--C-:B------:R-:W-:Y:S02]  /*2170*/  HADD2.F32 R19, -RZ, R38.reuse.H0_H0 ;  /* 0x20000026ff137230 */ /* 0x100fe40000004100 */
[----:B------:R-:W-:Y:S01]  /*2180*/  FFMA.FTZ R20, R26, R27, R25 ;  /* 0x0000001b1a147223 */ /* 0x000fe20000010019 */
[----:B------:R-:W-:Y:S01]  /*2190*/  FADD.FTZ R18, R18, R27 ;  /* 0x0000001b12127221 */ /* 0x000fe20000010000 */
[----:B------:R-:W-:Y:S01]  /*21a0*/  FMUL.FTZ R27, R14, R3 ;  /* 0x000000030e1b7220 */ /* 0x000fe20000410000 */
[----:B------:R-:W-:Y:S02]  /*21b0*/  HADD2.F32 R29, -RZ, R38.H1_H1 ;  /* 0x30000026ff1d7230 */ /* 0x000fe40000004100 */
[----:B------:R-:W-:Y:S01]  /*21c0*/  FFMA.FTZ R22, R17, R24, R22 ;  /* 0x0000001811167223 */ /* 0x000fe20000010016 */
[----:B------:R-:W-:Y:S01]  /*21d0*/  FFMA.FTZ R25, R13, R27, R20 ;  /* 0x0000001b0d197223 */ /* 0x000fe20000010014 */
[----:B------:R-:W-:Y:S01]  /*21e0*/  FADD.FTZ R27, R27, R18 ;  /* 0x000000121b1b7221 */ /* 0x000fe20000010000 */
[C---:B------:R-:W-:Y:S01]  /*21f0*/  FADD.FTZ R18, -R12.reuse, R19 ;  /* 0x000000130c127221 */ /* 0x040fe20000010100 */
[----:B------:R-:W-:Y:S01]  /*2200*/  FADD.FTZ R28, -R12, R29 ;  /* 0x0000001d0c1c7221 */ /* 0x000fe20000010100 */
[----:B------:R-:W-:-:S02]  /*2210*/  HADD2.F32 R19, -RZ, R47.H0_H0 ;  /* 0x2000002fff137230 */ /* 0x000fc40000004100 */
[----:B------:R-:W-:Y:S02]  /*2220*/  HADD2.F32 R20, -RZ, R47.H1_H1 ;  /* 0x3000002fff147230 */ /* 0x000fe40000004100 */
[-C--:B------:R-:W-:Y:S01]  /*2230*/  FMUL.FTZ R18, R18, R7.reuse ;  /* 0x0000000712127220 */ /* 0x080fe20000410000 */
[----:B------:R-:W-:Y:S01]  /*2240*/  FMUL.FTZ R17, R28, R7 ;  /* 0x000000071c117220 */ /* 0x000fe20000410000 */
[----:B------:R-:W-:Y:S06]  /*2250*/  @!P0 BRA `(.L_x_1428) ;  /* 0x0000000000488947 */ /* 0x000fec0003800000 */
[----:B------:R-:W-:Y:S01]  /*2260*/  FFMA.FTZ R29, R18, R6, R5 ;  /* 0x00000006121d7223 */ /* 0x000fe20000010005 */
[----:B------:R-:W-:-:S03]  /*2270*/  FFMA.FTZ R28, R17, R3, R4 ;  /* 0x00000003111c7223 */ /* 0x000fc60000010004 */
[----:B------:R-:W-:Y:S01]  /*2280*/  FMUL.FTZ R32, R29, -1.4426950216293334961 ;  /* 0xbfb8aa3b1d207820 */ /* 0x000fe20000410000 */
[----:B------:R-:W-:-:S04]  /*2290*/  FMUL.FTZ R34, R28, -1.4426950216293334961 ;  /* 0xbfb8aa3b1c227820 */ /* 0x000fc80000410000 */
        /* <DEDUP_REMOVED lines=14> */
.L_x_1428:
[----:B------:R-:W-:Y:S01]  /*2380*/  FMUL.FTZ R28, R19, R6 ;  /* 0x00000006131c7220 */ /* 0x000fe20000410000 */
[----:B------:R-:W-:Y:S01]  /*2390*/  FADD.FTZ R29, R21, R24 ;  /* 0x00000018151d7221 */ /* 0x000fe20000010000 */
[--C-:B------:R-:W-:Y:S02]  /*23a0*/  HADD2.F32 R21, -RZ, R39.reuse.H0_H0 ;  /* 0x20000027ff157230 */ /* 0x100fe40000004100 */
[----:B------:R-:W-:Y:S01]  /*23b0*/  FFMA.FTZ R31, R26, R15, R23 ;  /* 0x0000000f1a1f7223 */ /* 0x000fe20000010017 */
[----:B------:R-:W-:Y:S01]  /*23c0*/  FFMA.FTZ R24, R18, R28, R25 ;  /* 0x0000001c12187223 */ /* 0x000fe20000010019 */
[----:B------:R-:W-:Y:S02]  /*23d0*/  HADD2.F32 R25, -RZ, R39.H1_H1 ;  /* 0x30000027ff197230 */ /* 0x000fe40000004100 */
        /* <DEDUP_REMOVED lines=29> */
.L_x_1429:
[----:B------:R-:W0:Y:S01]  /*25b0*/  S2R R32, SR_LANEID ;  /* 0x0000000000207919 */ /* 0x000e220000000000 */
[----:B------:R-:W-:Y:S01]  /*25c0*/  FMUL.FTZ R26, R25, R6 ;  /* 0x00000006191a7220 */ /* 0x000fe20000410000 */
[----:B------:R-:W1:Y:S01]  /*25d0*/  S2UR UR10, SR_CgaCtaId ;  /* 0x00000000000a79c3 */ /* 0x000e620000008800 */
[----:B------:R-:W-:Y:S01]  /*25e0*/  UMOV UR6, 0x400 ;  /* 0x0000040000067882 */ /* 0x000fe20000000000 */
[----:B------:R-:W-:Y:S01]  /*25f0*/  FADD.FTZ R16, R16, R15 ;  /* 0x0000000f10107221 */ /* 0x000fe20000010000 */
        /* <DEDUP_REMOVED lines=8> */
[----:B------:R-:W-:Y:S01]  /*2680*/  FFMA.FTZ R13, R18, R19, R31 ;  /* 0x00000013120d7223 */ /* 0x000fe2000001001f */
[----:B------:R-:W-:Y:S01]  /*2690*/  FADD.FTZ R16, R16, R19 ;  /* 0x0000001310107221 */ /* 0x000fe20000010000 */
[----:B------:R-:W2:Y:S01]  /*26a0*/  SHFL.DOWN PT, R26, R23, 0x1, 0x1f ;  /* 0x08201f00171a7f89 */ /* 0x000ea200000e0000 */
[----:B------:R-:W-:Y:S01]  /*26b0*/  FFMA.FTZ R22, R17, R20, R22 ;  /* 0x0000001411167223 */ /* 0x000fe20000010016 */
[----:B------:R-:W-:Y:S01]  /*26c0*/  FADD.FTZ R31, R29, R20 ;  /* 0x000000141d1f7221 */ /* 0x000fe20000010000 */
[----:B------:R-:W-:Y:S01]  /*26d0*/  FFMA.FTZ R28, R28, R25, R13 ;  /* 0x000000191c1c7223 */ /* 0x000fe2000001000d */
[----:B------:R-:W3:Y:S01]  /*26e0*/  SHFL.DOWN PT, R30, R21, 0x1, 0x1f ;  /* 0x08201f00151e7f89 */ /* 0x000ee200000e0000 */
[----:B------:R-:W-:Y:S01]  /*26f0*/  FFMA.FTZ R29, R27, R24, R22 ;  /* 0x000000181b1d7223 */ /* 0x000fe20000010016 */
[----:B------:R-:W-:Y:S01]  /*2700*/  FADD.FTZ R31, R31, R24 ;  /* 0x000000181f1f7221 */ /* 0x000fe20000010000 */
[----:B------:R-:W-:Y:S01]  /*2710*/  BSSY B0, `(.L_x_1430) ;  /* 0x0000048000007945 */ /* 0x000fe20003800000 */
[----:B-1----:R-:W-:Y:S01]  /*2720*/  ULEA UR5, UR10, UR5, 0x18 ;  /* 0x000000050a057291 */ /* 0x002fe2000f8ec03f */
[----:B0-----:R-:W-:-:S05]  /*2730*/  ISETP.GT.AND P0, PT, R32, 0x1e, PT ;  /* 0x0000001e2000780c */ /* 0x001fca0003f04270 */
[----:B------:R-:W-:-:S08]  /*2740*/  LEA R13, R36, UR5, 0x4 ;  /* 0x00000005240d7c11 */ /* 0x000fd0000f8e20ff */
[----:B--2---:R-:W-:Y:S01]  /*2750*/  @!P0 FADD.FTZ R23, R23, R26 ;  /* 0x0000001a17178221 */ /* 0x004fe20000010000 */
[----:B---3--:R-:W-:Y:S01]  /*2760*/  @!P0 FADD.FTZ R21, R21, R30 ;  /* 0x0000001e15158221 */ /* 0x008fe20000010000 */
[----:B------:R-:W-:-:S03]  /*2770*/  ISETP.GT.AND P0, PT, R32, 0x1d, PT ;  /* 0x0000001d2000780c */ /* 0x000fc60003f04270 */
[----:B------:R-:W0:Y:S04]  /*2780*/  SHFL.DOWN PT, R26, R23, 0x2, 0x1f ;  /* 0x08401f00171a7f89 */ /* 0x000e2800000e0000 */
[----:B------:R-:W1:Y:S06]  /*2790*/  SHFL.DOWN PT, R30, R21, 0x2, 0x1f ;  /* 0x08401f00151e7f89 */ /* 0x000e6c00000e0000 */
        /* <DEDUP_REMOVED lines=17> */
[----:B------:R-:W-:Y:S01]  /*28b0*/  ISETP.NE.AND P0, PT, R32, RZ, PT ;  /* 0x000000ff2000720c */ /* 0x000fe20003f05270 */
[----:B------:R-:W-:-:S02]  /*28c0*/  FADD.FTZ R30, R16, R25 ;  /* 0x00000019101e7221 */ /* 0x000fc40000010000 */
[----:B------:R-:W-:Y:S02]  /*28d0*/  MOV R14, R23 ;  /* 0x00000017000e7202 */ /* 0x000fe40000000f00 */
[----:B------:R-:W-:Y:S01]  /*28e0*/  MOV R15, R21 ;  /* 0x00000015000f7202 */ /* 0x000fe20000000f00 */
[----:B------:R0:W-:Y:S07]  /*28f0*/  STS.128 [R13], R28 ;  /* 0x0000001c0d007388 */ /* 0x0001ee0000000c00 */
        /* <DEDUP_REMOVED lines=41> */
.L_x_1431:
[----:B------:R-:W-:Y:S05]  /*2b90*/  BSYNC B0 ;  /* 0x0000000000007941 */ /* 0x000fea0003800000 */
.L_x_1430:
        /* <DEDUP_REMOVED lines=20> */
[----:B------:R-:W-:Y:S01]  /*2ce0*/  FADD.FTZ R29, R29, R32 ;  /* 0x000000201d1d7221 */ /* 0x000fe20000010000 */
[----:B------:R-:W1:Y:S01]  /*2cf0*/  LDS.128 R20, [R13+0x960] ;  /* 0x000960000d147984 */ /* 0x000e620000000c00 */
[----:B------:R-:W-:-:S03]  /*2d00*/  FADD.FTZ R30, R16, R35 ;  /* 0x00000023101e7221 */ /* 0x000fc60000010000 */
        /* <DEDUP_REMOVED lines=29> */
[----:B------:R-:W-:Y:S02]  /*2ee0*/  FADD.FTZ R30, R30, R19 ;  /* 0x000000131e1e7221 */ /* 0x000fe40000010000 */
[----:B------:R-:W2:Y:S01]  /*2ef0*/  LDS.128 R16, [R13+0x1680] ;  /* 0x001680000d107984 */ /* 0x000ea20000000c00 */
[----:B0-----:R-:W-:Y:S01]  /*2f00*/  FADD.FTZ R29, R29, R24 ;  /* 0x000000181d1d7221 */ /* 0x001fe20000010000 */
[----:B------:R-:W-:Y:S01]  /*2f10*/  FADD.FTZ R28, R28, R25 ;  /* 0x000000191c1c7221 */ /* 0x000fe20000010000 */
[----:B------:R-:W-:Y:S01]  /*2f20*/  FADD.FTZ R31, R31, R26 ;  /* 0x0000001a1f1f7221 */ /* 0x000fe20000010000 */
[----:B------:R-:W-:-:S02]  /*2f30*/  FADD.FTZ R30, R30, R27 ;  /* 0x0000001b1e1e7221 */ /* 0x000fc40000010000 */
[----:B------:R-:W-:Y:S01]  /*2f40*/  LDS.128 R24, [R13+0x1a40] ;  /* 0x001a40000d187984 */ /* 0x000fe20000000c00 */
[----:B-1----:R-:W-:Y:S01]  /*2f50*/  FADD.FTZ R29, R29, R20 ;  /* 0x000000141d1d7221 */ /* 0x002fe20000010000 */
[----:B------:R-:W-:Y:S01]  /*2f60*/  FADD.FTZ R28, R28, R21 ;  /* 0x000000151c1c7221 */ /* 0x000fe20000010000 */
[----:B------:R-:W-:Y:S01]  /*2f70*/  FADD.FTZ R31, R31, R22 ;  /* 0x000000161f1f7221 */ /* 0x000fe20000010000 */
[----:B------:R-:W-:Y:S02]  /*2f80*/  FADD.FTZ R32, R30, R23 ;  /* 0x000000171e207221 */ /* 0x000fe40000010000 */
[----:B------:R-:W0:Y:S01]  /*2f90*/  LDS.128 R20, [R13+0x1860] ;  /* 0x001860000d147984 */ /* 0x000e220000000c00 */
[----:B--2---:R-:W-:Y:S01]  /*2fa0*/  FADD.FTZ R33, R29, R16 ;  /* 0x000000101d217221 */ /* 0x004fe20000010000 */
        /* <DEDUP_REMOVED lines=15> */
[----:B------:R-:W-:-:S07]  /*30a0*/  FADD.FTZ R31, R32, R31 ;  /* 0x0000001f201f7221 */ /* 0x000fce0000010000 */
.L_x_1433:
[----:B------:R-:W-:Y:S05]  /*30b0*/  BSYNC B0 ;  /* 0x0000000000007941 */ /* 0x000fea0003800000 */
.L_x_1432:
        /* <DEDUP_REMOVED lines=17> */
.L_x_1435:
[----:B------:R-:W-:Y:S05]  /*31d0*/  BSYNC B0 ;  /* 0x0000000000007941 */ /* 0x000fea0003800000 */
.L_x_1434:
        /* <DEDUP_REMOVED lines=18> */
[----:B------:R-:W-:Y:S01]  /*3300*/  LOP3.LUT P6, RZ, R55, 0x2, RZ, 0xc0, !PT ;  /* 0x0000000237ff7812 */ /* 0x000fe200078cc0ff */
[----:B------:R-:W-:Y:S01]  /*3310*/  UFLO.U32 UR5, UR5 ;  /* 0x00000005000572bd */ /* 0x000fe200080e0000 */
[----:B------:R-:W-:Y:S01]  /*3320*/  P2R R26, PR, RZ, 0x1 ;  /* 0x00000001ff1a7803 */ /* 0x000fe20000000000 */
[----:B------:R-:W-:-:S04]  /*3330*/  IMAD R23, R16, UR7, R17 ;  /* 0x0000000710177c24 */ /* 0x000fc8000f8e0211 */
[----:B------:R-:W-:Y:S01]  /*3340*/  IMAD.WIDE.U32 R22, R23, 0x8, R20 ;  /* 0x0000000817167825 */ /* 0x000fe200078e0014 */
[----:B------:R-:W-:-:S04]  /*3350*/  SEL R24, R24, 0xffffffff, !P6 ;  /* 0xffffffff18187807 */ /* 0x000fc80007000000 */
[----:B------:R1:W-:Y:S01]  /*3360*/  STG.E.64 desc[UR8][R22.64], R14 ;  /* 0x0000000e16007986 */ /* 0x0003e2000c101b08 */
[----:B------:R-:W-:Y:S01]  /*3370*/  IMAD R25, R24, UR6, RZ ;  /* 0x0000000618197c24 */ /* 0x000fe2000f8e02ff */
[----:B0-----:R-:W-:Y:S02]  /*3380*/  ISETP.EQ.U32.AND P0, PT, R27, UR5, PT ;  /* 0x000000051b007c0c */ /* 0x001fe4000bf02070 */
[----:B------:R-:W-:-:S04]  /*3390*/  SEL R27, R13, RZ, !P6 ;  /* 0x000000ff0d1b7207 */ /* 0x000fc80007000000 */
[----:B------:R-:W-:-:S07]  /*33a0*/  ISETP.NE.AND P6, PT, R27, -0x1, PT ;  /* 0xffffffff1b00780c */ /* 0x000fce0003fc5270 */
[----:B------:R-:W-:Y:S06]  /*33b0*/  @P0 MEMBAR.ALL.GPU ;  /* 0x0000000000000992 */ /* 0x000fec000000a000 */
[----:B------:R-:W-:-:S00]  /*33c0*/  @P0 ERRBAR ;  /* 0x00000000000009ab */ /* 0x000fc00000000000 */
[----:B------:R-:W-:Y:S06]  /*33d0*/  @P0 CGAERRBAR ;  /* 0x00000000000005ab */ /* 0x000fec0000000000 */
[----:B------:R1:W-:Y:S01]  /*33e0*/  @P0 REDG.E.ADD.S32.STRONG.GPU desc[UR8][R18.64], R25 ;  /* 0x000000191200098e */ /* 0x0003e2000c10e388 */
[----:B------:R-:W-:Y:S01]  /*33f0*/  ISETP.NE.AND P0, PT, R26, RZ, PT ;  /* 0x000000ff1a00720c */ /* 0x000fe20003f05270 */
[----:B------:R-:W-:-:S12]  /*3400*/  @!P6 BRA `(.L_x_1437) ;  /* 0x000000000014e947 */ /* 0x000fd80003800000 */
.L_x_1438:
[----:B-1----:R-:W2:Y:S04]  /*3410*/  LDG.E.STRONG.GPU R22, desc[UR8][R18.64] ;  /* 0x0000000812167981 */ /* 0x002ea8000c1ef900 */
[----:B--2---:R-:W-:Y:S01]  /*3420*/  CCTL.IVALL ;  /* 0x00000000ff00798f */ /* 0x004fe20002000000 */
[----:B------:R-:W-:Y:S05]  /*3430*/  YIELD ;  /* 0x0000000000007946 */ /* 0x000fea0003800000 */
[----:B------:R-:W-:-:S13]  /*3440*/  ISETP.NE.AND P6, PT, R22, R27, PT ;  /* 0x0000001b1600720c */ /* 0x000fda0003fc5270 */
[----:B------:R-:W-:Y:S05]  /*3450*/  @P6 BRA `(.L_x_1438) ;  /* 0xfffffffc00ec6947 */ /* 0x000fea000383ffff */
.L_x_1437:
        /* <DEDUP_REMOVED lines=8> */
[----:B------:R-:W-:-:S04]  /*34e0*/  LOP3.LUT R18, R13, 0x3, RZ, 0xc0, !PT ;  /* 0x000000030d127812 */ /* 0x000fc800078ec0ff */
        /* <DEDUP_REMOVED lines=14> */
.L_x_1442:
        /* <DEDUP_REMOVED lines=115> */
.L_x_1441:
        /* <DEDUP_REMOVED lines=63> */
.L_x_1443:
[----:B------:R-:W-:-:S04]  /*40f0*/  LOP3.LUT P6, RZ, R0, 0x1, RZ, 0xc0, !PT ;  /* 0x0000000100ff7812 */ /* 0x000fc800078cc0ff */
[----:B------:R-:W-:-:S13]  /*4100*/  ISETP.NE.OR P6, PT, R19, RZ, P6 ;  /* 0x000000ff1300720c */ /* 0x000fda00037c5670 */
[----:B------:R-:W-:Y:S05]  /*4110*/  @!P6 BRA `(.L_x_1439) ;  /* 0x00000000007ce947 */ /* 0x000fea0003800000 */
.L_x_1440:
        /* <DEDUP_REMOVED lines=31> */
.L_x_1439:
        /* <DEDUP_REMOVED lines=10> */
.L_x_1445:
[----:B------:R-:W-:Y:S05]  /*43b0*/  BSYNC B0 ;  /* 0x0000000000007941 */ /* 0x000fea0003800000 */
.L_x_1444:
        /* <DEDUP_REMOVED lines=17> */
.L_x_1436:
[----:B------:R-:W0:Y:S01]  /*44d0*/  S2UR UR6, SR_CgaCtaId ;  /* 0x00000000000679c3 */ /* 0x000e220000008800 */
[----:B------:R-:W-:Y:S01]  /*44e0*/  UMOV UR5, 0x400 ;  /* 0x0000040000057882 */ /* 0x000fe20000000000 */
[----:B------:R-:W-:Y:S01]  /*44f0*/  LOP3.LUT P6, RZ, R0, 0x4, RZ, 0xc0, !PT ;  /* 0x0000000400ff7812 */ /* 0x000fe200078cc0ff */
[----:B--2---:R-:W-:-:S04]  /*4500*/  IMAD.WIDE.U32 R16, R36, -0x77777777, RZ ;  /* 0x8888888924107825 */ /* 0x004fc800078e00ff */
[--C-:B------:R-:W-:Y:S01]  /*4510*/  HADD2.F32 R21, -RZ, R44.reuse.H1_H1 ;  /* 0x3000002cff157230 */ /* 0x100fe20000004100 */
[----:B------:R-:W2:Y:S01]  /*4520*/  LDC R20, c[0x0][0x2ac] ;  /* 0x0000ab00ff147b82 */ /* 0x000ea20000000800 */
[----:B------:R-:W-:Y:S01]  /*4530*/  SHF.R.U32.HI R13, RZ, 0x4, R17 ;  /* 0x00000004ff0d7819 */ /* 0x000fe20000011611 */
[----:B------:R-:W-:Y:S02]  /*4540*/  HADD2.F32 R17, -RZ, R44.H0_H0 ;  /* 0x2000002cff117230 */ /* 0x000fe40000004100 */
[C---:B-1----:R-:W-:Y:S01]  /*4550*/  FADD.FTZ R22, -R12.reuse, R21 ;  /* 0x000000150c167221 */ /* 0x042fe20000010100 */
[--C-:B------:R-:W-:Y:S02]  /*4560*/  HADD2.F32 R23, -RZ, R54.reuse.H0_H0 ;  /* 0x20000036ff177230 */ /* 0x100fe40000004100 */
[----:B------:R-:W-:Y:S01]  /*4570*/  FADD.FTZ R24, -R12, R17 ;  /* 0x000000110c187221 */ /* 0x000fe20000010100 */
[----:B------:R-:W-:Y:S02]  /*4580*/  HADD2.F32 R21, -RZ, R45.H0_H0 ;  /* 0x2000002dff157230 */ /* 0x000fe40000004100 */
[----:B------:R-:W-:Y:S01]  /*4590*/  FMUL.FTZ R22, R22, R7 ;  /* 0x0000000716167220 */ /* 0x000fe20000410000 */
[----:B------:R-:W-:-:S02]  /*45a0*/  HADD2.F32 R54, -RZ, R54.H1_H1 ;  /* 0x30000036ff367230 */ /* 0x000fc40000004100 */
[----:B------:R-:W-:Y:S01]  /*45b0*/  FMUL.FTZ R24, R24, R7 ;  /* 0x0000000718187220 */ /* 0x000fe20000410000 */
[----:B------:R-:W-:Y:S01]  /*45c0*/  HADD2.F32 R45, -RZ, R45.H1_H1 ;  /* 0x3000002dff2d7230 */ /* 0x000fe20000004100 */
[----:B0-----:R-:W-:-:S09]  /*45d0*/  ULEA UR5, UR6, UR5, 0x18 ;  /* 0x0000000506057291 */ /* 0x001fd2000f8ec03f */
[----:B------:R-:W-:Y:S01]  /*45e0*/  @!P0 STS.64 [UR5+0x90], R14 ;  /* 0x0000900eff008988 */ /* 0x000fe20008000a05 */
[----:B------:R-:W-:Y:S06]  /*45f0*/  BAR.SYNC.DEFER_BLOCKING 0x0 ;  /* 0x0000000000007b1d */ /* 0x000fec0000010000 */
        /* <DEDUP_REMOVED lines=23> */
.L_x_1446:
[----:B------:R-:W-:Y:S01]  /*4770*/  LOP3.LUT P0, RZ, R0, 0x2, RZ, 0xc0, !PT ;  /* 0x0000000200ff7812 */ /* 0x000fe2000780c0ff */
[----:B------:R-:W-:-:S12]  /*4780*/  BSSY B0, `(.L_x_1447) ;  /* 0x0000015000007945 */ /* 0x000fd80003800000 */
[----:B------:R-:W-:Y:S05]  /*4790*/  @!P0 BRA `(.L_x_1448) ;  /* 0x00000000004c8947 */ /* 0x000fea0003800000 */
[----:B------:R-:W-:Y:S01]  /*47a0*/  SHF.R.S32.HI R14, RZ, 0x1f, R2 ;  /* 0x0000001fff0e7819 */ /* 0x000fe20000011402 */
[----:B------:R-:W-:Y:S01]  /*47b0*/  ULDC.64 UR10, c[0x0][0x288] ;  /* 0x0000a200000a7ab9 */ /* 0x000fe20000000a00 */
[----:B------:R-:W-:Y:S01]  /*47c0*/  MOV R15, R11 ;  /* 0x0000000b000f7202 */ /* 0x000fe20000000f00 */
[----:B------:R-:W-:Y:S02]  /*47d0*/  FFMA.FTZ R24, R18, R24, R19 ;  /* 0x0000001812187223 */ /* 0x000fe40000010013 */
[----:B------:R-:W-:Y:S01]  /*47e0*/  IMAD R17, R14, UR10, RZ ;  /* 0x0000000a0e117c24 */ /* 0x000fe2000f8e02ff */
[----:B------:R-:W-:Y:S01]  /*47f0*/  MOV R14, R8 ;  /* 0x00000008000e7202 */ /* 0x000fe20000000f00 */
[----:B------:R-:W-:Y:S02]  /*4800*/  FFMA.FTZ R24, R23, R6, -R24 ;  /* 0x0000000617187223 */ /* 0x000fe40000010818 */
[C---:B------:R-:W-:Y:S02]  /*4810*/  IMAD R17, R2.reuse, UR11, R17 ;  /* 0x0000000b02117c24 */ /* 0x040fe4000f8e0211 */
[----:B------:R-:W-:Y:S01]  /*4820*/  IMAD.WIDE.U32 R14, R2, UR10, R14 ;  /* 0x0000000a020e7c25 */ /* 0x000fe2000f8e000e */
[----:B------:R-:W-:-:S04]  /*4830*/  ULDC.64 UR10, c[0x0][0x210] ;  /* 0x00008400000a7ab9 */ /* 0x000fc80000000a00 */
[----:B------:R-:W-:Y:S01]  /*4840*/  IADD3 R17, R15, R17, RZ ;  /* 0x000000110f117210 */ /* 0x000fe20007ffe0ff */
[----:B------:R-:W-:Y:S01]  /*4850*/  FFMA.FTZ R15, R18, R22, R19 ;  /* 0x00000016120f7223 */ /* 0x000fe20000010013 */
[----:B------:R-:W-:-:S04]  /*4860*/  LEA R16, P0, R14, UR10, 0x1 ;  /* 0x0000000a0e107c11 */ /* 0x000fc8000f8008ff */
[----:B------:R-:W-:Y:S01]  /*4870*/  LEA.HI.X R17, R14, UR11, R17, 0x1, P0 ;  /* 0x0000000b0e117c11 */ /* 0x000fe200080f0c11 */
[----:B------:R-:W-:Y:S01]  /*4880*/  FFMA.FTZ R14, R54, R3, -R15 ;  /* 0x00000003360e7223 */ /* 0x000fe2000001080f */
[----:B------:R-:W-:-:S03]  /*4890*/  FMUL.FTZ R15, R24, R7 ;  /* 0x00000007180f7220 */ /* 0x000fc60000410000 */
[----:B------:R-:W-:-:S05]  /*48a0*/  FMUL.FTZ R14, R14, R7 ;  /* 0x000000070e0e7220 */ /* 0x000fca0000410000 */
[----:B------:R-:W-:-:S05]  /*48b0*/  F2FP.F16.F32.PACK_AB R15, R14, R15 ;  /* 0x0000000f0e0f723e */ /* 0x000fca00000000ff */
[----:B------:R0:W-:Y:S02]  /*48c0*/  STG.E desc[UR8][R16.64], R15 ;  /* 0x0000000f10007986 */ /* 0x0001e4000c101908 */
.L_x_1448:
[----:B------:R-:W-:Y:S05]  /*48d0*/  BSYNC B0 ;  /* 0x0000000000007941 */ /* 0x000fea0003800000 */
.L_x_1447:
[----:B------:R-:W-:Y:S01]  /*48e0*/  LOP3.LUT P6, RZ, R0, 0x4, RZ, 0xc0, !PT ;  /* 0x0000000400ff7812 */ /* 0x000fe200078cc0ff */
[C---:B------:R-:W-:Y:S01]  /*48f0*/  FADD.FTZ R26, -R12.reuse, R21 ;  /* 0x000000150c1a7221 */ /* 0x040fe20000010100 */
[----:B------:R-:W-:Y:S01]  /*4900*/  FADD.FTZ R24, -R12, R45 ;  /* 0x0000002d0c187221 */ /* 0x000fe20000010100 */
[--C-:B------:R-:W-:Y:S02]  /*4910*/  HADD2.F32 R23, -RZ, R53.reuse.H0_H0 ;  /* 0x20000035ff177230 */ /* 0x100fe40000004100 */
[----:B------:R-:W-:Y:S02]  /*4920*/  HADD2.F32 R22, -RZ, R53.H1_H1 ;  /* 0x30000035ff167230 */ /* 0x000fe40000004100 */
[-C--:B------:R-:W-:Y:S01]  /*4930*/  FMUL.FTZ R26, R26, R7.reuse ;  /* 0x000000071a1a7220 */ /* 0x080fe20000410000 */
[--C-:B------:R-:W-:Y:S02]  /*4940*/  HADD2.F32 R21, -RZ, R42.reuse.H0_H0 ;  /* 0x2000002aff157230 */ /* 0x100fe40000004100 */
        /* <DEDUP_REMOVED lines=21> */
.L_x_1449:
[----:B------:R-:W-:Y:S04]  /*4aa0*/  BSSY B0, `(.L_x_1450) ;  /* 0x0000016000007945 */ /* 0x000fe80003800000 */
[----:B------:R-:W-:Y:S05]  /*4ab0*/  @!P5 BRA `(.L_x_1451) ;  /* 0x000000000050d947 */ /* 0x000fea0003800000 */
[----:B0-----:R-:W-:Y:S01]  /*4ac0*/  IADD3 R17, R2, 0x10, RZ ;  /* 0x0000001002117810 */ /* 0x001fe20007ffe0ff */
[----:B------:R-:W-:Y:S01]  /*4ad0*/  ULDC.64 UR10, c[0x0][0x288] ;  /* 0x0000a200000a7ab9 */ /* 0x000fe20000000a00 */
[----:B------:R-:W-:Y:S01]  /*4ae0*/  MOV R14, R8 ;  /* 0x00000008000e7202 */ /* 0x000fe20000000f00 */
[----:B------:R-:W-:Y:S01]  /*4af0*/  FFMA.FTZ R26, R18, R26, R19 ;  /* 0x0000001a121a7223 */ /* 0x000fe20000010013 */
[----:B------:R-:W-:Y:S02]  /*4b00*/  SHF.R.S32.HI R16, RZ, 0x1f, R17 ;  /* 0x0000001fff107819 */ /* 0x000fe40000011411 */
[----:B------:R-:W-:Y:S01]  /*4b10*/  MOV R15, R11 ;  /* 0x0000000b000f7202 */ /* 0x000fe20000000f00 */
[----:B------:R-:W-:Y:S02]  /*4b20*/  FFMA.FTZ R26, R23, R6, -R26 ;  /* 0x00000006171a7223 */ /* 0x000fe4000001081a */
        /* <DEDUP_REMOVED lines=8> */
[----:B------:R-:W-:Y:S01]  /*4bb0*/  FFMA.FTZ R14, R22, R3, -R15 ;  /* 0x00000003160e7223 */ /* 0x000fe2000001080f */
[----:B------:R-:W-:-:S03]  /*4bc0*/  FMUL.FTZ R15, R26, R7 ;  /* 0x000000071a0f7220 */ /* 0x000fc60000410000 */
[----:B------:R-:W-:-:S05]  /*4bd0*/  FMUL.FTZ R14, R14, R7 ;  /* 0x000000070e0e7220 */ /* 0x000fca0000410000 */
[----:B------:R-:W-:-:S05]  /*4be0*/  F2FP.F16.F32.PACK_AB R15, R14, R15 ;  /* 0x0000000f0e0f723e */ /* 0x000fca00000000ff */
[----:B------:R1:W-:Y:S02]  /*4bf0*/  STG.E desc[UR8][R16.64], R15 ;  /* 0x0000000f10007986 */ /* 0x0003e4000c101908 */
.L_x_1451:
[----:B------:R-:W-:Y:S05]  /*4c00*/  BSYNC B0 ;  /* 0x0000000000007941 */ /* 0x000fea0003800000 */
.L_x_1450:
[C---:B------:R-:W-:Y:S01]  /*4c10*/  FADD.FTZ R24, -R12.reuse, R21 ;  /* 0x000000150c187221 */ /* 0x040fe20000010100 */
[----:B------:R-:W-:Y:S01]  /*4c20*/  FADD.FTZ R22, -R12, R25 ;  /* 0x000000190c167221 */ /* 0x000fe20000010100 */
[--C-:B------:R-:W-:Y:S02]  /*4c30*/  HADD2.F32 R23, -RZ, R52.reuse.H0_H0 ;  /* 0x20000034ff177230 */ /* 0x100fe40000004100 */
[--C-:B------:R-:W-:Y:S02]  /*4c40*/  HADD2.F32 R21, -RZ, R43.reuse.H0_H0 ;  /* 0x2000002bff157230 */ /* 0x100fe40000004100 */
[-C--:B------:R-:W-:Y:S01]  /*4c50*/  FMUL.FTZ R24, R24, R7.reuse ;  /* 0x0000000718187220 */ /* 0x080fe20000410000 */
[----:B------:R-:W-:Y:S02]  /*4c60*/  HADD2.F32 R52, -RZ, R52.H1_H1 ;  /* 0x30000034ff347230 */ /* 0x000fe40000004100 */
[----:B------:R-:W-:Y:S01]  /*4c70*/  FMUL.FTZ R22, R22, R7 ;  /* 0x0000000716167220 */ /* 0x000fe20000410000 */
[----:B------:R-:W-:Y:S01]  /*4c80*/  HADD2.F32 R43, -RZ, R43.H1_H1 ;  /* 0x3000002bff2b7230 */ /* 0x000fe20000004100 */
        /* <DEDUP_REMOVED lines=19> */
.L_x_1452:
[----:B------:R-:W-:Y:S04]  /*4dc0*/  BSSY B0, `(.L_x_1453) ;  /* 0x0000016000007945 */ /* 0x000fe80003800000 */
[----:B------:R-:W-:Y:S05]  /*4dd0*/  @!P4 BRA `(.L_x_1454) ;  /* 0x000000000050c947 */ /* 0x000fea0003800000 */
[----:B01----:R-:W-:Y:S01]  /*4de0*/  IADD3 R17, R2, 0x20, RZ ;  /* 0x0000002002117810 */ /* 0x003fe20007ffe0ff */
        /* <DEDUP_REMOVED lines=19> */
.L_x_1454:
[----:B------:R-:W-:Y:S05]  /*4f20*/  BSYNC B0 ;  /* 0x0000000000007941 */ /* 0x000fea0003800000 */
.L_x_1453:
        /* <DEDUP_REMOVED lines=27> */
.L_x_1455:
[----:B------:R-:W-:Y:S04]  /*50e0*/  BSSY B0, `(.L_x_1456) ;  /* 0x0000016000007945 */ /* 0x000fe80003800000 */
[----:B------:R-:W-:Y:S05]  /*50f0*/  @!P3 BRA `(.L_x_1457) ;  /* 0x000000000050b947 */ /* 0x000fea0003800000 */
[----:B012---:R-:W-:Y:S01]  /*5100*/  IADD3 R17, R2, 0x30, RZ ;  /* 0x0000003002117810 */ /* 0x007fe20007ffe0ff */
        /* <DEDUP_REMOVED lines=19> */
.L_x_1457:
[----:B------:R-:W-:Y:S05]  /*5240*/  BSYNC B0 ;  /* 0x0000000000007941 */ /* 0x000fea0003800000 */
.L_x_1456:
        /* <DEDUP_REMOVED lines=27> */
.L_x_1458:
[----:B------:R-:W-:Y:S04]  /*5400*/  BSSY B0, `(.L_x_1459) ;  /* 0x0000016000007945 */ /* 0x000fe80003800000 */
[----:B------:R-:W-:Y:S05]  /*5410*/  @!P2 BRA `(.L_x_1460) ;  /* 0x000000000050a947 */ /* 0x000fea0003800000 */
[----:B0123--:R-:W-:Y:S01]  /*5420*/  IADD3 R17, R2, 0x40, RZ ;  /* 0x0000004002117810 */ /* 0x00ffe20007ffe0ff */
        /* <DEDUP_REMOVED lines=19> */
.L_x_1460:
[----:B------:R-:W-:Y:S05]  /*5560*/  BSYNC B0 ;  /* 0x0000000000007941 */ /* 0x000fea0003800000 */
.L_x_1459:
        /* <DEDUP_REMOVED lines=9> */
[----:B01234-:R-:W-:Y:S01]  /*5600*/  FFMA.FTZ R15, R22, R3, R4 ;  /* 0x00000003160f7223 */ /* 0x01ffe20000010004 */
        /* <DEDUP_REMOVED lines=17> */
.L_x_1461:
[----:B------:R-:W-:Y:S04]  /*5720*/  BSSY B0, `(.L_x_1462) ;  /* 0x0000016000007945 */ /* 0x000fe80003800000 */
[----:B------:R-:W-:Y:S05]  /*5730*/  @!P1 BRA `(.L_x_1463) ;  /* 0x0000000000509947 */ /* 0x000fea0003800000 */
[----:B01234-:R-:W-:Y:S01]  /*5740*/  IADD3 R17, R2, 0x50, RZ ;  /* 0x0000005002117810 */ /* 0x01ffe20007ffe0ff */
        /* <DEDUP_REMOVED lines=19> */
.L_x_1463:
[----:B------:R-:W-:Y:S05]  /*5880*/  BSYNC B0 ;  /* 0x0000000000007941 */ /* 0x000fea0003800000 */
.L_x_1462:
[----:B01234-:R-:W-:Y:S02]  /*5890*/  HADD2.F32 R15, -RZ, R38.H1_H1 ;  /* 0x30000026ff0f7230 */ /* 0x01ffe40000004100 */
        /* <DEDUP_REMOVED lines=28> */
.L_x_1464:
[----:B------:R-:W-:Y:S01]  /*5a60*/  ISETP.GE.U32.AND P0, PT, R28, UR10, PT ;  /* 0x0000000a1c007c0c */ /* 0x000fe2000bf06070 */
[----:B------:R-:W-:Y:S01]  /*5a70*/  BSSY B0, `(.L_x_1465) ;  /* 0x0000019000007945 */ /* 0x000fe20003800000 */
[----:B------:R-:W-:Y:S02]  /*5a80*/  IADD3 R13, R2, 0x70, RZ ;  /* 0x00000070020d7810 */ /* 0x000fe40007ffe0ff */
[----:B------:R-:W-:-:S04]  /*5a90*/  ISETP.GE.AND.EX P0, PT, R29, UR11, PT, P0 ;  /* 0x0000000b1d007c0c */ /* 0x000fc8000bf06300 */
[----:B------:R-:W-:-:S13]  /*5aa0*/  ISETP.LT.U32.AND P0, PT, R36, 0x1e0, !P0 ;  /* 0x000001e02400780c */ /* 0x000fda0004701070 */
[----:B------:R-:W-:Y:S05]  /*5ab0*/  @!P0 BRA `(.L_x_1466) ;  /* 0x0000000000508947 */ /* 0x000fea0003800000 */
[----:B------:R-:W-:Y:S01]  /*5ac0*/  IADD3 R17, R2, 0x60, RZ ;  /* 0x0000006002117810 */ /* 0x000fe20007ffe0ff */
[----:B------:R-:W-:Y:S01]  /*5ad0*/  ULDC.64 UR12, c[0x0][0x288] ;  /* 0x0000a200000c7ab9 */ /* 0x000fe20000000a00 */
[----:B------:R-:W-:Y:S01]  /*5ae0*/  MOV R14, R8 ;  /* 0x00000008000e7202 */ /* 0x000fe20000000f00 */
[C---:B------:R-:W-:Y:S01]  /*5af0*/  FFMA.FTZ R22, R18.reuse, R22, R19 ;  /* 0x0000001612167223 */ /* 0x040fe20000010013 */
[----:B------:R-:W-:Y:S01]  /*5b00*/  SHF.R.S32.HI R16, RZ, 0x1f, R17 ;  /* 0x0000001fff107819 */ /* 0x000fe20000011411 */
[----:B------:R-:W-:Y:S01]  /*5b10*/  FFMA.FTZ R21, R18, R21, R19 ;  /* 0x0000001512157223 */ /* 0x000fe20000010013 */
        /* <DEDUP_REMOVED lines=8> */
[----:B------:R-:W-:-:S03]  /*5ba0*/  FMUL.FTZ R15, R22, R7 ;  /* 0x00000007160f7220 */ /* 0x000fc60000410000 */
[----:B------:R-:W-:Y:S01]  /*5bb0*/  LEA.HI.X R17, R14, UR13, R17, 0x1, P0 ;  /* 0x0000000d0e117c11 */ /* 0x000fe200080f0c11 */
[----:B------:R-:W-:-:S04]  /*5bc0*/  FFMA.FTZ R14, R20, R3, -R21 ;  /* 0x00000003140e7223 */ /* 0x000fc80000010815 */
[----:B------:R-:W-:-:S05]  /*5bd0*/  FMUL.FTZ R14, R14, R7 ;  /* 0x000000070e0e7220 */ /* 0x000fca0000410000 */
[----:B------:R-:W-:-:S05]  /*5be0*/  F2FP.F16.F32.PACK_AB R15, R14, R15 ;  /* 0x0000000f0e0f723e */ /* 0x000fca00000000ff */
[----:B------:R0:W-:Y:S02]  /*5bf0*/  STG.E desc[UR8][R16.64], R15 ;  /* 0x0000000f10007986 */ /* 0x0001e4000c101908 */
.L_x_1466:
[----:B------:R-:W-:Y:S05]  /*5c00*/  BSYNC B0 ;  /* 0x0000000000007941 */ /* 0x000fea0003800000 */
.L_x_1465:
[--C-:B0-----:R-:W-:Y:S01]  /*5c10*/  HADD2.F32 R15, -RZ, R39.reuse.H0_H0 ;  /* 0x20000027ff0f7230 */ /* 0x101fe20000004100 */
[----:B------:R-:W-:Y:S01]  /*5c20*/  ISETP.GE.U32.AND P0, PT, R13, UR10, PT ;  /* 0x0000000a0d007c0c */ /* 0x000fe2000bf06070 */
[----:B------:R-:W-:-:S03]  /*5c30*/  HADD2.F32 R39, -RZ, R39.H1_H1 ;  /* 0x30000027ff277230 */ /* 0x000fc60000004100 */
[----:B------:R-:W-:Y:S01]  /*5c40*/  FADD.FTZ R14, -R12, R15 ;  /* 0x0000000f0c0e7221 */ /* 0x000fe20000010100 */
        /* <DEDUP_REMOVED lines=26> */
.L_x_1467:
        /* <DEDUP_REMOVED lines=19> */
.L_x_1469:
[----:B------:R-:W-:Y:S05]  /*5f20*/  BSYNC B0 ;  /* 0x0000000000007941 */ /* 0x000fea0003800000 */
.L_x_1468:
[----:B0-----:R-:W0:Y:S01]  /*5f30*/  LDC R4, c[0x0][0x10] ;  /* 0x00000400ff047b82 */ /* 0x001e220000000800 */
[----:B------:R-:W-:Y:S02]  /*5f40*/  IADD3 R55, R55, 0x1, RZ ;  /* 0x0000000137377810 */ /* 0x000fe40007ffe0ff */
[----:B0-----:R-:W-:-:S04]  /*5f50*/  IADD3 R37, R4, R37, RZ ;  /* 0x0000002504257210 */ /* 0x001fc80007ffe0ff */
[----:B------:R-:W-:-:S13]  /*5f60*/  ISETP.GE.AND P0, PT, R37, UR4, PT ;  /* 0x0000000425007c0c */ /* 0x000fda000bf06270 */
[----:B------:R-:W-:Y:S05]  /*5f70*/  @!P0 BRA `(.L_x_1470) ;  /* 0xffffffa4001c8947 */ /* 0x000fea000383ffff */
.L_x_1419:
        /* <DEDUP_REMOVED lines=19> */
.L_x_1472:
[----:B------:R-:W-:Y:S05]  /*60b0*/  BSYNC B0 ;  /* 0x0000000000007941 */ /* 0x000fea0003800000 */
.L_x_1471:
        /* <DEDUP_REMOVED lines=11> */
.L_x_1474:
[----:B------:R-:W2:Y:S04]  /*6170*/  LDG.E.STRONG.GPU R5, desc[UR8][R2.64] ;  /* 0x0000000802057981 */ /* 0x000ea8000c1ef900 */
[----:B--2---:R-:W-:Y:S01]  /*6180*/  CCTL.IVALL ;  /* 0x00000000ff00798f */ /* 0x004fe20002000000 */
[----:B------:R-:W-:Y:S05]  /*6190*/  YIELD ;  /* 0x0000000000007946 */ /* 0x000fea0003800000 */
[----:B------:R-:W-:-:S13]  /*61a0*/  ISETP.NE.AND P0, PT, R5, R0, PT ;  /* 0x000000000500720c */ /* 0x000fda0003f05270 */
[----:B------:R-:W-:Y:S05]  /*61b0*/  @P0 BRA `(.L_x_1474) ;  /* 0xfffffffc00ec0947 */ /* 0x000fea000383ffff */
.L_x_1473:
[----:B------:R-:W-:Y:S05]  /*61c0*/  WARPSYNC.ALL ;  /* 0x0000000000007948 */ /* 0x000fea0003800000 */
[----:B------:R-:W0:Y:S08]  /*61d0*/  LDC.64 R2, c[0x0][0x288] ;  /* 0x0000a200ff027b82 */ /* 0x000e300000000a00 */
[----:B------:R-:W-:Y:S01]  /*61e0*/  BAR.SYNC.DEFER_BLOCKING 0x0 ;  /* 0x0000000000007b1d */ /* 0x000fe20000010000 */
[----:B0-----:R-:W-:-:S04]  /*61f0*/  LEA.HI R0, P0, R3, R2, RZ, 0x1 ;  /* 0x0000000203007211 */ /* 0x001fc800078108ff */
[----:B------:R-:W-:-:S04]  /*6200*/  IADD3.X R5, RZ, R3, RZ, P0, !PT ;  /* 0x00000003ff057210 */ /* 0x000fc800007fe4ff */
        /* <DEDUP_REMOVED lines=19> */
.L_x_1475:
        /* <DEDUP_REMOVED lines=25> */
.L_x_1476:
        /* <DEDUP_REMOVED lines=11> */
.L_x_5158:


//--------------------- .text._Z35group_norm_nhwc_bwd_one_pass_kernelI11Fp16IOBf16WLi256ELi60ELi480EEv26Group_norm_nhwc_bwd_params --------------------------
	.section	.text._Z35group_norm_nhwc_bwd_one_pass_kernelI11Fp16IOBf16WLi256ELi60ELi480EEv26Group_norm_nhwc_bwd_params,"ax",@progbits
	.align	128
        .global         _Z35group_norm_nhwc_bwd_one_pass_kernelI11Fp16IOBf16WLi256ELi60ELi480EEv26Group_norm_nhwc_bwd_params
        .type           _Z35group_norm_nhwc_bwd_one_pass_kernelI11Fp16IOBf16WLi256ELi60ELi480EEv26Group_norm_nhwc_bwd_params,@function
        .size           _Z35group_norm_nhwc_bwd_one_pass_kernelI11Fp16IOBf16WLi256ELi60ELi480EEv26Group_norm_nhwc_bwd_params,(.L_x_5159 - _Z35group_norm_nhwc_bwd_one_pass_kernelI11Fp16IOBf16WLi256ELi60ELi480EEv26Group_norm_nhwc_bwd_params)
        .other          _Z35group_norm_nhwc_bwd_one_pass_kernelI11Fp16IOBf16WLi256ELi60ELi480EEv26Group_norm_nhwc_bwd_params,@"STO_CUDA_ENTRY STV_DEFAULT"
_Z35group_norm_nhwc_bwd_one_pass_kernelI11Fp16IOBf16WLi256ELi60ELi480EEv26Group_norm_nhwc_bwd_params:
.text._Z35group_norm_nhwc_bwd_one_pass_kernelI11Fp16IOBf16WLi256ELi60ELi480EEv26Group_norm_nhwc_bwd_params:
        /* <DEDUP_REMOVED lines=116> */
.L_x_1560:
        /* <DEDUP_REMOVED lines=348> */
[----:B------:R-:W-:-:S11]  /*1d00*/  CS2R R76, SRZ ;  /* 0x00000000004c7805 */ /* 0x000fd6000001ff00 */
[----:B------:R-:W5:Y:S01]  /*1d10*/  @P5 LDG.E R77, desc[UR8][R64.64] ;  /* 0x00000008404d5981 */ /* 0x000f62000c1e1900 */
[----:B------:R-:W-:Y:S02]  /*1d20*/  MOV R61, 0x3f800000 ;  /* 0x3f800000003d7802 */ /* 0x000fe40000000f00 */
[----:B------:R-:W-:Y:S02]  /*1d30*/  LOP3.LUT P6, RZ, R5, 0x2, RZ, 0xc0, !PT ;  /* 0x0000000205ff7812 */ /* 0x000fe400078cc0ff */
[----:B------:R-:W-:Y:S02]  /*1d40*/  CS2R R66, SRZ ;  /* 0x0000000000427805 */ /* 0x000fe4000001ff00 */
[----:B0-----:R-:W-:-:S04]  /*1d50*/  MOV R68, RZ ;  /* 0x000000ff00447202 */ /* 0x001fc80000000f00 */
[----:B------:R-:W5:Y:S04]  /*1d60*/  @P2 LDG.E R67, desc[UR8][R28.64] ;  /* 0x000000081c432981 */ /* 0x000f68000c1e1900 */
[----:B------:R-:W5:Y:S04]  /*1d70*/  @P3 LDG.E R68, desc[UR8][R38.64] ;  /* 0x0000000826443981 */ /* 0x000f68000c1e1900 */
[----:B------:R-:W5:Y:S01]  /*1d80*/  @P1 LDG.E R66, desc[UR8][R32.64] ;  /* 0x0000000820421981 */ /* 0x000f62000c1e1900 */
[----:B--2---:R-:W-:Y:S01]  /*1d90*/  FFMA.FTZ R73, -R26, R26, R27 ;  /* 0x0000001a1a497223 */ /* 0x004fe2000001011b */
[----:B------:R-:W-:-:S04]  /*1da0*/  MOV R27, RZ ;  /* 0x000000ff001b7202 */ /* 0x000fc80000000f00 */
[----:B------:R-:W-:Y:S02]  /*1db0*/  FSETP.GTU.FTZ.AND P0, PT, R73, RZ, PT ;  /* 0x000000ff4900720b */ /* 0x000fe40003f1c000 */
[----:B------:R0:W5:Y:S01]  /*1dc0*/  @P5 LDG.E R27, desc[UR8][R20.64] ;  /* 0x00000008141b5981 */ /* 0x000162000c1e1900 */
[----:B------:R-:W-:Y:S02]  /*1dd0*/  ISETP.NE.AND P5, PT, R75, RZ, PT ;  /* 0x000000ff4b00720c */ /* 0x000fe40003fa5270 */
[----:B0-----:R-:W-:-:S08]  /*1de0*/  CS2R R20, SRZ ;  /* 0x0000000000147805 */ /* 0x001fd0000001ff00 */
[----:B------:R-:W0:Y:S03]  /*1df0*/  @P0 LDC R72, c[0x0][0x250] ;  /* 0x00009400ff480b82 */ /* 0x000e260000000800 */
[----:B------:R-:W5:Y:S04]  /*1e00*/  @P5 LDG.E R76, desc[UR8][R58.64] ;  /* 0x000000083a4c5981 */ /* 0x000f68000c1e1900 */
[----:B------:R-:W5:Y:S01]  /*1e10*/  @P5 LDG.E R21, desc[UR8][R62.64] ;  /* 0x000000083e155981 */ /* 0x000f62000c1e1900 */
[----:B------:R-:W-:Y:S02]  /*1e20*/  ISETP.NE.AND P5, PT, R74, RZ, PT ;  /* 0x000000ff4a00720c */ /* 0x000fe40003fa5270 */
[----:B------:R-:W-:-:S11]  /*1e30*/  CS2R R74, SRZ ;  /* 0x00000000004a7805 */ /* 0x000fd6000001ff00 */
[----:B------:R1:W5:Y:S04]  /*1e40*/  @P5 LDG.E R20, desc[UR8][R18.64] ;  /* 0x0000000812145981 */ /* 0x000368000c1e1900 */
[----:B------:R-:W5:Y:S01]  /*1e50*/  @P5 LDG.E R75, desc[UR8][R56.64] ;  /* 0x00000008384b5981 */ /* 0x000f62000c1e1900 */
[----:B------:R-:W-:Y:S01]  /*1e60*/  ISETP.NE.AND P5, PT, R71, RZ, PT ;  /* 0x000000ff4700720c */ /* 0x000fe20003fa5270 */
[----:B0-----:R-:W-:-:S04]  /*1e70*/  @P0 FADD.FTZ R72, R73, R72 ;  /* 0x0000004849480221 */ /* 0x001fc80000010000 */
[----:B------:R0:W2:Y:S01]  /*1e80*/  @P0 MUFU.RSQ R61, R72 ;  /* 0x00000048003d0308 */ /* 0x0000a20000001400 */
[----:B------:R-:W-:Y:S02]  /*1e90*/  LOP3.LUT P0, RZ, R5, 0x4, RZ, 0xc0, !PT ;  /* 0x0000000405ff7812 */ /* 0x000fe4000780c0ff */
[----:B-1----:R-:W-:-:S06]  /*1ea0*/  CS2R R18, SRZ ;  /* 0x0000000000127805 */ /* 0x002fcc000001ff00 */
[----:B------:R-:W5:Y:S04]  /*1eb0*/  @P5 LDG.E R19, desc[UR8][R54.64] ;  /* 0x0000000836135981 */ /* 0x000f68000c1e1900 */
[----:B------:R-:W5:Y:S01]  /*1ec0*/  @P5 LDG.E R74, desc[UR8][R52.64] ;  /* 0x00000008344a5981 */ /* 0x000f62000c1e1900 */
[----:B------:R-:W-:-:S03]  /*1ed0*/  ISETP.NE.AND P5, PT, R70, RZ, PT ;  /* 0x000000ff4600720c */ /* 0x000fc60003fa5270 */
[----:B------:R1:W5:Y:S02]  /*1ee0*/  @P0 LDG.E R18, desc[UR8][R16.64] ;  /* 0x0000000810120981 */ /* 0x000364000c1e1900 */
[----:B-1----:R-:W-:-:S08]  /*1ef0*/  CS2R R16, SRZ ;  /* 0x0000000000107805 */ /* 0x002fd0000001ff00 */
[----:B------:R1:W5:Y:S01]  /*1f00*/  @P5 LDG.E R16, desc[UR8][R14.64] ;  /* 0x000000080e105981 */ /* 0x000362000c1e1900 */
[----:B0-----:R-:W-:Y:S02]  /*1f10*/  CS2R R72, SRZ ;  /* 0x0000000000487805 */ /* 0x001fe4000001ff00 */
[----:B------:R-:W-:Y:S01]  /*1f20*/  CS2R R70, SRZ ;  /* 0x0000000000467805 */ /* 0x000fe2000001ff00 */
[----:B------:R-:W5:Y:S04]  /*1f30*/  @P6 LDG.E R17, desc[UR8][R48.64] ;  /* 0x0000000830116981 */ /* 0x000f68000c1e1900 */
[----:B------:R-:W5:Y:S01]  /*1f40*/  @P6 LDG.E R72, desc[UR8][R46.64] ;  /* 0x000000082e486981 */ /* 0x000f62000c1e1900 */
[----:B-1----:R-:W-:-:S03]  /*1f50*/  CS2R R14, SRZ ;  /* 0x00000000000e7805 */ /* 0x002fc6000001ff00 */
[----:B------:R-:W5:Y:S04]  /*1f60*/  @P5 LDG.E R71, desc[UR8][R44.64] ;  /* 0x000000082c475981 */ /* 0x000f68000c1e1900 */
[----:B------:R0:W5:Y:S04]  /*1f70*/  @P3 LDG.E R14, desc[UR8][R12.64] ;  /* 0x000000080c0e3981 */ /* 0x000168000c1e1900 */
[----:B------:R1:W5:Y:S04]  /*1f80*/  @P4 LDG.E R15, desc[UR8][R42.64] ;  /* 0x000000082a0f4981 */ /* 0x000368000c1e1900 */
[----:B------:R1:W5:Y:S01]  /*1f90*/  @P4 LDG.E R70, desc[UR8][R40.64] ;  /* 0x0000000828464981 */ /* 0x000362000c1e1900 */
[----:B0-----:R-:W-:-:S03]  /*1fa0*/  CS2R R12, SRZ ;  /* 0x00000000000c7805 */ /* 0x001fc6000001ff00 */
[----:B------:R1:W5:Y:S04]  /*1fb0*/  @P0 LDG.E R73, desc[UR8][R50.64] ;  /* 0x0000000832490981 */ /* 0x000368000c1e1900 */
[----:B------:R1:W5:Y:S04]  /*1fc0*/  @P2 LDG.E R13, desc[UR8][R36.64] ;  /* 0x00000008240d2981 */ /* 0x000368000c1e1900 */
[----:B------:R1:W5:Y:S01]  /*1fd0*/  @P1 LDG.E R12, desc[UR8][R30.64] ;  /* 0x000000081e0c1981 */ /* 0x000362000c1e1900 */
[----:B------:R-:W-:Y:S01]  /*1fe0*/  ISETP.GT.U32.AND P0, PT, R10, 0x1df, PT ;  /* 0x000001df0a00780c */ /* 0x000fe20003f04070 */
[----:B------:R-:W-:Y:S01]  /*1ff0*/  BSSY B0, `(.L_x_1478) ;  /* 0x0000014000007945 */ /* 0x000fe20003800000 */
[----:B------:R-:W-:-:S02]  /*2000*/  CS2R R62, SRZ ;  /* 0x00000000003e7805 */ /* 0x000fc4000001ff00 */
[----:B------:R-:W-:-:S09]  /*2010*/  CS2R R64, SRZ ;  /* 0x0000000000407805 */ /* 0x000fd2000001ff00 */
[----:B-12---:R-:W-:Y:S05]  /*2020*/  @P0 BRA `(.L_x_1479) ;  /* 0x0000000000400947 */ /* 0x006fea0003800000 */
[----:B------:R-:W-:Y:S02]  /*2030*/  ISETP.NE.AND P0, PT, RZ, UR10, PT ;  /* 0x0000000aff007c0c */ /* 0x000fe4000bf05270 */
[----:B------:R-:W-:-:S04]  /*2040*/  IADD3 R35, R84, R35, RZ ;  /* 0x0000002354237210 */ /* 0x000fc80007ffe0ff */
[----:B------:R-:W-:-:S07]  /*2050*/  SHF.R.S32.HI R30, RZ, 0x1f, R35 ;  /* 0x0000001fff1e7819 */ /* 0x000fce0000011423 */
        /* <DEDUP_REMOVED lines=13> */
.L_x_1479:
[----:B------:R-:W-:Y:S05]  /*2130*/  BSYNC B0 ;  /* 0x0000000000007941 */ /* 0x000fea0003800000 */
.L_x_1478:
        /* <DEDUP_REMOVED lines=13> */
[-C--:B------:R-:W-:Y:S01]  /*2210*/  FMUL.FTZ R30, R30, R61.reuse ;  /* 0x0000003d1e1e7220 */ /* 0x080fe20000410000 */
        /* <DEDUP_REMOVED lines=22> */
.L_x_1480:
        /* <DEDUP_REMOVED lines=26> */
.L_x_1481:
[----:B------:R-:W-:Y:S01]  /*2520*/  FFMA.FTZ R40, R29, R37, R30 ;  /* 0x000000251d287223 */ /* 0x000fe2000001001e */
[----:B------:R-:W-:Y:S01]  /*2530*/  FMUL.FTZ R39, R31, R62 ;  /* 0x0000003e1f277220 */ /* 0x000fe20000410000 */
[----:B------:R-:W-:Y:S01]  /*2540*/  FADD.FTZ R42, R37, R28 ;  /* 0x0000001c252a7221 */ /* 0x000fe20000010000 */
[----:B------:R-:W-:Y:S01]  /*2550*/  FADD.FTZ R30, RZ, R33 ;  /* 0x00000021ff1e7221 */ /* 0x000fe20000010000 */
[C---:B------:R-:W-:Y:S01]  /*2560*/  FFMA.FTZ R28, R38.reuse, R31, R49 ;  /* 0x0000001f261c7223 */ /* 0x040fe20000010031 */
[----:B------:R-:W-:Y:S01]  /*2570*/  FFMA.FTZ R37, R38, R39, R40 ;  /* 0x0000002726257223 */ /* 0x000fe20000010028 */
[--C-:B------:R-:W-:Y:S02]  /*2580*/  HADD2.F32 R41, -RZ, R21.reuse.H0_H0 ;  /* 0x20000015ff297230 */ /* 0x100fe40000004100 */
[----:B------:R-:W-:Y:S01]  /*2590*/  FFMA.FTZ R38, R29, R36, RZ ;  /* 0x000000241d267223 */ /* 0x000fe200000100ff */
[----:B------:R-:W-:Y:S02]  /*25a0*/  HADD2.F32 R43, -RZ, R21.H1_H1 ;  /* 0x30000015ff2b7230 */ /* 0x000fe40000004100 */
[----:B------:R-:W-:Y:S01]  /*25b0*/  FADD.FTZ R31, R30, R31 ;  /* 0x0000001f1e1f7221 */ /* 0x000fe20000010000 */
[----:B------:R-:W-:Y:S01]  /*25c0*/  FADD.FTZ R33, RZ, R36 ;  /* 0x00000024ff217221 */ /* 0x000fe20000010000 */
[----:B------:R-:W-:Y:S01]  /*25d0*/  FMUL.FTZ R30, R32, R65 ;  /* 0x00000041201e7220 */ /* 0x000fe20000410000 */
[----:B------:R-:W-:Y:S01]  /*25e0*/  FFMA.FTZ R29, R35, R32, R38 ;  /* 0x00000020231d7223 */ /* 0x000fe20000010026 */
[C---:B------:R-:W-:Y:S01]  /*25f0*/  FADD.FTZ R36, -R26.reuse, R41 ;  /* 0x000000291a247221 */ /* 0x040fe20000010100 */
[----:B------:R-:W-:Y:S01]  /*2600*/  FADD.FTZ R38, -R26, R43 ;  /* 0x0000002b1a267221 */ /* 0x000fe20000010100 */
[----:B------:R-:W-:Y:S01]  /*2610*/  FADD.FTZ R32, R33, R32 ;  /* 0x0000002021207221 */ /* 0x000fe20000010000 */
[----:B------:R-:W-:Y:S01]  /*2620*/  FFMA.FTZ R33, R35, R30, R37 ;  /* 0x0000001e23217223 */ /* 0x000fe20000010025 */
        /* <DEDUP_REMOVED lines=24> */
.L_x_1482:
[----:B------:R-:W-:Y:S01]  /*27b0*/  FMUL.FTZ R38, R37, R62 ;  /* 0x0000003e25267220 */ /* 0x000fe20000410000 */
[----:B------:R-:W-:Y:S01]  /*27c0*/  FADD.FTZ R41, R30, R39 ;  /* 0x000000271e297221 */ /* 0x000fe20000010000 */
[----:B------:R-:W-:Y:S01]  /*27d0*/  FADD.FTZ R31, R31, R37 ;  /* 0x000000251f1f7221 */ /* 0x000fe20000010000 */
[C---:B------:R-:W-:Y:S01]  /*27e0*/  FFMA.FTZ R28, R46.reuse, R37, R28 ;  /* 0x000000252e1c7223 */ /* 0x040fe2000001001c */
[----:B------:R-:W-:Y:S01]  /*27f0*/  FFMA.FTZ R30, R46, R38, R33 ;  /* 0x000000262e1e7223 */ /* 0x000fe20000010021 */
[--C-:B------:R-:W-:Y:S02]  /*2800*/  HADD2.F32 R37, -RZ, R20.reuse.H0_H0 ;  /* 0x20000014ff257230 */ /* 0x100fe40000004100 */
[----:B------:R-:W-:Y:S01]  /*2810*/  FMUL.FTZ R33, R35, R65 ;  /* 0x0000004123217220 */ /* 0x000fe20000410000 */
[----:B------:R-:W-:Y:S02]  /*2820*/  HADD2.F32 R39, -RZ, R20.H1_H1 ;  /* 0x30000014ff277230 */ /* 0x000fe40000004100 */
[----:B------:R-:W-:Y:S01]  /*2830*/  FFMA.FTZ R29, R36, R35, R29 ;  /* 0x00000023241d7223 */ /* 0x000fe2000001001d */
[----:B------:R-:W-:Y:S01]  /*2840*/  FADD.FTZ R32, R32, R35 ;  /* 0x0000002320207221 */ /* 0x000fe20000010000 */
        /* <DEDUP_REMOVED lines=27> */
.L_x_1483:
[----:B------:R-:W-:Y:S01]  /*2a00*/  FMUL.FTZ R39, R37, R62 ;  /* 0x0000003e25277220 */ /* 0x000fe20000410000 */
[----:B------:R-:W-:Y:S01]  /*2a10*/  FADD.FTZ R31, R31, R37 ;  /* 0x000000251f1f7221 */ /* 0x000fe20000010000 */
[----:B------:R-:W-:Y:S01]  /*2a20*/  FFMA.FTZ R28, R47, R37, R28 ;  /* 0x000000252f1c7223 */ /* 0x000fe2000001001c */
[--C-:B------:R-:W-:Y:S02]  /*2a30*/  HADD2.F32 R37, -RZ, R19.reuse.H0_H0 ;  /* 0x20000013ff257230 */ /* 0x100fe40000004100 */
[----:B------:R-:W-:Y:S01]  /*2a40*/  FADD.FTZ R38, R33, R38 ;  /* 0x0000002621267221 */ /* 0x000fe20000010000 */
[----:B------:R-:W-:Y:S02]  /*2a50*/  HADD2.F32 R41, -RZ, R19.H1_H1 ;  /* 0x30000013ff297230 */ /* 0x000fe40000004100 */
[----:B------:R-:W-:Y:S01]  /*2a60*/  FFMA.FTZ R36, R47, R39, R36 ;  /* 0x000000272f247223 */ /* 0x000fe20000010024 */
[----:B------:R-:W-:Y:S01]  /*2a70*/  FMUL.FTZ R33, R35, R65 ;  /* 0x0000004123217220 */ /* 0x000fe20000410000 */
[----:B------:R-:W-:Y:S01]  /*2a80*/  FADD.FTZ R40, -R26, R37 ;  /* 0x000000251a287221 */ /* 0x000fe20000010100 */
        /* <DEDUP_REMOVED lines=28> */
.L_x_1484:
[----:B------:R-:W-:Y:S01]  /*2c50*/  FMUL.FTZ R39, R37, R62 ;  /* 0x0000003e25277220 */ /* 0x000fe20000410000 */
[--C-:B------:R-:W-:Y:S02]  /*2c60*/  HADD2.F32 R43, -RZ, R18.reuse.H0_H0 ;  /* 0x20000012ff2b7230 */ /* 0x100fe40000004100 */
[----:B------:R-:W-:Y:S01]  /*2c70*/  FADD.FTZ R38, R33, R38 ;  /* 0x0000002621267221 */ /* 0x000fe20000010000 */
[----:B------:R-:W-:Y:S02]  /*2c80*/  HADD2.F32 R45, -RZ, R18.H1_H1 ;  /* 0x30000012ff2d7230 */ /* 0x000fe40000004100 */
[----:B------:R-:W-:Y:S01]  /*2c90*/  FFMA.FTZ R41, R48, R39, R36 ;  /* 0x0000002730297223 */ /* 0x000fe20000010024 */
[----:B------:R-:W-:Y:S01]  /*2ca0*/  FMUL.FTZ R36, R30, R65 ;  /* 0x000000411e247220 */ /* 0x000fe20000410000 */
[C---:B------:R-:W-:Y:S01]  /*2cb0*/  FADD.FTZ R40, -R26.reuse, R43 ;  /* 0x0000002b1a287221 */ /* 0x040fe20000010100 */
[----:B------:R-:W-:Y:S01]  /*2cc0*/  FADD.FTZ R31, R31, R37 ;  /* 0x000000251f1f7221 */ /* 0x000fe20000010000 */
[----:B------:R-:W-:Y:S01]  /*2cd0*/  FADD.FTZ R42, -R26, R45 ;  /* 0x0000002d1a2a7221 */ /* 0x000fe20000010100 */
[----:B------:R-:W-:Y:S01]  /*2ce0*/  FFMA.FTZ R33, R48, R37, R28 ;  /* 0x0000002530217223 */ /* 0x000fe2000001001c */
[----:B------:R-:W-:Y:S01]  /*2cf0*/  FADD.FTZ R37, R38, R39 ;  /* 0x0000002726257221 */ /* 0x000fe20000010000 */
[C---:B------:R-:W-:Y:S01]  /*2d00*/  FFMA.FTZ R29, R35.reuse, R30, R29 ;  /* 0x0000001e231d7223 */ /* 0x040fe2000001001d */
[----:B------:R-:W-:Y:S01]  /*2d10*/  FFMA.FTZ R39, R35, R36, R41 ;  /* 0x0000002423277223 */ /* 0x000fe20000010029 */
        /* <DEDUP_REMOVED lines=23> */
.L_x_1485:
[----:B------:R-:W-:Y:S01]  /*2e90*/  FMUL.FTZ R40, R38, R62 ;  /* 0x0000003e26287220 */ /* 0x000fe20000410000 */
[----:B------:R-:W-:Y:S01]  /*2ea0*/  FADD.FTZ R41, R36, R37 ;  /* 0x0000002524297221 */ /* 0x000fe20000010000 */
[----:B------:R-:W-:Y:S01]  /*2eb0*/  FADD.FTZ R37, R32, R30 ;  /* 0x0000001e20257221 */ /* 0x000fe20000010000 */
[--C-:B------:R-:W-:Y:S02]  /*2ec0*/  HADD2.F32 R43, -RZ, R17.reuse.H1_H1 ;  /* 0x30000011ff2b7230 */ /* 0x100fe40000004100 */
[----:B------:R-:W-:Y:S01]  /*2ed0*/  FFMA.FTZ R30, R48, R40, R39 ;  /* 0x00000028301e7223 */ /* 0x000fe20000010027 */
[----:B------:R-:W-:Y:S01]  /*2ee0*/  FADD.FTZ R39, R41, R40 ;  /* 0x0000002829277221 */ /* 0x000fe20000010000 */
[----:B------:R-:W-:Y:S02]  /*2ef0*/  HADD2.F32 R41, -RZ, R17.H0_H0 ;  /* 0x20000011ff297230 */ /* 0x000fe40000004100 */
[----:B------:R-:W-:Y:S01]  /*2f00*/  FMUL.FTZ R32, R28, R65 ;  /* 0x000000411c207220 */ /* 0x000fe20000410000 */
[----:B------:R-:W-:Y:S01]  /*2f10*/  FFMA.FTZ R36, R48, R38, R33 ;  /* 0x0000002630247223 */ /* 0x000fe20000010021 */
[----:B------:R-:W-:Y:S01]  /*2f20*/  FADD.FTZ R31, R31, R38 ;  /* 0x000000261f1f7221 */ /* 0x000fe20000010000 */
[C---:B------:R-:W-:Y:S01]  /*2f30*/  FADD.FTZ R40, -R26.reuse, R43 ;  /* 0x0000002b1a287221 */ /* 0x040fe20000010100 */
[----:B------:R-:W-:Y:S01]  /*2f40*/  FADD.FTZ R38, -R26, R41 ;  /* 0x000000291a267221 */ /* 0x000fe20000010100 */
        /* <DEDUP_REMOVED lines=25> */
.L_x_1486:
[----:B------:R-:W-:Y:S01]  /*30e0*/  FMUL.FTZ R43, R41, R62 ;  /* 0x0000003e292b7220 */ /* 0x000fe20000410000 */
[--C-:B------:R-:W-:Y:S02]  /*30f0*/  HADD2.F32 R45, -RZ, R16.reuse.H0_H0 ;  /* 0x20000010ff2d7230 */ /* 0x100fe40000004100 */
[----:B------:R-:W-:Y:S01]  /*3100*/  FFMA.FTZ R46, R35, R28, R29 ;  /* 0x0000001c232e7223 */ /* 0x000fe2000001001d */
        /* <DEDUP_REMOVED lines=29> */
.L_x_1487:
        /* <DEDUP_REMOVED lines=38> */
.L_x_1488:
[----:B------:R-:W-:Y:S01]  /*3540*/  FFMA.FTZ R48, R39, R30, R46 ;  /* 0x0000001e27307223 */ /* 0x000fe2000001002e */
[--C-:B------:R-:W-:Y:S02]  /*3550*/  HADD2.F32 R47, -RZ, R14.reuse.H0_H0 ;  /* 0x2000000eff2f7230 */ /* 0x100fe40000004100 */
[----:B------:R-:W-:Y:S01]  /*3560*/  FMUL.FTZ R45, R37, R62 ;  /* 0x0000003e252d7220 */ /* 0x000fe20000410000 */
[----:B------:R-:W-:Y:S02]  /*3570*/  HADD2.F32 R39, -RZ, R14.H1_H1 ;  /* 0x3000000eff277230 */ /* 0x000fe40000004100 */
[----:B------:R-:W-:Y:S01]  /*3580*/  FMUL.FTZ R50, R44, R65 ;  /* 0x000000412c327220 */ /* 0x000fe20000410000 */
[--C-:B------:R-:W-:Y:S02]  /*3590*/  HADD2.F32 R51, -RZ, R68.reuse.H0_H0 ;  /* 0x20000044ff337230 */ /* 0x100fe40000004100 */
[----:B------:R-:W-:Y:S01]  /*35a0*/  FADD.FTZ R46, -R26, R47 ;  /* 0x0000002f1a2e7221 */ /* 0x000fe20000010100 */
[----:B------:R-:W-:Y:S01]  /*35b0*/  FFMA.FTZ R38, R42, R45, R31 ;  /* 0x0000002d2a267223 */ /* 0x000fe2000001001f */
[----:B------:R-:W-:Y:S01]  /*35c0*/  FADD.FTZ R52, -R26, R39 ;  /* 0x000000271a347221 */ /* 0x000fe20000010100 */
[----:B------:R-:W-:Y:S01]  /*35d0*/  FADD.FTZ R31, R28, R45 ;  /* 0x0000002d1c1f7221 */ /* 0x000fe20000010000 */
[----:B------:R-:W-:-:S02]  /*35e0*/  HADD2.F32 R28, -RZ, R68.H1_H1 ;  /* 0x30000044ff1c7230 */ /* 0x000fc40000004100 */
        /* <DEDUP_REMOVED lines=21> */
.L_x_1489:
        /* <DEDUP_REMOVED lines=38> */
.L_x_1490:
[----:B------:R-:W-:Y:S01]  /*39a0*/  FMUL.FTZ R45, R31, R62 ;  /* 0x0000003e1f2d7220 */ /* 0x000fe20000410000 */
[----:B------:R-:W-:Y:S01]  /*39b0*/  FFMA.FTZ R48, R33, R40, R48 ;  /* 0x0000002821307223 */ /* 0x000fe20000010030 */
[--C-:B------:R-:W-:Y:S02]  /*39c0*/  HADD2.F32 R47, -RZ, R12.reuse.H0_H0 ;  /* 0x2000000cff2f7230 */ /* 0x100fe40000004100 */
[----:B------:R-:W-:Y:S01]  /*39d0*/  FMUL.FTZ R54, R32, R65 ;  /* 0x0000004120367220 */ /* 0x000fe20000410000 */
[----:B------:R-:W-:Y:S02]  /*39e0*/  HADD2.F32 R33, -RZ, R12.H1_H1 ;  /* 0x3000000cff217230 */ /* 0x000fe40000004100 */
[----:B------:R-:W-:Y:S01]  /*39f0*/  FFMA.FTZ R52, R30, R45, R35 ;  /* 0x0000002d1e347223 */ /* 0x000fe20000010023 */
[----:B------:R-:W-:Y:S01]  /*3a00*/  FADD.FTZ R45, R36, R45 ;  /* 0x0000002d242d7221 */ /* 0x000fe20000010000 */
[----:B------:R-:W-:Y:S01]  /*3a10*/  FADD.FTZ R36, -R26, R47 ;  /* 0x0000002f1a247221 */ /* 0x000fe20000010100 */
[----:B------:R-:W-:-:S02]  /*3a20*/  HADD2.F32 R35, -RZ, R66.H0_H0 ;  /* 0x20000042ff237230 */ /* 0x000fc40000004100 */
        /* <DEDUP_REMOVED lines=23> */
.L_x_1491:
[----:B------:R-:W-:Y:S01]  /*3ba0*/  FFMA.FTZ R53, R29, R54, R52 ;  /* 0x000000361d357223 */ /* 0x000fe20000010034 */
[----:B------:R-:W-:Y:S01]  /*3bb0*/  FMUL.FTZ R47, R35, R62 ;  /* 0x0000003e232f7220 */ /* 0x000fe20000410000 */
[----:B------:R-:W-:Y:S01]  /*3bc0*/  FADD.FTZ R54, R54, R45 ;  /* 0x0000002d36367221 */ /* 0x000fe20000010000 */
[----:B------:R-:W-:Y:S01]  /*3bd0*/  FADD.FTZ R45, R39, R40 ;  /* 0x00000028272d7221 */ /* 0x000fe20000010000 */
[----:B------:R-:W-:Y:S01]  /*3be0*/  FMUL.FTZ R52, R38, R65 ;  /* 0x0000004126347220 */ /* 0x000fe20000410000 */
[----:B------:R-:W-:Y:S01]  /*3bf0*/  FFMA.FTZ R40, R36, R47, R53 ;  /* 0x0000002f24287223 */ /* 0x000fe20000010035 */
[--C-:B------:R-:W-:Y:S02]  /*3c00*/  HADD2.F32 R53, -RZ, R4.reuse.H0_H0 ;  /* 0x20000004ff357230 */ /* 0x100fe40000004100 */
[----:B------:R-:W-:Y:S01]  /*3c10*/  FADD.FTZ R39, R54, R47 ;  /* 0x0000002f36277221 */ /* 0x000fe20000010000 */
[----:B------:R-:W-:Y:S02]  /*3c20*/  HADD2.F32 R55, -RZ, R4.H1_H1 ;  /* 0x30000004ff377230 */ /* 0x000fe40000004100 */
[----:B------:R-:W-:Y:S01]  /*3c30*/  FFMA.FTZ R47, R33, R52, R40 ;  /* 0x00000034212f7223 */ /* 0x000fe20000010028 */
[----:B------:R-:W-:Y:S01]  /*3c40*/  FFMA.FTZ R43, R42, R37, R43 ;  /* 0x000000252a2b7223 */ /* 0x000fe2000001002b */
[----:B------:R-:W-:Y:S01]  /*3c50*/  FADD.FTZ R40, -R26, R53 ;  /* 0x000000351a287221 */ /* 0x000fe20000010100 */
[----:B------:R-:W-:Y:S01]  /*3c60*/  FADD.FTZ R50, R50, R37 ;  /* 0x0000002532327221 */ /* 0x000fe20000010000 */
        /* <DEDUP_REMOVED lines=25> */
.L_x_1492:
[----:B------:R-:W-:Y:S01]  /*3e00*/  FMUL.FTZ R53, R39, R62 ;  /* 0x0000003e27357220 */ /* 0x000fe20000410000 */
[----:B------:R-:W-:Y:S01]  /*3e10*/  FFMA.FTZ R48, R41, R44, R48 ;  /* 0x0000002c29307223 */ /* 0x000fe20000010030 */
        /* <DEDUP_REMOVED lines=34> */
.L_x_1493:
[----:B------:R-:W-:Y:S01]  /*4040*/  FMUL.FTZ R55, R45, R62 ;  /* 0x0000003e2d377220 */ /* 0x000fe20000410000 */
[----:B------:R-:W-:Y:S01]  /*4050*/  FFMA.FTZ R52, R49, R28, R48 ;  /* 0x0000001c31347223 */ /* 0x000fe20000010030 */
[--C-:B------:R-:W-:Y:S02]  /*4060*/  HADD2.F32 R49, -RZ, R2.reuse.H0_H0 ;  /* 0x20000002ff317230 */ /* 0x100fe40000004100 */
[----:B------:R-:W-:Y:S01]  /*4070*/  FADD.FTZ R50, R50, R51 ;  /* 0x0000003332327221 */ /* 0x000fe20000010000 */
        /* <DEDUP_REMOVED lines=31> */
.L_x_1494:
[----:B------:R-:W-:-:S04]  /*4270*/  FMUL.FTZ R55, R53, R62 ;  /* 0x0000003e35377220 */ /* 0x000fc80000410000 */
[----:B------:R-:W-:Y:S01]  /*4280*/  FFMA.FTZ R58, R54, R55, R49 ;  /* 0x00000037363a7223 */ /* 0x000fe20000010031 */
[----:B------:R-:W-:Y:S01]  /*4290*/  FADD.FTZ R55, R48, R55 ;  /* 0x0000003730377221 */ /* 0x000fe20000010000 */
[----:B------:R-:W-:Y:S01]  /*42a0*/  FMUL.FTZ R48, R56, R65 ;  /* 0x0000004138307220 */ /* 0x000fe20000410000 */
[----:B------:R-:W-:-:S03]  /*42b0*/  HADD2.F32 R49, -RZ, R0.H0_H0 ;  /* 0x20000000ff317230 */ /* 0x000fc60000004100 */
[----:B------:R-:W-:Y:S01]  /*42c0*/  FFMA.FTZ R57, R51, R48, R58 ;  /* 0x0000003033397223 */ /* 0x000fe2000001003a */
[----:B------:R-:W-:Y:S01]  /*42d0*/  FADD.FTZ R58, R48, R55 ;  /* 0x00000037303a7221 */ /* 0x000fe20000010000 */
[----:B------:R-:W-:Y:S02]  /*42e0*/  HADD2.F32 R55, -RZ, R0.H1_H1 ;  /* 0x30000000ff377230 */ /* 0x000fe40000004100 */
[C---:B------:R-:W-:Y:S01]  /*42f0*/  FADD.FTZ R124, -R26.reuse, R49 ;  /* 0x000000311a7c7221 */ /* 0x040fe20000010100 */
[----:B------:R-:W-:Y:S02]  /*4300*/  HADD2.F32 R49, -RZ, R79.H0_H0 ;  /* 0x2000004fff317230 */ /* 0x000fe40000004100 */
[----:B------:R-:W-:Y:S01]  /*4310*/  FADD.FTZ R48, -R26, R55 ;  /* 0x000000371a307221 */ /* 0x000fe20000010100 */
[----:B------:R-:W-:-:S03]  /*4320*/  FMUL.FTZ R124, R124, R61 ;  /* 0x0000003d7c7c7220 */ /* 0x000fc60000410000 */
[----:B------:R-:W-:Y:S01]  /*4330*/  FMUL.FTZ R55, R48, R61 ;  /* 0x0000003d30377220 */ /* 0x000fe20000410000 */
        /* <DEDUP_REMOVED lines=20> */
.L_x_1495:
        /* <DEDUP_REMOVED lines=12> */
[----:B------:R-:W-:Y:S01]  /*4540*/  FADD.FTZ R41, R41, R32 ;  /* 0x0000002029297221 */ /* 0x000fe20000010000 */
[----:B------:R-:W-:Y:S01]  /*4550*/  FFMA.FTZ R52, R33, R38, R52 ;  /* 0x0000002621347223 */ /* 0x000fe20000010034 */
[----:B------:R-:W-:Y:S01]  /*4560*/  FFMA.FTZ R47, R36, R35, R47 ;  /* 0x00000023242f7223 */ /* 0x000fe2000001002f */
[----:B------:R-:W1:Y:S01]  /*4570*/  SHFL.DOWN PT, R57, R58, 0x1, 0x1f ;  /* 0x08201f003a397f89 */ /* 0x000e6200000e0000 */
[----:B------:R-:W-:Y:S01]  /*4580*/  FADD.FTZ R50, R50, R35 ;  /* 0x0000002332327221 */ /* 0x000fe20000010000 */
[----:B------:R-:W-:Y:S01]  /*4590*/  FADD.FTZ R41, R41, R38 ;  /* 0x0000002629297221 */ /* 0x000fe20000010000 */
[----:B------:R-:W-:Y:S01]  /*45a0*/  FFMA.FTZ R52, R37, R42, R52 ;  /* 0x0000002a25347223 */ /* 0x000fe20000010034 */
[----:B------:R-:W2:Y:S01]  /*45b0*/  SHFL.DOWN PT, R69, R59, 0x1, 0x1f ;  /* 0x08201f003b457f89 */ /* 0x000ea200000e0000 */
[----:B------:R-:W-:Y:S01]  /*45c0*/  FFMA.FTZ R47, R40, R39, R47 ;  /* 0x00000027282f7223 */ /* 0x000fe2000001002f */
[----:B------:R-:W-:Y:S01]  /*45d0*/  FADD.FTZ R50, R50, R39 ;  /* 0x0000002732327221 */ /* 0x000fe20000010000 */
[----:B------:R-:W-:Y:S01]  /*45e0*/  FADD.FTZ R41, R41, R42 ;  /* 0x0000002a29297221 */ /* 0x000fe20000010000 */
[----:B------:R-:W-:Y:S01]  /*45f0*/  UMOV UR6, 0x400 ;  /* 0x0000040000067882 */ /* 0x000fe20000000000 */
[----:B------:R-:W-:Y:S01]  /*4600*/  FFMA.FTZ R52, R43, R46, R52 ;  /* 0x0000002e2b347223 */ /* 0x000fe20000010034 */
[----:B------:R-:W-:Y:S01]  /*4610*/  UIADD3 UR5, UR6, 0xa0, URZ ;  /* 0x000000a006057890 */ /* 0x000fe2000fffe03f */
[----:B------:R-:W-:Y:S01]  /*4620*/  FFMA.FTZ R47, R44, R45, R47 ;  /* 0x0000002d2c2f7223 */ /* 0x000fe2000001002f */
[----:B------:R-:W-:Y:S01]  /*4630*/  FADD.FTZ R50, R50, R45 ;  /* 0x0000002d32327221 */ /* 0x000fe20000010000 */
[----:B------:R-:W-:Y:S01]  /*4640*/  FADD.FTZ R41, R41, R46 ;  /* 0x0000002e29297221 */ /* 0x000fe20000010000 */
[----:B0-----:R-:W-:Y:S01]  /*4650*/  ULEA UR5, UR11, UR5, 0x18 ;  /* 0x000000050b057291 */ /* 0x001fe2000f8ec03f */
        /* <DEDUP_REMOVED lines=8> */
[----:B------:R-:W-:-:S02]  /*46e0*/  IMAD R29, R34, 0x1e, R10 ;  /* 0x0000001e221d7824 */ /* 0x000fc400078e020a */
[----:B-1----:R-:W-:Y:S01]  /*46f0*/  @!P0 FADD.FTZ R58, R58, R57 ;  /* 0x000000393a3a8221 */ /* 0x002fe20000010000 */
[----:B------:R-:W-:Y:S01]  /*4700*/  BSSY B0, `(.L_x_1496) ;  /* 0x0000044000007945 */ /* 0x000fe20003800000 */
[----:B--2---:R-:W-:-:S03]  /*4710*/  @!P0 FADD.FTZ R59, R59, R69 ;  /* 0x000000453b3b8221 */ /* 0x004fc60000010000 */
        /* <DEDUP_REMOVED lines=18> */
[----:B0-----:R-:W-:-:S02]  /*4840*/  @!P0 FADD.FTZ R58, R58, R57 ;  /* 0x000000393a3a8221 */ /* 0x001fc40000010000 */
[----:B------:R-:W0:Y:S01]  /*4850*/  LDC.64 R56, c[0x0][0x268] ;  /* 0x00009a00ff387b82 */ /* 0x000e220000000a00 */
[----:B-1----:R-:W-:Y:S01]  /*4860*/  @!P0 FADD.FTZ R59, R59, R69 ;  /* 0x000000453b3b8221 */ /* 0x002fe20000010000 */
[----:B------:R-:W-:Y:S02]  /*4870*/  ISETP.NE.AND P0, PT, R106, RZ, PT ;  /* 0x000000ff6a00720c */ /* 0x000fe40003f05270 */
[----:B------:R-:W-:-:S05]  /*4880*/  LEA R69, R10, UR5, 0x4 ;  /* 0x000000050a457c11 */ /* 0x000fca000f8e20ff */
[----:B------:R1:W-:Y:S06]  /*4890*/  STS.128 [R69], R52 ;  /* 0x0000003445007388 */ /* 0x0003ec0000000c00 */
[----:B------:R1:W-:Y:S01]  /*48a0*/  @!P0 STS.64 [R87+0x10], R58 ;  /* 0x0000103a57008388 */ /* 0x0003e20000000a00 */
[----:B------:R-:W-:Y:S01]  /*48b0*/  BAR.SYNC.DEFER_BLOCKING 0x0 ;  /* 0x0000000000007b1d */ /* 0x000fe20000010000 */
[----:B------:R-:W-:Y:S01]  /*48c0*/  ISETP.NE.AND P0, PT, R10, RZ, PT ;  /* 0x000000ff0a00720c */ /* 0x000fe20003f05270 */
[----:B0-----:R-:W-:-:S12]  /*48d0*/  IMAD.WIDE R56, R29, 0x4, R56 ;  /* 0x000000041d387825 */ /* 0x001fd800078e0238 */
[----:B-1----:R-:W-:Y:S05]  /*48e0*/  @P0 BRA `(.L_x_1497) ;  /* 0x0000000000940947 */ /* 0x002fea0003800000 */
        /* <DEDUP_REMOVED lines=37> */
.L_x_1497:
[----:B------:R-:W-:Y:S05]  /*4b40*/  BSYNC B0 ;  /* 0x0000000000007941 */ /* 0x000fea0003800000 */
.L_x_1496:
        /* <DEDUP_REMOVED lines=81> */
.L_x_1499:
[----:B------:R-:W-:Y:S05]  /*5060*/  BSYNC B0 ;  /* 0x0000000000007941 */ /* 0x000fea0003800000 */
.L_x_1498:
        /* <DEDUP_REMOVED lines=13> */
.L_x_1501:
[----:B------:R-:W-:Y:S05]  /*5140*/  BSYNC B0 ;  /* 0x0000000000007941 */ /* 0x000fea0003800000 */
.L_x_1500:
        /* <DEDUP_REMOVED lines=33> */
.L_x_1504:
[----:B-1----:R-:W2:Y:S04]  /*5360*/  LDG.E.STRONG.GPU R32, desc[UR8][R28.64] ;  /* 0x000000081c207981 */ /* 0x002ea8000c1ef900 */
[----:B--2---:R-:W-:Y:S01]  /*5370*/  CCTL.IVALL ;  /* 0x00000000ff00798f */ /* 0x004fe20002000000 */
[----:B------:R-:W-:Y:S05]  /*5380*/  YIELD ;  /* 0x0000000000007946 */ /* 0x000fea0003800000 */
[----:B------:R-:W-:-:S13]  /*5390*/  ISETP.NE.AND P6, PT, R32, R37, PT ;  /* 0x000000252000720c */ /* 0x000fda0003fc5270 */
[----:B------:R-:W-:Y:S05]  /*53a0*/  @P6 BRA `(.L_x_1504) ;  /* 0xfffffffc00ec6947 */ /* 0x000fea000383ffff */
.L_x_1503:
        /* <DEDUP_REMOVED lines=22> */
.L_x_1508:
        /* <DEDUP_REMOVED lines=115> */
.L_x_1507:
        /* <DEDUP_REMOVED lines=63> */
.L_x_1509:
[----:B------:R-:W-:-:S04]  /*6030*/  LOP3.LUT P6, RZ, R5, 0x1, RZ, 0xc0, !PT ;  /* 0x0000000105ff7812 */ /* 0x000fc800078cc0ff */
[----:B------:R-:W-:-:S13]  /*6040*/  ISETP.NE.OR P6, PT, R29, RZ, P6 ;  /* 0x000000ff1d00720c */ /* 0x000fda00037c5670 */
[----:B------:R-:W-:Y:S05]  /*6050*/  @!P6 BRA `(.L_x_1505) ;  /* 0x00000000007ce947 */ /* 0x000fea0003800000 */
.L_x_1506:
        /* <DEDUP_REMOVED lines=31> */
.L_x_1505:
        /* <DEDUP_REMOVED lines=10> */
.L_x_1511:
[----:B------:R-:W-:Y:S05]  /*62f0*/  BSYNC B0 ;  /* 0x0000000000007941 */ /* 0x000fea0003800000 */
.L_x_1510:
        /* <DEDUP_REMOVED lines=17> */
.L_x_1502:
        /* <DEDUP_REMOVED lines=42> */
.L_x_1512:
        /* <DEDUP_REMOVED lines=21> */
.L_x_1514:
[----:B------:R-:W-:Y:S05]  /*6800*/  BSYNC B0 ;  /* 0x0000000000007941 */ /* 0x000fea0003800000 */
.L_x_1513:
        /* <DEDUP_REMOVED lines=28> */
.L_x_1515:
        /* <DEDUP_REMOVED lines=21> */
.L_x_1517:
[----:B------:R-:W-:Y:S05]  /*6b20*/  BSYNC B0 ;  /* 0x0000000000007941 */ /* 0x000fea0003800000 */
.L_x_1516:
        /* <DEDUP_REMOVED lines=28> */
.L_x_1518:
        /* <DEDUP_REMOVED lines=21> */
.L_x_1520:
[----:B------:R-:W-:Y:S05]  /*6e40*/  BSYNC B0 ;  /* 0x0000000000007941 */ /* 0x000fea0003800000 */
.L_x_1519:
        /* <DEDUP_REMOVED lines=28> */
.L_x_1521:
        /* <DEDUP_REMOVED lines=21> */
.L_x_1523:
[----:B------:R-:W-:Y:S05]  /*7160*/  BSYNC B0 ;  /* 0x0000000000007941 */ /* 0x000fea0003800000 */
.L_x_1522:
        /* <DEDUP_REMOVED lines=28> */
.L_x_1524:
        /* <DEDUP_REMOVED lines=21> */
.L_x_1526:
[----:B------:R-:W-:Y:S05]  /*7480*/  BSYNC B0 ;  /* 0x0000000000007941 */ /* 0x000fea0003800000 */
.L_x_1525:
        /* <DEDUP_REMOVED lines=28> */
.L_x_1527:
        /* <DEDUP_REMOVED lines=21> */
.L_x_1529:
[----:B------:R-:W-:Y:S05]  /*77a0*/  BSYNC B0 ;  /* 0x0000000000007941 */ /* 0x000fea0003800000 */
.L_x_1528:
        /* <DEDUP_REMOVED lines=28> */
.L_x_1530:
        /* <DEDUP_REMOVED lines=21> */
.L_x_1532:
[----:B------:R-:W-:Y:S05]  /*7ac0*/  BSYNC B0 ;  /* 0x0000000000007941 */ /* 0x000fea0003800000 */
.L_x_1531:
        /* <DEDUP_REMOVED lines=28> */
.L_x_1533:
        /* <DEDUP_REMOVED lines=20> */
.L_x_1535:
[----:B------:R-:W-:Y:S05]  /*7dd0*/  BSYNC B0 ;  /* 0x0000000000007941 */ /* 0x000fea0003800000 */
.L_x_1534:
        /* <DEDUP_REMOVED lines=27> */
.L_x_1536:
        /* <DEDUP_REMOVED lines=20> */
.L_x_1538:
[----:B------:R-:W-:Y:S05]  /*80d0*/  BSYNC B0 ;  /* 0x0000000000007941 */ /* 0x000fea0003800000 */
.L_x_1537:
        /* <DEDUP_REMOVED lines=27> */
.L_x_1539:
        /* <DEDUP_REMOVED lines=20> */
.L_x_1541:
[----:B------:R-:W-:Y:S05]  /*83d0*/  BSYNC B0 ;  /* 0x0000000000007941 */ /* 0x000fea0003800000 */
.L_x_1540:
        /* <DEDUP_REMOVED lines=27> */
.L_x_1542:
        /* <DEDUP_REMOVED lines=20> */
.L_x_1544:
[----:B------:R-:W-:Y:S05]  /*86d0*/  BSYNC B0 ;  /* 0x0000000000007941 */ /* 0x000fea0003800000 */
.L_x_1543:
        /* <DEDUP_REMOVED lines=27> */
.L_x_1545:
        /* <DEDUP_REMOVED lines=20> */
.L_x_1547:
[----:B------:R-:W-:Y:S05]  /*89d0*/  BSYNC B0 ;  /* 0x0000000000007941 */ /* 0x000fea0003800000 */
.L_x_1546:
        /* <DEDUP_REMOVED lines=29> */
.L_x_1548:
        /* <DEDUP_REMOVED lines=25> */
.L_x_1550:
[----:B------:R-:W-:Y:S05]  /*8d40*/  BSYNC B0 ;  /* 0x0000000000007941 */ /* 0x000fea0003800000 */
.L_x_1549:
        /* <DEDUP_REMOVED lines=27> */
.L_x_1551:
        /* <DEDUP_REMOVED lines=25> */
.L_x_1553:
[----:B------:R-:W-:Y:S05]  /*9090*/  BSYNC B0 ;  /* 0x0000000000007941 */ /* 0x000fea0003800000 */
.L_x_1552:
        /* <DEDUP_REMOVED lines=27> */
.L_x_1554:
        /* <DEDUP_REMOVED lines=27> */
.L_x_1556:
[----:B------:R-:W-:Y:S05]  /*9400*/  BSYNC B0 ;  /* 0x0000000000007941 */ /* 0x000fea0003800000 */
.L_x_1555:
        /* <DEDUP_REMOVED lines=25> */
.L_x_1557:
        /* <DEDUP_REMOVED lines=22> */
.L_x_1559:
[----:B------:R-:W-:Y:S05]  /*9700*/  BSYNC B0 ;  /* 0x0000000000007941 */ /* 0x000fea0003800000 */
.L_x_1558:
[----:B------:R-:W-:Y:S02]  /*9710*/  IADD3 R6, R8, R6, RZ ;  /* 0x0000000608067210 */ /* 0x000fe40007ffe0ff */
[----:B------:R-:W-:Y:S02]  /*9720*/  IADD3 R83, R83, 0x1, RZ ;  /* 0x0000000153537810 */ /* 0x000fe40007ffe0ff */
[----:B------:R-:W-:-:S13]  /*9730*/  ISETP.GE.AND P0, PT, R6, UR4, PT ;  /* 0x0000000406007c0c */ /* 0x000fda000bf06270 */
[----:B------:R-:W-:Y:S05]  /*9740*/  @!P0 BRA `(.L_x_1560) ;  /* 0xffffff6c00fc8947 */ /* 0x000fea000383ffff */
.L_x_1477:
        /* <DEDUP_REMOVED lines=23> */
.L_x_1562:
[----:B------:R-:W-:Y:S05]  /*98c0*/  BSYNC B0 ;  /* 0x0000000000007941 */ /* 0x000fea0003800000 */
.L_x_1561:
[----:B------:R-:W-:Y:S05]  /*98d0*/  @P0 EXIT ;  /* 0x000000000000094d */ /* 0x000fea0003800000 */
[----:B------:R-:W-:Y:S05]  /*98e0*/  @P2 BRA `(.L_x_1563) ;  /* 0x0000000000202947 */ /* 0x000fea0003800000 */
[----:B------:R-:W-:-:S05]  /*98f0*/  IMAD R0, R6, R7, RZ ;  /* 0x0000000706007224 */ /* 0x000fca00078e02ff */
[----:B------:R-:W-:-:S13]  /*9900*/  ISETP.NE.AND P0, PT, R0, -0x1, PT ;  /* 0xffffffff0000780c */ /* 0x000fda0003f05270 */
[----:B------:R-:W-:Y:S05]  /*9910*/  @!P0 BRA `(.L_x_1563) ;  /* 0x0000000000148947 */ /* 0x000fea0003800000 */
.L_x_1564:
[----:B0-----:R-:W2:Y:S04]  /*9920*/  LDG.E.STRONG.GPU R5, desc[UR8][R2.64] ;  /* 0x0000000802057981 */ /* 0x001ea8000c1ef900 */
[----:B--2---:R-:W-:Y:S01]  /*9930*/  CCTL.IVALL ;  /* 0x00000000ff00798f */ /* 0x004fe20002000000 */
[----:B------:R-:W-:Y:S05]  /*9940*/  YIELD ;  /* 0x0000000000007946 */ /* 0x000fea0003800000 */
[----:B------:R-:W-:-:S13]  /*9950*/  ISETP.NE.AND P0, PT, R5, R0, PT ;  /* 0x000000000500720c */ /* 0x000fda0003f05270 */
[----:B------:R-:W-:Y:S05]  /*9960*/  @P0 BRA `(.L_x_1564) ;  /* 0xfffffffc00ec0947 */ /* 0x000fea000383ffff */
.L_x_1563:
        /* <DEDUP_REMOVED lines=24> */
.L_x_1565:
        /* <DEDUP_REMOVED lines=25> */
.L_x_1566:
        /* <DEDUP_REMOVED lines=16> */
.L_x_5159:


//--------------------- .text._Z35group_norm_nhwc_bwd_one_pass_kernelI11Fp16IOBf16WLi512ELi60ELi480EEv26Group_norm_nhwc_bwd_params --------------------------
	.section	.text._Z35group_norm_nhwc_bwd_one_pass_kernelI11Fp16IOBf16WLi512ELi60ELi480EEv26Group_norm_nhwc_bwd_params,"ax",@progbits
	.align	128
        .global         _Z35group_norm_nhwc_bwd_one_pass_kernelI11Fp16IOBf16WLi512ELi60ELi480EEv26Group_norm_nhwc_bwd_params
        .type           _Z35group_norm_nhwc_bwd_one_pass_kernelI11Fp16IOBf16WLi512ELi60ELi480EEv26Group_norm_nhwc_bwd_params,@function
        .size           _Z35group_norm_nhwc_bwd_one_pass_kernelI11Fp16IOBf16WLi512ELi60ELi480EEv26Group_norm_nhwc_bwd_params,(.L_x_5160 - _Z35group_norm_nhwc_bwd_one_pass_kernelI11Fp16IOBf16WLi512ELi60ELi480EEv26Group_norm_nhwc_bwd_params)
        .other          _Z35group_norm_nhwc_bwd_one_pass_kernelI11Fp16IOBf16WLi512ELi60ELi480EEv26Group_norm_nhwc_bwd_params,@"STO_CUDA_ENTRY STV_DEFAULT"
_Z35group_norm_nhwc_bwd_one_pass_kernelI11Fp16IOBf16WLi512ELi60ELi480EEv26Group_norm_nhwc_bwd_params:
.text._Z35group_norm_nhwc_bwd_one_pass_kernelI11Fp16IOBf16WLi512ELi60ELi480EEv26Group_norm_nhwc_bwd_params:
        /* <DEDUP_REMOVED lines=182> */
.L_x_1714:
        /* <DEDUP_REMOVED lines=494> */
[----:B--2---:R-:W-:Y:S02]  /*2a40*/  HFMA2.MMA R46, -RZ, RZ, 0, 0 ;  /* 0x00000000ff2e7435 */ /* 0x004fe400000001ff */
[----:B------:R-:W-:-:S10]  /*2a50*/  HFMA2.MMA R50, -RZ, RZ, 0, 0 ;  /* 0x00000000ff327435 */ /* 0x000fd400000001ff */
[----:B------:R0:W5:Y:S04]  /*2a60*/  @P0 LDG.E R46, desc[UR18][R34.64] ;  /* 0x00000012222e0981 */ /* 0x000168000c1e1900 */
[----:B------:R1:W5:Y:S01]  /*2a70*/  @P5 LDG.E R50, desc[UR18][R98.64] ;  /* 0x0000001262325981 */ /* 0x000362000c1e1900 */
[----:B0-----:R-:W0:Y:S01]  /*2a80*/  @P4 LDC.64 R34, c[0x0][0x288] ;  /* 0x0000a200ff224b82 */ /* 0x001e220000000a00 */
[----:B------:R-:W-:Y:S02]  /*2a90*/  IADD3 R49, R2, 0x180, RZ ;  /* 0x0000018002317810 */ /* 0x000fe40007ffe0ff */
[----:B-1----:R-:W-:-:S06]  /*2aa0*/  CS2R R98, SRZ ;  /* 0x0000000000627805 */ /* 0x002fcc000001ff00 */
[----:B------:R1:W5:Y:S02]  /*2ab0*/  @P0 LDG.E R99, desc[UR18][R36.64] ;  /* 0x0000001224630981 */ /* 0x000364000c1e1900 */
[----:B-1----:R-:W-:-:S05]  /*2ac0*/  SHF.R.S32.HI R36, RZ, 0x1f, R49 ;  /* 0x0000001fff247819 */ /* 0x002fca0000011431 */
        /* <DEDUP_REMOVED lines=13> */
[----:B0-----:R-:W-:-:S03]  /*2ba0*/  @P4 IADD3 R34, P0, R49, R34, RZ ;  /* 0x0000002231224210 */ /* 0x001fc60007f1e0ff */
[----:B------:R-:W5:Y:S01]  /*2bb0*/  @P5 LDG.E R96, desc[UR18][R6.64] ;  /* 0x0000001206605981 */ /* 0x000f62000c1e1900 */
[----:B------:R-:W-:Y:S02]  /*2bc0*/  @P4 IADD3.X R35, R47, R35, RZ, P0, !PT ;  /* 0x000000232f234210 */ /* 0x000fe400007fe4ff */
[----:B-1----:R-:W-:Y:S02]  /*2bd0*/  @P4 IADD3 R36, P0, R49, R36, RZ ;  /* 0x0000002431244210 */ /* 0x002fe40007f1e0ff */
[----:B------:R-:W0:Y:S01]  /*2be0*/  LDC R49, c[0x0][0x2ac] ;  /* 0x0000ab00ff317b82 */ /* 0x000e220000000800 */
[----:B--2---:R-:W-:-:S05]  /*2bf0*/  IMAD.WIDE.U32 R4, R3, -0x77777777, RZ ;  /* 0x8888888903047825 */ /* 0x004fca00078e00ff */
[----:B------:R-:W-:Y:S02]  /*2c00*/  SHF.R.U32.HI R4, RZ, 0x4, R5 ;  /* 0x00000004ff047819 */ /* 0x000fe40000011605 */
[----:B------:R-:W-:-:S03]  /*2c10*/  @P4 IADD3.X R37, R47, R37, RZ, P0, !PT ;  /* 0x000000252f254210 */ /* 0x000fc600007fe4ff */
[----:B0-----:R-:W-:Y:S01]  /*2c20*/  IMAD R49, R49, UR20, R4 ;  /* 0x0000001431317c24 */ /* 0x001fe2000f8e0204 */
        /* <DEDUP_REMOVED lines=23> */
[----:B------:R-:W-:Y:S01]  /*2da0*/  LOP3.LUT P4, RZ, R0, 0x80, RZ, 0xc0, !PT ;  /* 0x0000008000ff7812 */ /* 0x000fe2000788c0ff */
[----:B------:R-:W-:Y:S01]  /*2db0*/  HFMA2.MMA R6, -RZ, RZ, 0, 0 ;  /* 0x00000000ff067435 */ /* 0x000fe200000001ff */
[----:B------:R-:W-:-:S11]  /*2dc0*/  IADD3 R7, R49, 0x1a0, RZ ;  /* 0x000001a031077810 */ /* 0x000fd60007ffe0ff */
[----:B------:R-:W5:Y:S01]  /*2dd0*/  @P4 LDG.E R6, desc[UR18][R58.64] ;  /* 0x000000123a064981 */ /* 0x000f62000c1e1900 */
[----:B0-----:R-:W-:-:S03]  /*2de0*/  @P0 IADD3 R60, P6, R80, R60, RZ ;  /* 0x0000003c503c0210 */ /* 0x001fc60007fde0ff */
[----:B------:R-:W5:Y:S01]  /*2df0*/  @P4 LDG.E R92, desc[UR18][R8.64] ;  /* 0x00000012085c4981 */ /* 0x000f62000c1e1900 */
[----:B------:R-:W-:Y:S02]  /*2e00*/  @P0 IADD3.X R61, R76, R61, RZ, P6, !PT ;  /* 0x0000003d4c3d0210 */ /* 0x000fe400037fe4ff */
[----:B-1----:R-:W-:-:S03]  /*2e10*/  @P0 IADD3 R94, P6, R80, R94, RZ ;  /* 0x0000005e505e0210 */ /* 0x002fc60007fde0ff */
[----:B------:R0:W5:Y:S01]  /*2e20*/  @P0 LDG.E R5, desc[UR18][R60.64] ;  /* 0x000000123c050981 */ /* 0x000162000c1e1900 */
[----:B------:R-:W-:Y:S02]  /*2e30*/  @P0 IADD3.X R95, R76, R95, RZ, P6, !PT ;  /* 0x0000005f4c5f0210 */ /* 0x000fe400037fe4ff */
[----:B0-----:R-:W-:Y:S02]  /*2e40*/  MOV R60, RZ ;  /* 0x000000ff003c7202 */ /* 0x001fe40000000f00 */
[----:B------:R-:W-:-:S04]  /*2e50*/  SHF.R.S32.HI R58, RZ, 0x1f, R7 ;  /* 0x0000001fff3a7819 */ /* 0x000fc80000011407 */
[----:B------:R0:W5:Y:S01]  /*2e60*/  @P0 LDG.E R60, desc[UR18][R94.64] ;  /* 0x000000125e3c0981 */ /* 0x000162000c1e1900 */
[----:B------:R-:W-:-:S04]  /*2e70*/  ISETP.GE.U32.AND P0, PT, R7, UR6, PT ;  /* 0x0000000607007c0c */ /* 0x000fc8000bf06070 */
[----:B------:R-:W-:-:S04]  /*2e80*/  ISETP.GE.AND.EX P0, PT, R58, UR7, PT, P0 ;  /* 0x000000073a007c0c */ /* 0x000fc8000bf06300 */
[----:B------:R-:W-:-:S13]  /*2e90*/  ISETP.LT.U32.AND P0, PT, R3, 0x1e0, !P0 ;  /* 0x000001e00300780c */ /* 0x000fda0004701070 */
[----:B------:R-:W1:Y:S01]  /*2ea0*/  @P0 LDC.64 R58, c[0x0][0x288] ;  /* 0x0000a200ff3a0b82 */ /* 0x000e620000000a00 */
[----:B------:R-:W-:-:S04]  /*2eb0*/  IADD3 R7, R2, 0x1a0, RZ ;  /* 0x000001a002077810 */ /* 0x000fc80007ffe0ff */
[----:B------:R-:W-:Y:S02]  /*2ec0*/  SHF.R.S32.HI R61, RZ, 0x1f, R7 ;  /* 0x0000001fff3d7819 */ /* 0x000fe40000011407 */
[----:B0-----:R-:W-:Y:S02]  /*2ed0*/  @P0 MOV R94, R28 ;  /* 0x0000001c005e0202 */ /* 0x001fe40000000f00 */
[----:B------:R-:W-:Y:S01]  /*2ee0*/  @P0 MOV R95, R31 ;  /* 0x0000001f005f0202 */ /* 0x000fe20000000f00 */
[-C--:B-1----:R-:W-:Y:S02]  /*2ef0*/  @P0 IMAD R61, R61, R58.reuse, RZ ;  /* 0x0000003a3d3d0224 */ /* 0x082fe400078e02ff */
        /* <DEDUP_REMOVED lines=8> */
[----:B------:R-:W-:Y:S02]  /*2f80*/  IADD3 R9, R49, 0x1b0, RZ ;  /* 0x000001b031097810 */ /* 0x000fe40007ffe0ff */
[----:B0-----:R-:W-:-:S04]  /*2f90*/  @P0 IADD3 R58, P6, R76, R58, RZ ;  /* 0x0000003a4c3a0210 */ /* 0x001fc80007fde0ff */
[----:B------:R-:W-:Y:S02]  /*2fa0*/  @P0 IADD3.X R59, R61, R59, RZ, P6, !PT ;  /* 0x0000003b3d3b0210 */ /* 0x000fe400037fe4ff */
[----:B-1----:R-:W-:-:S03]  /*2fb0*/  @P0 IADD3 R94, P6, R76, R94, RZ ;  /* 0x0000005e4c5e0210 */ /* 0x002fc60007fde0ff */
[----:B------:R0:W5:Y:S01]  /*2fc0*/  @P0 LDG.E R7, desc[UR18][R58.64] ;  /* 0x000000123a070981 */ /* 0x000162000c1e1900 */
[----:B------:R-:W-:Y:S02]  /*2fd0*/  @P0 IADD3.X R95, R61, R95, RZ, P6, !PT ;  /* 0x0000005f3d5f0210 */ /* 0x000fe400037fe4ff */
[----:B0-----:R-:W-:Y:S02]  /*2fe0*/  MOV R59, RZ ;  /* 0x000000ff003b7202 */ /* 0x001fe40000000f00 */
[----:B------:R-:W-:-:S04]  /*2ff0*/  SHF.R.S32.HI R58, RZ, 0x1f, R9 ;  /* 0x0000001fff3a7819 */ /* 0x000fc80000011409 */
[----:B------:R-:W5:Y:S01]  /*3000*/  @P0 LDG.E R59, desc[UR18][R94.64] ;  /* 0x000000125e3b0981 */ /* 0x000f62000c1e1900 */
[----:B------:R-:W-:-:S04]  /*3010*/  ISETP.GE.U32.AND P0, PT, R9, UR6, PT ;  /* 0x0000000609007c0c */ /* 0x000fc8000bf06070 */
[----:B------:R-:W-:Y:S02]  /*3020*/  ISETP.GE.AND.EX P0, PT, R58, UR7, PT, P0 ;  /* 0x000000073a007c0c */ /* 0x000fe4000bf06300 */
[----:B------:R-:W-:Y:S02]  /*3030*/  LOP3.LUT P5, RZ, R0, 0x40, RZ, 0xc0, !PT ;  /* 0x0000004000ff7812 */ /* 0x000fe400078ac0ff */
[----:B------:R-:W-:Y:S01]  /*3040*/  ISETP.LT.U32.AND P0, PT, R3, 0x1e0, !P0 ;  /* 0x000001e00300780c */ /* 0x000fe20004701070 */
[----:B------:R-:W-:-:S10]  /*3050*/  HFMA2.MMA R8, -RZ, RZ, 0, 0 ;  /* 0x00000000ff087435 */ /* 0x000fd400000001ff */
        /* <DEDUP_REMOVED lines=196> */
[----:B------:R-:W5:Y:S01]  /*3ca0*/  @P0 LDG.E R24, desc[UR18][R44.64] ;  /* 0x000000122c180981 */ /* 0x000f62000c1e1900 */
[----:B------:R-:W-:Y:S02]  /*3cb0*/  LOP3.LUT P0, RZ, R0, 0x800000, RZ, 0xc0, !PT ;  /* 0x0080000000ff7812 */ /* 0x000fe4000780c0ff */
[----:B-1----:R-:W-:-:S11]  /*3cc0*/  CS2R R62, SRZ ;  /* 0x00000000003e7805 */ /* 0x002fd6000001ff00 */
[----:B------:R0:W5:Y:S04]  /*3cd0*/  @P0 LDG.E R25, desc[UR18][R26.64] ;  /* 0x000000121a190981 */ /* 0x000168000c1e1900 */
[----:B------:R-:W5:Y:S01]  /*3ce0*/  @P0 LDG.E R63, desc[UR18][R40.64] ;  /* 0x00000012283f0981 */ /* 0x000f62000c1e1900 */
[----:B------:R-:W-:Y:S02]  /*3cf0*/  LOP3.LUT P0, RZ, R0, 0x400000, RZ, 0xc0, !PT ;  /* 0x0040000000ff7812 */ /* 0x000fe4000780c0ff */
[----:B0-----:R-:W-:Y:S01]  /*3d00*/  CS2R R26, SRZ ;  /* 0x00000000001a7805 */ /* 0x001fe2000001ff00 */
[----:B------:R-:W-:Y:S01]  /*3d10*/  BSSY B0, `(.L_x_1568) ;  /* 0x000001a000007945 */ /* 0x000fe20003800000 */
[----:B------:R-:W-:Y:S02]  /*3d20*/  CS2R R42, SRZ ;  /* 0x00000000002a7805 */ /* 0x000fe4000001ff00 */
[----:B------:R-:W-:-:S02]  /*3d30*/  CS2R R44, SRZ ;  /* 0x00000000002c7805 */ /* 0x000fc4000001ff00 */
[----:B------:R3:W5:Y:S05]  /*3d40*/  @P6 LDG.E R27, desc[UR18][R34.64] ;  /* 0x00000012221b6981 */ /* 0x00076a000c1e1900 */
[----:B------:R0:W5:Y:S04]  /*3d50*/  @P0 LDG.E R26, desc[UR18][R38.64] ;  /* 0x00000012261a0981 */ /* 0x000168000c1e1900 */
[----:B------:R0:W5:Y:S01]  /*3d60*/  @P0 LDG.E R62, desc[UR18][R32.64] ;  /* 0x00000012203e0981 */ /* 0x000162000c1e1900 */
[----:B------:R-:W-:Y:S01]  /*3d70*/  ISETP.GT.U32.AND P0, PT, R3, 0x1df, PT ;  /* 0x000001df0300780c */ /* 0x000fe20003f04070 */
[----:B---3--:R-:W-:-:S02]  /*3d80*/  HADD2.F32 R34, -RZ, R75.H0_H0 ;  /* 0x2000004bff227230 */ /* 0x008fc40000004100 */
[----:B------:R-:W-:-:S10]  /*3d90*/  HADD2.F32 R35, -RZ, R75.H1_H1 ;  /* 0x3000004bff237230 */ /* 0x000fd40000004100 */
[----:B0-----:R-:W-:Y:S05]  /*3da0*/  @P0 BRA `(.L_x_1569) ;  /* 0x0000000000400947 */ /* 0x001fea0003800000 */
[----:B------:R-:W-:Y:S02]  /*3db0*/  ISETP.NE.AND P0, PT, RZ, UR21, PT ;  /* 0x00000015ff007c0c */ /* 0x000fe4000bf05270 */
[----:B------:R-:W-:-:S04]  /*3dc0*/  IADD3 R36, R101, UR24, RZ ;  /* 0x0000001865247c10 */ /* 0x000fc8000fffe0ff */
        /* <DEDUP_REMOVED lines=14> */
.L_x_1569:
[----:B------:R-:W-:Y:S05]  /*3eb0*/  BSYNC B0 ;  /* 0x0000000000007941 */ /* 0x000fea0003800000 */
.L_x_1568:
        /* <DEDUP_REMOVED lines=28> */
.L_x_1570:
        /* <DEDUP_REMOVED lines=34> */
.L_x_1571:
        /* <DEDUP_REMOVED lines=40> */
.L_x_1572:
        /* <DEDUP_REMOVED lines=37> */
.L_x_1573:
        /* <DEDUP_REMOVED lines=37> */
.L_x_1574:
        /* <DEDUP_REMOVED lines=37> */
.L_x_1575:
        /* <DEDUP_REMOVED lines=37> */
.L_x_1576:
        /* <DEDUP_REMOVED lines=37> */
.L_x_1577:
        /* <DEDUP_REMOVED lines=37> */
.L_x_1578:
        /* <DEDUP_REMOVED lines=37> */
.L_x_1579:
        /* <DEDUP_REMOVED lines=37> */
.L_x_1580:
        /* <DEDUP_REMOVED lines=37> */
.L_x_1581:
        /* <DEDUP_REMOVED lines=37> */
.L_x_1582:
        /* <DEDUP_REMOVED lines=37> */
.L_x_1583:
        /* <DEDUP_REMOVED lines=37> */
.L_x_1584:
        /* <DEDUP_REMOVED lines=37> */
.L_x_1585:
        /* <DEDUP_REMOVED lines=37> */
.L_x_1586:
        /* <DEDUP_REMOVED lines=37> */
.L_x_1587:
        /* <DEDUP_REMOVED lines=37> */
.L_x_1588:
        /* <DEDUP_REMOVED lines=37> */
.L_x_1589:
        /* <DEDUP_REMOVED lines=37> */
.L_x_1590:
        /* <DEDUP_REMOVED lines=37> */
.L_x_1591:
        /* <DEDUP_REMOVED lines=37> */
.L_x_1592:
        /* <DEDUP_REMOVED lines=37> */
.L_x_1593:
        /* <DEDUP_REMOVED lines=37> */
.L_x_1594:
        /* <DEDUP_REMOVED lines=37> */
.L_x_1595:
        /* <DEDUP_REMOVED lines=37> */
.L_x_1596:
        /* <DEDUP_REMOVED lines=37> */
.L_x_1597:
        /* <DEDUP_REMOVED lines=37> */
.L_x_1598:
        /* <DEDUP_REMOVED lines=37> */
.L_x_1599:
        /* <DEDUP_REMOVED lines=35> */
.L_x_1600:
        /* <DEDUP_REMOVED lines=33> */
.L_x_1601:
        /* <DEDUP_REMOVED lines=90> */
.L_x_1603:
[----:B------:R-:W-:Y:S05]  /*8d70*/  BSYNC B0 ;  /* 0x0000000000007941 */ /* 0x000fea0003800000 */
.L_x_1602:
        /* <DEDUP_REMOVED lines=81> */
.L_x_1605:
[----:B------:R-:W-:Y:S05]  /*9290*/  BSYNC B0 ;  /* 0x0000000000007941 */ /* 0x000fea0003800000 */
.L_x_1604:
        /* <DEDUP_REMOVED lines=20> */
.L_x_1607:
[----:B------:R-:W-:Y:S05]  /*93e0*/  BSYNC B0 ;  /* 0x0000000000007941 */ /* 0x000fea0003800000 */
.L_x_1606:
        /* <DEDUP_REMOVED lines=40> */
.L_x_1610:
[----:B------:R-:W-:Y:S02]  /*9670*/  MOV R33, UR25 ;  /* 0x0000001900217c02 */ /* 0x000fe40008000f00 */
[----:B------:R-:W-:-:S05]  /*9680*/  MOV R32, UR24 ;  /* 0x0000001800207c02 */ /* 0x000fca0008000f00 */
[----:B------:R-:W2:Y:S04]  /*9690*/  LDG.E.STRONG.GPU R33, desc[UR18][R32.64] ;  /* 0x0000001220217981 */ /* 0x000ea8000c1ef900 */
[----:B--2---:R-:W-:Y:S01]  /*96a0*/  CCTL.IVALL ;  /* 0x00000000ff00798f */ /* 0x004fe20002000000 */
[----:B------:R-:W-:Y:S05]  /*96b0*/  YIELD ;  /* 0x0000000000007946 */ /* 0x000fea0003800000 */
[----:B------:R-:W-:-:S13]  /*96c0*/  ISETP.NE.AND P6, PT, R33, R34, PT ;  /* 0x000000222100720c */ /* 0x000fda0003fc5270 */
[----:B------:R-:W-:Y:S05]  /*96d0*/  @P6 BRA `(.L_x_1610) ;  /* 0xfffffffc00e46947 */ /* 0x000fea000383ffff */
.L_x_1609:
        /* <DEDUP_REMOVED lines=26> */
.L_x_1614:
        /* <DEDUP_REMOVED lines=164> */
.L_x_1613:
        /* <DEDUP_REMOVED lines=88> */
.L_x_1615:
[----:B------:R-:W-:-:S04]  /*a840*/  LOP3.LUT P6, RZ, R0, 0x1, RZ, 0xc0, !PT ;  /* 0x0000000100ff7812 */ /* 0x000fc800078cc0ff */
[----:B------:R-:W-:-:S13]  /*a850*/  ISETP.NE.OR P6, PT, R32, RZ, P6 ;  /* 0x000000ff2000720c */ /* 0x000fda00037c5670 */
[----:B------:R-:W-:Y:S05]  /*a860*/  @!P6 BRA `(.L_x_1611) ;  /* 0x0000000000b0e947 */ /* 0x000fea0003800000 */
.L_x_1612:
        /* <DEDUP_REMOVED lines=44> */
.L_x_1611:
        /* <DEDUP_REMOVED lines=14> */
.L_x_1617:
[----:B------:R-:W-:Y:S05]  /*ac10*/  BSYNC B0 ;  /* 0x0000000000007941 */ /* 0x000fea0003800000 */
.L_x_1616:
        /* <DEDUP_REMOVED lines=25> */
.L_x_1608:
        /* <DEDUP_REMOVED lines=38> */
.L_x_1618:
        /* <DEDUP_REMOVED lines=22> */
.L_x_1620:
[----:B------:R-:W-:Y:S05]  /*b170*/  BSYNC B0 ;  /* 0x0000000000007941 */ /* 0x000fea0003800000 */
.L_x_1619:
        /* <DEDUP_REMOVED lines=28> */
.L_x_1621:
        /* <DEDUP_REMOVED lines=22> */
.L_x_1623:
[----:B------:R-:W-:Y:S05]  /*b4a0*/  BSYNC B0 ;  /* 0x0000000000007941 */ /* 0x000fea0003800000 */
.L_x_1622:
        /* <DEDUP_REMOVED lines=28> */
.L_x_1624:
[----:B------:R-:W-:Y:S01]  /*b670*/  LOP3.LUT P0, RZ, R0, 0x4000, RZ, 0xc0, !PT ;  /* 0x0000400000ff7812 */ /* 0x000fe2000780c0ff */
[----:B------:R-:W-:-:S12]  /*b680*/  BSSY B0, `(.L_x_1625) ;  /* 0x0000015000007945 */ /* 0x000fd80003800000 */
[----:B------:R-:W-:Y:S05]  /*b690*/  @!P0 BRA `(.L_x_1626) ;  /* 0x00000000004c8947 */ /* 0x000fea0003800000 */
[----:B------:R-:W-:Y:S01]  /*b6a0*/  SHF.R.S32.HI R32, RZ, 0x1f, R121 ;  /* 0x0000001fff207819 */ /* 0x000fe20000011479 */
[----:B------:R-:W-:Y:S01]  /*b6b0*/  ULDC.64 UR6, c[0x0][0x288] ;  /* 0x0000a20000067ab9 */ /* 0x000fe20000000a00 */
[----:B01----:R-:W-:Y:S01]  /*b6c0*/  MOV R33, R31 ;  /* 0x0000001f00217202 */ /* 0x003fe20000000f00 */
        /* <DEDUP_REMOVED lines=10> */
[----:B------:R-:W-:-:S04]  /*b770*/  FFMA.FTZ R32, R41, UR5, R36 ;  /* 0x0000000529207c23 */ /* 0x000fc80008010024 */
[----:B------:R-:W-:-:S04]  /*b780*/  FFMA.FTZ R32, R37, R42, -R32 ;  /* 0x0000002a25207223 */ /* 0x000fc80000010820 */
[----:B------:R-:W-:Y:S01]  /*b790*/  FMUL.FTZ R33, R32, UR23 ;  /* 0x0000001720217c20 */ /* 0x000fe20008410000 */
[----:B------:R-:W-:-:S05]  /*b7a0*/  FMUL.FTZ R32, R39, UR23 ;  /* 0x0000001727207c20 */ /* 0x000fca0008410000 */
[----:B------:R-:W-:-:S05]  /*b7b0*/  F2FP.F16.F32.PACK_AB R33, R32, R33 ;  /* 0x000000212021723e */ /* 0x000fca00000000ff */
[----:B------:R2:W-:Y:S02]  /*b7c0*/  STG.E desc[UR18][R34.64], R33 ;  /* 0x0000002122007986 */ /* 0x0005e4000c101912 */
.L_x_1626:
[----:B------:R-:W-:Y:S05]  /*b7d0*/  BSYNC B0 ;  /* 0x0000000000007941 */ /* 0x000fea0003800000 */
.L_x_1625:
        /* <DEDUP_REMOVED lines=29> */
.L_x_1627:
[----:B------:R-:W-:Y:S01]  /*b9b0*/  LOP3.LUT P0, RZ, R0, 0x2000, RZ, 0xc0, !PT ;  /* 0x0000200000ff7812 */ /* 0x000fe2000780c0ff */
[----:B------:R-:W-:-:S12]  /*b9c0*/  BSSY B0, `(.L_x_1628) ;  /* 0x0000015000007945 */ /* 0x000fd80003800000 */
[----:B------:R-:W-:Y:S05]  /*b9d0*/  @!P0 BRA `(.L_x_1629) ;  /* 0x00000000004c8947 */ /* 0x000fea0003800000 */
[----:B------:R-:W-:Y:S01]  /*b9e0*/  SHF.R.S32.HI R32, RZ, 0x1f, R120 ;  /* 0x0000001fff207819 */ /* 0x000fe20000011478 */
[----:B------:R-:W-:Y:S01]  /*b9f0*/  ULDC.64 UR6, c[0x0][0x288] ;  /* 0x0000a20000067ab9 */ /* 0x000fe20000000a00 */
[----:B012---:R-:W-:Y:S01]  /*ba00*/  MOV R33, R31 ;  /* 0x0000001f00217202 */ /* 0x007fe20000000f00 */
        /* <DEDUP_REMOVED lines=16> */
.L_x_1629:
[----:B------:R-:W-:Y:S05]  /*bb10*/  BSYNC B0 ;  /* 0x0000000000007941 */ /* 0x000fea0003800000 */
.L_x_1628:
        /* <DEDUP_REMOVED lines=28> */
.L_x_1630:
[----:B------:R-:W-:Y:S01]  /*bce0*/  LOP3.LUT P0, RZ, R0, 0x1000, RZ, 0xc0, !PT ;  /* 0x0000100000ff7812 */ /* 0x000fe2000780c0ff */
[----:B------:R-:W-:-:S12]  /*bcf0*/  BSSY B0, `(.L_x_1631) ;  /* 0x0000015000007945 */ /* 0x000fd80003800000 */
[----:B------:R-:W-:Y:S05]  /*bd00*/  @!P0 BRA `(.L_x_1632) ;  /* 0x00000000004c8947 */ /* 0x000fea0003800000 */
[----:B------:R-:W-:Y:S01]  /*bd10*/  SHF.R.S32.HI R32, RZ, 0x1f, R119 ;  /* 0x0000001fff207819 */ /* 0x000fe20000011477 */
[----:B------:R-:W-:Y:S01]  /*bd20*/  ULDC.64 UR6, c[0x0][0x288] ;  /* 0x0000a20000067ab9 */ /* 0x000fe20000000a00 */
[----:B012-4-:R-:W-:Y:S01]  /*bd30*/  MOV R33, R31 ;  /* 0x0000001f00217202 */ /* 0x017fe20000000f00 */
        /* <DEDUP_REMOVED lines=16> */
.L_x_1632:
[----:B------:R-:W-:Y:S05]  /*be40*/  BSYNC B0 ;  /* 0x0000000000007941 */ /* 0x000fea0003800000 */
.L_x_1631:
        /* <DEDUP_REMOVED lines=32> */
.L_x_1633:
[----:B------:R-:W-:Y:S01]  /*c050*/  LOP3.LUT P0, RZ, R0, 0x800, RZ, 0xc0, !PT ;  /* 0x0000080000ff7812 */ /* 0x000fe2000780c0ff */
[----:B------:R-:W-:-:S12]  /*c060*/  BSSY B0, `(.L_x_1634) ;  /* 0x0000015000007945 */ /* 0x000fd80003800000 */
[----:B------:R-:W-:Y:S05]  /*c070*/  @!P0 BRA `(.L_x_1635) ;  /* 0x00000000004c8947 */ /* 0x000fea0003800000 */
[----:B------:R-:W-:Y:S01]  /*c080*/  SHF.R.S32.HI R32, RZ, 0x1f, R118 ;  /* 0x0000001fff207819 */ /* 0x000fe20000011476 */
[----:B------:R-:W-:Y:S01]  /*c090*/  ULDC.64 UR6, c[0x0][0x288] ;  /* 0x0000a20000067ab9 */ /* 0x000fe20000000a00 */
[----:B------:R-:W-:Y:S01]  /*c0a0*/  MOV R33, R31 ;  /* 0x0000001f00217202 */ /* 0x000fe20000000f00 */
        /* <DEDUP_REMOVED lines=16> */
.L_x_1635:
[----:B------:R-:W-:Y:S05]  /*c1b0*/  BSYNC B0 ;  /* 0x0000000000007941 */ /* 0x000fea0003800000 */
.L_x_1634:
        /* <DEDUP_REMOVED lines=28> */
.L_x_1636:
        /* <DEDUP_REMOVED lines=22> */
.L_x_1638:
[----:B------:R-:W-:Y:S05]  /*c4e0*/  BSYNC B0 ;  /* 0x0000000000007941 */ /* 0x000fea0003800000 */
.L_x_1637:
        /* <DEDUP_REMOVED lines=28> */
.L_x_1639:
        /* <DEDUP_REMOVED lines=22> */
.L_x_1641:
[----:B------:R-:W-:Y:S05]  /*c810*/  BSYNC B0 ;  /* 0x0000000000007941 */ /* 0x000fea0003800000 */
.L_x_1640:
        /* <DEDUP_REMOVED lines=28> */
.L_x_1642:
        /* <DEDUP_REMOVED lines=22> */
.L_x_1644:
[----:B------:R-:W-:Y:S05]  /*cb40*/  BSYNC B0 ;  /* 0x0000000000007941 */ /* 0x000fea0003800000 */
.L_x_1643:
        /* <DEDUP_REMOVED lines=12> */
[----:B012-4-:R-:W-:Y:S01]  /*cc10*/  FMUL.FTZ R33, R6, -1.4426950216293334961 ;  /* 0xbfb8aa3b06217820 */ /* 0x017fe20000410000 */
        /* <DEDUP_REMOVED lines=15> */
.L_x_1645:
[----:B------:R-:W-:Y:S01]  /*cd10*/  LOP3.LUT P0, RZ, R0, 0x80, RZ, 0xc0, !PT ;  /* 0x0000008000ff7812 */ /* 0x000fe2000780c0ff */
[----:B------:R-:W-:-:S12]  /*cd20*/  BSSY B0, `(.L_x_1646) ;  /* 0x0000015000007945 */ /* 0x000fd80003800000 */
[----:B------:R-:W-:Y:S05]  /*cd30*/  @!P0 BRA `(.L_x_1647) ;  /* 0x00000000004c8947 */ /* 0x000fea0003800000 */
[----:B------:R-:W-:Y:S01]  /*cd40*/  SHF.R.S32.HI R6, RZ, 0x1f, R114 ;  /* 0x0000001fff067819 */ /* 0x000fe20000011472 */
[----:B------:R-:W-:Y:S01]  /*cd50*/  ULDC.64 UR6, c[0x0][0x288] ;  /* 0x0000a20000067ab9 */ /* 0x000fe20000000a00 */
[----:B------:R-:W-:Y:S01]  /*cd60*/  MOV R32, R28 ;  /* 0x0000001c00207202 */ /* 0x000fe20000000f00 */
[--C-:B------:R-:W-:Y:S01]  /*cd70*/  FFMA.FTZ R41, R41, UR5, R36.reuse ;  /* 0x0000000529297c23 */ /* 0x100fe20008010024 */
[----:B012-4-:R-:W-:Y:S01]  /*cd80*/  MOV R33, R31 ;  /* 0x0000001f00217202 */ /* 0x017fe20000000f00 */
[----:B------:R-:W-:Y:S02]  /*cd90*/  IMAD R35, R6, UR6, RZ ;  /* 0x0000000606237c24 */ /* 0x000fe4000f8e02ff */
[----:B------:R-:W-:Y:S01]  /*cda0*/  FFMA.FTZ R6, R47, UR5, R36 ;  /* 0x000000052f067c23 */ /* 0x000fe20008010024 */
[----:B------:R-:W-:Y:S01]  /*cdb0*/  FFMA.FTZ R41, R92, R45, -R41 ;  /* 0x0000002d5c297223 */ /* 0x000fe20000010829 */
[----:B------:R-:W-:-:S04]  /*cdc0*/  IMAD.WIDE.U32 R32, R114, UR6, R32 ;  /* 0x0000000672207c25 */ /* 0x000fc8000f8e0020 */
[----:B------:R-:W-:Y:S01]  /*cdd0*/  FFMA.FTZ R6, R39, R42, -R6 ;  /* 0x0000002a27067223 */ /* 0x000fe20000010806 */
[----:B------:R-:W-:Y:S01]  /*cde0*/  IMAD R35, R114, UR7, R35 ;  /* 0x0000000772237c24 */ /* 0x000fe2000f8e0223 */
[----:B------:R-:W-:Y:S02]  /*cdf0*/  ULDC.64 UR6, c[0x0][0x210] ;  /* 0x0000840000067ab9 */ /* 0x000fe40000000a00 */
[----:B------:R-:W-:Y:S02]  /*ce00*/  LEA R34, P0, R32, UR6, 0x1 ;  /* 0x0000000620227c11 */ /* 0x000fe4000f8008ff */
[----:B------:R-:W-:Y:S01]  /*ce10*/  IADD3 R35, R33, R35, RZ ;  /* 0x0000002321237210 */ /* 0x000fe20007ffe0ff */
[----:B------:R-:W-:Y:S01]  /*ce20*/  FMUL.FTZ R33, R6, UR23 ;  /* 0x0000001706217c20 */ /* 0x000fe20008410000 */
[----:B------:R-:W-:Y:S02]  /*ce30*/  FMUL.FTZ R6, R41, UR23 ;  /* 0x0000001729067c20 */ /* 0x000fe40008410000 */
[----:B------:R-:W-:-:S03]  /*ce40*/  LEA.HI.X R35, R32, UR7, R35, 0x1, P0 ;  /* 0x0000000720237c11 */ /* 0x000fc600080f0c23 */
[----:B------:R-:W-:-:S05]  /*ce50*/  F2FP.F16.F32.PACK_AB R33, R6, R33 ;  /* 0x000000210621723e */ /* 0x000fca00000000ff */
[----:B------:R0:W-:Y:S02]  /*ce60*/  STG.E desc[UR18][R34.64], R33 ;  /* 0x0000002122007986 */ /* 0x0001e4000c101912 */
.L_x_1647:
[----:B------:R-:W-:Y:S05]  /*ce70*/  BSYNC B0 ;  /* 0x0000000000007941 */ /* 0x000fea0003800000 */
.L_x_1646:
        /* <DEDUP_REMOVED lines=28> */
.L_x_1648:
[----:B------:R-:W-:Y:S01]  /*d040*/  LOP3.LUT P0, RZ, R0, 0x40, RZ, 0xc0, !PT ;  /* 0x0000004000ff7812 */ /* 0x000fe2000780c0ff */
[----:B------:R-:W-:-:S12]  /*d050*/  BSSY B0, `(.L_x_1649) ;  /* 0x0000015000007945 */ /* 0x000fd80003800000 */
[----:B------:R-:W-:Y:S05]  /*d060*/  @!P0 BRA `(.L_x_1650) ;  /* 0x00000000004c8947 */ /* 0x000fea0003800000 */
[----:B------:R-:W-:Y:S01]  /*d070*/  SHF.R.S32.HI R6, RZ, 0x1f, R113 ;  /* 0x0000001fff067819 */ /* 0x000fe20000011471 */
[----:B------:R-:W-:Y:S01]  /*d080*/  ULDC.64 UR6, c[0x0][0x288] ;  /* 0x0000a20000067ab9 */ /* 0x000fe20000000a00 */
[----:B------:R-:W-:Y:S01]  /*d090*/  MOV R32, R28 ;  /* 0x0000001c00207202 */ /* 0x000fe20000000f00 */
[----:B------:R-:W-:Y:S01]  /*d0a0*/  FFMA.FTZ R41, R41, UR5, R36 ;  /* 0x0000000529297c23 */ /* 0x000fe20008010024 */
[----:B012-4-:R-:W-:Y:S01]  /*d0b0*/  MOV R33, R31 ;  /* 0x0000001f00217202 */ /* 0x017fe20000000f00 */
[----:B------:R-:W-:Y:S02]  /*d0c0*/  IMAD R6, R6, UR6, RZ ;  /* 0x0000000606067c24 */ /* 0x000fe4000f8e02ff */
[----:B------:R-:W-:Y:S02]  /*d0d0*/  FFMA.FTZ R41, R80, R45, -R41 ;  /* 0x0000002d50297223 */ /* 0x000fe40000010829 */
[----:B------:R-:W-:Y:S02]  /*d0e0*/  IMAD R35, R113, UR7, R6 ;  /* 0x0000000771237c24 */ /* 0x000fe4000f8e0206 */
[----:B------:R-:W-:Y:S01]  /*d0f0*/  FFMA.FTZ R6, R47, UR5, R36 ;  /* 0x000000052f067c23 */ /* 0x000fe20008010024 */
[----:B------:R-:W-:Y:S01]  /*d100*/  IMAD.WIDE.U32 R32, R113, UR6, R32 ;  /* 0x0000000671207c25 */ /* 0x000fe2000f8e0020 */
[----:B------:R-:W-:-:S03]  /*d110*/  ULDC.64 UR6, c[0x0][0x210] ;  /* 0x0000840000067ab9 */ /* 0x000fc60000000a00 */
[----:B------:R-:W-:Y:S01]  /*d120*/  FFMA.FTZ R6, R39, R42, -R6 ;  /* 0x0000002a27067223 */ /* 0x000fe20000010806 */
[----:B------:R-:W-:-:S03]  /*d130*/  IADD3 R35, R33, R35, RZ ;  /* 0x0000002321237210 */ /* 0x000fc60007ffe0ff */
[----:B------:R-:W-:Y:S01]  /*d140*/  FMUL.FTZ R33, R6, UR23 ;  /* 0x0000001706217c20 */ /* 0x000fe20008410000 */
[----:B------:R-:W-:Y:S01]  /*d150*/  FMUL.FTZ R6, R41, UR23 ;  /* 0x0000001729067c20 */ /* 0x000fe20008410000 */
[----:B------:R-:W-:-:S04]  /*d160*/  LEA R34, P0, R32, UR6, 0x1 ;  /* 0x0000000620227c11 */ /* 0x000fc8000f8008ff */
[----:B------:R-:W-:Y:S02]  /*d170*/  LEA.HI.X R35, R32, UR7, R35, 0x1, P0 ;  /* 0x0000000720237c11 */ /* 0x000fe400080f0c23 */
[----:B------:R-:W-:-:S05]  /*d180*/  F2FP.F16.F32.PACK_AB R33, R6, R33 ;  /* 0x000000210621723e */ /* 0x000fca00000000ff */
[----:B------:R0:W-:Y:S02]  /*d190*/  STG.E desc[UR18][R34.64], R33 ;  /* 0x0000002122007986 */ /* 0x0001e4000c101912 */
.L_x_1650:
[----:B------:R-:W-:Y:S05]  /*d1a0*/  BSYNC B0 ;  /* 0x0000000000007941 */ /* 0x000fea0003800000 */
.L_x_1649:
        /* <DEDUP_REMOVED lines=28> */
.L_x_1651:
        /* <DEDUP_REMOVED lines=22> */
.L_x_1653:
[----:B------:R-:W-:Y:S05]  /*d4d0*/  BSYNC B0 ;  /* 0x0000000000007941 */ /* 0x000fea0003800000 */
.L_x_1652:
        /* <DEDUP_REMOVED lines=28> */
.L_x_1654:
        /* <DEDUP_REMOVED lines=14> */
[----:B------:R-:W-:Y:S01]  /*d780*/  FMUL.FTZ R6, R6, UR23 ;  /* 0x0000001706067c20 */ /* 0x000fe20008410000 */
[----:B------:R-:W-:Y:S01]  /*d790*/  FFMA.FTZ R8, R39, R42, -R8 ;  /* 0x0000002a27087223 */ /* 0x000fe20000010808 */
[----:B------:R-:W-:-:S03]  /*d7a0*/  IADD3 R35, R33, R35, RZ ;  /* 0x0000002321237210 */ /* 0x000fc60007ffe0ff */
[----:B------:R-:W-:Y:S01]  /*d7b0*/  FMUL.FTZ R33, R8, UR23 ;  /* 0x0000001708217c20 */ /* 0x000fe20008410000 */
[----:B------:R-:W-:-:S04]  /*d7c0*/  LEA R34, P0, R32, UR6, 0x1 ;  /* 0x0000000620227c11 */ /* 0x000fc8000f8008ff */
[----:B------:R-:W-:Y:S02]  /*d7d0*/  LEA.HI.X R35, R32, UR7, R35, 0x1, P0 ;  /* 0x0000000720237c11 */ /* 0x000fe400080f0c23 */
[----:B------:R-:W-:-:S05]  /*d7e0*/  F2FP.F16.F32.PACK_AB R33, R6, R33 ;  /* 0x000000210621723e */ /* 0x000fca00000000ff */
[----:B------:R0:W-:Y:S02]  /*d7f0*/  STG.E desc[UR18][R34.64], R33 ;  /* 0x0000002122007986 */ /* 0x0001e4000c101912 */
.L_x_1656:
[----:B------:R-:W-:Y:S05]  /*d800*/  BSYNC B0 ;  /* 0x0000000000007941 */ /* 0x000fea0003800000 */
.L_x_1655:
        /* <DEDUP_REMOVED lines=14> */
[----:B------:R-:W5:Y:S08]  /*d8f0*/  MUFU.EX2 R10, R10 ;  /* 0x0000000a000a7308 */ /* 0x000f700000000800 */
[----:B------:R-:W0:Y:S01]  /*d900*/  MUFU.EX2 R32, R32 ;  /* 0x0000002000207308 */ /* 0x000e220000000800 */
[----:B-----5:R-:W-:-:S07]  /*d910*/  FADD.FTZ R12, R10, 1 ;  /* 0x3f8000000a0c7421 */ /* 0x020fce0000010000 */
[----:B------:R-:W5:Y:S01]  /*d920*/  MUFU.RCP R12, R12 ;  /* 0x0000000c000c7308 */ /* 0x000f620000001000 */
[----:B012-4-:R-:W-:-:S07]  /*d930*/  FADD.FTZ R33, R32, 1 ;  /* 0x3f80000020217421 */ /* 0x017fce0000010000 */
[----:B------:R-:W0:Y:S01]  /*d940*/  MUFU.RCP R33, R33 ;  /* 0x0000002100217308 */ /* 0x000e220000001000 */
[----:B-----5:R-:W-:Y:S01]  /*d950*/  FADD.FTZ R35, -R12, 1 ;  /* 0x3f8000000c237421 */ /* 0x020fe20000010100 */
[----:B------:R-:W-:-:S03]  /*d960*/  FMUL.FTZ R39, R39, R12 ;  /* 0x0000000c27277220 */ /* 0x000fc60000410000 */
[----:B------:R-:W-:Y:S01]  /*d970*/  FFMA.FTZ R6, R6, R35, 1 ;  /* 0x3f80000006067423 */ /* 0x000fe20000010023 */
[----:B0-----:R-:W-:Y:S01]  /*d980*/  FADD.FTZ R47, -R33, 1 ;  /* 0x3f800000212f7421 */ /* 0x001fe20000010100 */
[----:B------:R-:W-:Y:S02]  /*d990*/  FMUL.FTZ R72, R72, R33 ;  /* 0x0000002148487220 */ /* 0x000fe40000410000 */
[----:B------:R-:W-:Y:S01]  /*d9a0*/  FMUL.FTZ R39, R39, R6 ;  /* 0x0000000627277220 */ /* 0x000fe20000410000 */
[----:B------:R-:W-:-:S04]  /*d9b0*/  FFMA.FTZ R47, R8, R47, 1 ;  /* 0x3f800000082f7423 */ /* 0x000fc8000001002f */
[----:B------:R-:W-:-:S07]  /*d9c0*/  FMUL.FTZ R72, R72, R47 ;  /* 0x0000002f48487220 */ /* 0x000fce0000410000 */
.L_x_1657:
        /* <DEDUP_REMOVED lines=15> */
[----:B------:R-:W-:Y:S01]  /*dac0*/  FMUL.FTZ R15, R6, UR23 ;  /* 0x00000017060f7c20 */ /* 0x000fe20008410000 */
[----:B------:R-:W-:Y:S01]  /*dad0*/  FMUL.FTZ R6, R72, UR23 ;  /* 0x0000001748067c20 */ /* 0x000fe20008410000 */
[----:B------:R-:W-:Y:S02]  /*dae0*/  LEA R34, P0, R32, UR6, 0x1 ;  /* 0x0000000620227c11 */ /* 0x000fe4000f8008ff */
[----:B------:R-:W-:Y:S02]  /*daf0*/  IADD3 R35, R33, R35, RZ ;  /* 0x0000002321237210 */ /* 0x000fe40007ffe0ff */
[----:B------:R-:W-:-:S02]  /*db00*/  F2FP.F16.F32.PACK_AB R15, R6, R15 ;  /* 0x0000000f060f723e */ /* 0x000fc400000000ff */
[----:B------:R-:W-:-:S05]  /*db10*/  LEA.HI.X R35, R32, UR7, R35, 0x1, P0 ;  /* 0x0000000720237c11 */ /* 0x000fca00080f0c23 */
[----:B------:R0:W-:Y:S02]  /*db20*/  STG.E desc[UR18][R34.64], R15 ;  /* 0x0000000f22007986 */ /* 0x0001e4000c101912 */
.L_x_1659:
[----:B------:R-:W-:Y:S05]  /*db30*/  BSYNC B0 ;  /* 0x0000000000007941 */ /* 0x000fea0003800000 */
.L_x_1658:
        /* <DEDUP_REMOVED lines=28> */
.L_x_1660:
        /* <DEDUP_REMOVED lines=22> */
.L_x_1662:
[----:B------:R-:W-:Y:S05]  /*de60*/  BSYNC B0 ;  /* 0x0000000000007941 */ /* 0x000fea0003800000 */
.L_x_1661:
[----:B------:R-:W-:Y:S01]  /*de70*/  ISETP.NE.AND P0, PT, RZ, UR21, PT ;  /* 0x00000015ff007c0c */ /* 0x000fe2000bf05270 */
[----:B------:R-:W-:Y:S01]  /*de80*/  FADD.FTZ R8, R4, -UR22 ;  /* 0x8000001604087e21 */ /* 0x000fe20008010000 */
[----:B------:R-:W-:Y:S01]  /*de90*/  FADD.FTZ R18, R18, -UR22 ;  /* 0x8000001612127e21 */ /* 0x000fe20008010000 */
[--C-:B0-----:R-:W-:Y:S02]  /*dea0*/  HADD2.F32 R15, -RZ, R70.reuse.H0_H0 ;  /* 0x20000046ff0f7230 */ /* 0x101fe40000004100 */
[----:B------:R-:W-:Y:S02]  /*deb0*/  HADD2.F32 R70, -RZ, R70.H1_H1 ;  /* 0x30000046ff467230 */ /* 0x000fe40000004100 */
[----:B------:R-:W-:Y:S01]  /*dec0*/  FMUL.FTZ R39, R8, UR23 ;  /* 0x0000001708277c20 */ /* 0x000fe20008410000 */
[--C-:B------:R-:W-:Y:S02]  /*ded0*/  HADD2.F32 R4, -RZ, R19.reuse.H0_H0 ;  /* 0x20000013ff047230 */ /* 0x100fe40000004100 */
        /* <DEDUP_REMOVED lines=8> */
[----:B------:R-:W5:Y:S01]  /*df60*/  MUFU.EX2 R18, R18 ;  /* 0x0000001200127308 */ /* 0x000f620000000800 */
[----:B0-----:R-:W-:-:S07]  /*df70*/  FADD.FTZ R16, R12, 1 ;  /* 0x3f8000000c107421 */ /* 0x001fce0000010000 */
[----:B------:R-:W1:Y:S01]  /*df80*/  MUFU.RCP R16, R16 ;  /* 0x0000001000107308 */ /* 0x000e620000001000 */
[----:B-----5:R-:W-:-:S07]  /*df90*/  FADD.FTZ R19, R18, 1 ;  /* 0x3f80000012137421 */ /* 0x020fce0000010000 */
[----:B------:R-:W0:Y:S01]  /*dfa0*/  MUFU.RCP R19, R19 ;  /* 0x0000001300137308 */ /* 0x000e220000001000 */
[----:B-12-4-:R-:W-:Y:S01]  /*dfb0*/  FADD.FTZ R33, -R16, 1 ;  /* 0x3f80000010217421 */ /* 0x016fe20000010100 */
[----:B------:R-:W-:-:S03]  /*dfc0*/  FMUL.FTZ R15, R15, R16 ;  /* 0x000000100f0f7220 */ /* 0x000fc60000410000 */
[----:B------:R-:W-:Y:S01]  /*dfd0*/  FFMA.FTZ R8, R8, R33, 1 ;  /* 0x3f80000008087423 */ /* 0x000fe20000010021 */
[----:B0-----:R-:W-:Y:S01]  /*dfe0*/  FADD.FTZ R35, -R19, 1 ;  /* 0x3f80000013237421 */ /* 0x001fe20000010100 */
[----:B------:R-:W-:Y:S02]  /*dff0*/  FMUL.FTZ R70, R70, R19 ;  /* 0x0000001346467220 */ /* 0x000fe40000410000 */
[----:B------:R-:W-:Y:S01]  /*e000*/  FMUL.FTZ R15, R15, R8 ;  /* 0x000000080f0f7220 */ /* 0x000fe20000410000 */
[----:B------:R-:W-:-:S04]  /*e010*/  FFMA.FTZ R35, R10, R35, 1 ;  /* 0x3f8000000a237423 */ /* 0x000fc80000010023 */
[----:B------:R-:W-:-:S07]  /*e020*/  FMUL.FTZ R70, R70, R35 ;  /* 0x0000002346467220 */ /* 0x000fce0000410000 */
.L_x_1663:
[----:B------:R-:W-:Y:S01]  /*e030*/  LOP3.LUT P0, RZ, R0, 0x2, RZ, 0xc0, !PT ;  /* 0x0000000200ff7812 */ /* 0x000fe2000780c0ff */
[----:B------:R-:W-:-:S12]  /*e040*/  BSSY B0, `(.L_x_1664) ;  /* 0x0000015000007945 */ /* 0x000fd80003800000 */
[----:B------:R-:W-:Y:S05]  /*e050*/  @!P0 BRA `(.L_x_1665) ;  /* 0x00000000004c8947 */ /* 0x000fea0003800000 */
[----:B------:R-:W-:Y:S01]  /*e060*/  SHF.R.S32.HI R8, RZ, 0x1f, R108 ;  /* 0x0000001fff087819 */ /* 0x000fe2000001146c */
[----:B------:R-:W-:Y:S01]  /*e070*/  ULDC.64 UR6, c[0x0][0x288] ;  /* 0x0000a20000067ab9 */ /* 0x000fe20000000a00 */
[----:B------:R-:W-:Y:S02]  /*e080*/  MOV R18, R28 ;  /* 0x0000001c00127202 */ /* 0x000fe40000000f00 */
[----:B------:R-:W-:Y:S01]  /*e090*/  MOV R19, R31 ;  /* 0x0000001f00137202 */ /* 0x000fe20000000f00 */
[----:B-12-4-:R-:W-:Y:S02]  /*e0a0*/  IMAD R33, R8, UR6, RZ ;  /* 0x0000000608217c24 */ /* 0x016fe4000f8e02ff */
        /* <DEDUP_REMOVED lines=14> */
.L_x_1665:
[----:B------:R-:W-:Y:S05]  /*e190*/  BSYNC B0 ;  /* 0x0000000000007941 */ /* 0x000fea0003800000 */
.L_x_1664:
        /* <DEDUP_REMOVED lines=28> */
.L_x_1666:
        /* <DEDUP_REMOVED lines=8> */
[----:B-12-4-:R-:W-:Y:S02]  /*e3e0*/  IMAD R33, R107, UR7, R6 ;  /* 0x000000076b217c24 */ /* 0x016fe4000f8e0206 */
        /* <DEDUP_REMOVED lines=12> */
.L_x_1668:
[----:B------:R-:W-:Y:S05]  /*e4b0*/  BSYNC B0 ;  /* 0x0000000000007941 */ /* 0x000fea0003800000 */
.L_x_1667:
[----:B------:R-:W-:Y:S01]  /*e4c0*/  FADD.FTZ R8, R4, -UR22 ;  /* 0x8000001604087e21 */ /* 0x000fe20008010000 */
[----:B------:R-:W-:Y:S01]  /*e4d0*/  FADD.FTZ R20, R20, -UR22 ;  /* 0x8000001614147e21 */ /* 0x000fe20008010000 */
[--C-:B0-----:R-:W-:Y:S02]  /*e4e0*/  HADD2.F32 R15, -RZ, R68.reuse.H0_H0 ;  /* 0x20000044ff0f7230 */ /* 0x101fe40000004100 */
[----:B------:R-:W-:Y:S02]  /*e4f0*/  HADD2.F32 R68, -RZ, R68.H1_H1 ;  /* 0x30000044ff447230 */ /* 0x000fe40000004100 */
[----:B-12-4-:R-:W-:Y:S01]  /*e500*/  FMUL.FTZ R35, R8, UR23 ;  /* 0x0000001708237c20 */ /* 0x016fe20008410000 */
        /* <DEDUP_REMOVED lines=22> */
.L_x_1669:
        /* <DEDUP_REMOVED lines=21> */
.L_x_1671:
[----:B------:R-:W-:Y:S05]  /*e7c0*/  BSYNC B0 ;  /* 0x0000000000007941 */ /* 0x000fea0003800000 */
.L_x_1670:
        /* <DEDUP_REMOVED lines=27> */
.L_x_1672:
        /* <DEDUP_REMOVED lines=21> */
.L_x_1674:
[----:B------:R-:W-:Y:S05]  /*ead0*/  BSYNC B0 ;  /* 0x0000000000007941 */ /* 0x000fea0003800000 */
.L_x_1673:
        /* <DEDUP_REMOVED lines=27> */
.L_x_1675:
        /* <DEDUP_REMOVED lines=20> */
.L_x_1677:
[----:B------:R-:W-:Y:S05]  /*edd0*/  BSYNC B0 ;  /* 0x0000000000007941 */ /* 0x000fea0003800000 */
.L_x_1676:
        /* <DEDUP_REMOVED lines=27> */
.L_x_1678:
        /* <DEDUP_REMOVED lines=20> */
.L_x_1680:
[----:B------:R-:W-:Y:S05]  /*f0d0*/  BSYNC B0 ;  /* 0x0000000000007941 */ /* 0x000fea0003800000 */
.L_x_1679:
        /* <DEDUP_REMOVED lines=27> */
.L_x_1681:
        /* <DEDUP_REMOVED lines=23> */
.L_x_1683:
[----:B------:R-:W-:Y:S05]  /*f400*/  BSYNC B0 ;  /* 0x0000000000007941 */ /* 0x000fea0003800000 */
.L_x_1682:
        /* <DEDUP_REMOVED lines=28> */
.L_x_1684:
        /* <DEDUP_REMOVED lines=23> */
.L_x_1686:
[----:B------:R-:W-:Y:S05]  /*f740*/  BSYNC B0 ;  /* 0x0000000000007941 */ /* 0x000fea0003800000 */
.L_x_1685:
        /* <DEDUP_REMOVED lines=28> */
.L_x_1687:
        /* <DEDUP_REMOVED lines=23> */
.L_x_1689:
[----:B------:R-:W-:Y:S05]  /*fa80*/  BSYNC B0 ;  /* 0x0000000000007941 */ /* 0x000fea0003800000 */
.L_x_1688:
[----:B------:R-:W-:Y:S01]  /*fa90*/  ISETP.NE.AND P0, PT, RZ, UR21, PT ;  /* 0x00000015ff007c0c */ /* 0x000fe2000bf05270 */
[----:B------:R-:W-:Y:S01]  /*faa0*/  FADD.FTZ R24, R24, -UR22 ;  /* 0x8000001618187e21 */ /* 0x000fe20008010000 */
[----:B------:R-:W-:Y:S01]  /*fab0*/  FADD.FTZ R32, R32, -UR22 ;  /* 0x8000001620207e21 */ /* 0x000fe20008010000 */
[----:B---3--:R-:W-:Y:S02]  /*fac0*/  IMAD R37, R38, UR20, R37 ;  /* 0x0000001426257c24 */ /* 0x008fe4000f8e0225 */
[--C-:B0-----:R-:W-:Y:S02]  /*fad0*/  HADD2.F32 R15, -RZ, R61.reuse.H0_H0 ;  /* 0x2000003dff0f7230 */ /* 0x101fe40000004100 */
[----:B------:R-:W-:Y:S01]  /*fae0*/  FMUL.FTZ R25, R24, UR23 ;  /* 0x0000001718197c20 */ /* 0x000fe20008410000 */
[----:B------:R-:W-:Y:S02]  /*faf0*/  HADD2.F32 R4, -RZ, R61.H1_H1 ;  /* 0x3000003dff047230 */ /* 0x000fe40000004100 */
[----:B------:R-:W-:Y:S01]  /*fb00*/  FMUL.FTZ R27, R32, UR23 ;  /* 0x00000017201b7c20 */ /* 0x000fe20008410000 */
        /* <DEDUP_REMOVED lines=20> */
.L_x_1690:
        /* <DEDUP_REMOVED lines=23> */
.L_x_1692:
[----:B------:R-:W-:Y:S05]  /*fdc0*/  BSYNC B0 ;  /* 0x0000000000007941 */ /* 0x000fea0003800000 */
.L_x_1691:
[----:B------:R-:W-:Y:S01]  /*fdd0*/  ISETP.NE.AND P6, PT, RZ, UR21, PT ;  /* 0x00000015ff007c0c */ /* 0x000fe2000bfc5270 */
[----:B------:R-:W-:Y:S02]  /*fde0*/  HADD2.F32 R5, -RZ, R5.H1_H1 ;  /* 0x30000005ff057230 */ /* 0x000fe40000004100 */
[----:B------:R-:W-:Y:S01]  /*fdf0*/  FADD.FTZ R22, R22, -UR22 ;  /* 0x8000001616167e21 */ /* 0x000fe20008010000 */
[----:B------:R-:W-:Y:S01]  /*fe00*/  IADD3 R18, R37, 0x190, RZ ;  /* 0x0000019025127810 */ /* 0x000fe20007ffe0ff */
[----:B------:R-:W-:Y:S01]  /*fe10*/  ULDC.64 UR6, c[0x0][0x290] ;  /* 0x0000a40000067ab9 */ /* 0x000fe20000000a00 */
[--C-:B0-----:R-:W-:Y:S02]  /*fe20*/  HADD2.F32 R15, -RZ, R60.reuse.H0_H0 ;  /* 0x2000003cff0f7230 */ /* 0x101fe40000004100 */
        /* <DEDUP_REMOVED lines=24> */
.L_x_1693:
        /* <DEDUP_REMOVED lines=27> */
.L_x_1695:
[----:B------:R-:W-:Y:S05]  /*10160*/  BSYNC B0 ;  /* 0x0000000000007941 */ /* 0x000fea0003800000 */
.L_x_1694:
        /* <DEDUP_REMOVED lines=27> */
.L_x_1696:
        /* <DEDUP_REMOVED lines=27> */
.L_x_1698:
[----:B------:R-:W-:Y:S05]  /*104d0*/  BSYNC B0 ;  /* 0x0000000000007941 */ /* 0x000fea0003800000 */
.L_x_1697:
        /* <DEDUP_REMOVED lines=27> */
.L_x_1699:
        /* <DEDUP_REMOVED lines=27> */
.L_x_1701:
[----:B------:R-:W-:Y:S05]  /*10840*/  BSYNC B0 ;  /* 0x0000000000007941 */ /* 0x000fea0003800000 */
.L_x_1700:
        /* <DEDUP_REMOVED lines=27> */
.L_x_1702:
        /* <DEDUP_REMOVED lines=27> */
.L_x_1704:
[----:B------:R-:W-:Y:S05]  /*10bb0*/  BSYNC B0 ;  /* 0x0000000000007941 */ /* 0x000fea0003800000 */
.L_x_1703:
        /* <DEDUP_REMOVED lines=27> */
.L_x_1705:
        /* <DEDUP_REMOVED lines=27> */
.L_x_1707:
[----:B------:R-:W-:Y:S05]  /*10f20*/  BSYNC B0 ;  /* 0x0000000000007941 */ /* 0x000fea0003800000 */
.L_x_1706:
        /* <DEDUP_REMOVED lines=27> */
.L_x_1708:
[----:B------:R-:W-:Y:S01]  /*110e0*/  ISETP.GE.U32.AND P0, PT, R37, UR6, PT ;  /* 0x0000000625007c0c */ /* 0x000fe2000bf06070 */
[----:B------:R-:W-:Y:S01]  /*110f0*/  BSSY B0, `(.L_x_1709) ;  /* 0x000001a000007945 */ /* 0x000fe20003800000 */
[--C-:B------:R-:W-:Y:S02]  /*11100*/  HADD2.F32 R10, -RZ, R17.reuse.H0_H0 ;  /* 0x20000011ff0a7230 */ /* 0x100fe40000004100 */
[----:B------:R-:W-:Y:S01]  /*11110*/  ISETP.GE.AND.EX P0, PT, R16, UR7, PT, P0 ;  /* 0x0000000710007c0c */ /* 0x000fe2000bf06300 */
[----:B------:R-:W-:-:S03]  /*11120*/  HADD2.F32 R17, -RZ, R17.H1_H1 ;  /* 0x30000011ff117230 */ /* 0x000fc60000004100 */
        /* <DEDUP_REMOVED lines=22> */
.L_x_1710:
[----:B------:R-:W-:Y:S05]  /*11290*/  BSYNC B0 ;  /* 0x0000000000007941 */ /* 0x000fea0003800000 */
.L_x_1709:
        /* <DEDUP_REMOVED lines=26> */
.L_x_1711:
        /* <DEDUP_REMOVED lines=22> */
.L_x_1713:
[----:B------:R-:W-:Y:S05]  /*115a0*/  BSYNC B0 ;  /* 0x0000000000007941 */ /* 0x000fea0003800000 */
.L_x_1712:
        /* <DEDUP_REMOVED lines=9> */
.L_x_1567:
        /* <DEDUP_REMOVED lines=19> */
.L_x_1716:
[----:B------:R-:W-:Y:S05]  /*11770*/  BSYNC B0 ;  /* 0x0000000000007941 */ /* 0x000fea0003800000 */
.L_x_1715:
        /* <DEDUP_REMOVED lines=11> */
.L_x_1718:
[----:B0-----:R-:W2:Y:S04]  /*11830*/  LDG.E.STRONG.GPU R7, desc[UR18][R4.64] ;  /* 0x0000001204077981 */ /* 0x001ea8000c1ef900 */
[----:B--2---:R-:W-:Y:S01]  /*11840*/  CCTL.IVALL ;  /* 0x00000000ff00798f */ /* 0x004fe20002000000 */
[----:B------:R-:W-:Y:S05]  /*11850*/  YIELD ;  /* 0x0000000000007946 */ /* 0x000fea0003800000 */
[----:B------:R-:W-:-:S13]  /*11860*/  ISETP.NE.AND P0, PT, R7, R0, PT ;  /* 0x000000000700720c */ /* 0x000fda0003f05270 */
[----:B------:R-:W-:Y:S05]  /*11870*/  @P0 BRA `(.L_x_1718) ;  /* 0xfffffffc00ec0947 */ /* 0x000fea000383ffff */
.L_x_1717:
        /* <DEDUP_REMOVED lines=24> */
.L_x_1719:
        /* <DEDUP_REMOVED lines=25> */
.L_x_1720:
        /* <DEDUP_REMOVED lines=15> */
.L_x_5160:


//--------------------- .text._Z35group_norm_nhwc_bwd_one_pass_kernelI11Fp16IOFp16WLi64ELi60ELi480EEv26Group_norm_nhwc_bwd_params --------------------------
	.section	.text._Z35group_norm_nhwc_bwd_one_pass_kernelI11Fp16IOFp16WLi64ELi60ELi480EEv26Group_norm_nhwc_bwd_params,"ax",@progbits
	.align	128
        .global         _Z35group_norm_nhwc_bwd_one_pass_kernelI11Fp16IOFp16WLi64ELi60ELi480EEv26Group_norm_nhwc_bwd_params
        .type           _Z35group_norm_nhwc_bwd_one_pass_kernelI11Fp16IOFp16WLi64ELi60ELi480EEv26Group_norm_nhwc_bwd_params,@function
        .size           _Z35group_norm_nhwc_bwd_one_pass_kernelI11Fp16IOFp16WLi64ELi60ELi480EEv26Group_norm_nhwc_bwd_params,(.L_x_5161 - _Z35group_norm_nhwc_bwd_one_pass_kernelI11Fp16IOFp16WLi64ELi60ELi480EEv26Group_norm_nhwc_bwd_params)
        .other          _Z35group_norm_nhwc_bwd_one_pass_kernelI11Fp16IOFp16WLi64ELi60ELi480EEv26Group_norm_nhwc_bwd_params,@"STO_CUDA_ENTRY STV_DEFAULT"
_Z35group_norm_nhwc_bwd_one_pass_kernelI11Fp16IOFp16WLi64ELi60ELi480EEv26Group_norm_nhwc_bwd_params:
.text._Z35group_norm_nhwc_bwd_one_pass_kernelI11Fp16IOFp16WLi64ELi60ELi480EEv26Group_norm_nhwc_bwd_params:
        /* <DEDUP_REMOVED lines=58> */
.L_x_1756:
        /* <DEDUP_REMOVED lines=155> */
[----:B---3--:R-:W-:Y:S02]  /*0d50*/  HADD2.F32 R55, -RZ, R55.H0_H0 ;  /* 0x20000037ff377230 */ /* 0x008fe40000004100 */
[----:B----4-:R-:W-:Y:S02]  /*0d60*/  HADD2.F32 R54, -RZ, R54.H0_H0 ;  /* 0x20000036ff367230 */ /* 0x010fe40000004100 */
[----:B--2---:R-:W-:Y:S02]  /*0d70*/  @P0 HADD2.F32 R52, -RZ, R17.H0_H0 ;  /* 0x20000011ff340230 */ /* 0x004fe40000004100 */
[----:B------:R-:W-:-:S07]  /*0d80*/  @P0 HADD2.F32 R11, -RZ, R16.H0_H0 ;  /* 0x20000010ff0b0230 */ /* 0x000fce0000004100 */
.L_x_1723:
[----:B------:R-:W-:Y:S05]  /*0d90*/  BSYNC B0 ;  /* 0x0000000000007941 */ /* 0x000fea0003800000 */
.L_x_1722:
        /* <DEDUP_REMOVED lines=33> */
.L_x_1724:
        /* <DEDUP_REMOVED lines=26> */
.L_x_1725:
        /* <DEDUP_REMOVED lines=39> */
.L_x_1726:
        /* <DEDUP_REMOVED lines=35> */
.L_x_1727:
        /* <DEDUP_REMOVED lines=91> */
.L_x_1729:
[----:B------:R-:W-:Y:S05]  /*1ba0*/  BSYNC B0 ;  /* 0x0000000000007941 */ /* 0x000fea0003800000 */
.L_x_1728:
        /* <DEDUP_REMOVED lines=78> */
.L_x_1731:
[----:B------:R-:W-:Y:S05]  /*2090*/  BSYNC B0 ;  /* 0x0000000000007941 */ /* 0x000fea0003800000 */
.L_x_1730:
        /* <DEDUP_REMOVED lines=17> */
.L_x_1733:
[----:B------:R-:W-:Y:S05]  /*21b0*/  BSYNC B0 ;  /* 0x0000000000007941 */ /* 0x000fea0003800000 */
.L_x_1732:
        /* <DEDUP_REMOVED lines=30> */
.L_x_1736:
[----:B-1----:R-:W2:Y:S04]  /*23a0*/  LDG.E.STRONG.GPU R14, desc[UR8][R12.64] ;  /* 0x000000080c0e7981 */ /* 0x002ea8000c1ef900 */
[----:B--2---:R-:W-:Y:S01]  /*23b0*/  CCTL.IVALL ;  /* 0x00000000ff00798f */ /* 0x004fe20002000000 */
[----:B------:R-:W-:Y:S05]  /*23c0*/  YIELD ;  /* 0x0000000000007946 */ /* 0x000fea0003800000 */
[----:B------:R-:W-:-:S13]  /*23d0*/  ISETP.NE.AND P0, PT, R14, R19, PT ;  /* 0x000000130e00720c */ /* 0x000fda0003f05270 */
[----:B------:R-:W-:Y:S05]  /*23e0*/  @P0 BRA `(.L_x_1736) ;  /* 0xfffffffc00ec0947 */ /* 0x000fea000383ffff */
.L_x_1735:
        /* <DEDUP_REMOVED lines=16> */
.L_x_1740:
        /* <DEDUP_REMOVED lines=115> */
.L_x_1739:
        /* <DEDUP_REMOVED lines=61> */
.L_x_1741:
[----:B------:R-:W-:-:S13]  /*2ff0*/  ISETP.NE.OR P0, PT, R18, RZ, P0 ;  /* 0x000000ff1200720c */ /* 0x000fda0000705670 */
[----:B------:R-:W-:Y:S05]  /*3000*/  @!P0 BRA `(.L_x_1737) ;  /* 0x00000000007c8947 */ /* 0x000fea0003800000 */
.L_x_1738:
        /* <DEDUP_REMOVED lines=31> */
.L_x_1737:
        /* <DEDUP_REMOVED lines=11> */
.L_x_1743:
[----:B------:R-:W-:Y:S05]  /*32b0*/  BSYNC B0 ;  /* 0x0000000000007941 */ /* 0x000fea0003800000 */
.L_x_1742:
        /* <DEDUP_REMOVED lines=16> */
.L_x_1734:
        /* <DEDUP_REMOVED lines=61> */
.L_x_1744:
        /* <DEDUP_REMOVED lines=20> */
.L_x_1746:
[----:B------:R-:W-:Y:S05]  /*38d0*/  BSYNC B0 ;  /* 0x0000000000007941 */ /* 0x000fea0003800000 */
.L_x_1745:
        /* <DEDUP_REMOVED lines=23> */
.L_x_1747:
        /* <DEDUP_REMOVED lines=20> */
.L_x_1749:
[----:B------:R-:W-:Y:S05]  /*3b90*/  BSYNC B0 ;  /* 0x0000000000007941 */ /* 0x000fea0003800000 */
.L_x_1748:
        /* <DEDUP_REMOVED lines=23> */
.L_x_1750:
        /* <DEDUP_REMOVED lines=20> */
.L_x_1752:
[----:B------:R-:W-:Y:S05]  /*3e50*/  BSYNC B0 ;  /* 0x0000000000007941 */ /* 0x000fea0003800000 */
.L_x_1751:
        /* <DEDUP_REMOVED lines=23> */
.L_x_1753:
        /* <DEDUP_REMOVED lines=19> */
.L_x_1755:
[----:B------:R-:W-:Y:S05]  /*4100*/  BSYNC B0 ;  /* 0x0000000000007941 */ /* 0x000fea0003800000 */
.L_x_1754:
[----:B------:R-:W-:Y:S02]  /*4110*/  IADD3 R35, R32, R35, RZ ;  /* 0x0000002320237210 */ /* 0x000fe40007ffe0ff */
[----:B------:R-:W-:Y:S02]  /*4120*/  IADD3 R36, R36, 0x1, RZ ;  /* 0x0000000124247810 */ /* 0x000fe40007ffe0ff */
[----:B------:R-:W-:-:S13]  /*4130*/  ISETP.GE.AND P0, PT, R35, UR4, PT ;  /* 0x0000000423007c0c */ /* 0x000fda000bf06270 */
[----:B------:R-:W-:Y:S05]  /*4140*/  @!P0 BRA `(.L_x_1756) ;  /* 0xffffffc000948947 */ /* 0x000fea000383ffff */
.L_x_1721:
        /* <DEDUP_REMOVED lines=23> */
.L_x_1758:
[----:B------:R-:W-:Y:S05]  /*42c0*/  BSYNC B0 ;  /* 0x0000000000007941 */ /* 0x000fea0003800000 */
.L_x_1757:
[----:B------:R-:W-:Y:S05]  /*42d0*/  @P0 EXIT ;  /* 0x000000000000094d */ /* 0x000fea0003800000 */
[----:B------:R-:W-:Y:S05]  /*42e0*/  @P2 BRA `(.L_x_1759) ;  /* 0x0000000000202947 */ /* 0x000fea0003800000 */
[----:B------:R-:W-:-:S05]  /*42f0*/  IMAD R0, R6, R7, RZ ;  /* 0x0000000706007224 */ /* 0x000fca00078e02ff */
[----:B------:R-:W-:-:S13]  /*4300*/  ISETP.NE.AND P0, PT, R0, -0x1, PT ;  /* 0xffffffff0000780c */ /* 0x000fda0003f05270 */
[----:B------:R-:W-:Y:S05]  /*4310*/  @!P0 BRA `(.L_x_1759) ;  /* 0x0000000000148947 */ /* 0x000fea0003800000 */
.L_x_1760:
[----:B0-----:R-:W4:Y:S04]  /*4320*/  LDG.E.STRONG.GPU R5, desc[UR8][R2.64] ;  /* 0x0000000802057981 */ /* 0x001f28000c1ef900 */
[----:B----4-:R-:W-:Y:S01]  /*4330*/  CCTL.IVALL ;  /* 0x00000000ff00798f */ /* 0x010fe20002000000 */
[----:B------:R-:W-:Y:S05]  /*4340*/  YIELD ;  /* 0x0000000000007946 */ /* 0x000fea0003800000 */
[----:B------:R-:W-:-:S13]  /*4350*/  ISETP.NE.AND P0, PT, R5, R0, PT ;  /* 0x000000000500720c */ /* 0x000fda0003f05270 */
[----:B------:R-:W-:Y:S05]  /*4360*/  @P0 BRA `(.L_x_1760) ;  /* 0xfffffffc00ec0947 */ /* 0x000fea000383ffff */
.L_x_1759:
        /* <DEDUP_REMOVED lines=24> */
.L_x_1761:
        /* <DEDUP_REMOVED lines=17> */
[----:B--2---:R-:W-:Y:S02]  /*4600*/  F2FP.F16.F32.PACK_AB R3, R15, R0 ;  /* 0x000000000f03723e */ /* 0x004fe400000000ff */
[----:B------:R-:W-:Y:S02]  /*4610*/  SHF.R.S32.HI R0, RZ, 0x1f, R43 ;  /* 0x0000001fff007819 */ /* 0x000fe4000001142b */
[----:B----4-:R-:W-:Y:S01]  /*4620*/  F2FP.F16.F32.PACK_AB R21, R19, R16 ;  /* 0x000000101315723e */ /* 0x010fe200000000ff */
[----:B------:R4:W-:Y:S04]  /*4630*/  STG.E desc[UR8][R8.64], R3 ;  /* 0x0000000308007986 */ /* 0x0009e8000c101908 */
[----:B------:R4:W-:Y:S01]  /*4640*/  STG.E desc[UR8][R10.64], R21 ;  /* 0x000000150a007986 */ /* 0x0009e2000c101908 */
[----:B------:R-:W-:-:S13]  /*4650*/  ISETP.GT.AND.EX P0, PT, R25, R0, PT, P0 ;  /* 0x000000001900720c */ /* 0x000fda0003f04300 */
[----:B----4-:R-:W-:Y:S05]  /*4660*/  @P0 BRA `(.L_x_1761) ;  /* 0xfffffffc00a00947 */ /* 0x010fea000383ffff */
[----:B------:R-:W-:Y:S05]  /*4670*/  EXIT ;  /* 0x000000000000794d */ /* 0x000fea0003800000 */
.L_x_1762:
        /* <DEDUP_REMOVED lines=16> */
.L_x_5161:


//--------------------- .text._Z35group_norm_nhwc_bwd_one_pass_kernelI11Fp16IOFp16WLi128ELi60ELi480EEv26Group_norm_nhwc_bwd_params --------------------------
	.section	.text._Z35group_norm_nhwc_bwd_one_pass_kernelI11Fp16IOFp16WLi128ELi60ELi480EEv26Group_norm_nhwc_bwd_params,"ax",@progbits
	.align	128
        .global         _Z35group_norm_nhwc_bwd_one_pass_kernelI11Fp16IOFp16WLi128ELi60ELi480EEv26Group_norm_nhwc_bwd_params
        .type           _Z35group_norm_nhwc_bwd_one_pass_kernelI11Fp16IOFp16WLi128ELi60ELi480EEv26Group_norm_nhwc_bwd_params,@function
        .size           _Z35group_norm_nhwc_bwd_one_pass_kernelI11Fp16IOFp16WLi128ELi60ELi480EEv26Group_norm_nhwc_bwd_params,(.L_x_5162 - _Z35group_norm_nhwc_bwd_one_pass_kernelI11Fp16IOFp16WLi128ELi60ELi480EEv26Group_norm_nhwc_bwd_params)
        .other          _Z35group_norm_nhwc_bwd_one_pass_kernelI11Fp16IOFp16WLi128ELi60ELi480EEv26Group_norm_nhwc_bwd_params,@"STO_CUDA_ENTRY STV_DEFAULT"
_Z35group_norm_nhwc_bwd_one_pass_kernelI11Fp16IOFp16WLi128ELi60ELi480EEv26Group_norm_nhwc_bwd_params:
.text._Z35group_norm_nhwc_bwd_one_pass_kernelI11Fp16IOFp16WLi128ELi60ELi480EEv26Group_norm_nhwc_bwd_params:
        /* <DEDUP_REMOVED lines=63> */
.L_x_1814:
        /* <DEDUP_REMOVED lines=252> */
[----:B--2---:R-:W-:-:S02]  /*13b0*/  HADD2.F32 R6, -RZ, R6.H0_H0 ;  /* 0x20000006ff067230 */ /* 0x004fc40000004100 */
[----:B---3--:R-:W-:Y:S02]  /*13c0*/  @P0 HADD2.F32 R5, -RZ, R18.H0_H0 ;  /* 0x20000012ff050230 */ /* 0x008fe40000004100 */
[----:B----4-:R-:W-:Y:S02]  /*13d0*/  @P0 HADD2.F32 R4, -RZ, R13.H0_H0 ;  /* 0x2000000dff040230 */ /* 0x010fe40000004100 */
[----:B------:R-:W-:-:S07]  /*13e0*/  HADD2.F32 R3, -RZ, R3.H0_H0 ;  /* 0x20000003ff037230 */ /* 0x000fce0000004100 */
.L_x_1765:
[----:B------:R-:W-:Y:S05]  /*13f0*/  BSYNC B0 ;  /* 0x0000000000007941 */ /* 0x000fea0003800000 */
.L_x_1764:
        /* <DEDUP_REMOVED lines=37> */
.L_x_1766:
        /* <DEDUP_REMOVED lines=26> */
.L_x_1767:
        /* <DEDUP_REMOVED lines=41> */
.L_x_1768:
        /* <DEDUP_REMOVED lines=38> */
.L_x_1769:
        /* <DEDUP_REMOVED lines=32> */
.L_x_1770:
        /* <DEDUP_REMOVED lines=38> */
.L_x_1771:
        /* <DEDUP_REMOVED lines=36> */
.L_x_1772:
        /* <DEDUP_REMOVED lines=35> */
.L_x_1773:
        /* <DEDUP_REMOVED lines=94> */
.L_x_1775:
[----:B------:R-:W-:Y:S05]  /*2b90*/  BSYNC B0 ;  /* 0x0000000000007941 */ /* 0x000fea0003800000 */
.L_x_1774:
        /* <DEDUP_REMOVED lines=81> */
.L_x_1777:
[----:B------:R-:W-:Y:S05]  /*30b0*/  BSYNC B0 ;  /* 0x0000000000007941 */ /* 0x000fea0003800000 */
.L_x_1776:
        /* <DEDUP_REMOVED lines=17> */
.L_x_1779:
[----:B------:R-:W-:Y:S05]  /*31d0*/  BSYNC B0 ;  /* 0x0000000000007941 */ /* 0x000fea0003800000 */
.L_x_1778:
        /* <DEDUP_REMOVED lines=35> */
.L_x_1782:
[----:B-1----:R-:W2:Y:S04]  /*3410*/  LDG.E.STRONG.GPU R22, desc[UR8][R18.64] ;  /* 0x0000000812167981 */ /* 0x002ea8000c1ef900 */
[----:B--2---:R-:W-:Y:S01]  /*3420*/  CCTL.IVALL ;  /* 0x00000000ff00798f */ /* 0x004fe20002000000 */
[----:B------:R-:W-:Y:S05]  /*3430*/  YIELD ;  /* 0x0000000000007946 */ /* 0x000fea0003800000 */
[----:B------:R-:W-:-:S13]  /*3440*/  ISETP.NE.AND P6, PT, R22, R27, PT ;  /* 0x0000001b1600720c */ /* 0x000fda0003fc5270 */
[----:B------:R-:W-:Y:S05]  /*3450*/  @P6 BRA `(.L_x_1782) ;  /* 0xfffffffc00ec6947 */ /* 0x000fea000383ffff */
.L_x_1781:
        /* <DEDUP_REMOVED lines=23> */
.L_x_1786:
        /* <DEDUP_REMOVED lines=115> */
.L_x_1785:
        /* <DEDUP_REMOVED lines=63> */
.L_x_1787:
[----:B------:R-:W-:-:S04]  /*40f0*/  LOP3.LUT P6, RZ, R0, 0x1, RZ, 0xc0, !PT ;  /* 0x0000000100ff7812 */ /* 0x000fc800078cc0ff */
[----:B------:R-:W-:-:S13]  /*4100*/  ISETP.NE.OR P6, PT, R19, RZ, P6 ;  /* 0x000000ff1300720c */ /* 0x000fda00037c5670 */
[----:B------:R-:W-:Y:S05]  /*4110*/  @!P6 BRA `(.L_x_1783) ;  /* 0x00000000007ce947 */ /* 0x000fea0003800000 */
.L_x_1784:
        /* <DEDUP_REMOVED lines=31> */
.L_x_1783:
        /* <DEDUP_REMOVED lines=10> */
.L_x_1789:
[----:B------:R-:W-:Y:S05]  /*43b0*/  BSYNC B0 ;  /* 0x0000000000007941 */ /* 0x000fea0003800000 */
.L_x_1788:
        /* <DEDUP_REMOVED lines=17> */
.L_x_1780:
        /* <DEDUP_REMOVED lines=42> */
.L_x_1790:
        /* <DEDUP_REMOVED lines=22> */
.L_x_1792:
[----:B------:R-:W-:Y:S05]  /*48d0*/  BSYNC B0 ;  /* 0x0000000000007941 */ /* 0x000fea0003800000 */
.L_x_1791:
        /* <DEDUP_REMOVED lines=28> */
.L_x_1793:
        /* <DEDUP_REMOVED lines=22> */
.L_x_1795:
[----:B------:R-:W-:Y:S05]  /*4c00*/  BSYNC B0 ;  /* 0x0000000000007941 */ /* 0x000fea0003800000 */
.L_x_1794:
        /* <DEDUP_REMOVED lines=27> */
.L_x_1796:
        /* <DEDUP_REMOVED lines=22> */
.L_x_1798:
[----:B------:R-:W-:Y:S05]  /*4f20*/  BSYNC B0 ;  /* 0x0000000000007941 */ /* 0x000fea0003800000 */
.L_x_1797:
        /* <DEDUP_REMOVED lines=27> */
.L_x_1799:
        /* <DEDUP_REMOVED lines=22> */
.L_x_1801:
[----:B------:R-:W-:Y:S05]  /*5240*/  BSYNC B0 ;  /* 0x0000000000007941 */ /* 0x000fea0003800000 */
.L_x_1800:
        /* <DEDUP_REMOVED lines=27> */
.L_x_1802:
        /* <DEDUP_REMOVED lines=22> */
.L_x_1804:
[----:B------:R-:W-:Y:S05]  /*5560*/  BSYNC B0 ;  /* 0x0000000000007941 */ /* 0x000fea0003800000 */
.L_x_1803:
        /* <DEDUP_REMOVED lines=27> */
.L_x_1805:
        /* <DEDUP_REMOVED lines=22> */
.L_x_1807:
[----:B------:R-:W-:Y:S05]  /*5880*/  BSYNC B0 ;  /* 0x0000000000007941 */ /* 0x000fea0003800000 */
.L_x_1806:
        /* <DEDUP_REMOVED lines=29> */
.L_x_1808:
        /* <DEDUP_REMOVED lines=26> */
.L_x_1810:
[----:B------:R-:W-:Y:S05]  /*5c00*/  BSYNC B0 ;  /* 0x0000000000007941 */ /* 0x000fea0003800000 */
.L_x_1809:
        /* <DEDUP_REMOVED lines=30> */
.L_x_1811:
        /* <DEDUP_REMOVED lines=19> */
.L_x_1813:
[----:B------:R-:W-:Y:S05]  /*5f20*/  BSYNC B0 ;  /* 0x0000000000007941 */ /* 0x000fea0003800000 */
.L_x_1812:
[----:B0-----:R-:W0:Y:S01]  /*5f30*/  LDC R4, c[0x0][0x10] ;  /* 0x00000400ff047b82 */ /* 0x001e220000000800 */
[----:B------:R-:W-:Y:S02]  /*5f40*/  IADD3 R55, R55, 0x1, RZ ;  /* 0x0000000137377810 */ /* 0x000fe40007ffe0ff */
[----:B0-----:R-:W-:-:S04]  /*5f50*/  IADD3 R37, R4, R37, RZ ;  /* 0x0000002504257210 */ /* 0x001fc80007ffe0ff */
[----:B------:R-:W-:-:S13]  /*5f60*/  ISETP.GE.AND P0, PT, R37, UR4, PT ;  /* 0x0000000425007c0c */ /* 0x000fda000bf06270 */
[----:B------:R-:W-:Y:S05]  /*5f70*/  @!P0 BRA `(.L_x_1814) ;  /* 0xffffffa4001c8947 */ /* 0x000fea000383ffff */
.L_x_1763:
        /* <DEDUP_REMOVED lines=19> */
.L_x_1816:
[----:B------:R-:W-:Y:S05]  /*60b0*/  BSYNC B0 ;  /* 0x0000000000007941 */ /* 0x000fea0003800000 */
.L_x_1815:
        /* <DEDUP_REMOVED lines=11> */
.L_x_1818:
[----:B------:R-:W2:Y:S04]  /*6170*/  LDG.E.STRONG.GPU R5, desc[UR8][R2.64] ;  /* 0x0000000802057981 */ /* 0x000ea8000c1ef900 */
[----:B--2---:R-:W-:Y:S01]  /*6180*/  CCTL.IVALL ;  /* 0x00000000ff00798f */ /* 0x004fe20002000000 */
[----:B------:R-:W-:Y:S05]  /*6190*/  YIELD ;  /* 0x0000000000007946 */ /* 0x000fea0003800000 */
[----:B------:R-:W-:-:S13]  /*61a0*/  ISETP.NE.AND P0, PT, R5, R0, PT ;  /* 0x000000000500720c */ /* 0x000fda0003f05270 */
[----:B------:R-:W-:Y:S05]  /*61b0*/  @P0 BRA `(.L_x_1818) ;  /* 0xfffffffc00ec0947 */ /* 0x000fea000383ffff */
.L_x_1817:
        /* <DEDUP_REMOVED lines=24> */
.L_x_1819:
        /* <DEDUP_REMOVED lines=25> */
.L_x_1820:
        /* <DEDUP_REMOVED lines=11> */
.L_x_5162:


//--------------------- .text._Z35group_norm_nhwc_bwd_one_pass_kernelI11Fp16IOFp16WLi256ELi60ELi480EEv26Group_norm_nhwc_bwd_params --------------------------
	.section	.text._Z35group_norm_nhwc_bwd_one_pass_kernelI11Fp16IOFp16WLi256ELi60ELi480EEv26Group_norm_nhwc_bwd_params,"ax",@progbits
	.align	128
        .global         _Z35group_norm_nhwc_bwd_one_pass_kernelI11Fp16IOFp16WLi256ELi60ELi480EEv26Group_norm_nhwc_bwd_params
        .type           _Z35group_norm_nhwc_bwd_one_pass_kernelI11Fp16IOFp16WLi256ELi60ELi480EEv26Group_norm_nhwc_bwd_params,@function
        .size           _Z35group_norm_nhwc_bwd_one_pass_kernelI11Fp16IOFp16WLi256ELi60ELi480EEv26Group_norm_nhwc_bwd_params,(.L_x_5163 - _Z35group_norm_nhwc_bwd_one_pass_kernelI11Fp16IOFp16WLi256ELi60ELi480EEv26Group_norm_nhwc_bwd_params)
        .other          _Z35group_norm_nhwc_bwd_one_pass_kernelI11Fp16IOFp16WLi256ELi60ELi480EEv26Group_norm_nhwc_bwd_params,@"STO_CUDA_ENTRY STV_DEFAULT"
_Z35group_norm_nhwc_bwd_one_pass_kernelI11Fp16IOFp16WLi256ELi60ELi480EEv26Group_norm_nhwc_bwd_params:
.text._Z35group_norm_nhwc_bwd_one_pass_kernelI11Fp16IOFp16WLi256ELi60ELi480EEv26Group_norm_nhwc_bwd_params:
        /* <DEDUP_REMOVED lines=116> */
.L_x_1904:
        /* <DEDUP_REMOVED lines=415> */
.L_x_1823:
[----:B------:R-:W-:Y:S05]  /*2130*/  BSYNC B0 ;  /* 0x0000000000007941 */ /* 0x000fea0003800000 */
.L_x_1822:
        /* <DEDUP_REMOVED lines=36> */
.L_x_1824:
        /* <DEDUP_REMOVED lines=26> */
.L_x_1825:
        /* <DEDUP_REMOVED lines=41> */
.L_x_1826:
        /* <DEDUP_REMOVED lines=37> */
.L_x_1827:
        /* <DEDUP_REMOVED lines=37> */
.L_x_1828:
        /* <DEDUP_REMOVED lines=36> */
.L_x_1829:
        /* <DEDUP_REMOVED lines=37> */
.L_x_1830:
        /* <DEDUP_REMOVED lines=32> */
.L_x_1831:
        /* <DEDUP_REMOVED lines=38> */
.L_x_1832:
        /* <DEDUP_REMOVED lines=32> */
.L_x_1833:
        /* <DEDUP_REMOVED lines=38> */
.L_x_1834:
        /* <DEDUP_REMOVED lines=32> */
.L_x_1835:
        /* <DEDUP_REMOVED lines=38> */
.L_x_1836:
        /* <DEDUP_REMOVED lines=36> */
.L_x_1837:
        /* <DEDUP_REMOVED lines=35> */
.L_x_1838:
        /* <DEDUP_REMOVED lines=33> */
.L_x_1839:
        /* <DEDUP_REMOVED lines=108> */
.L_x_1841:
[----:B------:R-:W-:Y:S05]  /*4b40*/  BSYNC B0 ;  /* 0x0000000000007941 */ /* 0x000fea0003800000 */
.L_x_1840:
        /* <DEDUP_REMOVED lines=81> */
.L_x_1843:
[----:B------:R-:W-:Y:S05]  /*5060*/  BSYNC B0 ;  /* 0x0000000000007941 */ /* 0x000fea0003800000 */
.L_x_1842:
        /* <DEDUP_REMOVED lines=13> */
.L_x_1845:
[----:B------:R-:W-:Y:S05]  /*5140*/  BSYNC B0 ;  /* 0x0000000000007941 */ /* 0x000fea0003800000 */
.L_x_1844:
        /* <DEDUP_REMOVED lines=33> */
.L_x_1848:
[----:B-1----:R-:W2:Y:S04]  /*5360*/  LDG.E.STRONG.GPU R32, desc[UR8][R28.64] ;  /* 0x000000081c207981 */ /* 0x002ea8000c1ef900 */
[----:B--2---:R-:W-:Y:S01]  /*5370*/  CCTL.IVALL ;  /* 0x00000000ff00798f */ /* 0x004fe20002000000 */
[----:B------:R-:W-:Y:S05]  /*5380*/  YIELD ;  /* 0x0000000000007946 */ /* 0x000fea0003800000 */
[----:B------:R-:W-:-:S13]  /*5390*/  ISETP.NE.AND P6, PT, R32, R37, PT ;  /* 0x000000252000720c */ /* 0x000fda0003fc5270 */
[----:B------:R-:W-:Y:S05]  /*53a0*/  @P6 BRA `(.L_x_1848) ;  /* 0xfffffffc00ec6947 */ /* 0x000fea000383ffff */
.L_x_1847:
        /* <DEDUP_REMOVED lines=22> */
.L_x_1852:
        /* <DEDUP_REMOVED lines=115> */
.L_x_1851:
        /* <DEDUP_REMOVED lines=63> */
.L_x_1853:
[----:B------:R-:W-:-:S04]  /*6030*/  LOP3.LUT P6, RZ, R5, 0x1, RZ, 0xc0, !PT ;  /* 0x0000000105ff7812 */ /* 0x000fc800078cc0ff */
[----:B------:R-:W-:-:S13]  /*6040*/  ISETP.NE.OR P6, PT, R29, RZ, P6 ;  /* 0x000000ff1d00720c */ /* 0x000fda00037c5670 */
[----:B------:R-:W-:Y:S05]  /*6050*/  @!P6 BRA `(.L_x_1849) ;  /* 0x00000000007ce947 */ /* 0x000fea0003800000 */
.L_x_1850:
        /* <DEDUP_REMOVED lines=31> */
.L_x_1849:
        /* <DEDUP_REMOVED lines=10> */
.L_x_1855:
[----:B------:R-:W-:Y:S05]  /*62f0*/  BSYNC B0 ;  /* 0x0000000000007941 */ /* 0x000fea0003800000 */
.L_x_1854:
        /* <DEDUP_REMOVED lines=17> */
.L_x_1846:
        /* <DEDUP_REMOVED lines=42> */
.L_x_1856:
        /* <DEDUP_REMOVED lines=21> */
.L_x_1858:
[----:B------:R-:W-:Y:S05]  /*6800*/  BSYNC B0 ;  /* 0x0000000000007941 */ /* 0x000fea0003800000 */
.L_x_1857:
        /* <DEDUP_REMOVED lines=28> */
.L_x_1859:
        /* <DEDUP_REMOVED lines=21> */
.L_x_1861:
[----:B------:R-:W-:Y:S05]  /*6b20*/  BSYNC B0 ;  /* 0x0000000000007941 */ /* 0x000fea0003800000 */
.L_x_1860:
        /* <DEDUP_REMOVED lines=28> */
.L_x_1862:
        /* <DEDUP_REMOVED lines=21> */
.L_x_1864:
[----:B------:R-:W-:Y:S05]  /*6e40*/  BSYNC B0 ;  /* 0x0000000000007941 */ /* 0x000fea0003800000 */
.L_x_1863:
        /* <DEDUP_REMOVED lines=28> */
.L_x_1865:
        /* <DEDUP_REMOVED lines=21> */
.L_x_1867:
[----:B------:R-:W-:Y:S05]  /*7160*/  BSYNC B0 ;  /* 0x0000000000007941 */ /* 0x000fea0003800000 */
.L_x_1866:
        /* <DEDUP_REMOVED lines=28> */
.L_x_1868:
        /* <DEDUP_REMOVED lines=21> */
.L_x_1870:
[----:B------:R-:W-:Y:S05]  /*7480*/  BSYNC B0 ;  /* 0x0000000000007941 */ /* 0x000fea0003800000 */
.L_x_1869:
        /* <DEDUP_REMOVED lines=28> */
.L_x_1871:
        /* <DEDUP_REMOVED lines=21> */
.L_x_1873:
[----:B------:R-:W-:Y:S05]  /*77a0*/  BSYNC B0 ;  /* 0x0000000000007941 */ /* 0x000fea0003800000 */
.L_x_1872:
        /* <DEDUP_REMOVED lines=28> */
.L_x_1874:
        /* <DEDUP_REMOVED lines=21> */
.L_x_1876:
[----:B------:R-:W-:Y:S05]  /*7ac0*/  BSYNC B0 ;  /* 0x0000000000007941 */ /* 0x000fea0003800000 */
.L_x_1875:
        /* <DEDUP_REMOVED lines=28> */
.L_x_1877:
        /* <DEDUP_REMOVED lines=20> */
.L_x_1879:
[----:B------:R-:W-:Y:S05]  /*7dd0*/  BSYNC B0 ;  /* 0x0000000000007941 */ /* 0x000fea0003800000 */
.L_x_1878:
        /* <DEDUP_REMOVED lines=27> */
.L_x_1880:
        /* <DEDUP_REMOVED lines=20> */
.L_x_1882:
[----:B------:R-:W-:Y:S05]  /*80d0*/  BSYNC B0 ;  /* 0x0000000000007941 */ /* 0x000fea0003800000 */
.L_x_1881:
        /* <DEDUP_REMOVED lines=27> */
.L_x_1883:
        /* <DEDUP_REMOVED lines=20> */
.L_x_1885:
[----:B------:R-:W-:Y:S05]  /*83d0*/  BSYNC B0 ;  /* 0x0000000000007941 */ /* 0x000fea0003800000 */
.L_x_1884:
        /* <DEDUP_REMOVED lines=27> */
.L_x_1886:
        /* <DEDUP_REMOVED lines=20> */
.L_x_1888:
[----:B------:R-:W-:Y:S05]  /*86d0*/  BSYNC B0 ;  /* 0x0000000000007941 */ /* 0x000fea0003800000 */
.L_x_1887:
        /* <DEDUP_REMOVED lines=27> */
.L_x_1889:
        /* <DEDUP_REMOVED lines=20> */
.L_x_1891:
[----:B------:R-:W-:Y:S05]  /*89d0*/  BSYNC B0 ;  /* 0x0000000000007941 */ /* 0x000fea0003800000 */
.L_x_1890:
        /* <DEDUP_REMOVED lines=29> */
.L_x_1892:
        /* <DEDUP_REMOVED lines=25> */
.L_x_1894:
[----:B------:R-:W-:Y:S05]  /*8d40*/  BSYNC B0 ;  /* 0x0000000000007941 */ /* 0x000fea0003800000 */
.L_x_1893:
        /* <DEDUP_REMOVED lines=27> */
.L_x_1895:
        /* <DEDUP_REMOVED lines=25> */
.L_x_1897:
[----:B------:R-:W-:Y:S05]  /*9090*/  BSYNC B0 ;  /* 0x0000000000007941 */ /* 0x000fea0003800000 */
.L_x_1896:
        /* <DEDUP_REMOVED lines=27> */
.L_x_1898:
        /* <DEDUP_REMOVED lines=27> */
.L_x_1900:
[----:B------:R-:W-:Y:S05]  /*9400*/  BSYNC B0 ;  /* 0x0000000000007941 */ /* 0x000fea0003800000 */
.L_x_1899:
        /* <DEDUP_REMOVED lines=25> */
.L_x_1901:
        /* <DEDUP_REMOVED lines=22> */
.L_x_1903:
[----:B------:R-:W-:Y:S05]  /*9700*/  BSYNC B0 ;  /* 0x0000000000007941 */ /* 0x000fea0003800000 */
.L_x_1902:
[----:B------:R-:W-:Y:S02]  /*9710*/  IADD3 R6, R8, R6, RZ ;  /* 0x0000000608067210 */ /* 0x000fe40007ffe0ff */
[----:B------:R-:W-:Y:S02]  /*9720*/  IADD3 R83, R83, 0x1, RZ ;  /* 0x0000000153537810 */ /* 0x000fe40007ffe0ff */
[----:B------:R-:W-:-:S13]  /*9730*/  ISETP.GE.AND P0, PT, R6, UR4, PT ;  /* 0x0000000406007c0c */ /* 0x000fda000bf06270 */
[----:B------:R-:W-:Y:S05]  /*9740*/  @!P0 BRA `(.L_x_1904) ;  /* 0xffffff6c00fc8947 */ /* 0x000fea000383ffff */
.L_x_1821:
        /* <DEDUP_REMOVED lines=23> */
.L_x_1906:
[----:B------:R-:W-:Y:S05]  /*98c0*/  BSYNC B0 ;  /* 0x0000000000007941 */ /* 0x000fea0003800000 */
.L_x_1905:
[----:B------:R-:W-:Y:S05]  /*98d0*/  @P0 EXIT ;  /* 0x000000000000094d */ /* 0x000fea0003800000 */
[----:B------:R-:W-:Y:S05]  /*98e0*/  @P2 BRA `(.L_x_1907) ;  /* 0x0000000000202947 */ /* 0x000fea0003800000 */
[----:B------:R-:W-:-:S05]  /*98f0*/  IMAD R0, R6, R7, RZ ;  /* 0x0000000706007224 */ /* 0x000fca00078e02ff */
[----:B------:R-:W-:-:S13]  /*9900*/  ISETP.NE.AND P0, PT, R0, -0x1, PT ;  /* 0xffffffff0000780c */ /* 0x000fda0003f05270 */
[----:B------:R-:W-:Y:S05]  /*9910*/  @!P0 BRA `(.L_x_1907) ;  /* 0x0000000000148947 */ /* 0x000fea0003800000 */
.L_x_1908:
[----:B0-----:R-:W2:Y:S04]  /*9920*/  LDG.E.STRONG.GPU R5, desc[UR8][R2.64] ;  /* 0x0000000802057981 */ /* 0x001ea8000c1ef900 */
[----:B--2---:R-:W-:Y:S01]  /*9930*/  CCTL.IVALL ;  /* 0x00000000ff00798f */ /* 0x004fe20002000000 */
[----:B------:R-:W-:Y:S05]  /*9940*/  YIELD ;  /* 0x0000000000007946 */ /* 0x000fea0003800000 */
[----:B------:R-:W-:-:S13]  /*9950*/  ISETP.NE.AND P0, PT, R5, R0, PT ;  /* 0x000000000500720c */ /* 0x000fda0003f05270 */
[----:B------:R-:W-:Y:S05]  /*9960*/  @P0 BRA `(.L_x_1908) ;  /* 0xfffffffc00ec0947 */ /* 0x000fea000383ffff */
.L_x_1907:
        /* <DEDUP_REMOVED lines=24> */
.L_x_1909:
        /* <DEDUP_REMOVED lines=25> */
.L_x_1910:
        /* <DEDUP_REMOVED lines=16> */
.L_x_5163:


//--------------------- .text._Z35group_norm_nhwc_bwd_one_pass_kernelI11Fp16IOFp16WLi512ELi60ELi480EEv26Group_norm_nhwc_bwd_params --------------------------
	.section	.text._Z35group_norm_nhwc_bwd_one_pass_kernelI11Fp16IOFp16WLi512ELi60ELi480EEv26Group_norm_nhwc_bwd_params,"ax",@progbits
	.align	128
        .global         _Z35group_norm_nhwc_bwd_one_pass_kernelI11Fp16IOFp16WLi512ELi60ELi480EEv26Group_norm_nhwc_bwd_params
        .type           _Z35group_norm_nhwc_bwd_one_pass_kernelI11Fp16IOFp16WLi512ELi60ELi480EEv26Group_norm_nhwc_bwd_params,@function
        .size           _Z35group_norm_nhwc_bwd_one_pass_kernelI11Fp16IOFp16WLi512ELi60ELi480EEv26Group_norm_nhwc_bwd_params,(.L_x_5164 - _Z35group_norm_nhwc_bwd_one_pass_kernelI11Fp16IOFp16WLi512ELi60ELi480EEv26Group_norm_nhwc_bwd_params)
        .other          _Z35group_norm_nhwc_bwd_one_pass_kernelI11Fp16IOFp16WLi512ELi60ELi480EEv26Group_norm_nhwc_bwd_params,@"STO_CUDA_ENTRY STV_DEFAULT"
_Z35group_norm_nhwc_bwd_one_pass_kernelI11Fp16IOFp16WLi512ELi60ELi480EEv26Group_norm_nhwc_bwd_params:
.text._Z35group_norm_nhwc_bwd_one_pass_kernelI11Fp16IOFp16WLi512ELi60ELi480EEv26Group_norm_nhwc_bwd_params:
        /* <DEDUP_REMOVED lines=182> */
.L_x_2058:
        /* <DEDUP_REMOVED lines=821> */
.L_x_1913:
[----:B------:R-:W-:Y:S05]  /*3eb0*/  BSYNC B0 ;  /* 0x0000000000007941 */ /* 0x000fea0003800000 */
.L_x_1912:
        /* <DEDUP_REMOVED lines=28> */
.L_x_1914:
        /* <DEDUP_REMOVED lines=34> */
.L_x_1915:
        /* <DEDUP_REMOVED lines=40> */
.L_x_1916:
        /* <DEDUP_REMOVED lines=37> */
.L_x_1917:
        /* <DEDUP_REMOVED lines=37> */
.L_x_1918:
        /* <DEDUP_REMOVED lines=37> */
.L_x_1919:
        /* <DEDUP_REMOVED lines=37> */
.L_x_1920:
        /* <DEDUP_REMOVED lines=37> */
.L_x_1921:
        /* <DEDUP_REMOVED lines=37> */
.L_x_1922:
        /* <DEDUP_REMOVED lines=37> */
.L_x_1923:
        /* <DEDUP_REMOVED lines=37> */
.L_x_1924:
        /* <DEDUP_REMOVED lines=37> */
.L_x_1925:
        /* <DEDUP_REMOVED lines=37> */
.L_x_1926:
        /* <DEDUP_REMOVED lines=37> */
.L_x_1927:
        /* <DEDUP_REMOVED lines=37> */
.L_x_1928:
        /* <DEDUP_REMOVED lines=37> */
.L_x_1929:
        /* <DEDUP_REMOVED lines=37> */
.L_x_1930:
        /* <DEDUP_REMOVED lines=37> */
.L_x_1931:
        /* <DEDUP_REMOVED lines=37> */
.L_x_1932:
        /* <DEDUP_REMOVED lines=37> */
.L_x_1933:
        /* <DEDUP_REMOVED lines=37> */
.L_x_1934:
        /* <DEDUP_REMOVED lines=37> */
.L_x_1935:
        /* <DEDUP_REMOVED lines=37> */
.L_x_1936:
        /* <DEDUP_REMOVED lines=37> */
.L_x_1937:
        /* <DEDUP_REMOVED lines=37> */
.L_x_1938:
        /* <DEDUP_REMOVED lines=37> */
.L_x_1939:
        /* <DEDUP_REMOVED lines=37> */
.L_x_1940:
        /* <DEDUP_REMOVED lines=37> */
.L_x_1941:
        /* <DEDUP_REMOVED lines=37> */
.L_x_1942:
        /* <DEDUP_REMOVED lines=37> */
.L_x_1943:
        /* <DEDUP_REMOVED lines=35> */
.L_x_1944:
        /* <DEDUP_REMOVED lines=33> */
.L_x_1945:
        /* <DEDUP_REMOVED lines=90> */
.L_x_1947:
[----:B------:R-:W-:Y:S05]  /*8d70*/  BSYNC B0 ;  /* 0x0000000000007941 */ /* 0x000fea0003800000 */
.L_x_1946:
        /* <DEDUP_REMOVED lines=81> */
.L_x_1949:
[----:B------:R-:W-:Y:S05]  /*9290*/  BSYNC B0 ;  /* 0x0000000000007941 */ /* 0x000fea0003800000 */
.L_x_1948:
        /* <DEDUP_REMOVED lines=20> */
.L_x_1951:
[----:B------:R-:W-:Y:S05]  /*93e0*/  BSYNC B0 ;  /* 0x0000000000007941 */ /* 0x000fea0003800000 */
.L_x_1950:
        /* <DEDUP_REMOVED lines=40> */
.L_x_1954:
[----:B------:R-:W-:Y:S02]  /*9670*/  MOV R33, UR25 ;  /* 0x0000001900217c02 */ /* 0x000fe40008000f00 */
[----:B------:R-:W-:-:S05]  /*9680*/  MOV R32, UR24 ;  /* 0x0000001800207c02 */ /* 0x000fca0008000f00 */
[----:B------:R-:W2:Y:S04]  /*9690*/  LDG.E.STRONG.GPU R33, desc[UR18][R32.64] ;  /* 0x0000001220217981 */ /* 0x000ea8000c1ef900 */
[----:B--2---:R-:W-:Y:S01]  /*96a0*/  CCTL.IVALL ;  /* 0x00000000ff00798f */ /* 0x004fe20002000000 */
[----:B------:R-:W-:Y:S05]  /*96b0*/  YIELD ;  /* 0x0000000000007946 */ /* 0x000fea0003800000 */
[----:B------:R-:W-:-:S13]  /*96c0*/  ISETP.NE.AND P6, PT, R33, R34, PT ;  /* 0x000000222100720c */ /* 0x000fda0003fc5270 */
[----:B------:R-:W-:Y:S05]  /*96d0*/  @P6 BRA `(.L_x_1954) ;  /* 0xfffffffc00e46947 */ /* 0x000fea000383ffff */
.L_x_1953:
        /* <DEDUP_REMOVED lines=26> */
.L_x_1958:
        /* <DEDUP_REMOVED lines=164> */
.L_x_1957:
        /* <DEDUP_REMOVED lines=88> */
.L_x_1959:
[----:B------:R-:W-:-:S04]  /*a840*/  LOP3.LUT P6, RZ, R0, 0x1, RZ, 0xc0, !PT ;  /* 0x0000000100ff7812 */ /* 0x000fc800078cc0ff */
[----:B------:R-:W-:-:S13]  /*a850*/  ISETP.NE.OR P6, PT, R32, RZ, P6 ;  /* 0x000000ff2000720c */ /* 0x000fda00037c5670 */
[----:B------:R-:W-:Y:S05]  /*a860*/  @!P6 BRA `(.L_x_1955) ;  /* 0x0000000000b0e947 */ /* 0x000fea0003800000 */
.L_x_1956:
        /* <DEDUP_REMOVED lines=44> */
.L_x_1955:
        /* <DEDUP_REMOVED lines=14> */
.L_x_1961:
[----:B------:R-:W-:Y:S05]  /*ac10*/  BSYNC B0 ;  /* 0x0000000000007941 */ /* 0x000fea0003800000 */
.L_x_1960:
        /* <DEDUP_REMOVED lines=25> */
.L_x_1952:
        /* <DEDUP_REMOVED lines=38> */
.L_x_1962:
        /* <DEDUP_REMOVED lines=22> */
.L_x_1964:
[----:B------:R-:W-:Y:S05]  /*b170*/  BSYNC B0 ;  /* 0x0000000000007941 */ /* 0x000fea0003800000 */
.L_x_1963:
        /* <DEDUP_REMOVED lines=28> */
.L_x_1965:
        /* <DEDUP_REMOVED lines=22> */
.L_x_1967:
[----:B------:R-:W-:Y:S05]  /*b4a0*/  BSYNC B0 ;  /* 0x0000000000007941 */ /* 0x000fea0003800000 */
.L_x_1966:
        /* <DEDUP_REMOVED lines=28> */
.L_x_1968:
        /* <DEDUP_REMOVED lines=22> */
.L_x_1970:
[----:B------:R-:W-:Y:S05]  /*b7d0*/  BSYNC B0 ;  /* 0x0000000000007941 */ /* 0x000fea0003800000 */
.L_x_1969:
        /* <DEDUP_REMOVED lines=29> */
.L_x_1971:
        /* <DEDUP_REMOVED lines=22> */
.L_x_1973:
[----:B------:R-:W-:Y:S05]  /*bb10*/  BSYNC B0 ;  /* 0x0000000000007941 */ /* 0x000fea0003800000 */
.L_x_1972:
        /* <DEDUP_REMOVED lines=28> */
.L_x_1974:
        /* <DEDUP_REMOVED lines=22> */
.L_x_1976:
[----:B------:R-:W-:Y:S05]  /*be40*/  BSYNC B0 ;  /* 0x0000000000007941 */ /* 0x000fea0003800000 */
.L_x_1975:
        /* <DEDUP_REMOVED lines=32> */
.L_x_1977:
        /* <DEDUP_REMOVED lines=22> */
.L_x_1979:
[----:B------:R-:W-:Y:S05]  /*c1b0*/  BSYNC B0 ;  /* 0x0000000000007941 */ /* 0x000fea0003800000 */
.L_x_1978:
        /* <DEDUP_REMOVED lines=28> */
.L_x_1980:
        /* <DEDUP_REMOVED lines=22> */
.L_x_1982:
[----:B------:R-:W-:Y:S05]  /*c4e0*/  BSYNC B0 ;  /* 0x0000000000007941 */ /* 0x000fea0003800000 */
.L_x_1981:
        /* <DEDUP_REMOVED lines=28> */
.L_x_1983:
        /* <DEDUP_REMOVED lines=22> */
.L_x_1985:
[----:B------:R-:W-:Y:S05]  /*c810*/  BSYNC B0 ;  /* 0x0000000000007941 */ /* 0x000fea0003800000 */
.L_x_1984:
        /* <DEDUP_REMOVED lines=28> */
.L_x_1986:
        /* <DEDUP_REMOVED lines=22> */
.L_x_1988:
[----:B------:R-:W-:Y:S05]  /*cb40*/  BSYNC B0 ;  /* 0x0000000000007941 */ /* 0x000fea0003800000 */
.L_x_1987:
        /* <DEDUP_REMOVED lines=28> */
.L_x_1989:
        /* <DEDUP_REMOVED lines=22> */
.L_x_1991:
[----:B------:R-:W-:Y:S05]  /*ce70*/  BSYNC B0 ;  /* 0x0000000000007941 */ /* 0x000fea0003800000 */
.L_x_1990:
        /* <DEDUP_REMOVED lines=28> */
.L_x_1992:
        /* <DEDUP_REMOVED lines=22> */
.L_x_1994:
[----:B------:R-:W-:Y:S05]  /*d1a0*/  BSYNC B0 ;  /* 0x0000000000007941 */ /* 0x000fea0003800000 */
.L_x_1993:
        /* <DEDUP_REMOVED lines=28> */
.L_x_1995:
        /* <DEDUP_REMOVED lines=22> */
.L_x_1997:
[----:B------:R-:W-:Y:S05]  /*d4d0*/  BSYNC B0 ;  /* 0x0000000000007941 */ /* 0x000fea0003800000 */
.L_x_1996:
        /* <DEDUP_REMOVED lines=28> */
.L_x_1998:
        /* <DEDUP_REMOVED lines=22> */
.L_x_2000:
[----:B------:R-:W-:Y:S05]  /*d800*/  BSYNC B0 ;  /* 0x0000000000007941 */ /* 0x000fea0003800000 */
.L_x_1999:
        /* <DEDUP_REMOVED lines=28> */
.L_x_2001:
        /* <DEDUP_REMOVED lines=22> */
.L_x_2003:
[----:B------:R-:W-:Y:S05]  /*db30*/  BSYNC B0 ;  /* 0x0000000000007941 */ /* 0x000fea0003800000 */
.L_x_2002:
        /* <DEDUP_REMOVED lines=28> */
.L_x_2004:
        /* <DEDUP_REMOVED lines=22> */
.L_x_2006:
[----:B------:R-:W-:Y:S05]  /*de60*/  BSYNC B0 ;  /* 0x0000000000007941 */ /* 0x000fea0003800000 */
.L_x_2005:
        /* <DEDUP_REMOVED lines=28> */
.L_x_2007:
        /* <DEDUP_REMOVED lines=22> */
.L_x_2009:
[----:B------:R-:W-:Y:S05]  /*e190*/  BSYNC B0 ;  /* 0x0000000000007941 */ /* 0x000fea0003800000 */
.L_x_2008:
        /* <DEDUP_REMOVED lines=28> */
.L_x_2010:
        /* <DEDUP_REMOVED lines=21> */
.L_x_2012:
[----:B------:R-:W-:Y:S05]  /*e4b0*/  BSYNC B0 ;  /* 0x0000000000007941 */ /* 0x000fea0003800000 */
.L_x_2011:
        /* <DEDUP_REMOVED lines=27> */
.L_x_2013:
        /* <DEDUP_REMOVED lines=21> */
.L_x_2015:
[----:B------:R-:W-:Y:S05]  /*e7c0*/  BSYNC B0 ;  /* 0x0000000000007941 */ /* 0x000fea0003800000 */
.L_x_2014:
        /* <DEDUP_REMOVED lines=27> */
.L_x_2016:
        /* <DEDUP_REMOVED lines=21> */
.L_x_2018:
[----:B------:R-:W-:Y:S05]  /*ead0*/  BSYNC B0 ;  /* 0x0000000000007941 */ /* 0x000fea0003800000 */
.L_x_2017:
        /* <DEDUP_REMOVED lines=27> */
.L_x_2019:
        /* <DEDUP_REMOVED lines=20> */
.L_x_2021:
[----:B------:R-:W-:Y:S05]  /*edd0*/  BSYNC B0 ;  /* 0x0000000000007941 */ /* 0x000fea0003800000 */
.L_x_2020:
        /* <DEDUP_REMOVED lines=27> */
.L_x_2022:
        /* <DEDUP_REMOVED lines=20> */
.L_x_2024:
[----:B------:R-:W-:Y:S05]  /*f0d0*/  BSYNC B0 ;  /* 0x0000000000007941 */ /* 0x000fea0003800000 */
.L_x_2023:
        /* <DEDUP_REMOVED lines=27> */
.L_x_2025:
        /* <DEDUP_REMOVED lines=23> */
.L_x_2027:
[----:B------:R-:W-:Y:S05]  /*f400*/  BSYNC B0 ;  /* 0x0000000000007941 */ /* 0x000fea0003800000 */
.L_x_2026:
        /* <DEDUP_REMOVED lines=28> */
.L_x_2028:
        /* <DEDUP_REMOVED lines=23> */
.L_x_2030:
[----:B------:R-:W-:Y:S05]  /*f740*/  BSYNC B0 ;  /* 0x0000000000007941 */ /* 0x000fea0003800000 */
.L_x_2029:
        /* <DEDUP_REMOVED lines=28> */
.L_x_2031:
        /* <DEDUP_REMOVED lines=23> */
.L_x_2033:
[----:B------:R-:W-:Y:S05]  /*fa80*/  BSYNC B0 ;  /* 0x0000000000007941 */ /* 0x000fea0003800000 */
.L_x_2032:
        /* <DEDUP_REMOVED lines=28> */
.L_x_2034:
        /* <DEDUP_REMOVED lines=23> */
.L_x_2036:
[----:B------:R-:W-:Y:S05]  /*fdc0*/  BSYNC B0 ;  /* 0x0000000000007941 */ /* 0x000fea0003800000 */
.L_x_2035:
        /* <DEDUP_REMOVED lines=30> */
.L_x_2037:
        /* <DEDUP_REMOVED lines=27> */
.L_x_2039:
[----:B------:R-:W-:Y:S05]  /*10160*/  BSYNC B0 ;  /* 0x0000000000007941 */ /* 0x000fea0003800000 */
.L_x_2038:
        /* <DEDUP_REMOVED lines=27> */
.L_x_2040:
        /* <DEDUP_REMOVED lines=27> */
.L_x_2042:
[----:B------:R-:W-:Y:S05]  /*104d0*/  BSYNC B0 ;  /* 0x0000000000007941 */ /* 0x000fea0003800000 */
.L_x_2041:
        /* <DEDUP_REMOVED lines=27> */
.L_x_2043:
        /* <DEDUP_REMOVED lines=27> */
.L_x_2045:
[----:B------:R-:W-:Y:S05]  /*10840*/  BSYNC B0 ;  /* 0x0000000000007941 */ /* 0x000fea0003800000 */
.L_x_2044:
        /* <DEDUP_REMOVED lines=27> */
.L_x_2046:
        /* <DEDUP_REMOVED lines=27> */
.L_x_2048:
[----:B------:R-:W-:Y:S05]  /*10bb0*/  BSYNC B0 ;  /* 0x0000000000007941 */ /* 0x000fea0003800000 */
.L_x_2047:
        /* <DEDUP_REMOVED lines=27> */
.L_x_2049:
        /* <DEDUP_REMOVED lines=27> */
.L_x_2051:
[----:B------:R-:W-:Y:S05]  /*10f20*/  BSYNC B0 ;  /* 0x0000000000007941 */ /* 0x000fea0003800000 */
.L_x_2050:
        /* <DEDUP_REMOVED lines=27> */
.L_x_2052:
        /* <DEDUP_REMOVED lines=27> */
.L_x_2054:
[----:B------:R-:W-:Y:S05]  /*11290*/  BSYNC B0 ;  /* 0x0000000000007941 */ /* 0x000fea0003800000 */
.L_x_2053:
        /* <DEDUP_REMOVED lines=26> */
.L_x_2055:
        /* <DEDUP_REMOVED lines=22> */
.L_x_2057:
[----:B------:R-:W-:Y:S05]  /*115a0*/  BSYNC B0 ;  /* 0x0000000000007941 */ /* 0x000fea0003800000 */
.L_x_2056:
        /* <DEDUP_REMOVED lines=9> */
.L_x_1911:
        /* <DEDUP_REMOVED lines=19> */
.L_x_2060:
[----:B------:R-:W-:Y:S05]  /*11770*/  BSYNC B0 ;  /* 0x0000000000007941 */ /* 0x000fea0003800000 */
.L_x_2059:
        /* <DEDUP_REMOVED lines=11> */
.L_x_2062:
[----:B0-----:R-:W2:Y:S04]  /*11830*/  LDG.E.STRONG.GPU R7, desc[UR18][R4.64] ;  /* 0x0000001204077981 */ /* 0x001ea8000c1ef900 */
[----:B--2---:R-:W-:Y:S01]  /*11840*/  CCTL.IVALL ;  /* 0x00000000ff00798f */ /* 0x004fe20002000000 */
[----:B------:R-:W-:Y:S05]  /*11850*/  YIELD ;  /* 0x0000000000007946 */ /* 0x000fea0003800000 */
[----:B------:R-:W-:-:S13]  /*11860*/  ISETP.NE.AND P0, PT, R7, R0, PT ;  /* 0x000000000700720c */ /* 0x000fda0003f05270 */
[----:B------:R-:W-:Y:S05]  /*11870*/  @P0 BRA `(.L_x_2062) ;  /* 0xfffffffc00ec0947 */ /* 0x000fea000383ffff */
.L_x_2061:
        /* <DEDUP_REMOVED lines=24> */
.L_x_2063:
        /* <DEDUP_REMOVED lines=25> */
.L_x_2064:
        /* <DEDUP_REMOVED lines=15> */
.L_x_5164:


//--------------------- .text._Z35group_norm_nhwc_bwd_one_pass_kernelI11Fp32IOFp32WLi64ELi60ELi480EEv26Group_norm_nhwc_bwd_params --------------------------
	.section	.text._Z35group_norm_nhwc_bwd_one_pass_kernelI11Fp32IOFp32WLi64ELi60ELi480EEv26Group_norm_nhwc_bwd_params,"ax",@progbits
	.align	128
        .global         _Z35group_norm_nhwc_bwd_one_pass_kernelI11Fp32IOFp32WLi64ELi60ELi480EEv26Group_norm_nhwc_bwd_params
        .type           _Z35group_norm_nhwc_bwd_one_pass_kernelI11Fp32IOFp32WLi64ELi60ELi480EEv26Group_norm_nhwc_bwd_params,@function
        .size           _Z35group_norm_nhwc_bwd_one_pass_kernelI11Fp32IOFp32WLi64ELi60ELi480EEv26Group_norm_nhwc_bwd_params,(.L_x_5165 - _Z35group_norm_nhwc_bwd_one_pass_kernelI11Fp32IOFp32WLi64ELi60ELi480EEv26Group_norm_nhwc_bwd_params)
        .other          _Z35group_norm_nhwc_bwd_one_pass_kernelI11Fp32IOFp32WLi64ELi60ELi480EEv26Group_norm_nhwc_bwd_params,@"STO_CUDA_ENTRY STV_DEFAULT"
_Z35group_norm_nhwc_bwd_one_pass_kernelI11Fp32IOFp32WLi64ELi60ELi480EEv26Group_norm_nhwc_bwd_params:
.text._Z35group_norm_nhwc_bwd_one_pass_kernelI11Fp32IOFp32WLi64ELi60ELi480EEv26Group_norm_nhwc_bwd_params:
[----:B------:R-:W-:Y:S08]  /*0000*/  LDC R1, c[0x0][0x28] ;  /* 0x00000a00ff017b82 */ /* 0x000ff00000000800 */
[----:B------:R-:W0:Y:S01]  /*0010*/  S2UR UR6, SR_CTAID.Y ;  /* 0x00000000000679c3 */ /* 0x000e220000002600 */
[----:B------:R-:W-:Y:S01]  /*0020*/  ULDC UR4, c[0x0][0x2a0] ;  /* 0x0000a80000047ab9 */ /* 0x000fe20000000800 */
[----:B------:R-:W-:Y:S01]  /*0030*/  ULDC UR5, c[0x0][0x270] ;  /* 0x00009c0000057ab9 */ /* 0x000fe20000000800 */
[----:B------:R-:W1:Y:S01]  /*0040*/  S2R R46, SR_TID.X ;  /* 0x00000000002e7919 */ /* 0x000e620000002100 */
[----:B------:R-:W-:Y:S01]  /*0050*/  UIMAD UR4, UR4, UR5, URZ ;  /* 0x00000005040472a4 */ /* 0x000fe2000f8e023f */
[----:B------:R-:W-:-:S03]  /*0060*/  ULDC.64 UR8, c[0x0][0x208] ;  /* 0x0000820000087ab9 */ /* 0x000fc60000000a00 */
[----:B------:R-:W2:Y:S01]  /*0070*/  S2UR UR7, SR_CTAID.X ;  /* 0x00000000000779c3 */ /* 0x000ea20000002500 */
[----:B0-----:R-:W-:-:S04]  /*0080*/  MOV R39, UR6 ;  /* 0x0000000600277c02 */ /* 0x001fc80008000f00 */
[----:B------:R-:W-:-:S13]  /*0090*/  ISETP.GE.AND P0, PT, R39, UR4, PT ;  /* 0x0000000427007c0c */ /* 0x000fda000bf06270 */
[----:B-12---:R-:W-:Y:S05]  /*00a0*/  @P0 BRA `(.L_x_2065) ;  /* 0x0000003c00800947 */ /* 0x006fea0003800000 */
[----:B------:R-:W0:Y:S01]  /*00b0*/  LDC.64 R6, c[0x0][0x288] ;  /* 0x0000a200ff067b82 */ /* 0x000e220000000a00 */
[C---:B------:R-:W-:Y:S01]  /*00c0*/  IMAD.WIDE.U32 R2, R46.reuse, -0x77777777, RZ ;  /* 0x888888892e027825 */ /* 0x040fe200078e00ff */
[----:B------:R-:W-:Y:S01]  /*00d0*/  ULDC.64 UR10, c[0x0][0x290] ;  /* 0x0000a400000a7ab9 */ /* 0x000fe20000000a00 */
[----:B------:R-:W-:Y:S01]  /*00e0*/  ISETP.GE.U32.AND P2, PT, R46, 0x1e0, PT ;  /* 0x000001e02e00780c */ /* 0x000fe20003f46070 */
[----:B------:R-:W1:Y:S01]  /*00f0*/  S2R R36, SR_LANEID ;  /* 0x0000000000247919 */ /* 0x000e620000000000 */
[----:B------:R-:W-:Y:S01]  /*0100*/  UMOV UR5, 0x400 ;  /* 0x0000040000057882 */ /* 0x000fe20000000000 */
[----:B------:R-:W-:Y:S01]  /*0110*/  SHF.R.U32.HI R47, RZ, 0x4, R3 ;  /* 0x00000004ff2f7819 */ /* 0x000fe20000011603 */
[----:B------:R-:W-:Y:S01]  /*0120*/  HFMA2.MMA R40, -RZ, RZ, 0, 0 ;  /* 0x00000000ff287435 */ /* 0x000fe200000001ff */
[----:B------:R-:W2:Y:S01]  /*0130*/  LDC R0, c[0x0][0x2ac] ;  /* 0x0000ab00ff007b82 */ /* 0x000ea20000000800 */
[----:B------:R-:W-:-:S07]  /*0140*/  MOV R41, R39 ;  /* 0x0000002700297202 */ /* 0x000fce0000000f00 */
[----:B------:R-:W3:Y:S01]  /*0150*/  S2UR UR6, SR_CgaCtaId ;  /* 0x00000000000679c3 */ /* 0x000ee20000008800 */
[----:B0-----:R-:W-:Y:S01]  /*0160*/  IMAD.WIDE.U32 R2, R6, 0x3, RZ ;  /* 0x0000000306027825 */ /* 0x001fe200078e00ff */
[----:B------:R-:W-:-:S06]  /*0170*/  LEA R5, R7, R7, 0x1 ;  /* 0x0000000707057211 */ /* 0x000fcc00078e08ff */
[----:B------:R-:W0:Y:S01]  /*0180*/  LDC R38, c[0x0][0x10] ;  /* 0x00000400ff267b82 */ /* 0x000e220000000800 */
[----:B------:R-:W-:Y:S01]  /*0190*/  IADD3 R5, R3, R5, RZ ;  /* 0x0000000503057210 */ /* 0x000fe20007ffe0ff */
[----:B--2---:R-:W-:-:S03]  /*01a0*/  IMAD R45, R0, UR7, R47 ;  /* 0x00000007002d7c24 */ /* 0x004fc6000f8e022f */
[----:B------:R-:W-:Y:S01]  /*01b0*/  LEA.HI R32, P3, R5, R2, RZ, 0x1 ;  /* 0x0000000205207211 */ /* 0x000fe200078708ff */
[----:B------:R-:W-:Y:S01]  /*01c0*/  IMAD R47, R47, -0x1e, R46 ;  /* 0xffffffe22f2f7824 */ /* 0x000fe200078e022e */
[----:B------:R-:W-:Y:S02]  /*01d0*/  LEA.HI R0, P0, R7, R6, RZ, 0x1 ;  /* 0x0000000607007211 */ /* 0x000fe400078108ff */
[----:B------:R-:W-:Y:S02]  /*01e0*/  ISETP.LT.U32.AND P1, PT, R45, UR10, PT ;  /* 0x0000000a2d007c0c */ /* 0x000fe4000bf21070 */
[----:B------:R-:W-:Y:S01]  /*01f0*/  SHF.R.S32.HI R3, RZ, 0x1f, R45 ;  /* 0x0000001fff037819 */ /* 0x000fe2000001142d */
[----:B---3--:R-:W-:Y:S01]  /*0200*/  ULEA UR5, UR6, UR5, 0x18 ;  /* 0x0000000506057291 */ /* 0x008fe2000f8ec03f */
[----:B------:R-:W-:Y:S02]  /*0210*/  IADD3.X R7, RZ, R7, RZ, P0, !PT ;  /* 0x00000007ff077210 */ /* 0x000fe400007fe4ff */
[----:B------:R-:W-:-:S02]  /*0220*/  ISETP.LT.AND.EX P1, PT, R3, UR11, !P2, P1 ;  /* 0x0000000b03007c0c */ /* 0x000fc4000d721310 */
[----:B------:R-:W-:Y:S02]  /*0230*/  SHF.R.S32.HI R3, RZ, 0x1f, R46 ;  /* 0x0000001fff037819 */ /* 0x000fe4000001142e */
[----:B------:R-:W-:Y:S02]  /*0240*/  IADD3 R44, R45, 0x10, RZ ;  /* 0x000000102d2c7810 */ /* 0x000fe40007ffe0ff */
[----:B------:R-:W-:Y:S02]  /*0250*/  LEA.HI R3, R3, R46, RZ, 0x5 ;  /* 0x0000002e03037211 */ /* 0x000fe400078f28ff */
[----:B------:R-:W-:Y:S01]  /*0260*/  ISETP.LT.U32.AND P0, PT, R44, UR10, PT ;  /* 0x0000000a2c007c0c */ /* 0x000fe2000bf01070 */
[----:B------:R-:W-:Y:S01]  /*0270*/  ULDC.U8 UR10, c[0x0][0x2a4] ;  /* 0x0000a900000a7ab9 */ /* 0x000fe20000000000 */
[----:B------:R-:W-:Y:S02]  /*0280*/  SHF.R.S32.HI R2, RZ, 0x5, R3 ;  /* 0x00000005ff027819 */ /* 0x000fe40000011403 */
[----:B------:R-:W-:-:S02]  /*0290*/  IADD3.X R3, RZ, R5, RZ, P3, !PT ;  /* 0x00000005ff037210 */ /* 0x000fc40001ffe4ff */
[----:B------:R-:W-:Y:S02]  /*02a0*/  SHF.R.S64 R5, R0, 0x1, R7 ;  /* 0x0000000100057819 */ /* 0x000fe40000001007 */
[----:B------:R-:W-:Y:S02]  /*02b0*/  SHF.R.S64 R32, R32, 0x1, R3 ;  /* 0x0000000120207819 */ /* 0x000fe40000001003 */
[----:B------:R-:W-:Y:S02]  /*02c0*/  SHF.R.S32.HI R37, RZ, 0x1f, R44 ;  /* 0x0000001fff257819 */ /* 0x000fe4000001142c */
[----:B------:R-:W-:Y:S02]  /*02d0*/  SHF.R.S32.HI R0, RZ, 0x1, R7 ;  /* 0x00000001ff007819 */ /* 0x000fe40000011407 */
[----:B------:R-:W-:Y:S02]  /*02e0*/  IADD3 R43, R45, 0x20, RZ ;  /* 0x000000202d2b7810 */ /* 0x000fe40007ffe0ff */
[----:B------:R-:W-:-:S02]  /*02f0*/  SHF.R.S32.HI R3, RZ, 0x1, R3 ;  /* 0x00000001ff037819 */ /* 0x000fc40000011403 */
[----:B------:R-:W-:Y:S02]  /*0300*/  ISETP.LT.AND.EX P2, PT, R37, UR11, !P2, P0 ;  /* 0x0000000b25007c0c */ /* 0x000fe4000d741300 */
[----:B------:R-:W-:Y:S02]  /*0310*/  SHF.L.U32 R47, R47, 0x1, RZ ;  /* 0x000000012f2f7819 */ /* 0x000fe400000006ff */
[----:B------:R-:W-:Y:S02]  /*0320*/  LEA R2, R2, UR5, 0x3 ;  /* 0x0000000502027c11 */ /* 0x000fe4000f8e18ff */
[----:B------:R-:W-:Y:S02]  /*0330*/  IADD3 R42, R45, 0x30, RZ ;  /* 0x000000302d2a7810 */ /* 0x000fe40007ffe0ff */
[----:B------:R-:W-:Y:S02]  /*0340*/  SHF.L.U64.HI R33, R5, 0x2, R0 ;  /* 0x0000000205217819 */ /* 0x000fe40000010200 */
[----:B------:R-:W-:-:S02]  /*0350*/  SHF.R.S32.HI R35, RZ, 0x1f, R43 ;  /* 0x0000001fff237819 */ /* 0x000fc4000001142b */
[----:B01----:R-:W-:-:S07]  /*0360*/  SHF.L.U64.HI R34, R32, 0x2, R3 ;  /* 0x0000000220227819 */ /* 0x003fce0000010203 */
.L_x_2100:
[----:B0-2-4-:R-:W0:Y:S01]  /*0370*/  LDC R8, c[0x0][0x2a0] ;  /* 0x0000a800ff087b82 */ /* 0x015e220000000800 */
[----:B------:R-:W-:Y:S01]  /*0380*/  ISETP.GE.AND P0, PT, R41, RZ, PT ;  /* 0x000000ff2900720c */ /* 0x000fe20003f06270 */
[----:B------:R-:W-:Y:S01]  /*0390*/  ULDC.64 UR14, c[0x0][0x290] ;  /* 0x0000a400000e7ab9 */ /* 0x000fe20000000a00 */
[----:B------:R-:W-:-:S05]  /*03a0*/  ULDC.64 UR12, c[0x0][0x298] ;  /* 0x0000a600000c7ab9 */ /* 0x000fca0000000a00 */
[----:B-1-3--:R-:W1:Y:S08]  /*03b0*/  LDC R11, c[0x0][0x2ac] ;  /* 0x0000ab00ff0b7b82 */ /* 0x00ae700000000800 */
[----:B------:R-:W2:Y:S01]  /*03c0*/  LDC.64 R18, c[0x0][0x248] ;  /* 0x00009200ff127b82 */ /* 0x000ea20000000a00 */
[----:B0-----:R-:W-:-:S07]  /*03d0*/  IABS R9, R8 ;  /* 0x0000000800097213 */ /* 0x001fce0000000000 */
[----:B------:R-:W0:Y:S01]  /*03e0*/  @P1 LDC.64 R16, c[0x0][0x230] ;  /* 0x00008c00ff101b82 */ /* 0x000e220000000a00 */
[----:B------:R-:W3:Y:S07]  /*03f0*/  I2F.RP R0, R9 ;  /* 0x0000000900007306 */ /* 0x000eee0000209400 */
[----:B------:R-:W4:Y:S01]  /*0400*/  @P1 LDC.64 R28, c[0x0][0x228] ;  /* 0x00008a00ff1c1b82 */ /* 0x000f220000000a00 */
[----:B--2---:R-:W-:-:S07]  /*0410*/  IMAD.WIDE R22, R41, 0x8, R18 ;  /* 0x0000000829167825 */ /* 0x004fce00078e0212 */
[----:B------:R-:W2:Y:S01]  /*0420*/  @P2 LDC.64 R14, c[0x0][0x228] ;  /* 0x00008a00ff0e2b82 */ /* 0x000ea20000000a00 */
[----:B---3--:R-:W3:Y:S01]  /*0430*/  MUFU.RCP R0, R0 ;  /* 0x0000000000007308 */ /* 0x008ee20000001000 */
[----:B------:R-:W2:Y:S01]  /*0440*/  LDG.E.64 R22, desc[UR8][R22.64] ;  /* 0x0000000816167981 */ /* 0x000ea2000c1e1b00 */
[----:B---3--:R-:W-:-:S06]  /*0450*/  IADD3 R6, R0, 0xffffffe, RZ ;  /* 0x0ffffffe00067810 */ /* 0x008fcc0007ffe0ff */
        /* <DEDUP_REMOVED lines=8> */
[----:B------:R-:W-:Y:S01]  /*04e0*/  IMAD R0, R9, R0, R4 ;  /* 0x0000000009007224 */ /* 0x000fe200078e0204 */
[----:B------:R-:W-:-:S04]  /*04f0*/  LOP3.LUT R4, R41, R8, RZ, 0x3c, !PT ;  /* 0x0000000829047212 */ /* 0x000fc800078e3cff */
[----:B------:R-:W-:Y:S02]  /*0500*/  ISETP.GT.U32.AND P5, PT, R9, R0, PT ;  /* 0x000000000900720c */ /* 0x000fe40003fa4070 */
[----:B------:R-:W-:-:S11]  /*0510*/  ISETP.GE.AND P3, PT, R4, RZ, PT ;  /* 0x000000ff0400720c */ /* 0x000fd60003f66270 */
[-C--:B------:R-:W-:Y:S02]  /*0520*/  @!P5 IADD3 R0, R0, -R9.reuse, RZ ;  /* 0x800000090000d210 */ /* 0x080fe40007ffe0ff */
[----:B------:R-:W-:Y:S02]  /*0530*/  @!P5 IADD3 R3, R3, 0x1, RZ ;  /* 0x000000010303d810 */ /* 0x000fe40007ffe0ff */
[CC--:B------:R-:W-:Y:S02]  /*0540*/  ISETP.GE.U32.AND P4, PT, R0.reuse, R9.reuse, PT ;  /* 0x000000090000720c */ /* 0x0c0fe40003f86070 */
[----:B------:R-:W-:Y:S02]  /*0550*/  ISETP.GT.U32.AND P6, PT, R9, R0, PT ;  /* 0x000000000900720c */ /* 0x000fe40003fc4070 */
[----:B------:R-:W-:Y:S02]  /*0560*/  IADD3 R7, R0, -R9, RZ ;  /* 0x8000000900077210 */ /* 0x000fe40007ffe0ff */
[----:B------:R-:W-:-:S02]  /*0570*/  LOP3.LUT R9, RZ, R8, RZ, 0x33, !PT ;  /* 0x00000008ff097212 */ /* 0x000fc400078e33ff */
[----:B------:R-:W-:Y:S01]  /*0580*/  SEL R0, R7, R0, !P6 ;  /* 0x0000000007007207 */ /* 0x000fe20007000000 */
[----:B------:R-:W-:-:S03]  /*0590*/  IMAD.WIDE.U32 R6, R46, -0x77777777, RZ ;  /* 0x888888892e067825 */ /* 0x000fc600078e00ff */
[----:B------:R-:W-:Y:S02]  /*05a0*/  @!P0 IADD3 R0, -R0, RZ, RZ ;  /* 0x000000ff00008210 */ /* 0x000fe40007ffe1ff */
[----:B------:R-:W-:Y:S02]  /*05b0*/  @P4 IADD3 R3, R3, 0x1, RZ ;  /* 0x0000000103034810 */ /* 0x000fe40007ffe0ff */
[----:B------:R-:W-:Y:S02]  /*05c0*/  ISETP.NE.AND P4, PT, R8, RZ, PT ;  /* 0x000000ff0800720c */ /* 0x000fe40003f85270 */
[----:B------:R-:W-:Y:S02]  /*05d0*/  SHF.R.U32.HI R4, RZ, 0x4, R7 ;  /* 0x00000004ff047819 */ /* 0x000fe40000011607 */
[----:B------:R-:W-:Y:S01]  /*05e0*/  SEL R55, R9, R0, !P4 ;  /* 0x0000000009377207 */ /* 0x000fe20006000000 */
[----:B------:R-:W1:Y:S01]  /*05f0*/  @P1 LDC.64 R6, c[0x0][0x288] ;  /* 0x0000a200ff061b82 */ /* 0x000e620000000a00 */
[----:B------:R-:W-:Y:S01]  /*0600*/  @!P3 IADD3 R3, -R3, RZ, RZ ;  /* 0x000000ff0303b210 */ /* 0x000fe20007ffe1ff */
[----:B------:R-:W-:Y:S01]  /*0610*/  IMAD R4, R11, UR7, R4 ;  /* 0x000000070b047c24 */ /* 0x000fe2000f8e0204 */
[----:B------:R-:W-:Y:S01]  /*0620*/  SHF.R.S32.HI R11, RZ, 0x1f, R47 ;  /* 0x0000001fff0b7819 */ /* 0x000fe2000001142f */
[----:B------:R-:W-:Y:S01]  /*0630*/  IMAD R0, R55, 0x3c, RZ ;  /* 0x0000003c37007824 */ /* 0x000fe200078e02ff */
[----:B------:R-:W-:-:S02]  /*0640*/  SEL R9, R9, R3, !P4 ;  /* 0x0000000309097207 */ /* 0x000fc40006000000 */
[----:B------:R-:W-:Y:S02]  /*0650*/  IADD3 R4, R4, 0x20, RZ ;  /* 0x0000002004047810 */ /* 0x000fe40007ffe0ff */
[----:B------:R-:W-:Y:S02]  /*0660*/  IADD3 R56, P0, R47, R0, RZ ;  /* 0x000000002f387210 */ /* 0x000fe40007f1e0ff */
[----:B------:R-:W-:Y:S02]  /*0670*/  SHF.R.S32.HI R8, RZ, 0x1f, R9 ;  /* 0x0000001fff087819 */ /* 0x000fe40000011409 */
[----:B------:R-:W-:Y:S02]  /*0680*/  LEA.HI.X.SX32 R57, R0, R11, 0x1, P0 ;  /* 0x0000000b00397211 */ /* 0x000fe400000f0eff */
[----:B------:R-:W-:Y:S01]  /*0690*/  ISETP.GE.U32.AND P0, PT, R4, UR14, PT ;  /* 0x0000000e04007c0c */ /* 0x000fe2000bf06070 */
[----:B------:R-:W-:Y:S01]  /*06a0*/  IMAD R8, R8, UR12, RZ ;  /* 0x0000000c08087c24 */ /* 0x000fe2000f8e02ff */
[----:B------:R-:W-:Y:S01]  /*06b0*/  SHF.R.S32.HI R4, RZ, 0x1f, R4 ;  /* 0x0000001fff047819 */ /* 0x000fe20000011404 */
[----:B------:R-:W-:Y:S01]  /*06c0*/  IMAD.WIDE.U32 R56, R9, UR12, R56 ;  /* 0x0000000c09387c25 */ /* 0x000fe2000f8e0038 */
[----:B------:R-:W-:-:S02]  /*06d0*/  SHF.R.S32.HI R3, RZ, 0x1f, R42 ;  /* 0x0000001fff037819 */ /* 0x000fc4000001142a */
[----:B------:R-:W-:Y:S01]  /*06e0*/  ISETP.GE.AND.EX P0, PT, R4, UR15, PT, P0 ;  /* 0x0000000f04007c0c */ /* 0x000fe2000bf06300 */
[----:B------:R-:W-:Y:S01]  /*06f0*/  IMAD R59, R9, UR13, R8 ;  /* 0x0000000d093b7c24 */ /* 0x000fe2000f8e0208 */
[----:B------:R-:W-:Y:S01]  /*0700*/  ISETP.GE.U32.AND P3, PT, R42, UR14, PT ;  /* 0x0000000e2a007c0c */ /* 0x000fe2000bf66070 */
[----:B------:R-:W3:Y:S01]  /*0710*/  @P2 LDC.64 R8, c[0x0][0x288] ;  /* 0x0000a200ff082b82 */ /* 0x000ee20000000a00 */
[C---:B------:R-:W-:Y:S02]  /*0720*/  ISETP.LT.U32.AND P0, PT, R46.reuse, 0x1e0, !P0 ;  /* 0x000001e02e00780c */ /* 0x040fe40004701070 */
[----:B------:R-:W-:Y:S02]  /*0730*/  ISETP.GE.AND.EX P3, PT, R3, UR15, PT, P3 ;  /* 0x0000000f03007c0c */ /* 0x000fe4000bf66330 */
[----:B------:R-:W-:Y:S02]  /*0740*/  SHF.R.S32.HI R11, RZ, 0x1f, R45 ;  /* 0x0000001fff0b7819 */ /* 0x000fe4000001142d */
[----:B------:R-:W-:-:S02]  /*0750*/  ISETP.GT.U32.OR P3, PT, R46, 0x1df, P3 ;  /* 0x000001df2e00780c */ /* 0x000fc40001f64470 */
[----:B------:R-:W-:Y:S01]  /*0760*/  IADD3 R59, R57, R59, RZ ;  /* 0x0000003b393b7210 */ /* 0x000fe20007ffe0ff */
[----:B-1----:R-:W-:Y:S01]  /*0770*/  @P1 IMAD R4, R11, R6, RZ ;  /* 0x000000060b041224 */ /* 0x002fe200078e02ff */
[-C--:B------:R-:W-:Y:S02]  /*0780*/  @P1 MOV R58, R56.reuse ;  /* 0x00000038003a1202 */ /* 0x080fe40000000f00 */
[----:B------:R-:W-:Y:S01]  /*0790*/  @P2 MOV R24, R56 ;  /* 0x0000003800182202 */ /* 0x000fe20000000f00 */
[C---:B------:R-:W-:Y:S01]  /*07a0*/  @P1 IMAD R11, R45.reuse, R7, R4 ;  /* 0x000000072d0b1224 */ /* 0x040fe200078e0204 */
[----:B------:R-:W-:Y:S01]  /*07b0*/  @P2 MOV R25, R59 ;  /* 0x0000003b00192202 */ /* 0x000fe20000000f00 */
[----:B------:R-:W-:Y:S01]  /*07c0*/  @P1 IMAD.WIDE.U32 R12, R45, R6, R58 ;  /* 0x000000062d0c1225 */ /* 0x000fe200078e003a */
[----:B------:R-:W1:Y:S02]  /*07d0*/  @P0 LDC.64 R18, c[0x0][0x228] ;  /* 0x00008a00ff120b82 */ /* 0x000e640000000a00 */
[----:B------:R-:W-:-:S02]  /*07e0*/  @P1 SHF.L.U32 R21, R12, 0x2, RZ ;  /* 0x000000020c151819 */ /* 0x000fc400000006ff */
[----:B------:R-:W-:Y:S01]  /*07f0*/  @P1 IADD3 R13, R13, R11, RZ ;  /* 0x0000000b0d0d1210 */ /* 0x000fe20007ffe0ff */
[----:B---3--:R-:W-:-:S03]  /*0800*/  @P2 IMAD.WIDE.U32 R24, R44, R8, R24 ;  /* 0x000000082c182225 */ /* 0x008fc600078e0018 */
[----:B------:R-:W3:Y:S01]  /*0810*/  @P0 LDC.64 R6, c[0x0][0x288] ;  /* 0x0000a200ff060b82 */ /* 0x000ee20000000a00 */
[----:B0-----:R-:W-:Y:S01]  /*0820*/  @P1 IADD3 R30, P4, R21, R16, RZ ;  /* 0x00000010151e1210 */ /* 0x001fe20007f9e0ff */
[----:B------:R-:W-:Y:S01]  /*0830*/  @P2 IMAD R16, R37, R8, RZ ;  /* 0x0000000825102224 */ /* 0x000fe200078e02ff */
[----:B------:R-:W-:Y:S02]  /*0840*/  @P1 SHF.L.U64.HI R4, R12, 0x2, R13 ;  /* 0x000000020c041819 */ /* 0x000fe4000001020d */
[----:B----4-:R-:W-:Y:S01]  /*0850*/  @P1 IADD3 R28, P5, R21, R28, RZ ;  /* 0x0000001c151c1210 */ /* 0x010fe20007fbe0ff */
[----:B------:R-:W-:Y:S02]  /*0860*/  @P2 IMAD R9, R44, R9, R16 ;  /* 0x000000092c092224 */ /* 0x000fe400078e0210 */
[----:B------:R-:W0:Y:S01]  /*0870*/  @!P3 LDC.64 R10, c[0x0][0x288] ;  /* 0x0000a200ff0abb82 */ /* 0x000e220000000a00 */
[C---:B------:R-:W-:Y:S02]  /*0880*/  @P1 IADD3.X R31, R4.reuse, R17, RZ, P4, !PT ;  /* 0x00000011041f1210 */ /* 0x040fe400027fe4ff */
[----:B------:R-:W-:-:S05]  /*0890*/  @P1 IADD3.X R29, R4, R29, RZ, P5, !PT ;  /* 0x0000001d041d1210 */ /* 0x000fca0002ffe4ff */
[----:B------:R-:W4:Y:S01]  /*08a0*/  @P2 LDC.64 R12, c[0x0][0x230] ;  /* 0x00008c00ff0c2b82 */ /* 0x000f220000000a00 */
[----:B------:R-:W-:-:S07]  /*08b0*/  @P2 IADD3 R25, R25, R9, RZ ;  /* 0x0000000919192210 */ /* 0x000fce0007ffe0ff */
[----:B------:R-:W1:Y:S01]  /*08c0*/  @P0 LDC.64 R16, c[0x0][0x230] ;  /* 0x00008c00ff100b82 */ /* 0x000e620000000a00 */
[C---:B------:R-:W-:Y:S01]  /*08d0*/  @P2 SHF.L.U32 R49, R24.reuse, 0x2, RZ ;  /* 0x0000000218312819 */ /* 0x040fe200000006ff */
[----:B---3--:R-:W-:Y:S01]  /*08e0*/  @P0 IMAD R26, R35, R6, RZ ;  /* 0x00000006231a0224 */ /* 0x008fe200078e02ff */
[----:B------:R-:W-:-:S05]  /*08f0*/  @P2 SHF.L.U64.HI R4, R24, 0x2, R25 ;  /* 0x0000000218042819 */ /* 0x000fca0000010219 */
[----:B------:R-:W3:Y:S01]  /*0900*/  @!P3 LDC.64 R20, c[0x0][0x230] ;  /* 0x00008c00ff14bb82 */ /* 0x000ee20000000a00 */
[----:B------:R-:W-:Y:S02]  /*0910*/  @P0 MOV R24, R56 ;  /* 0x0000003800180202 */ /* 0x000fe40000000f00 */
[----:B------:R-:W-:-:S05]  /*0920*/  @P0 MOV R25, R59 ;  /* 0x0000003b00190202 */ /* 0x000fca0000000f00 */
[----:B------:R-:W3:Y:S01]  /*0930*/  @!P3 LDC.64 R8, c[0x0][0x228] ;  /* 0x00008a00ff08bb82 */ /* 0x000ee20000000a00 */
[C---:B------:R-:W-:Y:S02]  /*0940*/  @P0 IMAD R27, R43.reuse, R7, R26 ;  /* 0x000000072b1b0224 */ /* 0x040fe400078e021a */
[----:B------:R-:W-:Y:S01]  /*0950*/  @P0 IMAD.WIDE.U32 R6, R43, R6, R24 ;  /* 0x000000062b060225 */ /* 0x000fe200078e0018 */
[----:B------:R-:W-:Y:S02]  /*0960*/  @!P3 MOV R24, R56 ;  /* 0x000000380018b202 */ /* 0x000fe40000000f00 */
[----:B------:R-:W-:Y:S01]  /*0970*/  @!P3 MOV R25, R59 ;  /* 0x0000003b0019b202 */ /* 0x000fe20000000f00 */
[----:B0-----:R-:W-:Y:S01]  /*0980*/  @!P3 IMAD R3, R3, R10, RZ ;  /* 0x0000000a0303b224 */ /* 0x001fe200078e02ff */
[----:B--2---:R-:W-:Y:S02]  /*0990*/  @P2 IADD3 R14, P5, R49, R14, RZ ;  /* 0x0000000e310e2210 */ /* 0x004fe40007fbe0ff */
[----:B------:R-:W-:Y:S01]  /*09a0*/  @P0 IADD3 R27, R7, R27, RZ ;  /* 0x0000001b071b0210 */ /* 0x000fe20007ffe0ff */
[----:B------:R-:W-:Y:S01]  /*09b0*/  @!P3 IMAD R3, R42, R11, R3 ;  /* 0x0000000b2a03b224 */ /* 0x000fe200078e0203 */
[----:B------:R-:W-:Y:S01]  /*09c0*/  @P0 SHF.L.U32 R7, R6, 0x2, RZ ;  /* 0x0000000206070819 */ /* 0x000fe200000006ff */
[----:B------:R-:W-:Y:S01]  /*09d0*/  @!P3 IMAD.WIDE.U32 R10, R42, R10, R24 ;  /* 0x0000000a2a0ab225 */ /* 0x000fe200078e0018 */
[----:B------:R-:W-:-:S02]  /*09e0*/  @P2 IADD3.X R15, R4, R15, RZ, P5, !PT ;  /* 0x0000000f040f2210 */ /* 0x000fc40002ffe4ff */
[----:B----4-:R-:W-:Y:S02]  /*09f0*/  @P2 IADD3 R48, P4, R49, R12, RZ ;  /* 0x0000000c31302210 */ /* 0x010fe40007f9e0ff */
[----:B------:R-:W-:Y:S02]  /*0a00*/  @P0 SHF.L.U64.HI R6, R6, 0x2, R27 ;  /* 0x0000000206060819 */ /* 0x000fe4000001021b */
[----:B-1----:R-:W-:Y:S02]  /*0a10*/  @P0 IADD3 R60, P5, R7, R16, RZ ;  /* 0x00000010073c0210 */ /* 0x002fe40007fbe0ff */
[----:B------:R-:W-:Y:S02]  /*0a20*/  @!P3 IADD3 R3, R11, R3, RZ ;  /* 0x000000030b03b210 */ /* 0x000fe40007ffe0ff */
[----:B------:R-:W-:Y:S02]  /*0a30*/  @!P3 SHF.L.U32 R53, R10, 0x2, RZ ;  /* 0x000000020a35b819 */ /* 0x000fe400000006ff */
[----:B------:R-:W-:-:S02]  /*0a40*/  @P0 IADD3 R16, P6, R7, R18, RZ ;  /* 0x0000001207100210 */ /* 0x000fc40007fde0ff */
[----:B------:R-:W-:Y:S02]  /*0a50*/  @P2 IADD3.X R49, R4, R13, RZ, P4, !PT ;  /* 0x0000000d04312210 */ /* 0x000fe400027fe4ff */
[----:B------:R-:W-:Y:S02]  /*0a60*/  @P0 IADD3.X R61, R6, R17, RZ, P5, !PT ;  /* 0x00000011063d0210 */ /* 0x000fe40002ffe4ff */
[----:B------:R-:W-:Y:S02]  /*0a70*/  @!P3 SHF.L.U64.HI R10, R10, 0x2, R3 ;  /* 0x000000020a0ab819 */ /* 0x000fe40000010203 */
[C---:B---3--:R-:W-:Y:S02]  /*0a80*/  @!P3 IADD3 R50, P4, R53.reuse, R20, RZ ;  /* 0x000000143532b210 */ /* 0x048fe40007f9e0ff */
[----:B------:R-:W-:Y:S02]  /*0a90*/  @!P3 IADD3 R52, P5, R53, R8, RZ ;  /* 0x000000083534b210 */ /* 0x000fe40007fbe0ff */
[----:B------:R-:W-:-:S02]  /*0aa0*/  CS2R R24, SRZ ;  /* 0x0000000000187805 */ /* 0x000fc4000001ff00 */
[----:B------:R-:W-:Y:S02]  /*0ab0*/  @P0 IADD3.X R17, R6, R19, RZ, P6, !PT ;  /* 0x0000001306110210 */ /* 0x000fe400037fe4ff */
[----:B------:R-:W-:Y:S02]  /*0ac0*/  CS2R R18, SRZ ;  /* 0x0000000000127805 */ /* 0x000fe4000001ff00 */
[----:B------:R-:W-:Y:S02]  /*0ad0*/  MOV R7, RZ ;  /* 0x000000ff00077202 */ /* 0x000fe40000000f00 */
[----:B------:R-:W-:Y:S02]  /*0ae0*/  CS2R R12, SRZ ;  /* 0x00000000000c7805 */ /* 0x000fe4000001ff00 */
[----:B------:R-:W-:Y:S01]  /*0af0*/  MOV R6, RZ ;  /* 0x000000ff00067202 */ /* 0x000fe20000000f00 */
[----:B------:R-:W5:Y:S01]  /*0b00*/  @P1 LDG.E.64 R24, desc[UR8][R30.64] ;  /* 0x000000081e181981 */ /* 0x000f62000c1e1b00 */
[----:B------:R-:W-:-:S02]  /*0b10*/  @!P3 IADD3.X R51, R10, R21, RZ, P4, !PT ;  /* 0x000000150a33b210 */ /* 0x000fc400027fe4ff */
[----:B------:R-:W-:Y:S02]  /*0b20*/  @!P3 IADD3.X R53, R10, R9, RZ, P5, !PT ;  /* 0x000000090a35b210 */ /* 0x000fe40002ffe4ff */
[----:B------:R-:W5:Y:S04]  /*0b30*/  @P1 LDG.E.64 R6, desc[UR8][R28.64] ;  /* 0x000000081c061981 */ /* 0x000f68000c1e1b00 */
[----:B------:R-:W5:Y:S04]  /*0b40*/  @!P3 LDG.E.64 R18, desc[UR8][R50.64] ;  /* 0x000000083212b981 */ /* 0x000f68000c1e1b00 */
[----:B------:R-:W5:Y:S01]  /*0b50*/  @!P3 LDG.E.64 R12, desc[UR8][R52.64] ;  /* 0x00000008340cb981 */ /* 0x000f62000c1e1b00 */
[----:B------:R-:W-:-:S02]  /*0b60*/  CS2R R20, SRZ ;  /* 0x0000000000147805 */ /* 0x000fc4000001ff00 */
[----:B------:R-:W-:-:S04]  /*0b70*/  CS2R R10, SRZ ;  /* 0x00000000000a7805 */ /* 0x000fc8000001ff00 */
[----:B------:R-:W5:Y:S04]  /*0b80*/  @P0 LDG.E.64 R20, desc[UR8][R60.64] ;  /* 0x000000083c140981 */ /* 0x000f68000c1e1b00 */
[----:B------:R-:W5:Y:S01]  /*0b90*/  @P0 LDG.E.64 R10, desc[UR8][R16.64] ;  /* 0x00000008100a0981 */ /* 0x000f62000c1e1b00 */
[----:B------:R-:W-:-:S06]  /*0ba0*/  CS2R R26, SRZ ;  /* 0x00000000001a7805 */ /* 0x000fcc000001ff00 */
[----:B------:R0:W5:Y:S01]  /*0bb0*/  @P2 LDG.E.64 R26, desc[UR8][R48.64] ;  /* 0x00000008301a2981 */ /* 0x000162000c1e1b00 */
[----:B------:R-:W-:-:S05]  /*0bc0*/  FFMA.FTZ R4, -R22, R22, R23 ;  /* 0x0000001616047223 */ /* 0x000fca0000010117 */
[----:B------:R-:W-:-:S13]  /*0bd0*/  FSETP.GTU.FTZ.AND P0, PT, R4, RZ, PT ;  /* 0x000000ff0400720b */ /* 0x000fda0003f1c000 */
[----:B------:R-:W1:Y:S01]  /*0be0*/  @P0 LDC R3, c[0x0][0x250] ;  /* 0x00009400ff030b82 */ /* 0x000e620000000800 */
[----:B0-----:R-:W-:Y:S02]  /*0bf0*/  MOV R48, 0x3f800000 ;  /* 0x3f80000000307802 */ /* 0x001fe40000000f00 */
[----:B------:R-:W-:Y:S01]  /*0c00*/  CS2R R8, SRZ ;  /* 0x0000000000087805 */ /* 0x000fe2000001ff00 */
[----:B------:R-:W-:Y:S01]  /*0c10*/  BSSY B0, `(.L_x_2066) ;  /* 0x0000012000007945 */ /* 0x000fe20003800000 */
[----:B------:R-:W-:-:S04]  /*0c20*/  CS2R R16, SRZ ;  /* 0x0000000000107805 */ /* 0x000fc8000001ff00 */
[----:B------:R0:W5:Y:S01]  /*0c30*/  @P2 LDG.E.64 R8, desc[UR8][R14.64] ;  /* 0x000000080e082981 */ /* 0x000162000c1e1b00 */
[----:B-1----:R-:W-:-:S04]  /*0c40*/  @P0 FADD.FTZ R3, R4, R3 ;  /* 0x0000000304030221 */ /* 0x002fc80000010000 */
[----:B------:R1:W2:Y:S01]  /*0c50*/  @P0 MUFU.RSQ R48, R3 ;  /* 0x0000000300300308 */ /* 0x0002a20000001400 */
[----:B------:R-:W-:Y:S02]  /*0c60*/  ISETP.GT.U32.AND P0, PT, R46, 0x1df, PT ;  /* 0x000001df2e00780c */ /* 0x000fe40003f04070 */
[----:B0-----:R-:W-:-:S11]  /*0c70*/  CS2R R14, SRZ ;  /* 0x00000000000e7805 */ /* 0x001fd6000001ff00 */
[----:B-1----:R-:W-:Y:S05]  /*0c80*/  @P0 BRA `(.L_x_2067) ;  /* 0x0000000000280947 */ /* 0x002fea0003800000 */
[----:B------:R-:W-:Y:S01]  /*0c90*/  ISETP.NE.AND P0, PT, RZ, UR10, PT ;  /* 0x0000000aff007c0c */ /* 0x000fe2000bf05270 */
[----:B------:R-:W0:Y:S01]  /*0ca0*/  LDC.64 R28, c[0x0][0x238] ;  /* 0x00008e00ff1c7b82 */ /* 0x000e220000000a00 */
[----:B------:R-:W-:-:S04]  /*0cb0*/  IADD3 R3, R47, R0, RZ ;  /* 0x000000002f037210 */ /* 0x000fc80007ffe0ff */
[----:B------:R-:W-:-:S07]  /*0cc0*/  SHF.R.S32.HI R0, RZ, 0x1f, R3 ;  /* 0x0000001fff007819 */ /* 0x000fce0000011403 */
[----:B------:R-:W1:Y:S01]  /*0cd0*/  @P0 LDC.64 R14, c[0x0][0x240] ;  /* 0x00009000ff0e0b82 */ /* 0x000e620000000a00 */
[C---:B0-----:R-:W-:Y:S01]  /*0ce0*/  IMAD.WIDE R28, R3.reuse, 0x4, R28 ;  /* 0x00000004031c7825 */ /* 0x041fe200078e021c */
[----:B-1----:R-:W-:-:S04]  /*0cf0*/  @P0 LEA R30, P3, R3, R14, 0x2 ;  /* 0x0000000e031e0211 */ /* 0x002fc800078610ff */
[----:B------:R-:W-:Y:S02]  /*0d00*/  @P0 LEA.HI.X R31, R3, R15, R0, 0x2, P3 ;  /* 0x0000000f031f0211 */ /* 0x000fe400018f1400 */
[----:B------:R0:W5:Y:S04]  /*0d10*/  LDG.E.64 R14, desc[UR8][R28.64] ;  /* 0x000000081c0e7981 */ /* 0x000168000c1e1b00 */
[----:B------:R0:W5:Y:S03]  /*0d20*/  @P0 LDG.E.64 R16, desc[UR8][R30.64] ;  /* 0x000000081e100981 */ /* 0x000166000c1e1b00 */
.L_x_2067:
[----:B------:R-:W-:Y:S05]  /*0d30*/  BSYNC B0 ;  /* 0x0000000000007941 */ /* 0x000fea0003800000 */
.L_x_2066:
[----:B------:R-:W-:Y:S01]  /*0d40*/  ISETP.NE.AND P3, PT, RZ, UR10, PT ;  /* 0x0000000aff007c0c */ /* 0x000fe2000bf65270 */
[C---:B-----5:R-:W-:Y:S01]  /*0d50*/  FADD.FTZ R49, -R22.reuse, R24 ;  /* 0x0000001816317221 */ /* 0x060fe20000010100 */
[C---:B------:R-:W-:Y:S01]  /*0d60*/  FADD.FTZ R23, -R22.reuse, R25 ;  /* 0x0000001916177221 */ /* 0x040fe20000010100 */
[C---:B------:R-:W-:Y:S01]  /*0d70*/  FADD.FTZ R3, -R22.reuse, R26 ;  /* 0x0000001a16037221 */ /* 0x040fe20000010100 */
[----:B------:R-:W-:Y:S01]  /*0d80*/  FADD.FTZ R27, -R22, R27 ;  /* 0x0000001b161b7221 */ /* 0x000fe20000010100 */
[----:B------:R-:W-:Y:S01]  /*0d90*/  MOV R26, R6 ;  /* 0x00000006001a7202 */ /* 0x000fe20000000f00 */
[-C--:B--2---:R-:W-:Y:S01]  /*0da0*/  FMUL.FTZ R49, R49, R48.reuse ;  /* 0x0000003031317220 */ /* 0x084fe20000410000 */
[----:B------:R-:W-:Y:S01]  /*0db0*/  MOV R25, R7 ;  /* 0x0000000700197202 */ /* 0x000fe20000000f00 */
[----:B------:R-:W-:Y:S01]  /*0dc0*/  FMUL.FTZ R0, R23, R48 ;  /* 0x0000003017007220 */ /* 0x000fe20000410000 */
[----:B------:R-:W-:-:S04]  /*0dd0*/  MOV R24, R8 ;  /* 0x0000000800187202 */ /* 0x000fc80000000f00 */
        /* <DEDUP_REMOVED lines=19> */
.L_x_2068:
[----:B0-----:R-:W-:Y:S01]  /*0f10*/  FMUL.FTZ R28, R26, R14 ;  /* 0x0000000e1a1c7220 */ /* 0x001fe20000410000 */
[----:B------:R-:W-:Y:S01]  /*0f20*/  MOV R23, R9 ;  /* 0x0000000900177202 */ /* 0x000fe20000000f00 */
        /* <DEDUP_REMOVED lines=16> */
[----:B0-----:R-:W-:-:S04]  /*1030*/  FADD.FTZ R54, -R52, 1 ;  /* 0x3f80000034367421 */ /* 0x001fc80000010100 */
[----:B------:R-:W-:Y:S01]  /*1040*/  FFMA.FTZ R54, R23, R54, 1 ;  /* 0x3f80000017367423 */ /* 0x000fe20000010036 */
[----:B------:R-:W-:Y:S01]  /*1050*/  FMUL.FTZ R23, R9, R52 ;  /* 0x0000003409177220 */ /* 0x000fe20000410000 */
[----:B-1----:R-:W-:-:S03]  /*1060*/  FADD.FTZ R53, -R51, 1 ;  /* 0x3f80000033357421 */ /* 0x002fc60000010100 */
[----:B------:R-:W-:Y:S01]  /*1070*/  FMUL.FTZ R23, R23, R54 ;  /* 0x0000003617177220 */ /* 0x000fe20000410000 */
[----:B------:R-:W-:Y:S01]  /*1080*/  FFMA.FTZ R53, R24, R53, 1 ;  /* 0x3f80000018357423 */ /* 0x000fe20000010035 */
[----:B------:R-:W-:-:S04]  /*1090*/  FMUL.FTZ R24, R8, R51 ;  /* 0x0000003308187220 */ /* 0x000fc80000410000 */
[----:B------:R-:W-:-:S07]  /*10a0*/  FMUL.FTZ R24, R24, R53 ;  /* 0x0000003518187220 */ /* 0x000fce0000410000 */
.L_x_2069:
[----:B------:R-:W-:Y:S01]  /*10b0*/  FFMA.FTZ R50, R0, R29, R31 ;  /* 0x0000001d00327223 */ /* 0x000fe2000001001f */
[----:B------:R-:W-:Y:S01]  /*10c0*/  FMUL.FTZ R30, R24, R14 ;  /* 0x0000000e181e7220 */ /* 0x000fe20000410000 */
[----:B------:R-:W-:Y:S01]  /*10d0*/  FADD.FTZ R29, R29, R28 ;  /* 0x0000001c1d1d7221 */ /* 0x000fe20000010000 */
[C---:B------:R-:W-:Y:S01]  /*10e0*/  FADD.FTZ R51, -R22.reuse, R20 ;  /* 0x0000001416337221 */ /* 0x040fe20000010100 */
[----:B------:R-:W-:Y:S01]  /*10f0*/  FADD.FTZ R31, -R22, R21 ;  /* 0x00000015161f7221 */ /* 0x000fe20000010100 */
[----:B------:R-:W-:Y:S01]  /*1100*/  FFMA.FTZ R27, R3, R30, R50 ;  /* 0x0000001e031b7223 */ /* 0x000fe20000010032 */
[----:B------:R-:W-:Y:S01]  /*1110*/  FADD.FTZ R28, R29, R30 ;  /* 0x0000001e1d1c7221 */ /* 0x000fe20000010000 */
[----:B------:R-:W-:Y:S01]  /*1120*/  MOV R21, R10 ;  /* 0x0000000a00157202 */ /* 0x000fe20000000f00 */
[-C--:B------:R-:W-:Y:S01]  /*1130*/  FMUL.FTZ R51, R51, R48.reuse ;  /* 0x0000003033337220 */ /* 0x080fe20000410000 */
[----:B------:R-:W-:Y:S01]  /*1140*/  MOV R20, R11 ;  /* 0x0000000b00147202 */ /* 0x000fe20000000f00 */
        /* <DEDUP_REMOVED lines=15> */
[----:B-1----:R-:W-:-:S04]  /*1240*/  FADD.FTZ R21, -R54, 1 ;  /* 0x3f80000036157421 */ /* 0x002fc80000010100 */
[----:B------:R-:W-:Y:S01]  /*1250*/  FFMA.FTZ R61, R20, R21, 1 ;  /* 0x3f800000143d7423 */ /* 0x000fe20000010015 */
[----:B------:R-:W-:Y:S01]  /*1260*/  FMUL.FTZ R21, R10, R31 ;  /* 0x0000001f0a157220 */ /* 0x000fe20000410000 */
[----:B------:R-:W-:-:S03]  /*1270*/  FMUL.FTZ R20, R11, R54 ;  /* 0x000000360b147220 */ /* 0x000fc60000410000 */
[----:B------:R-:W-:Y:S01]  /*1280*/  FMUL.FTZ R21, R21, R60 ;  /* 0x0000003c15157220 */ /* 0x000fe20000410000 */
[----:B------:R-:W-:-:S07]  /*1290*/  FMUL.FTZ R20, R20, R61 ;  /* 0x0000003d14147220 */ /* 0x000fce0000410000 */
.L_x_2070:
        /* <DEDUP_REMOVED lines=25> */
[----:B-1----:R-:W-:Y:S01]  /*1430*/  FADD.FTZ R60, -R28, 1 ;  /* 0x3f8000001c3c7421 */ /* 0x002fe20000010100 */
[----:B------:R-:W-:-:S03]  /*1440*/  FMUL.FTZ R30, R13, R28 ;  /* 0x0000001c0d1e7220 */ /* 0x000fc60000410000 */
[----:B------:R-:W-:Y:S01]  /*1450*/  FFMA.FTZ R61, R27, R60, 1 ;  /* 0x3f8000001b3d7423 */ /* 0x000fe2000001003c */
[----:B------:R-:W-:-:S04]  /*1460*/  FMUL.FTZ R27, R12, R31 ;  /* 0x0000001f0c1b7220 */ /* 0x000fc80000410000 */
[----:B------:R-:W-:Y:S01]  /*1470*/  FMUL.FTZ R27, R27, R18 ;  /* 0x000000121b1b7220 */ /* 0x000fe20000410000 */
[----:B------:R-:W-:-:S07]  /*1480*/  FMUL.FTZ R18, R30, R61 ;  /* 0x0000003d1e127220 */ /* 0x000fce0000410000 */
.L_x_2071:
[----:B------:R-:W-:Y:S01]  /*1490*/  FFMA.FTZ R30, R50, R29, R19 ;  /* 0x0000001d321e7223 */ /* 0x000fe20000010013 */
[----:B------:R-:W-:Y:S01]  /*14a0*/  FMUL.FTZ R28, R27, R14 ;  /* 0x0000000e1b1c7220 */ /* 0x000fe20000410000 */
[----:B------:R-:W-:Y:S01]  /*14b0*/  FADD.FTZ R31, R29, R22 ;  /* 0x000000161d1f7221 */ /* 0x000fe20000010000 */
[----:B------:R-:W-:Y:S01]  /*14c0*/  FMUL.FTZ R29, R18, R15 ;  /* 0x0000000f121d7220 */ /* 0x000fe20000410000 */
[----:B------:R-:W-:Y:S01]  /*14d0*/  ISETP.GT.AND P0, PT, R36, 0x1e, PT ;  /* 0x0000001e2400780c */ /* 0x000fe20003f04270 */
[----:B------:R-:W-:Y:S01]  /*14e0*/  FFMA.FTZ R19, R53, R28, R30 ;  /* 0x0000001c35137223 */ /* 0x000fe2000001001e */
[----:B------:R-:W-:Y:S01]  /*14f0*/  FADD.FTZ R28, R31, R28 ;  /* 0x0000001c1f1c7221 */ /* 0x000fe20000010000 */
[----:B------:R-:W0:Y:S01]  /*1500*/  S2UR UR11, SR_CgaCtaId ;  /* 0x00000000000b79c3 */ /* 0x000e220000008800 */
[----:B------:R-:W-:Y:S01]  /*1510*/  FFMA.FTZ R30, R49, R26, RZ ;  /* 0x0000001a311e7223 */ /* 0x000fe200000100ff */
[----:B------:R-:W-:Y:S01]  /*1520*/  FFMA.FTZ R22, R52, R29, R19 ;  /* 0x0000001d34167223 */ /* 0x000fe20000010013 */
[----:B------:R-:W-:Y:S01]  /*1530*/  FADD.FTZ R19, R29, R28 ;  /* 0x0000001c1d137221 */ /* 0x000fe20000010000 */
[----:B------:R-:W-:Y:S01]  /*1540*/  FADD.FTZ R31, RZ, R26 ;  /* 0x0000001aff1f7221 */ /* 0x000fe20000010000 */
[----:B------:R-:W-:Y:S01]  /*1550*/  FFMA.FTZ R26, R3, R24, R30 ;  /* 0x00000018031a7223 */ /* 0x000fe2000001001e */
[----:B------:R-:W-:Y:S01]  /*1560*/  UMOV UR6, 0x400 ;  /* 0x0000040000067882 */ /* 0x000fe20000000000 */
[----:B------:R-:W1:Y:S01]  /*1570*/  SHFL.DOWN PT, R29, R22, 0x1, 0x1f ;  /* 0x08201f00161d7f89 */ /* 0x000e6200000e0000 */
[----:B------:R-:W-:Y:S01]  /*1580*/  FADD.FTZ R30, R31, R24 ;  /* 0x000000181f1e7221 */ /* 0x000fe20000010000 */
[----:B------:R-:W-:Y:S01]  /*1590*/  FADD.FTZ R24, RZ, R25 ;  /* 0x00000019ff187221 */ /* 0x000fe20000010000 */
[----:B------:R-:W-:Y:S01]  /*15a0*/  FFMA.FTZ R25, R0, R25, RZ ;  /* 0x0000001900197223 */ /* 0x000fe200000100ff */
[----:B------:R-:W2:Y:S01]  /*15b0*/  SHFL.DOWN PT, R28, R19, 0x1, 0x1f ;  /* 0x08201f00131c7f89 */ /* 0x000ea200000e0000 */
[----:B------:R-:W-:Y:S01]  /*15c0*/  UIADD3 UR5, UR6, 0xa0, URZ ;  /* 0x000000a006057890 */ /* 0x000fe2000fffe03f */
[----:B------:R-:W-:Y:S01]  /*15d0*/  FADD.FTZ R31, R24, R23 ;  /* 0x00000017181f7221 */ /* 0x000fe20000010000 */
[----:B------:R-:W-:Y:S01]  /*15e0*/  FFMA.FTZ R25, R4, R23, R25 ;  /* 0x0000001704197223 */ /* 0x000fe20000010019 */
[----:B------:R-:W-:Y:S01]  /*15f0*/  FFMA.FTZ R26, R51, R21, R26 ;  /* 0x00000015331a7223 */ /* 0x000fe2000001001a */
[----:B------:R-:W-:Y:S01]  /*1600*/  FADD.FTZ R30, R30, R21 ;  /* 0x000000151e1e7221 */ /* 0x000fe20000010000 */
[----:B------:R-:W-:Y:S01]  /*1610*/  ISETP.NE.AND P4, PT, R46, RZ, PT ;  /* 0x000000ff2e00720c */ /* 0x000fe20003f85270 */
[----:B------:R-:W-:Y:S01]  /*1620*/  FADD.FTZ R31, R31, R20 ;  /* 0x000000141f1f7221 */ /* 0x000fe20000010000 */
[----:B------:R-:W-:Y:S01]  /*1630*/  FFMA.FTZ R25, R50, R20, R25 ;  /* 0x0000001432197223 */ /* 0x000fe20000010019 */
[----:B------:R-:W-:Y:S01]  /*1640*/  FFMA.FTZ R24, R53, R27, R26 ;  /* 0x0000001b35187223 */ /* 0x000fe2000001001a */
[----:B------:R-:W-:Y:S01]  /*1650*/  FADD.FTZ R26, R30, R27 ;  /* 0x0000001b1e1a7221 */ /* 0x000fe20000010000 */
[----:B------:R-:W-:Y:S01]  /*1660*/  FADD.FTZ R27, R31, R18 ;  /* 0x000000121f1b7221 */ /* 0x000fe20000010000 */
[----:B------:R-:W-:Y:S01]  /*1670*/  FFMA.FTZ R25, R52, R18, R25 ;  /* 0x0000001234197223 */ /* 0x000fe20000010019 */
[----:B0-----:R-:W-:Y:S01]  /*1680*/  ULEA UR5, UR11, UR5, 0x18 ;  /* 0x000000050b057291 */ /* 0x001fe2000f8ec03f */
[----:B------:R-:W-:Y:S01]  /*1690*/  BSSY B0, `(.L_x_2072) ;  /* 0x0000044000007945 */ /* 0x000fe20003800000 */
[----:B------:R-:W-:-:S04]  /*16a0*/  ISETP.GT.U32.AND P5, PT, R46, 0x1d, PT ;  /* 0x0000001d2e00780c */ /* 0x000fc80003fa4070 */
[----:B------:R-:W-:Y:S01]  /*16b0*/  LEA R54, R46, UR5, 0x4 ;  /* 0x000000052e367c11 */ /* 0x000fe2000f8e20ff */
[----:B-1----:R-:W-:Y:S01]  /*16c0*/  @!P0 FADD.FTZ R22, R22, R29 ;  /* 0x0000001d16168221 */ /* 0x002fe20000010000 */
[----:B--2---:R-:W-:-:S04]  /*16d0*/  @!P0 FADD.FTZ R19, R19, R28 ;  /* 0x0000001c13138221 */ /* 0x004fc80000010000 */
[----:B------:R-:W0:Y:S01]  /*16e0*/  SHFL.DOWN PT, R29, R22, 0x2, 0x1f ;  /* 0x08401f00161d7f89 */ /* 0x000e2200000e0000 */
[----:B------:R-:W-:-:S03]  /*16f0*/  ISETP.GT.AND P0, PT, R36, 0x1d, PT ;  /* 0x0000001d2400780c */ /* 0x000fc60003f04270 */
[----:B------:R-:W1:Y:S04]  /*1700*/  SHFL.DOWN PT, R28, R19, 0x2, 0x1f ;  /* 0x08401f00131c7f89 */ /* 0x000e6800000e0000 */
[----:B------:R-:W-:Y:S06]  /*1710*/  STS.128 [R54], R24 ;  /* 0x0000001836007388 */ /* 0x000fec0000000c00 */
        /* <DEDUP_REMOVED lines=24> */
[----:B------:R-:W2:Y:S01]  /*18a0*/  LDS.128 R20, [UR5+0x20] ;  /* 0x00002005ff147984 */ /* 0x000ea20008000c00 */
[----:B-1----:R-:W-:Y:S01]  /*18b0*/  FADD.FTZ R31, R18, R28 ;  /* 0x0000001c121f7221 */ /* 0x002fe20000010000 */
[----:B0-----:R-:W-:-:S03]  /*18c0*/  FADD.FTZ R18, R19, R29 ;  /* 0x0000001d13127221 */ /* 0x001fc60000010000 */
[----:B--2---:R-:W-:Y:S01]  /*18d0*/  FADD.FTZ R19, R31, R20 ;  /* 0x000000141f137221 */ /* 0x004fe20000010000 */
[----:B------:R-:W-:Y:S01]  /*18e0*/  FADD.FTZ R18, R18, R21 ;  /* 0x0000001512127221 */ /* 0x000fe20000010000 */
[----:B------:R-:W0:Y:S02]  /*18f0*/  LDS.128 R28, [UR5+0x30] ;  /* 0x00003005ff1c7984 */ /* 0x000e240008000c00 */
[----:B------:R-:W-:Y:S01]  /*1900*/  FADD.FTZ R19, R19, R22 ;  /* 0x0000001613137221 */ /* 0x000fe20000010000 */
[----:B------:R-:W-:Y:S02]  /*1910*/  FADD.FTZ R18, R18, R23 ;  /* 0x0000001712127221 */ /* 0x000fe40000010000 */
[----:B------:R-:W1:Y:S01]  /*1920*/  LDS.128 R20, [UR5+0x40] ;  /* 0x00004005ff147984 */ /* 0x000e620008000c00 */
        /* <DEDUP_REMOVED lines=26> */
.L_x_2073:
[----:B------:R-:W-:Y:S05]  /*1ad0*/  BSYNC B0 ;  /* 0x0000000000007941 */ /* 0x000fea0003800000 */
.L_x_2072:
[----:B------:R-:W-:Y:S06]  /*1ae0*/  BAR.SYNC.DEFER_BLOCKING 0x0 ;  /* 0x0000000000007b1d */ /* 0x000fec0000010000 */
[----:B------:R-:W-:Y:S04]  /*1af0*/  BSSY B0, `(.L_x_2074) ;  /* 0x000004d000007945 */ /* 0x000fe80003800000 */
[----:B------:R-:W-:Y:S05]  /*1b00*/  @P5 BRA `(.L_x_2075) ;  /* 0x00000004002c5947 */ /* 0x000fea0003800000 */
[----:B------:R-:W1:Y:S04]  /*1b10*/  LDS.128 R28, [R54+0x1e0] ;  /* 0x0001e000361c7984 */ /* 0x000e680000000c00 */
[----:B------:R-:W2:Y:S01]  /*1b20*/  LDS.128 R20, [R54+0x3c0] ;  /* 0x0003c00036147984 */ /* 0x000ea20000000c00 */
        /* <DEDUP_REMOVED lines=10> */
[----:B-1----:R-:W-:Y:S01]  /*1bd0*/  FADD.FTZ R29, R61, R24 ;  /* 0x000000183d1d7221 */ /* 0x002fe20000010000 */
[----:B------:R-:W-:Y:S01]  /*1be0*/  FADD.FTZ R28, R28, R25 ;  /* 0x000000191c1c7221 */ /* 0x000fe20000010000 */
[----:B------:R-:W-:Y:S01]  /*1bf0*/  FADD.FTZ R31, R31, R26 ;  /* 0x0000001a1f1f7221 */ /* 0x000fe20000010000 */
[----:B------:R-:W-:Y:S02]  /*1c00*/  FADD.FTZ R30, R30, R27 ;  /* 0x0000001b1e1e7221 */ /* 0x000fe40000010000 */
[----:B------:R-:W1:Y:S01]  /*1c10*/  LDS.128 R24, [R54+0x960] ;  /* 0x0009600036187984 */ /* 0x000e620000000c00 */
[----:B--2---:R-:W-:Y:S01]  /*1c20*/  FADD.FTZ R29, R29, R20 ;  /* 0x000000141d1d7221 */ /* 0x004fe20000010000 */
        /* <DEDUP_REMOVED lines=53> */
[----:B-1----:R-:W-:Y:S01]  /*1f80*/  FADD.FTZ R24, R61, R28 ;  /* 0x0000001c3d187221 */ /* 0x002fe20000010000 */
[----:B------:R-:W-:Y:S01]  /*1f90*/  FADD.FTZ R25, R20, R29 ;  /* 0x0000001d14197221 */ /* 0x000fe20000010000 */
[----:B------:R-:W-:Y:S01]  /*1fa0*/  FADD.FTZ R26, R21, R30 ;  /* 0x0000001e151a7221 */ /* 0x000fe20000010000 */
[----:B------:R-:W-:-:S07]  /*1fb0*/  FADD.FTZ R27, R60, R31 ;  /* 0x0000001f3c1b7221 */ /* 0x000fce0000010000 */
.L_x_2075:
[----:B------:R-:W-:Y:S05]  /*1fc0*/  BSYNC B0 ;  /* 0x0000000000007941 */ /* 0x000fea0003800000 */
.L_x_2074:
[----:B------:R-:W1:Y:S01]  /*1fd0*/  LDC R28, c[0x0][0xc] ;  /* 0x00000300ff1c7b82 */ /* 0x000e620000000800 */
[----:B------:R-:W-:Y:S01]  /*1fe0*/  IMAD R55, R55, 0x1e, R46 ;  /* 0x0000001e37377824 */ /* 0x000fe200078e022e */
[----:B------:R-:W-:Y:S06]  /*1ff0*/  BSSY B0, `(.L_x_2076) ;  /* 0x0000010000007945 */ /* 0x000fec0003800000 */
[----:B------:R-:W2:Y:S01]  /*2000*/  LDC.64 R22, c[0x0][0x268] ;  /* 0x00009a00ff167b82 */ /* 0x000ea20000000a00 */
[----:B-1----:R-:W-:Y:S01]  /*2010*/  ISETP.GE.U32.AND P0, PT, R28, 0x2, PT ;  /* 0x000000021c00780c */ /* 0x002fe20003f06070 */
[----:B--2---:R-:W-:Y:S01]  /*2020*/  IMAD.WIDE R22, R55, 0x4, R22 ;  /* 0x0000000437167825 */ /* 0x004fe200078e0216 */
[----:B------:R-:W-:Y:S11]  /*2030*/  @P5 BRA `(.L_x_2077) ;  /* 0x00000000002c5947 */ /* 0x000ff60003800000 */
        /* <DEDUP_REMOVED lines=11> */
.L_x_2077:
[----:B------:R-:W-:Y:S05]  /*20f0*/  BSYNC B0 ;  /* 0x0000000000007941 */ /* 0x000fea0003800000 */
.L_x_2076:
[----:B------:R-:W-:Y:S05]  /*2100*/  @!P0 BRA `(.L_x_2078) ;  /* 0x0000001000888947 */ /* 0x000fea0003800000 */
[----:B------:R-:W1:Y:S01]  /*2110*/  LDC.64 R20, c[0x0][0x258] ;  /* 0x00009600ff147b82 */ /* 0x000e620000000a00 */
[----:B--2---:R-:W-:-:S05]  /*2120*/  LOP3.LUT R23, R40, 0x1, RZ, 0xc0, !PT ;  /* 0x0000000128177812 */ /* 0x004fca00078ec0ff */
        /* <DEDUP_REMOVED lines=9> */
[----:B------:R-:W2:Y:S01]  /*21c0*/  S2UR UR11, SR_CTAID.Y ;  /* 0x00000000000b79c3 */ /* 0x000ea20000002600 */
[----:B------:R-:W-:Y:S01]  /*21d0*/  HFMA2.MMA R24, -RZ, RZ, 0, 5.9604644775390625e-08 ;  /* 0x00000001ff187435 */ /* 0x000fe200000001ff */
[----:B------:R-:W-:Y:S01]  /*21e0*/  VOTEU.ANY UR5, UPT, PT ;  /* 0x0000000000057886 */ /* 0x000fe200038e0100 */
[----:B------:R-:W-:Y:S01]  /*21f0*/  LOP3.LUT P0, RZ, R40, 0x2, RZ, 0xc0, !PT ;  /* 0x0000000228ff7812 */ /* 0x000fe2000780c0ff */
[----:B------:R-:W-:Y:S02]  /*2200*/  UFLO.U32 UR6, UR5 ;  /* 0x00000005000672bd */ /* 0x000fe400080e0000 */
[----:B------:R-:W-:Y:S01]  /*2210*/  UPOPC UR5, UR5 ;  /* 0x00000005000572bf */ /* 0x000fe20008000000 */
[----:B------:R-:W-:-:S04]  /*2220*/  SEL R27, R28, RZ, !P0 ;  /* 0x000000ff1c1b7207 */ /* 0x000fc80004000000 */
[----:B------:R-:W-:Y:S02]  /*2230*/  SEL R24, R24, 0xffffffff, !P0 ;  /* 0xffffffff18187807 */ /* 0x000fe40004000000 */
[----:B------:R-:W-:-:S03]  /*2240*/  ISETP.NE.AND P0, PT, R27, -0x1, PT ;  /* 0xffffffff1b00780c */ /* 0x000fc60003f05270 */
[----:B------:R-:W-:Y:S01]  /*2250*/  IMAD R25, R24, UR5, RZ ;  /* 0x0000000518197c24 */ /* 0x000fe2000f8e02ff */
[----:B--2---:R-:W-:-:S05]  /*2260*/  MOV R39, UR11 ;  /* 0x0000000b00277c02 */ /* 0x004fca0008000f00 */
[----:B------:R-:W-:Y:S01]  /*2270*/  IMAD R23, R38, UR7, R39 ;  /* 0x0000000726177c24 */ /* 0x000fe2000f8e0227 */
[----:B-1----:R-:W-:-:S03]  /*2280*/  ISETP.EQ.U32.AND P5, PT, R36, UR6, PT ;  /* 0x0000000624007c0c */ /* 0x002fc6000bfa2070 */
[----:B------:R-:W-:-:S05]  /*2290*/  IMAD.WIDE.U32 R22, R23, 0x8, R30 ;  /* 0x0000000817167825 */ /* 0x000fca00078e001e */
[----:B------:R1:W-:Y:S05]  /*22a0*/  STG.E.64 desc[UR8][R22.64], R18 ;  /* 0x0000001216007986 */ /* 0x0003ea000c101b08 */
[----:B------:R-:W-:Y:S06]  /*22b0*/  @P5 MEMBAR.ALL.GPU ;  /* 0x0000000000005992 */ /* 0x000fec000000a000 */
[----:B------:R-:W-:-:S00]  /*22c0*/  @P5 ERRBAR ;  /* 0x00000000000059ab */ /* 0x000fc00000000000 */
[----:B------:R-:W-:Y:S06]  /*22d0*/  @P5 CGAERRBAR ;  /* 0x00000000000055ab */ /* 0x000fec0000000000 */
[----:B------:R1:W-:Y:S01]  /*22e0*/  @P5 REDG.E.ADD.S32.STRONG.GPU desc[UR8][R20.64], R25 ;  /* 0x000000191400598e */ /* 0x0003e2000c10e388 */
[----:B------:R-:W-:Y:S05]  /*22f0*/  @!P0 BRA `(.L_x_2079) ;  /* 0x0000000000148947 */ /* 0x000fea0003800000 */
.L_x_2080:
[----:B-1----:R-:W2:Y:S04]  /*2300*/  LDG.E.STRONG.GPU R22, desc[UR8][R20.64] ;  /* 0x0000000814167981 */ /* 0x002ea8000c1ef900 */
[----:B--2---:R-:W-:Y:S01]  /*2310*/  CCTL.IVALL ;  /* 0x00000000ff00798f */ /* 0x004fe20002000000 */
[----:B------:R-:W-:Y:S05]  /*2320*/  YIELD ;  /* 0x0000000000007946 */ /* 0x000fea0003800000 */
[----:B------:R-:W-:-:S13]  /*2330*/  ISETP.NE.AND P0, PT, R22, R27, PT ;  /* 0x0000001b1600720c */ /* 0x000fda0003f05270 */
[----:B------:R-:W-:Y:S05]  /*2340*/  @P0 BRA `(.L_x_2080) ;  /* 0xfffffffc00ec0947 */ /* 0x000fea000383ffff */
.L_x_2079:
        /* <DEDUP_REMOVED lines=13> */
[----:B------:R-:W-:Y:S02]  /*2420*/  ISETP.GT.AND P5, PT, R26, 0xc, PT ;  /* 0x0000000c1a00780c */ /* 0x000fe40003fa4270 */
[----:B------:R-:W-:-:S11]  /*2430*/  PLOP3.LUT P0, PT, PT, PT, PT, 0x80, 0x0 ;  /* 0x000000000000781c */ /* 0x000fd60003f0f070 */
[----:B------:R-:W-:Y:S05]  /*2440*/  @!P5 BRA `(.L_x_2083) ;  /* 0x0000000400d0d947 */ /* 0x000fea0003800000 */
[----:B------:R-:W-:-:S13]  /*2450*/  PLOP3.LUT P0, PT, PT, PT, PT, 0x8, 0x0 ;  /* 0x000000000000781c */ /* 0x000fda0003f0e170 */
.L_x_2084:
        /* <DEDUP_REMOVED lines=115> */
.L_x_2083:
        /* <DEDUP_REMOVED lines=61> */
.L_x_2085:
[----:B------:R-:W-:-:S13]  /*2f60*/  ISETP.NE.OR P0, PT, R26, RZ, P0 ;  /* 0x000000ff1a00720c */ /* 0x000fda0000705670 */
[----:B------:R-:W-:Y:S05]  /*2f70*/  @!P0 BRA `(.L_x_2081) ;  /* 0x00000000007c8947 */ /* 0x000fea0003800000 */
.L_x_2082:
[----:B------:R-:W-:-:S13]  /*2f80*/  ISETP.EQ.OR P6, PT, R27, UR7, P4 ;  /* 0x000000071b007c0c */ /* 0x000fda000a7c2670 */
[----:B------:R-:W-:-:S04]  /*2f90*/  @!P6 IMAD R21, R38, R27, R39 ;  /* 0x0000001b2615e224 */ /* 0x000fc800078e0227 */
[----:B------:R-:W-:-:S06]  /*2fa0*/  @!P6 IMAD.WIDE.U32 R20, R21, 0x8, R30 ;  /* 0x000000081514e825 */ /* 0x000fcc00078e001e */
[----:B------:R-:W0:Y:S01]  /*2fb0*/  @!P6 LDG.E.64 R20, desc[UR8][R20.64] ;  /* 0x000000081414e981 */ /* 0x000e22000c1e1b00 */
[C---:B------:R-:W-:Y:S02]  /*2fc0*/  IADD3 R23, R27.reuse, 0x1, RZ ;  /* 0x000000011b177810 */ /* 0x040fe40007ffe0ff */
[----:B------:R-:W-:Y:S02]  /*2fd0*/  IADD3 R25, R27, 0x2, RZ ;  /* 0x000000021b197810 */ /* 0x000fe40007ffe0ff */
[----:B------:R-:W-:Y:S02]  /*2fe0*/  ISETP.EQ.OR P0, PT, R23, UR7, P4 ;  /* 0x0000000717007c0c */ /* 0x000fe4000a702670 */
[----:B------:R-:W-:Y:S02]  /*2ff0*/  ISETP.EQ.OR P5, PT, R25, UR7, P4 ;  /* 0x0000000719007c0c */ /* 0x000fe4000a7a2670 */
[----:B------:R-:W-:-:S09]  /*3000*/  IADD3 R24, R27, 0x3, RZ ;  /* 0x000000031b187810 */ /* 0x000fd20007ffe0ff */
[C-C-:B------:R-:W-:Y:S02]  /*3010*/  @!P0 IMAD R23, R38.reuse, R23, R39.reuse ;  /* 0x0000001726178224 */ /* 0x140fe400078e0227 */
        /* <DEDUP_REMOVED lines=21> */
.L_x_2081:
[----:B------:R-:W-:-:S13]  /*3170*/  LOP3.LUT P0, R28, R28, 0x3, RZ, 0xc0, !PT ;  /* 0x000000031c1c7812 */ /* 0x000fda000780c0ff */
        /* <DEDUP_REMOVED lines=10> */
.L_x_2087:
[----:B------:R-:W-:Y:S05]  /*3220*/  BSYNC B0 ;  /* 0x0000000000007941 */ /* 0x000fea0003800000 */
.L_x_2086:
        /* <DEDUP_REMOVED lines=16> */
.L_x_2078:
[----:B------:R-:W3:Y:S01]  /*3330*/  S2UR UR6, SR_CgaCtaId ;  /* 0x00000000000679c3 */ /* 0x000ee20000008800 */
[----:B------:R-:W-:Y:S01]  /*3340*/  UMOV UR5, 0x400 ;  /* 0x0000040000057882 */ /* 0x000fe20000000000 */
[----:B-12---:R-:W-:Y:S01]  /*3350*/  IMAD.WIDE.U32 R22, R46, -0x77777777, RZ ;  /* 0x888888892e167825 */ /* 0x006fe200078e00ff */
[----:B------:R-:W-:-:S04]  /*3360*/  ULDC.64 UR12, c[0x0][0x290] ;  /* 0x0000a400000c7ab9 */ /* 0x000fc80000000a00 */
[----:B------:R-:W-:Y:S01]  /*3370*/  SHF.R.U32.HI R22, RZ, 0x4, R23 ;  /* 0x00000004ff167819 */ /* 0x000fe20000011617 */
[----:B------:R-:W1:Y:S01]  /*3380*/  LDC R25, c[0x0][0x2ac] ;  /* 0x0000ab00ff197b82 */ /* 0x000e620000000800 */
[----:B---3--:R-:W-:-:S03]  /*3390*/  ULEA UR5, UR6, UR5, 0x18 ;  /* 0x0000000506057291 */ /* 0x008fc6000f8ec03f */
[----:B-1----:R-:W-:-:S06]  /*33a0*/  IMAD R22, R25, UR7, R22 ;  /* 0x0000000719167c24 */ /* 0x002fcc000f8e0216 */
[----:B------:R-:W-:Y:S01]  /*33b0*/  @!P4 STS.64 [UR5+0x90], R18 ;  /* 0x00009012ff00c988 */ /* 0x000fe20008000a05 */
[----:B------:R-:W-:Y:S01]  /*33c0*/  BAR.SYNC.DEFER_BLOCKING 0x0 ;  /* 0x0000000000007b1d */ /* 0x000fe20000010000 */
[----:B------:R-:W-:Y:S02]  /*33d0*/  IADD3 R23, R22, 0x20, RZ ;  /* 0x0000002016177810 */ /* 0x000fe40007ffe0ff */
[----:B------:R-:W-:Y:S02]  /*33e0*/  SHF.R.S32.HI R22, RZ, 0x1f, R42 ;  /* 0x0000001fff167819 */ /* 0x000fe4000001142a */
[----:B------:R-:W-:Y:S02]  /*33f0*/  ISETP.GE.U32.AND P4, PT, R42, UR12, PT ;  /* 0x0000000c2a007c0c */ /* 0x000fe4000bf86070 */
[----:B------:R-:W-:Y:S02]  /*3400*/  ISETP.GE.U32.AND P0, PT, R23, UR12, PT ;  /* 0x0000000c17007c0c */ /* 0x000fe4000bf06070 */
[----:B------:R-:W-:-:S02]  /*3410*/  SHF.R.S32.HI R23, RZ, 0x1f, R23 ;  /* 0x0000001fff177819 */ /* 0x000fc40000011417 */
[----:B------:R-:W-:Y:S02]  /*3420*/  ISETP.GE.AND.EX P5, PT, R22, UR13, PT, P4 ;  /* 0x0000000d16007c0c */ /* 0x000fe4000bfa6340 */
[----:B------:R-:W-:Y:S02]  /*3430*/  ISETP.GE.AND.EX P4, PT, R23, UR13, PT, P0 ;  /* 0x0000000d17007c0c */ /* 0x000fe4000bf86300 */
[C---:B------:R-:W-:Y:S02]  /*3440*/  ISETP.GT.U32.OR P0, PT, R46.reuse, 0x1df, P5 ;  /* 0x000001df2e00780c */ /* 0x040fe40002f04470 */
[----:B------:R-:W-:Y:S01]  /*3450*/  ISETP.LT.U32.AND P4, PT, R46, 0x1e0, !P4 ;  /* 0x000001e02e00780c */ /* 0x000fe20006781070 */
[----:B------:R-:W1:Y:S01]  /*3460*/  LDS.64 R20, [UR5+0x90] ;  /* 0x00009005ff147984 */ /* 0x000e620008000a00 */
[----:B------:R-:W-:Y:S02]  /*3470*/  ULDC UR5, c[0x0][0x2bc] ;  /* 0x0000af0000057ab9 */ /* 0x000fe40000000800 */
[----:B-1----:R-:W-:Y:S01]  /*3480*/  FMUL.FTZ R23, R20, UR5 ;  /* 0x0000000514177c20 */ /* 0x002fe20008410000 */
[----:B------:R-:W-:Y:S01]  /*3490*/  FMUL.FTZ R24, R21, UR5 ;  /* 0x0000000515187c20 */ /* 0x000fe20008410000 */
[----:B------:R-:W-:Y:S07]  /*34a0*/  @!P3 BRA `(.L_x_2088) ;  /* 0x000000000048b947 */ /* 0x000fee0003800000 */
        /* <DEDUP_REMOVED lines=18> */
.L_x_2088:
[----:B------:R-:W-:Y:S04]  /*35d0*/  BSSY B0, `(.L_x_2089) ;  /* 0x0000014000007945 */ /* 0x000fe80003800000 */
[----:B------:R-:W-:Y:S05]  /*35e0*/  @!P1 BRA `(.L_x_2090) ;  /* 0x0000000000489947 */ /* 0x000fea0003800000 */
[----:B------:R-:W-:Y:S01]  /*35f0*/  SHF.R.S32.HI R20, RZ, 0x1f, R45 ;  /* 0x0000001fff147819 */ /* 0x000fe2000001142d */
[----:B------:R-:W-:Y:S01]  /*3600*/  ULDC.64 UR12, c[0x0][0x288] ;  /* 0x0000a200000c7ab9 */ /* 0x000fe20000000a00 */
[----:B0-----:R-:W-:Y:S01]  /*3610*/  MOV R18, R56 ;  /* 0x0000003800127202 */ /* 0x001fe20000000f00 */
[--C-:B------:R-:W-:Y:S01]  /*3620*/  FFMA.FTZ R49, R49, R23, R24.reuse ;  /* 0x0000001731317223 */ /* 0x100fe20000010018 */
[----:B------:R-:W-:Y:S01]  /*3630*/  MOV R19, R59 ;  /* 0x0000003b00137202 */ /* 0x000fe20000000f00 */
[----:B------:R-:W-:Y:S02]  /*3640*/  IMAD R20, R20, UR12, RZ ;  /* 0x0000000c14147c24 */ /* 0x000fe4000f8e02ff */
[----:B------:R-:W-:Y:S01]  /*3650*/  FFMA.FTZ R0, R0, R23, R24 ;  /* 0x0000001700007223 */ /* 0x000fe20000010018 */
[----:B------:R-:W-:Y:S01]  /*3660*/  FFMA.FTZ R49, R14, R6, -R49 ;  /* 0x000000060e317223 */ /* 0x000fe20000010831 */
[----:B------:R-:W-:-:S04]  /*3670*/  IMAD.WIDE.U32 R18, R45, UR12, R18 ;  /* 0x0000000c2d127c25 */ /* 0x000fc8000f8e0012 */
[----:B------:R-:W-:Y:S01]  /*3680*/  FFMA.FTZ R7, R15, R7, -R0 ;  /* 0x000000070f077223 */ /* 0x000fe20000010800 */
[-C--:B------:R-:W-:Y:S01]  /*3690*/  FMUL.FTZ R6, R49, R48.reuse ;  /* 0x0000003031067220 */ /* 0x080fe20000410000 */
[----:B------:R-:W-:Y:S01]  /*36a0*/  IMAD R21, R45, UR13, R20 ;  /* 0x0000000d2d157c24 */ /* 0x000fe2000f8e0214 */
[----:B------:R-:W-:Y:S01]  /*36b0*/  ULDC.64 UR12, c[0x0][0x210] ;  /* 0x00008400000c7ab9 */ /* 0x000fe20000000a00 */
[----:B------:R-:W-:Y:S01]  /*36c0*/  FMUL.FTZ R7, R7, R48 ;  /* 0x0000003007077220 */ /* 0x000fe20000410000 */
[----:B------:R-:W-:Y:S02]  /*36d0*/  LEA R20, P5, R18, UR12, 0x2 ;  /* 0x0000000c12147c11 */ /* 0x000fe4000f8a10ff */
[----:B------:R-:W-:-:S04]  /*36e0*/  IADD3 R21, R19, R21, RZ ;  /* 0x0000001513157210 */ /* 0x000fc80007ffe0ff */
[----:B------:R-:W-:-:S05]  /*36f0*/  LEA.HI.X R21, R18, UR13, R21, 0x2, P5 ;  /* 0x0000000d12157c11 */ /* 0x000fca000a8f1415 */
[----:B------:R1:W-:Y:S02]  /*3700*/  STG.E.64 desc[UR8][R20.64], R6 ;  /* 0x0000000614007986 */ /* 0x0003e4000c101b08 */
.L_x_2090:
[----:B------:R-:W-:Y:S05]  /*3710*/  BSYNC B0 ;  /* 0x0000000000007941 */ /* 0x000fea0003800000 */
.L_x_2089:
[----:B------:R-:W-:Y:S05]  /*3720*/  @!P3 BRA `(.L_x_2091) ;  /* 0x000000000048b947 */ /* 0x000fea0003800000 */
[----:B------:R-:W-:Y:S01]  /*3730*/  FFMA.FTZ R0, R3, R14, R16 ;  /* 0x0000000e03007223 */ /* 0x000fe20000010010 */
[----:B-1----:R-:W-:-:S03]  /*3740*/  FFMA.FTZ R6, R4, R15, R17 ;  /* 0x0000000f04067223 */ /* 0x002fc60000010011 */
        /* <DEDUP_REMOVED lines=16> */
.L_x_2091:
[----:B------:R-:W-:Y:S04]  /*3850*/  BSSY B0, `(.L_x_2092) ;  /* 0x0000013000007945 */ /* 0x000fe80003800000 */
[----:B------:R-:W-:Y:S05]  /*3860*/  @!P2 BRA `(.L_x_2093) ;  /* 0x000000000044a947 */ /* 0x000fea0003800000 */
[----:B------:R-:W-:Y:S01]  /*3870*/  ULDC.64 UR12, c[0x0][0x288] ;  /* 0x0000a200000c7ab9 */ /* 0x000fe20000000a00 */
[----:B0-----:R-:W-:Y:S01]  /*3880*/  MOV R18, R56 ;  /* 0x0000003800127202 */ /* 0x001fe20000000f00 */
[----:B-1----:R-:W-:Y:S01]  /*3890*/  IMAD R7, R37, UR12, RZ ;  /* 0x0000000c25077c24 */ /* 0x002fe2000f8e02ff */
[----:B------:R-:W-:Y:S01]  /*38a0*/  MOV R19, R59 ;  /* 0x0000003b00137202 */ /* 0x000fe20000000f00 */
[-CC-:B------:R-:W-:Y:S01]  /*38b0*/  FFMA.FTZ R3, R3, R23.reuse, R24.reuse ;  /* 0x0000001703037223 */ /* 0x180fe20000010018 */
[----:B------:R-:W-:Y:S01]  /*38c0*/  FFMA.FTZ R4, R4, R23, R24 ;  /* 0x0000001704047223 */ /* 0x000fe20000010018 */
[C---:B------:R-:W-:Y:S02]  /*38d0*/  IMAD R7, R44.reuse, UR13, R7 ;  /* 0x0000000d2c077c24 */ /* 0x040fe4000f8e0207 */
[----:B------:R-:W-:Y:S01]  /*38e0*/  IMAD.WIDE.U32 R18, R44, UR12, R18 ;  /* 0x0000000c2c127c25 */ /* 0x000fe2000f8e0012 */
[----:B------:R-:W-:-:S03]  /*38f0*/  ULDC.64 UR12, c[0x0][0x210] ;  /* 0x00008400000c7ab9 */ /* 0x000fc60000000a00 */
[----:B------:R-:W-:Y:S01]  /*3900*/  FFMA.FTZ R3, R14, R8, -R3 ;  /* 0x000000080e037223 */ /* 0x000fe20000010803 */
[----:B------:R-:W-:Y:S01]  /*3910*/  IADD3 R19, R19, R7, RZ ;  /* 0x0000000713137210 */ /* 0x000fe20007ffe0ff */
[----:B------:R-:W-:Y:S01]  /*3920*/  FFMA.FTZ R7, R15, R9, -R4 ;  /* 0x000000090f077223 */ /* 0x000fe20000010804 */
[C---:B------:R-:W-:Y:S01]  /*3930*/  LEA R8, P5, R18.reuse, UR12, 0x2 ;  /* 0x0000000c12087c11 */ /* 0x040fe2000f8a10ff */
[-C--:B------:R-:W-:Y:S02]  /*3940*/  FMUL.FTZ R6, R3, R48.reuse ;  /* 0x0000003003067220 */ /* 0x080fe40000410000 */
[----:B------:R-:W-:Y:S01]  /*3950*/  FMUL.FTZ R7, R7, R48 ;  /* 0x0000003007077220 */ /* 0x000fe20000410000 */
[----:B------:R-:W-:-:S05]  /*3960*/  LEA.HI.X R9, R18, UR13, R19, 0x2, P5 ;  /* 0x0000000d12097c11 */ /* 0x000fca000a8f1413 */
[----:B------:R2:W-:Y:S04]  /*3970*/  STG.E.64 desc[UR8][R8.64], R6 ;  /* 0x0000000608007986 */ /* 0x0005e8000c101b08 */
.L_x_2093:
[----:B------:R-:W-:Y:S05]  /*3980*/  BSYNC B0 ;  /* 0x0000000000007941 */ /* 0x000fea0003800000 */
.L_x_2092:
[----:B------:R-:W-:Y:S05]  /*3990*/  @!P3 BRA `(.L_x_2094) ;  /* 0x000000000048b947 */ /* 0x000fea0003800000 */
[----:B------:R-:W-:Y:S01]  /*39a0*/  FFMA.FTZ R0, R51, R14, R16 ;  /* 0x0000000e33007223 */ /* 0x000fe20000010010 */
[----:B------:R-:W-:-:S03]  /*39b0*/  FFMA.FTZ R3, R50, R15, R17 ;  /* 0x0000000f32037223 */ /* 0x000fc60000010011 */
[----:B------:R-:W-:Y:S01]  /*39c0*/  FMUL.FTZ R4, R0, -1.4426950216293334961 ;  /* 0xbfb8aa3b00047820 */ /* 0x000fe20000410000 */
[----:B--2---:R-:W-:-:S05]  /*39d0*/  FMUL.FTZ R8, R3, -1.4426950216293334961 ;  /* 0xbfb8aa3b03087820 */ /* 0x004fca0000410000 */
        /* <DEDUP_REMOVED lines=14> */
.L_x_2094:
[----:B------:R-:W-:Y:S04]  /*3ac0*/  BSSY B0, `(.L_x_2095) ;  /* 0x0000013000007945 */ /* 0x000fe80003800000 */
[----:B------:R-:W-:Y:S05]  /*3ad0*/  @!P4 BRA `(.L_x_2096) ;  /* 0x000000000044c947 */ /* 0x000fea0003800000 */
[----:B------:R-:W-:Y:S01]  /*3ae0*/  ULDC.64 UR12, c[0x0][0x288] ;  /* 0x0000a200000c7ab9 */ /* 0x000fe20000000a00 */
[----:B--2---:R-:W-:Y:S01]  /*3af0*/  MOV R8, R56 ;  /* 0x0000003800087202 */ /* 0x004fe20000000f00 */
[----:B------:R-:W-:Y:S01]  /*3b00*/  IMAD R0, R35, UR12, RZ ;  /* 0x0000000c23007c24 */ /* 0x000fe2000f8e02ff */
[----:B------:R-:W-:Y:S01]  /*3b10*/  MOV R9, R59 ;  /* 0x0000003b00097202 */ /* 0x000fe20000000f00 */
[-CC-:B------:R-:W-:Y:S01]  /*3b20*/  FFMA.FTZ R51, R51, R23.reuse, R24.reuse ;  /* 0x0000001733337223 */ /* 0x180fe20000010018 */
[----:B------:R-:W-:Y:S01]  /*3b30*/  FFMA.FTZ R50, R50, R23, R24 ;  /* 0x0000001732327223 */ /* 0x000fe20000010018 */
[C---:B------:R-:W-:Y:S02]  /*3b40*/  IMAD R3, R43.reuse, UR13, R0 ;  /* 0x0000000d2b037c24 */ /* 0x040fe4000f8e0200 */
[----:B------:R-:W-:Y:S01]  /*3b50*/  IMAD.WIDE.U32 R8, R43, UR12, R8 ;  /* 0x0000000c2b087c25 */ /* 0x000fe2000f8e0008 */
[----:B------:R-:W-:-:S03]  /*3b60*/  ULDC.64 UR12, c[0x0][0x210] ;  /* 0x00008400000c7ab9 */ /* 0x000fc60000000a00 */
[----:B------:R-:W-:Y:S01]  /*3b70*/  FFMA.FTZ R51, R14, R10, -R51 ;  /* 0x0000000a0e337223 */ /* 0x000fe20000010833 */
[----:B-1----:R-:W-:Y:S01]  /*3b80*/  FFMA.FTZ R7, R15, R11, -R50 ;  /* 0x0000000b0f077223 */ /* 0x002fe20000010832 */
[----:B------:R-:W-:Y:S02]  /*3b90*/  LEA R10, P4, R8, UR12, 0x2 ;  /* 0x0000000c080a7c11 */ /* 0x000fe4000f8810ff */
[-C--:B------:R-:W-:Y:S01]  /*3ba0*/  FMUL.FTZ R6, R51, R48.reuse ;  /* 0x0000003033067220 */ /* 0x080fe20000410000 */
[----:B------:R-:W-:Y:S01]  /*3bb0*/  IADD3 R3, R9, R3, RZ ;  /* 0x0000000309037210 */ /* 0x000fe20007ffe0ff */
[----:B------:R-:W-:-:S03]  /*3bc0*/  FMUL.FTZ R7, R7, R48 ;  /* 0x0000003007077220 */ /* 0x000fc60000410000 */
[----:B------:R-:W-:-:S05]  /*3bd0*/  LEA.HI.X R11, R8, UR13, R3, 0x2, P4 ;  /* 0x0000000d080b7c11 */ /* 0x000fca000a0f1403 */
[----:B------:R3:W-:Y:S02]  /*3be0*/  STG.E.64 desc[UR8][R10.64], R6 ;  /* 0x000000060a007986 */ /* 0x0007e4000c101b08 */
.L_x_2096:
[----:B------:R-:W-:Y:S05]  /*3bf0*/  BSYNC B0 ;  /* 0x0000000000007941 */ /* 0x000fea0003800000 */
.L_x_2095:
[----:B------:R-:W-:Y:S05]  /*3c00*/  @!P3 BRA `(.L_x_2097) ;  /* 0x000000000048b947 */ /* 0x000fea0003800000 */
[----:B------:R-:W-:Y:S01]  /*3c10*/  FFMA.FTZ R16, R53, R14, R16 ;  /* 0x0000000e35107223 */ /* 0x000fe20000010010 */
[----:B------:R-:W-:-:S03]  /*3c20*/  FFMA.FTZ R17, R52, R15, R17 ;  /* 0x0000000f34117223 */ /* 0x000fc60000010011 */
[----:B------:R-:W-:Y:S01]  /*3c30*/  FMUL.FTZ R0, R16, -1.4426950216293334961 ;  /* 0xbfb8aa3b10007820 */ /* 0x000fe20000410000 */
[----:B------:R-:W-:-:S05]  /*3c40*/  FMUL.FTZ R4, R17, -1.4426950216293334961 ;  /* 0xbfb8aa3b11047820 */ /* 0x000fca0000410000 */
[----:B------:R-:W4:Y:S08]  /*3c50*/  MUFU.EX2 R0, R0 ;  /* 0x0000000000007308 */ /* 0x000f300000000800 */
[----:B------:R-:W1:Y:S01]  /*3c60*/  MUFU.EX2 R4, R4 ;  /* 0x0000000400047308 */ /* 0x000e620000000800 */
[----:B----4-:R-:W-:-:S07]  /*3c70*/  FADD.FTZ R3, R0, 1 ;  /* 0x3f80000000037421 */ /* 0x010fce0000010000 */
[----:B------:R-:W4:Y:S01]  /*3c80*/  MUFU.RCP R3, R3 ;  /* 0x0000000300037308 */ /* 0x000f220000001000 */
[----:B-123--:R-:W-:-:S07]  /*3c90*/  FADD.FTZ R6, R4, 1 ;  /* 0x3f80000004067421 */ /* 0x00efce0000010000 */
[----:B------:R-:W1:Y:S01]  /*3ca0*/  MUFU.RCP R6, R6 ;  /* 0x0000000600067308 */ /* 0x000e620000001000 */
[----:B----4-:R-:W-:Y:S01]  /*3cb0*/  FADD.FTZ R7, -R3, 1 ;  /* 0x3f80000003077421 */ /* 0x010fe20000010100 */
[----:B------:R-:W-:-:S03]  /*3cc0*/  FMUL.FTZ R12, R12, R3 ;  /* 0x000000030c0c7220 */ /* 0x000fc60000410000 */
[----:B------:R-:W-:Y:S01]  /*3cd0*/  FFMA.FTZ R7, R16, R7, 1 ;  /* 0x3f80000010077423 */ /* 0x000fe20000010007 */
[----:B-1----:R-:W-:Y:S01]  /*3ce0*/  FADD.FTZ R8, -R6, 1 ;  /* 0x3f80000006087421 */ /* 0x002fe20000010100 */
[----:B------:R-:W-:Y:S02]  /*3cf0*/  FMUL.FTZ R13, R13, R6 ;  /* 0x000000060d0d7220 */ /* 0x000fe40000410000 */
[----:B------:R-:W-:Y:S01]  /*3d00*/  FMUL.FTZ R12, R12, R7 ;  /* 0x000000070c0c7220 */ /* 0x000fe20000410000 */
[----:B------:R-:W-:-:S04]  /*3d10*/  FFMA.FTZ R8, R17, R8, 1 ;  /* 0x3f80000011087423 */ /* 0x000fc80000010008 */
[----:B------:R-:W-:-:S07]  /*3d20*/  FMUL.FTZ R13, R13, R8 ;  /* 0x000000080d0d7220 */ /* 0x000fce0000410000 */
.L_x_2097:
[----:B------:R-:W-:Y:S04]  /*3d30*/  BSSY B0, `(.L_x_2098) ;  /* 0x0000013000007945 */ /* 0x000fe80003800000 */
[----:B------:R-:W-:Y:S05]  /*3d40*/  @P0 BRA `(.L_x_2099) ;  /* 0x0000000000440947 */ /* 0x000fea0003800000 */
[----:B------:R-:W-:Y:S01]  /*3d50*/  ULDC.64 UR12, c[0x0][0x288] ;  /* 0x0000a200000c7ab9 */ /* 0x000fe20000000a00 */
[----:B-123--:R-:W-:Y:S01]  /*3d60*/  MOV R6, R56 ;  /* 0x0000003800067202 */ /* 0x00efe20000000f00 */
        /* <DEDUP_REMOVED lines=8> */
[----:B------:R-:W-:Y:S01]  /*3df0*/  FFMA.FTZ R13, R15, R13, -R24 ;  /* 0x0000000d0f0d7223 */ /* 0x000fe20000010818 */
[----:B------:R-:W-:Y:S02]  /*3e00*/  LEA R8, P0, R6, UR12, 0x2 ;  /* 0x0000000c06087c11 */ /* 0x000fe4000f8010ff */
[-C--:B------:R-:W-:Y:S01]  /*3e10*/  FMUL.FTZ R12, R53, R48.reuse ;  /* 0x00000030350c7220 */ /* 0x080fe20000410000 */
[----:B------:R-:W-:Y:S01]  /*3e20*/  IADD3 R3, R7, R3, RZ ;  /* 0x0000000307037210 */ /* 0x000fe20007ffe0ff */
[----:B------:R-:W-:-:S03]  /*3e30*/  FMUL.FTZ R13, R13, R48 ;  /* 0x000000300d0d7220 */ /* 0x000fc60000410000 */
[----:B------:R-:W-:-:S05]  /*3e40*/  LEA.HI.X R9, R6, UR13, R3, 0x2, P0 ;  /* 0x0000000d06097c11 */ /* 0x000fca00080f1403 */
[----:B------:R4:W-:Y:S02]  /*3e50*/  STG.E.64 desc[UR8][R8.64], R12 ;  /* 0x0000000c08007986 */ /* 0x0009e4000c101b08 */
.L_x_2099:
[----:B------:R-:W-:Y:S05]  /*3e60*/  BSYNC B0 ;  /* 0x0000000000007941 */ /* 0x000fea0003800000 */
.L_x_2098:
[----:B------:R-:W-:Y:S02]  /*3e70*/  IADD3 R41, R38, R41, RZ ;  /* 0x0000002926297210 */ /* 0x000fe40007ffe0ff */
[----:B------:R-:W-:Y:S02]  /*3e80*/  IADD3 R40, R40, 0x1, RZ ;  /* 0x0000000128287810 */ /* 0x000fe40007ffe0ff */
[----:B------:R-:W-:-:S13]  /*3e90*/  ISETP.GE.AND P0, PT, R41, UR4, PT ;  /* 0x0000000429007c0c */ /* 0x000fda000bf06270 */
[----:B------:R-:W-:Y:S05]  /*3ea0*/  @!P0 BRA `(.L_x_2100) ;  /* 0xffffffc400308947 */ /* 0x000fea000383ffff */
.L_x_2065:
[----:B-123--:R-:W1:Y:S01]  /*3eb0*/  LDC R6, c[0x0][0xc] ;  /* 0x00000300ff067b82 */ /* 0x00ee620000000800 */
        /* <DEDUP_REMOVED lines=22> */
.L_x_2102:
[----:B------:R-:W-:Y:S05]  /*4020*/  BSYNC B0 ;  /* 0x0000000000007941 */ /* 0x000fea0003800000 */
.L_x_2101:
[----:B------:R-:W-:Y:S05]  /*4030*/  @P0 EXIT ;  /* 0x000000000000094d */ /* 0x000fea0003800000 */
[----:B------:R-:W-:Y:S05]  /*4040*/  @P2 BRA `(.L_x_2103) ;  /* 0x0000000000202947 */ /* 0x000fea0003800000 */
[----:B------:R-:W-:-:S05]  /*4050*/  IMAD R0, R6, R7, RZ ;  /* 0x0000000706007224 */ /* 0x000fca00078e02ff */
[----:B------:R-:W-:-:S13]  /*4060*/  ISETP.NE.AND P0, PT, R0, -0x1, PT ;  /* 0xffffffff0000780c */ /* 0x000fda0003f05270 */
[----:B------:R-:W-:Y:S05]  /*4070*/  @!P0 BRA `(.L_x_2103) ;  /* 0x0000000000148947 */ /* 0x000fea0003800000 */
.L_x_2104:
[----:B0-----:R-:W2:Y:S04]  /*4080*/  LDG.E.STRONG.GPU R5, desc[UR8][R2.64] ;  /* 0x0000000802057981 */ /* 0x001ea8000c1ef900 */
[----:B--2---:R-:W-:Y:S01]  /*4090*/  CCTL.IVALL ;  /* 0x00000000ff00798f */ /* 0x004fe20002000000 */
[----:B------:R-:W-:Y:S05]  /*40a0*/  YIELD ;  /* 0x0000000000007946 */ /* 0x000fea0003800000 */
[----:B------:R-:W-:-:S13]  /*40b0*/  ISETP.NE.AND P0, PT, R5, R0, PT ;  /* 0x000000000500720c */ /* 0x000fda0003f05270 */
[----:B------:R-:W-:Y:S05]  /*40c0*/  @P0 BRA `(.L_x_2104) ;  /* 0xfffffffc00ec0947 */ /* 0x000fea000383ffff */
.L_x_2103:
        /* <DEDUP_REMOVED lines=24> */
.L_x_2105:
[----:B------:R-:W-:-:S04]  /*4250*/  LEA R6, P0, R46, UR4, 0x2 ;  /* 0x000000042e067c11 */ /* 0x000fc8000f8010ff */
[----:B------:R-:W-:Y:S02]  /*4260*/  LEA.HI.X R7, R46, UR5, R0, 0x2, P0 ;  /* 0x000000052e077c11 */ /* 0x000fe400080f1400 */
[-C--:B----4-:R-:W-:Y:S02]  /*4270*/  LEA R8, P0, R25, R6.reuse, 0x2 ;  /* 0x0000000619087211 */ /* 0x090fe400078010ff */
        /* <DEDUP_REMOVED lines=20> */
.L_x_2106:
        /* <DEDUP_REMOVED lines=12> */
.L_x_5165:


//--------------------- .text._Z35group_norm_nhwc_bwd_one_pass_kernelI11Fp32IOFp32WLi128ELi60ELi480EEv26Group_norm_nhwc_bwd_params --------------------------
	.section	.text._Z35group_norm_nhwc_bwd_one_pass_kernelI11Fp32IOFp32WLi128ELi60ELi480EEv26Group_norm_nhwc_bwd_params,"ax",@progbits
	.align	128
        .global         _Z35group_norm_nhwc_bwd_one_pass_kernelI11Fp32IOFp32WLi128ELi60ELi480EEv26Group_norm_nhwc_bwd_params
        .type           _Z35group_norm_nhwc_bwd_one_pass_kernelI11Fp32IOFp32WLi128ELi60ELi480EEv26Group_norm_nhwc_bwd_params,@function
        .size           _Z35group_norm_nhwc_bwd_one_pass_kernelI11Fp32IOFp32WLi128ELi60ELi480EEv26Group_norm_nhwc_bwd_params,(.L_x_5166 - _Z35group_norm_nhwc_bwd_one_pass_kernelI11Fp32IOFp32WLi128ELi60ELi480EEv26Group_norm_nhwc_bwd_params)
        .other          _Z35group_norm_nhwc_bwd_one_pass_kernelI11Fp32IOFp32WLi128ELi60ELi480EEv26Group_norm_nhwc_bwd_params,@"STO_CUDA_ENTRY STV_DEFAULT"
_Z35group_norm_nhwc_bwd_one_pass_kernelI11Fp32IOFp32WLi128ELi60ELi480EEv26Group_norm_nhwc_bwd_params:
.text._Z35group_norm_nhwc_bwd_one_pass_kernelI11Fp32IOFp32WLi128ELi60ELi480EEv26Group_norm_nhwc_bwd_params:
        /* <DEDUP_REMOVED lines=10> */
[----:B------:R-:W-:Y:S01]  /*00a0*/  IMAD.WIDE.U32 R2, R85, -0x77777777, RZ ;  /* 0x8888888955027825 */ /* 0x000fe200078e00ff */
[----:B------:R-:W1:Y:S01]  /*00b0*/  S2R R66, SR_LANEID ;  /* 0x0000000000427919 */ /* 0x000e620000000000 */
[----:B------:R-:W-:Y:S01]  /*00c0*/  SHF.R.S32.HI R0, RZ, 0x1f, R85 ;  /* 0x0000001fff007819 */ /* 0x000fe20000011455 */
[----:B------:R-:W-:Y:S01]  /*00d0*/  UMOV UR5, 0x400 ;  /* 0x0000040000057882 */ /* 0x000fe20000000000 */
[----:B------:R-:W-:Y:S01]  /*00e0*/  ULDC.64 UR10, c[0x0][0x290] ;  /* 0x0000a400000a7ab9 */ /* 0x000fe20000000a00 */
[----:B------:R-:W-:Y:S01]  /*00f0*/  SHF.R.U32.HI R2, RZ, 0x4, R3 ;  /* 0x00000004ff027819 */ /* 0x000fe20000011603 */
[----:B------:R-:W-:Y:S01]  /*0100*/  HFMA2.MMA R70, -RZ, RZ, 0, 0 ;  /* 0x00000000ff467435 */ /* 0x000fe200000001ff */
[----:B------:R-:W2:Y:S01]  /*0110*/  S2UR UR7, SR_CTAID.X ;  /* 0x00000000000779c3 */ /* 0x000ea20000002500 */
[----:B------:R-:W-:Y:S02]  /*0120*/  LEA.HI R0, R0, R85, RZ, 0x5 ;  /* 0x0000005500007211 */ /* 0x000fe400078f28ff */
[----:B------:R-:W-:-:S02]  /*0130*/  IMAD R86, R2, -0x1e, R85 ;  /* 0xffffffe202567824 */ /* 0x000fc400078e0255 */
[----:B------:R-:W-:-:S03]  /*0140*/  SHF.R.S32.HI R0, RZ, 0x5, R0 ;  /* 0x00000005ff007819 */ /* 0x000fc60000011400 */
[----:B------:R-:W2:Y:S01]  /*0150*/  LDC R83, c[0x0][0x2ac] ;  /* 0x0000ab00ff537b82 */ /* 0x000ea20000000800 */
[----:B------:R-:W-:-:S07]  /*0160*/  SHF.L.U32 R86, R86, 0x1, RZ ;  /* 0x0000000156567819 */ /* 0x000fce00000006ff */
[----:B------:R-:W3:Y:S01]  /*0170*/  S2UR UR6, SR_CgaCtaId ;  /* 0x00000000000679c3 */ /* 0x000ee20000008800 */
[----:B0-----:R-:W-:Y:S01]  /*0180*/  IMAD.WIDE.U32 R4, R8, 0x3, RZ ;  /* 0x0000000308047825 */ /* 0x001fe200078e00ff */
[C---:B------:R-:W-:Y:S02]  /*0190*/  LEA R7, R9.reuse, R9, 0x1 ;  /* 0x0000000909077211 */ /* 0x040fe400078e08ff */
[----:B------:R-:W-:Y:S02]  /*01a0*/  LEA.HI R61, P0, R9, R8, RZ, 0x1 ;  /* 0x00000008093d7211 */ /* 0x000fe400078108ff */
[----:B------:R-:W-:-:S04]  /*01b0*/  IADD3 R3, R5, R7, RZ ;  /* 0x0000000705037210 */ /* 0x000fc80007ffe0ff */
[----:B------:R-:W-:-:S04]  /*01c0*/  LEA.HI R62, P2, R3, R4, RZ, 0x1 ;  /* 0x00000004033e7211 */ /* 0x000fc800078508ff */
[----:B------:R-:W-:Y:S01]  /*01d0*/  IADD3.X R3, RZ, R3, RZ, P2, !PT ;  /* 0x00000003ff037210 */ /* 0x000fe200017fe4ff */
[----:B--2---:R-:W-:Y:S01]  /*01e0*/  IMAD R83, R83, UR7, R2 ;  /* 0x0000000753537c24 */ /* 0x004fe2000f8e0202 */
[----:B------:R-:W-:Y:S02]  /*01f0*/  IADD3.X R2, RZ, R9, RZ, P0, !PT ;  /* 0x00000009ff027210 */ /* 0x000fe400007fe4ff */
[----:B------:R-:W-:Y:S02]  /*0200*/  SHF.R.S64 R62, R62, 0x1, R3 ;  /* 0x000000013e3e7819 */ /* 0x000fe40000001003 */
[----:B------:R-:W-:Y:S01]  /*0210*/  ISETP.GE.U32.AND P1, PT, R83, UR10, PT ;  /* 0x0000000a53007c0c */ /* 0x000fe2000bf26070 */
[----:B------:R-:W-:Y:S01]  /*0220*/  ULDC.U8 UR10, c[0x0][0x2a4] ;  /* 0x0000a900000a7ab9 */ /* 0x000fe20000000000 */
[----:B------:R-:W-:Y:S01]  /*0230*/  SHF.R.S32.HI R79, RZ, 0x1f, R83 ;  /* 0x0000001fff4f7819 */ /* 0x000fe20000011453 */
[----:B---3--:R-:W-:Y:S01]  /*0240*/  ULEA UR5, UR6, UR5, 0x18 ;  /* 0x0000000506057291 */ /* 0x008fe2000f8ec03f */
[----:B------:R-:W-:-:S02]  /*0250*/  SHF.R.S64 R61, R61, 0x1, R2 ;  /* 0x000000013d3d7819 */ /* 0x000fc40000001002 */
[----:B------:R-:W-:Y:S02]  /*0260*/  ISETP.GE.AND.EX P1, PT, R79, UR11, PT, P1 ;  /* 0x0000000b4f007c0c */ /* 0x000fe4000bf26310 */
[----:B------:R-:W-:Y:S02]  /*0270*/  SHF.R.S32.HI R3, RZ, 0x1, R3 ;  /* 0x00000001ff037819 */ /* 0x000fe40000011403 */
[----:B------:R-:W-:Y:S02]  /*0280*/  LEA R60, R0, UR5, 0x3 ;  /* 0x00000005003c7c11 */ /* 0x000fe4000f8e18ff */
[----:B------:R-:W-:Y:S02]  /*0290*/  SHF.R.S32.HI R0, RZ, 0x1, R2 ;  /* 0x00000001ff007819 */ /* 0x000fe40000011402 */
[C---:B------:R-:W-:Y:S02]  /*02a0*/  IADD3 R82, R83.reuse, 0x10, RZ ;  /* 0x0000001053527810 */ /* 0x040fe40007ffe0ff */
[----:B------:R-:W-:-:S02]  /*02b0*/  IADD3 R81, R83, 0x20, RZ ;  /* 0x0000002053517810 */ /* 0x000fc40007ffe0ff */
[C---:B------:R-:W-:Y:S02]  /*02c0*/  IADD3 R80, R83.reuse, 0x30, RZ ;  /* 0x0000003053507810 */ /* 0x040fe40007ffe0ff */
[C---:B------:R-:W-:Y:S02]  /*02d0*/  IADD3 R78, R83.reuse, 0x40, RZ ;  /* 0x00000040534e7810 */ /* 0x040fe40007ffe0ff */
[----:B------:R-:W-:Y:S02]  /*02e0*/  IADD3 R76, R83, 0x50, RZ ;  /* 0x00000050534c7810 */ /* 0x000fe40007ffe0ff */
[----:B------:R-:W-:Y:S02]  /*02f0*/  ISETP.LT.U32.AND P1, PT, R85, 0x1e0, !P1 ;  /* 0x000001e05500780c */ /* 0x000fe40004f21070 */
[C---:B------:R-:W-:Y:S02]  /*0300*/  IADD3 R74, R83.reuse, 0x60, RZ ;  /* 0x00000060534a7810 */ /* 0x040fe40007ffe0ff */
[----:B------:R-:W-:-:S02]  /*0310*/  IADD3 R72, R83, 0x70, RZ ;  /* 0x0000007053487810 */ /* 0x000fc40007ffe0ff */
[----:B------:R-:W-:Y:S02]  /*0320*/  SHF.L.U64.HI R63, R61, 0x2, R0 ;  /* 0x000000023d3f7819 */ /* 0x000fe40000010200 */
[----:B-1----:R-:W-:-:S07]  /*0330*/  SHF.L.U64.HI R64, R62, 0x2, R3 ;  /* 0x000000023e407819 */ /* 0x002fce0000010203 */
.L_x_2158:
[----:B0-----:R-:W0:Y:S01]  /*0340*/  LDC R9, c[0x0][0x2a0] ;  /* 0x0000a800ff097b82 */ /* 0x001e220000000800 */
[----:B------:R-:W-:Y:S01]  /*0350*/  ISETP.GE.AND P4, PT, R84, RZ, PT ;  /* 0x000000ff5400720c */ /* 0x000fe20003f86270 */
[----:B------:R-:W-:Y:S01]  /*0360*/  ULDC.64 UR14, c[0x0][0x290] ;  /* 0x0000a400000e7ab9 */ /* 0x000fe20000000a00 */
[----:B------:R-:W-:Y:S01]  /*0370*/  SHF.R.S32.HI R77, RZ, 0x1f, R82 ;  /* 0x0000001fff4d7819 */ /* 0x000fe20000011452 */
[----:B------:R-:W-:Y:S01]  /*0380*/  ULDC.64 UR12, c[0x0][0x298] ;  /* 0x0000a600000c7ab9 */ /* 0x000fe20000000a00 */
[----:B------:R-:W-:Y:S02]  /*0390*/  SHF.R.S32.HI R75, RZ, 0x1f, R81 ;  /* 0x0000001fff4b7819 */ /* 0x000fe40000011451 */
[----:B------:R-:W-:Y:S01]  /*03a0*/  SHF.R.S32.HI R73, RZ, 0x1f, R80 ;  /* 0x0000001fff497819 */ /* 0x000fe20000011450 */
[----:B-1----:R-:W1:Y:S01]  /*03b0*/  @P1 LDC.64 R10, c[0x0][0x230] ;  /* 0x00008c00ff0a1b82 */ /* 0x002e620000000a00 */
[----:B------:R-:W-:Y:S02]  /*03c0*/  SHF.R.S32.HI R71, RZ, 0x1f, R78 ;  /* 0x0000001fff477819 */ /* 0x000fe4000001144e */
[----:B------:R-:W-:-:S02]  /*03d0*/  SHF.R.S32.HI R69, RZ, 0x1f, R76 ;  /* 0x0000001fff457819 */ /* 0x000fc4000001144c */
[----:B0-----:R-:W-:-:S04]  /*03e0*/  IABS R5, R9 ;  /* 0x0000000900057213 */ /* 0x001fc80000000000 */
[----:B------:R-:W0:Y:S08]  /*03f0*/  I2F.RP R0, R5 ;  /* 0x0000000500007306 */ /* 0x000e300000209400 */
[----:B0-----:R-:W0:Y:S02]  /*0400*/  MUFU.RCP R0, R0 ;  /* 0x0000000000007308 */ /* 0x001e240000001000 */
[----:B0-----:R-:W-:-:S06]  /*0410*/  IADD3 R2, R0, 0xffffffe, RZ ;  /* 0x0ffffffe00027810 */ /* 0x001fcc0007ffe0ff */
[----:B------:R0:W2:Y:S02]  /*0420*/  F2I.FTZ.U32.TRUNC.NTZ R3, R2 ;  /* 0x0000000200037305 */ /* 0x0000a4000021f000 */
[----:B0-----:R-:W-:Y:S02]  /*0430*/  MOV R2, RZ ;  /* 0x000000ff00027202 */ /* 0x001fe40000000f00 */
[----:B--2---:R-:W-:-:S05]  /*0440*/  IADD3 R4, RZ, -R3, RZ ;  /* 0x80000003ff047210 */ /* 0x004fca0007ffe0ff */
[----:B------:R-:W-:Y:S01]  /*0450*/  IMAD R7, R4, R5, RZ ;  /* 0x0000000504077224 */ /* 0x000fe200078e02ff */
[----:B------:R-:W-:-:S03]  /*0460*/  IABS R4, R84 ;  /* 0x0000005400047213 */ /* 0x000fc60000000000 */
[----:B------:R-:W-:Y:S01]  /*0470*/  IMAD.HI.U32 R3, R3, R7, R2 ;  /* 0x0000000703037227 */ /* 0x000fe200078e0002 */
[----:B------:R-:W-:Y:S01]  /*0480*/  LOP3.LUT R2, R84, R9, RZ, 0x3c, !PT ;  /* 0x0000000954027212 */ /* 0x000fe200078e3cff */
[----:B------:R-:W0:Y:S03]  /*0490*/  @P1 LDC.64 R6, c[0x0][0x228] ;  /* 0x00008a00ff061b82 */ /* 0x000e260000000a00 */
[----:B------:R-:W-:Y:S01]  /*04a0*/  ISETP.GE.AND P5, PT, R2, RZ, PT ;  /* 0x000000ff0200720c */ /* 0x000fe20003fa6270 */
[----:B------:R-:W-:Y:S01]  /*04b0*/  IMAD.HI.U32 R3, R3, R4, RZ ;  /* 0x0000000403037227 */ /* 0x000fe200078e00ff */
[----:B------:R-:W-:-:S04]  /*04c0*/  SHF.R.S32.HI R2, RZ, 0x1f, R86 ;  /* 0x0000001fff027819 */ /* 0x000fc80000011456 */
[----:B------:R-:W-:-:S05]  /*04d0*/  IADD3 R0, -R3, RZ, RZ ;  /* 0x000000ff03007210 */ /* 0x000fca0007ffe1ff */
[----:B------:R-:W-:-:S05]  /*04e0*/  IMAD R0, R5, R0, R4 ;  /* 0x0000000005007224 */ /* 0x000fca00078e0204 */
[----:B------:R-:W-:-:S13]  /*04f0*/  ISETP.GT.U32.AND P0, PT, R5, R0, PT ;  /* 0x000000000500720c */ /* 0x000fda0003f04070 */
[-C--:B------:R-:W-:Y:S02]  /*0500*/  @!P0 IADD3 R0, R0, -R5.reuse, RZ ;  /* 0x8000000500008210 */ /* 0x080fe40007ffe0ff */
[----:B------:R-:W-:Y:S02]  /*0510*/  @!P0 IADD3 R3, R3, 0x1, RZ ;  /* 0x0000000103038810 */ /* 0x000fe40007ffe0ff */
[CC--:B------:R-:W-:Y:S02]  /*0520*/  ISETP.GE.U32.AND P2, PT, R0.reuse, R5.reuse, PT ;  /* 0x000000050000720c */ /* 0x0c0fe40003f46070 */
[----:B------:R-:W-:Y:S02]  /*0530*/  ISETP.GT.U32.AND P3, PT, R5, R0, PT ;  /* 0x000000000500720c */ /* 0x000fe40003f64070 */
[----:B------:R-:W-:Y:S02]  /*0540*/  IADD3 R5, R0, -R5, RZ ;  /* 0x8000000500057210 */ /* 0x000fe40007ffe0ff */
[----:B------:R-:W-:-:S02]  /*0550*/  ISETP.NE.AND P0, PT, R9, RZ, PT ;  /* 0x000000ff0900720c */ /* 0x000fc40003f05270 */
[----:B------:R-:W-:Y:S02]  /*0560*/  SEL R0, R5, R0, !P3 ;  /* 0x0000000005007207 */ /* 0x000fe40005800000 */
[----:B------:R-:W-:Y:S02]  /*0570*/  LOP3.LUT R5, RZ, R9, RZ, 0x33, !PT ;  /* 0x00000009ff057212 */ /* 0x000fe400078e33ff */
[----:B------:R-:W-:Y:S02]  /*0580*/  @!P4 IADD3 R0, -R0, RZ, RZ ;  /* 0x000000ff0000c210 */ /* 0x000fe40007ffe1ff */
[----:B------:R-:W-:Y:S02]  /*0590*/  @P2 IADD3 R3, R3, 0x1, RZ ;  /* 0x0000000103032810 */ /* 0x000fe40007ffe0ff */
[----:B------:R-:W-:Y:S02]  /*05a0*/  ISETP.GE.U32.AND P4, PT, R82, UR14, PT ;  /* 0x0000000e52007c0c */ /* 0x000fe4000bf86070 */
[----:B------:R-:W-:-:S02]  /*05b0*/  @!P5 IADD3 R3, -R3, RZ, RZ ;  /* 0x000000ff0303d210 */ /* 0x000fc40007ffe1ff */
[----:B------:R-:W-:Y:S02]  /*05c0*/  ISETP.GE.AND.EX P4, PT, R77, UR15, PT, P4 ;  /* 0x0000000f4d007c0c */ /* 0x000fe4000bf86340 */
[C---:B------:R-:W-:Y:S02]  /*05d0*/  SEL R58, R5.reuse, R0, !P0 ;  /* 0x00000000053a7207 */ /* 0x040fe40004000000 */
[----:B------:R-:W-:Y:S02]  /*05e0*/  SEL R3, R5, R3, !P0 ;  /* 0x0000000305037207 */ /* 0x000fe40004000000 */
[----:B------:R-:W2:Y:S01]  /*05f0*/  @P1 LDC.64 R4, c[0x0][0x288] ;  /* 0x0000a200ff041b82 */ /* 0x000ea20000000a00 */
[----:B------:R-:W-:Y:S01]  /*0600*/  ISETP.GT.U32.OR P4, PT, R85, 0x1df, P4 ;  /* 0x000001df5500780c */ /* 0x000fe20002784470 */
[----:B------:R-:W-:Y:S01]  /*0610*/  IMAD R41, R58, 0x3c, RZ ;  /* 0x0000003c3a297824 */ /* 0x000fe200078e02ff */
[----:B------:R-:W-:Y:S02]  /*0620*/  SHF.R.S32.HI R0, RZ, 0x1f, R3 ;  /* 0x0000001fff007819 */ /* 0x000fe40000011403 */
[----:B------:R-:W-:-:S02]  /*0630*/  ISETP.GE.U32.AND P2, PT, R80, UR14, PT ;  /* 0x0000000e50007c0c */ /* 0x000fc4000bf46070 */
[----:B------:R-:W-:Y:S01]  /*0640*/  IADD3 R88, P0, R86, R41, RZ ;  /* 0x0000002956587210 */ /* 0x000fe20007f1e0ff */
[----:B------:R-:W-:Y:S01]  /*0650*/  IMAD R0, R0, UR12, RZ ;  /* 0x0000000c00007c24 */ /* 0x000fe2000f8e02ff */
[----:B------:R-:W-:Y:S02]  /*0660*/  ISETP.GE.AND.EX P2, PT, R73, UR15, PT, P2 ;  /* 0x0000000f49007c0c */ /* 0x000fe4000bf46320 */
[----:B------:R-:W-:Y:S01]  /*0670*/  LEA.HI.X.SX32 R89, R41, R2, 0x1, P0 ;  /* 0x0000000229597211 */ /* 0x000fe200000f0eff */
[----:B------:R-:W-:Y:S01]  /*0680*/  IMAD R91, R3, UR13, R0 ;  /* 0x0000000d035b7c24 */ /* 0x000fe2000f8e0200 */
[----:B------:R-:W-:Y:S01]  /*0690*/  ISETP.GE.U32.AND P0, PT, R81, UR14, PT ;  /* 0x0000000e51007c0c */ /* 0x000fe2000bf06070 */
[----:B------:R-:W3:Y:S01]  /*06a0*/  @!P4 LDC.64 R8, c[0x0][0x288] ;  /* 0x0000a200ff08cb82 */ /* 0x000ee20000000a00 */
[----:B------:R-:W-:Y:S01]  /*06b0*/  ISETP.GT.U32.OR P2, PT, R85, 0x1df, P2 ;  /* 0x000001df5500780c */ /* 0x000fe20001744470 */
[----:B------:R-:W-:Y:S01]  /*06c0*/  IMAD.WIDE.U32 R88, R3, UR12, R88 ;  /* 0x0000000c03587c25 */ /* 0x000fe2000f8e0058 */
[----:B------:R-:W-:-:S02]  /*06d0*/  ISETP.GE.AND.EX P0, PT, R75, UR15, PT, P0 ;  /* 0x0000000f4b007c0c */ /* 0x000fc4000bf06300 */
[----:B------:R-:W-:Y:S02]  /*06e0*/  ISETP.GE.U32.AND P3, PT, R78, UR14, PT ;  /* 0x0000000e4e007c0c */ /* 0x000fe4000bf66070 */
[----:B------:R-:W-:Y:S01]  /*06f0*/  ISETP.GT.U32.OR P0, PT, R85, 0x1df, P0 ;  /* 0x000001df5500780c */ /* 0x000fe20000704470 */
[----:B------:R-:W4:Y:S01]  /*0700*/  @!P4 LDC.64 R16, c[0x0][0x230] ;  /* 0x00008c00ff10cb82 */ /* 0x000f220000000a00 */
[----:B------:R-:W-:Y:S01]  /*0710*/  IADD3 R91, R89, R91, RZ ;  /* 0x0000005b595b7210 */ /* 0x000fe20007ffe0ff */
[----:B--2---:R-:W-:Y:S01]  /*0720*/  @P1 IMAD R0, R79, R4, RZ ;  /* 0x000000044f001224 */ /* 0x004fe200078e02ff */
[----:B------:R-:W-:Y:S02]  /*0730*/  @P1 MOV R90, R88 ;  /* 0x00000058005a1202 */ /* 0x000fe40000000f00 */
[----:B------:R-:W-:Y:S01]  /*0740*/  ISETP.GE.AND.EX P3, PT, R71, UR15, PT, P3 ;  /* 0x0000000f47007c0c */ /* 0x000fe2000bf66330 */
[C---:B------:R-:W-:Y:S02]  /*0750*/  @P1 IMAD R5, R83.reuse, R5, R0 ;  /* 0x0000000553051224 */ /* 0x040fe400078e0200 */
[----:B------:R-:W-:Y:S01]  /*0760*/  @P1 IMAD.WIDE.U32 R2, R83, R4, R90 ;  /* 0x0000000453021225 */ /* 0x000fe200078e005a */
[----:B------:R-:W2:Y:S01]  /*0770*/  @!P2 LDC.64 R22, c[0x0][0x288] ;  /* 0x0000a200ff16ab82 */ /* 0x000ea20000000a00 */
[----:B------:R-:W-:-:S03]  /*0780*/  ISETP.GT.U32.OR P3, PT, R85, 0x1df, P3 ;  /* 0x000001df5500780c */ /* 0x000fc60001f64470 */
[----:B------:R-:W-:Y:S02]  /*0790*/  @P1 IADD3 R3, R3, R5, RZ ;  /* 0x0000000503031210 */ /* 0x000fe40007ffe0ff */
[C---:B------:R-:W-:Y:S02]  /*07a0*/  @P1 SHF.L.U32 R15, R2.reuse, 0x2, RZ ;  /* 0x00000002020f1819 */ /* 0x040fe400000006ff */
[----:B------:R-:W4:Y:S01]  /*07b0*/  @!P0 LDC.64 R12, c[0x0][0x288] ;  /* 0x0000a200ff0c8b82 */ /* 0x000f220000000a00 */
[----:B------:R-:W-:Y:S01]  /*07c0*/  @P1 SHF.L.U64.HI R0, R2, 0x2, R3 ;  /* 0x0000000202001819 */ /* 0x000fe20000010203 */
[----:B---3--:R-:W-:Y:S01]  /*07d0*/  @!P4 IMAD R2, R77, R8, RZ ;  /* 0x000000084d02c224 */ /* 0x008fe200078e02ff */
[----:B------:R-:W-:Y:S02]  /*07e0*/  @!P4 MOV R3, R91 ;  /* 0x0000005b0003c202 */ /* 0x000fe40000000f00 */
[C---:B-1----:R-:W-:Y:S01]  /*07f0*/  @P1 IADD3 R10, P6, R15.reuse, R10, RZ ;  /* 0x0000000a0f0a1210 */ /* 0x042fe20007fde0ff */
[----:B------:R-:W-:Y:S01]  /*0800*/  @!P4 IMAD R5, R82, R9, R2 ;  /* 0x000000095205c224 */ /* 0x000fe200078e0202 */
[----:B------:R-:W-:Y:S01]  /*0810*/  @!P4 MOV R2, R88 ;  /* 0x000000580002c202 */ /* 0x000fe20000000f00 */
[----:B------:R-:W1:Y:S01]  /*0820*/  @!P4 LDC.64 R18, c[0x0][0x228] ;  /* 0x00008a00ff12cb82 */ /* 0x000e620000000a00 */
[----:B0-----:R-:W-:-:S02]  /*0830*/  @P1 IADD3 R14, P5, R15, R6, RZ ;  /* 0x000000060f0e1210 */ /* 0x001fc40007fbe0ff */
[----:B------:R-:W-:Y:S01]  /*0840*/  @P1 IADD3.X R11, R0, R11, RZ, P6, !PT ;  /* 0x0000000b000b1210 */ /* 0x000fe200037fe4ff */
[----:B------:R-:W-:Y:S01]  /*0850*/  @!P4 IMAD.WIDE.U32 R2, R82, R8, R2 ;  /* 0x000000085202c225 */ /* 0x000fe200078e0002 */
[----:B------:R-:W-:-:S03]  /*0860*/  @P1 IADD3.X R15, R0, R7, RZ, P5, !PT ;  /* 0x00000007000f1210 */ /* 0x000fc60002ffe4ff */
[----:B------:R-:W0:Y:S01]  /*0870*/  @!P0 LDC.64 R20, c[0x0][0x230] ;  /* 0x00008c00ff148b82 */ /* 0x000e220000000a00 */
[----:B------:R-:W-:Y:S02]  /*0880*/  @!P4 IADD3 R3, R3, R5, RZ ;  /* 0x000000050303c210 */ /* 0x000fe40007ffe0ff */
[C---:B------:R-:W-:Y:S02]  /*0890*/  @!P4 SHF.L.U32 R9, R2.reuse, 0x2, RZ ;  /* 0x000000020209c819 */ /* 0x040fe400000006ff */
[----:B------:R-:W-:Y:S02]  /*08a0*/  @!P4 SHF.L.U64.HI R0, R2, 0x2, R3 ;  /* 0x000000020200c819 */ /* 0x000fe40000010203 */
[----:B------:R-:W-:Y:S01]  /*08b0*/  @!P0 MOV R2, R88 ;  /* 0x0000005800028202 */ /* 0x000fe20000000f00 */
[----:B------:R-:W3:Y:S01]  /*08c0*/  @!P0 LDC.64 R24, c[0x0][0x228] ;  /* 0x00008a00ff188b82 */ /* 0x000ee20000000a00 */
[----:B------:R-:W-:Y:S01]  /*08d0*/  @!P0 MOV R3, R91 ;  /* 0x0000005b00038202 */ /* 0x000fe20000000f00 */
[----:B----4-:R-:W-:Y:S01]  /*08e0*/  @!P0 IMAD R6, R75, R12, RZ ;  /* 0x0000000c4b068224 */ /* 0x010fe200078e02ff */
[----:B------:R-:W-:-:S03]  /*08f0*/  @!P4 IADD3 R4, P5, R9, R16, RZ ;  /* 0x000000100904c210 */ /* 0x000fc60007fbe0ff */
[C---:B------:R-:W-:Y:S01]  /*0900*/  @!P0 IMAD R13, R81.reuse, R13, R6 ;  /* 0x0000000d510d8224 */ /* 0x040fe200078e0206 */
[----:B------:R-:W-:Y:S01]  /*0910*/  @!P4 IADD3.X R5, R0, R17, RZ, P5, !PT ;  /* 0x000000110005c210 */ /* 0x000fe20002ffe4ff */
[----:B------:R-:W-:Y:S01]  /*0920*/  @!P0 IMAD.WIDE.U32 R2, R81, R12, R2 ;  /* 0x0000000c51028225 */ /* 0x000fe200078e0002 */
[----:B------:R-:W-:Y:S01]  /*0930*/  @!P2 MOV R12, R88 ;  /* 0x00000058000ca202 */ /* 0x000fe20000000f00 */
[----:B------:R-:W4:Y:S01]  /*0940*/  @!P2 LDC.64 R26, c[0x0][0x230] ;  /* 0x00008c00ff1aab82 */ /* 0x000f220000000a00 */
[----:B-1----:R-:W-:Y:S01]  /*0950*/  @!P4 IADD3 R8, P6, R9, R18, RZ ;  /* 0x000000120908c210 */ /* 0x002fe20007fde0ff */
[-C--:B--2---:R-:W-:Y:S01]  /*0960*/  @!P2 IMAD R6, R73, R22.reuse, RZ ;  /* 0x000000164906a224 */ /* 0x084fe200078e02ff */
[----:B------:R-:W-:Y:S02]  /*0970*/  @!P0 IADD3 R3, R3, R13, RZ ;  /* 0x0000000d03038210 */ /* 0x000fe40007ffe0ff */
[----:B------:R-:W-:Y:S01]  /*0980*/  @!P2 MOV R13, R91 ;  /* 0x0000005b000da202 */ /* 0x000fe20000000f00 */
[----:B------:R-:W-:Y:S01]  /*0990*/  @!P2 IMAD R17, R80, R23, R6 ;  /* 0x000000175011a224 */ /* 0x000fe200078e0206 */
[----:B------:R-:W-:Y:S01]  /*09a0*/  @!P0 SHF.L.U32 R23, R2, 0x2, RZ ;  /* 0x0000000202178819 */ /* 0x000fe200000006ff */
[----:B------:R-:W1:Y:S01]  /*09b0*/  @!P3 LDC.64 R6, c[0x0][0x288] ;  /* 0x0000a200ff06bb82 */ /* 0x000e620000000a00 */
[----:B------:R-:W-:Y:S01]  /*09c0*/  @!P4 IADD3.X R9, R0, R19, RZ, P6, !PT ;  /* 0x000000130009c210 */ /* 0x000fe200037fe4ff */
[----:B------:R-:W-:Y:S01]  /*09d0*/  @!P2 IMAD.WIDE.U32 R12, R80, R22, R12 ;  /* 0x00000016500ca225 */ /* 0x000fe200078e000c */
[----:B------:R-:W-:-:S02]  /*09e0*/  @!P0 SHF.L.U64.HI R2, R2, 0x2, R3 ;  /* 0x0000000202028819 */ /* 0x000fc40000010203 */
[C---:B0-----:R-:W-:Y:S02]  /*09f0*/  @!P0 IADD3 R20, P5, R23.reuse, R20, RZ ;  /* 0x0000001417148210 */ /* 0x041fe40007fbe0ff */
[----:B---3--:R-:W-:Y:S01]  /*0a00*/  @!P0 IADD3 R22, P6, R23, R24, RZ ;  /* 0x0000001817168210 */ /* 0x008fe20007fde0ff */
[----:B------:R-:W0:Y:S01]  /*0a10*/  @!P2 LDC.64 R30, c[0x0][0x228] ;  /* 0x00008a00ff1eab82 */ /* 0x000e220000000a00 */
[----:B------:R-:W-:Y:S02]  /*0a20*/  @!P2 IADD3 R3, R13, R17, RZ ;  /* 0x000000110d03a210 */ /* 0x000fe40007ffe0ff */
[----:B------:R-:W-:Y:S02]  /*0a30*/  CS2R R16, SRZ ;  /* 0x0000000000107805 */ /* 0x000fe4000001ff00 */
[C---:B------:R-:W-:Y:S02]  /*0a40*/  @!P0 IADD3.X R21, R2.reuse, R21, RZ, P5, !PT ;  /* 0x0000001502158210 */ /* 0x040fe40002ffe4ff */
[----:B------:R-:W-:-:S02]  /*0a50*/  @!P0 IADD3.X R23, R2, R25, RZ, P6, !PT ;  /* 0x0000001902178210 */ /* 0x000fc400037fe4ff */
[----:B------:R-:W-:Y:S01]  /*0a60*/  @!P2 SHF.L.U64.HI R0, R12, 0x2, R3 ;  /* 0x000000020c00a819 */ /* 0x000fe20000010203 */
[----:B------:R-:W5:Y:S01]  /*0a70*/  @!P4 LDG.E.64 R16, desc[UR8][R8.64] ;  /* 0x000000080810c981 */ /* 0x000f62000c1e1b00 */
[----:B------:R-:W-:Y:S01]  /*0a80*/  ISETP.GE.U32.AND P5, PT, R76, UR14, PT ;  /* 0x0000000e4c007c0c */ /* 0x000fe2000bfa6070 */
[----:B------:R-:W2:Y:S01]  /*0a90*/  @!P3 LDC.64 R36, c[0x0][0x230] ;  /* 0x00008c00ff24bb82 */ /* 0x000ea20000000a00 */
[----:B------:R-:W-:Y:S02]  /*0aa0*/  MOV R3, RZ ;  /* 0x000000ff00037202 */ /* 0x000fe40000000f00 */
[----:B------:R-:W-:Y:S02]  /*0ab0*/  MOV R2, RZ ;  /* 0x000000ff00027202 */ /* 0x000fe40000000f00 */
[----:B------:R-:W-:Y:S02]  /*0ac0*/  ISETP.GE.AND.EX P5, PT, R69, UR15, PT, P5 ;  /* 0x0000000f45007c0c */ /* 0x000fe4000bfa6350 */
[----:B------:R-:W-:Y:S01]  /*0ad0*/  @!P2 SHF.L.U32 R29, R12, 0x2, RZ ;  /* 0x000000020c1da819 */ /* 0x000fe200000006ff */
[----:B------:R-:W3:Y:S01]  /*0ae0*/  @!P3 LDC.64 R34, c[0x0][0x228] ;  /* 0x00008a00ff22bb82 */ /* 0x000ee20000000a00 */
[----:B------:R4:W5:Y:S01]  /*0af0*/  @!P4 LDG.E.64 R2, desc[UR8][R4.64] ;  /* 0x000000080402c981 */ /* 0x000962000c1e1b00 */
[----:B------:R-:W-:Y:S01]  /*0b00*/  ISETP.GT.U32.OR P4, PT, R85, 0x1df, P5 ;  /* 0x000001df5500780c */ /* 0x000fe20002f84470 */
[----:B-1----:R-:W-:-:S04]  /*0b10*/  @!P3 IMAD R12, R71, R6, RZ ;  /* 0x00000006470cb224 */ /* 0x002fc800078e02ff */
[----:B------:R-:W-:-:S08]  /*0b20*/  @!P3 IMAD R25, R78, R7, R12 ;  /* 0x000000074e19b224 */ /* 0x000fd000078e020c */
[----:B------:R-:W1:Y:S01]  /*0b30*/  @!P4 LDC.64 R12, c[0x0][0x288] ;  /* 0x0000a200ff0ccb82 */ /* 0x000e620000000a00 */
[----:B----4-:R-:W-:Y:S02]  /*0b40*/  CS2R R4, SRZ ;  /* 0x0000000000047805 */ /* 0x010fe4000001ff00 */
[----:B------:R-:W-:-:S04]  /*0b50*/  CS2R R18, SRZ ;  /* 0x0000000000127805 */ /* 0x000fc8000001ff00 */
[----:B------:R4:W5:Y:S01]  /*0b60*/  @!P0 LDG.E.64 R4, desc[UR8][R20.64] ;  /* 0x0000000814048981 */ /* 0x000962000c1e1b00 */
[----:B------:R-:W-:Y:S01]  /*0b70*/  SHF.R.S32.HI R67, RZ, 0x1f, R74 ;  /* 0x0000001fff437819 */ /* 0x000fe2000001144a */
[----:B------:R-:W3:Y:S02]  /*0b80*/  @!P4 LDC.64 R32, c[0x0][0x230] ;  /* 0x00008c00ff20cb82 */ /* 0x000ee40000000a00 */
[----:B------:R0:W5:Y:S01]  /*0b90*/  @!P0 LDG.E.64 R18, desc[UR8][R22.64] ;  /* 0x0000000816128981 */ /* 0x000162000c1e1b00 */
[----:B----4-:R-:W-:-:S05]  /*0ba0*/  @!P4 MOV R21, R91 ;  /* 0x0000005b0015c202 */ /* 0x010fca0000000f00 */
[----:B------:R-:W4:Y:S01]  /*0bb0*/  @!P4 LDC.64 R38, c[0x0][0x228] ;  /* 0x00008a00ff26cb82 */ /* 0x000f220000000a00 */
[----:B-1----:R-:W-:-:S04]  /*0bc0*/  @!P4 IMAD R20, R69, R12, RZ ;  /* 0x0000000c4514c224 */ /* 0x002fc800078e02ff */
[----:B0-----:R-:W-:Y:S01]  /*0bd0*/  @!P4 IMAD R23, R76, R13, R20 ;  /* 0x0000000d4c17c224 */ /* 0x001fe200078e0214 */
[----:B------:R-:W-:Y:S02]  /*0be0*/  @!P4 MOV R20, R88 ;  /* 0x000000580014c202 */ /* 0x000fe40000000f00 */
[----:B------:R-:W-:-:S03]  /*0bf0*/  ISETP.GE.U32.AND P5, PT, R74, UR14, PT ;  /* 0x0000000e4a007c0c */ /* 0x000fc6000bfa6070 */
[----:B------:R-:W-:Y:S02]  /*0c00*/  @!P4 IMAD.WIDE.U32 R20, R76, R12, R20 ;  /* 0x0000000c4c14c225 */ /* 0x000fe400078e0014 */
[----:B------:R-:W0:Y:S01]  /*0c10*/  LDC.64 R12, c[0x0][0x248] ;  /* 0x00009200ff0c7b82 */ /* 0x000e220000000a00 */
[----:B------:R-:W-:-:S04]  /*0c20*/  ISETP.GE.AND.EX P5, PT, R67, UR15, PT, P5 ;  /* 0x0000000f43007c0c */ /* 0x000fc8000bfa6350 */
[----:B------:R-:W-:Y:S02]  /*0c30*/  ISETP.GT.U32.OR P5, PT, R85, 0x1df, P5 ;  /* 0x000001df5500780c */ /* 0x000fe40002fa4470 */
[----:B------:R-:W-:Y:S02]  /*0c40*/  SHF.R.S32.HI R65, RZ, 0x1f, R72 ;  /* 0x0000001fff417819 */ /* 0x000fe40000011448 */
[----:B------:R-:W-:Y:S02]  /*0c50*/  ISETP.GE.U32.AND P6, PT, R72, UR14, PT ;  /* 0x0000000e48007c0c */ /* 0x000fe4000bfc6070 */
[----:B------:R-:W-:Y:S02]  /*0c60*/  @!P3 MOV R8, R88 ;  /* 0x000000580008b202 */ /* 0x000fe40000000f00 */
[----:B------:R-:W-:Y:S02]  /*0c70*/  @!P3 MOV R9, R91 ;  /* 0x0000005b0009b202 */ /* 0x000fe40000000f00 */
[----:B------:R-:W-:Y:S01]  /*0c80*/  ISETP.GE.AND.EX P6, PT, R65, UR15, PT, P6 ;  /* 0x0000000f41007c0c */ /* 0x000fe2000bfc6360 */
[----:B------:R-:W-:-:S03]  /*0c90*/  @!P3 IMAD.WIDE.U32 R8, R78, R6, R8 ;  /* 0x000000064e08b225 */ /* 0x000fc600078e0008 */
[----:B------:R-:W-:Y:S01]  /*0ca0*/  ISETP.GT.U32.OR P6, PT, R85, 0x1df, P6 ;  /* 0x000001df5500780c */ /* 0x000fe200037c4470 */
[----:B------:R-:W1:Y:S01]  /*0cb0*/  @!P5 LDC.64 R6, c[0x0][0x288] ;  /* 0x0000a200ff06db82 */ /* 0x000e620000000a00 */
[----:B------:R-:W-:Y:S01]  /*0cc0*/  @!P2 IADD3 R26, P0, R29, R26, RZ ;  /* 0x0000001a1d1aa210 */ /* 0x000fe20007f1e0ff */
[----:B0-----:R-:W-:-:S03]  /*0cd0*/  IMAD.WIDE R12, R84, 0x8, R12 ;  /* 0x00000008540c7825 */ /* 0x001fc600078e020c */
[----:B------:R-:W-:Y:S02]  /*0ce0*/  @!P2 IADD3.X R27, R0, R27, RZ, P0, !PT ;  /* 0x0000001b001ba210 */ /* 0x000fe400007fe4ff */
[----:B------:R-:W-:Y:S01]  /*0cf0*/  @!P2 IADD3 R28, P0, R29, R30, RZ ;  /* 0x0000001e1d1ca210 */ /* 0x000fe20007f1e0ff */
[----:B------:R-:W0:Y:S01]  /*0d00*/  @!P5 LDC.64 R44, c[0x0][0x230] ;  /* 0x00008c00ff2cdb82 */ /* 0x000e220000000a00 */
[----:B------:R-:W-:Y:S01]  /*0d10*/  @!P3 IADD3 R9, R9, R25, RZ ;  /* 0x000000190909b210 */ /* 0x000fe20007ffe0ff */
[----:B------:R-:W4:Y:S01]  /*0d20*/  LDG.E.64 R12, desc[UR8][R12.64] ;  /* 0x000000080c0c7981 */ /* 0x000f22000c1e1b00 */
[----:B------:R-:W-:Y:S02]  /*0d30*/  @!P3 SHF.L.U32 R25, R8, 0x2, RZ ;  /* 0x000000020819b819 */ /* 0x000fe400000006ff */
[----:B------:R-:W-:Y:S02]  /*0d40*/  @!P2 IADD3.X R29, R0, R31, RZ, P0, !PT ;  /* 0x0000001f001da210 */ /* 0x000fe400007fe4ff */
[----:B------:R-:W-:Y:S01]  /*0d50*/  @!P3 SHF.L.U64.HI R0, R8, 0x2, R9 ;  /* 0x000000020800b819 */ /* 0x000fe20000010209 */
[----:B------:R-:W0:Y:S01]  /*0d60*/  @!P5 LDC.64 R46, c[0x0][0x228] ;  /* 0x00008a00ff2edb82 */ /* 0x000e220000000a00 */
[----:B--2---:R-:W-:-:S02]  /*0d70*/  @!P3 IADD3 R30, P0, R25, R36, RZ ;  /* 0x00000024191eb210 */ /* 0x004fc40007f1e0ff */
[----:B------:R-:W-:Y:S02]  /*0d80*/  @!P4 IADD3 R21, R21, R23, RZ ;  /* 0x000000171515c210 */ /* 0x000fe40007ffe0ff */
[----:B------:R-:W-:-:S03]  /*0d90*/  @!P3 IADD3.X R31, R0, R37, RZ, P0, !PT ;  /* 0x00000025001fb210 */ /* 0x000fc600007fe4ff */
[----:B------:R-:W2:Y:S01]  /*0da0*/  @!P6 LDC.64 R8, c[0x0][0x288] ;  /* 0x0000a200ff08eb82 */ /* 0x000ea20000000a00 */
[----:B---3--:R-:W-:Y:S02]  /*0db0*/  @!P3 IADD3 R34, P0, R25, R34, RZ ;  /* 0x000000221922b210 */ /* 0x008fe40007f1e0ff */
[----:B------:R-:W-:Y:S02]  /*0dc0*/  @!P4 SHF.L.U32 R23, R20, 0x2, RZ ;  /* 0x000000021417c819 */ /* 0x000fe400000006ff */
[----:B------:R-:W-:Y:S02]  /*0dd0*/  @!P3 IADD3.X R35, R0, R35, RZ, P0, !PT ;  /* 0x000000230023b210 */ /* 0x000fe400007fe4ff */
[----:B------:R-:W-:Y:S01]  /*0de0*/  @!P4 SHF.L.U64.HI R0, R20, 0x2, R21 ;  /* 0x000000021400c819 */ /* 0x000fe20000010215 */
[----:B-1----:R-:W-:Y:S01]  /*0df0*/  @!P5 IMAD R22, R67, R6, RZ ;  /* 0x000000064316d224 */ /* 0x002fe200078e02ff */
[----:B------:R-:W-:Y:S01]  /*0e00*/  @!P5 MOV R20, R88 ;  /* 0x000000580014d202 */ /* 0x000fe20000000f00 */
[----:B------:R-:W1:Y:S01]  /*0e10*/  @!P6 LDC.64 R48, c[0x0][0x230] ;  /* 0x00008c00ff30eb82 */ /* 0x000e620000000a00 */
[----:B------:R-:W-:Y:S01]  /*0e20*/  @!P5 MOV R21, R91 ;  /* 0x0000005b0015d202 */ /* 0x000fe20000000f00 */
[C---:B------:R-:W-:Y:S01]  /*0e30*/  @!P5 IMAD R25, R74.reuse, R7, R22 ;  /* 0x000000074a19d224 */ /* 0x040fe200078e0216 */
[----:B------:R-:W-:Y:S01]  /*0e40*/  @!P4 IADD3 R32, P0, R23, R32, RZ ;  /* 0x000000201720c210 */ /* 0x000fe20007f1e0ff */
[----:B------:R-:W-:-:S03]  /*0e50*/  @!P5 IMAD.WIDE.U32 R20, R74, R6, R20 ;  /* 0x000000064a14d225 */ /* 0x000fc600078e0014 */
[C---:B------:R-:W-:Y:S01]  /*0e60*/  @!P4 IADD3.X R33, R0.reuse, R33, RZ, P0, !PT ;  /* 0x000000210021c210 */ /* 0x040fe200007fe4ff */
[----:B------:R-:W3:Y:S01]  /*0e70*/  @!P6 LDC.64 R6, c[0x0][0x228] ;  /* 0x00008a00ff06eb82 */ /* 0x000ee20000000a00 */
[----:B----4-:R-:W-:Y:S02]  /*0e80*/  @!P4 IADD3 R38, P0, R23, R38, RZ ;  /* 0x000000261726c210 */ /* 0x010fe40007f1e0ff */
[----:B------:R-:W-:Y:S02]  /*0e90*/  @!P5 IADD3 R21, R21, R25, RZ ;  /* 0x000000191515d210 */ /* 0x000fe40007ffe0ff */
[----:B------:R-:W-:Y:S01]  /*0ea0*/  @!P4 IADD3.X R39, R0, R39, RZ, P0, !PT ;  /* 0x000000270027c210 */ /* 0x000fe200007fe4ff */
[----:B--2---:R-:W-:Y:S01]  /*0eb0*/  @!P6 IMAD R22, R65, R8, RZ ;  /* 0x000000084116e224 */ /* 0x004fe200078e02ff */
[C---:B------:R-:W-:Y:S02]  /*0ec0*/  @!P5 SHF.L.U32 R23, R20.reuse, 0x2, RZ ;  /* 0x000000021417d819 */ /* 0x040fe400000006ff */
[----:B------:R-:W-:-:S02]  /*0ed0*/  @!P5 SHF.L.U64.HI R0, R20, 0x2, R21 ;  /* 0x000000021400d819 */ /* 0x000fc40000010215 */
[----:B------:R-:W-:Y:S02]  /*0ee0*/  @!P6 MOV R20, R88 ;  /* 0x000000580014e202 */ /* 0x000fe40000000f00 */
[----:B------:R-:W-:Y:S01]  /*0ef0*/  @!P6 MOV R21, R91 ;  /* 0x0000005b0015e202 */ /* 0x000fe20000000f00 */
[C---:B------:R-:W-:Y:S01]  /*0f00*/  @!P6 IMAD R25, R72.reuse, R9, R22 ;  /* 0x000000094819e224 */ /* 0x040fe200078e0216 */
[----:B0-----:R-:W-:Y:S01]  /*0f10*/  @!P5 IADD3 R44, P0, R23, R44, RZ ;  /* 0x0000002c172cd210 */ /* 0x001fe20007f1e0ff */
[----:B------:R-:W-:-:S03]  /*0f20*/  @!P6 IMAD.WIDE.U32 R8, R72, R8, R20 ;  /* 0x000000084808e225 */ /* 0x000fc600078e0014 */
[----:B------:R-:W-:Y:S02]  /*0f30*/  @!P5 IADD3.X R45, R0, R45, RZ, P0, !PT ;  /* 0x0000002d002dd210 */ /* 0x000fe400007fe4ff */
[----:B------:R-:W-:Y:S02]  /*0f40*/  @!P5 IADD3 R46, P0, R23, R46, RZ ;  /* 0x0000002e172ed210 */ /* 0x000fe40007f1e0ff */
[----:B------:R-:W-:Y:S02]  /*0f50*/  @!P6 IADD3 R9, R9, R25, RZ ;  /* 0x000000190909e210 */ /* 0x000fe40007ffe0ff */
[----:B------:R-:W-:Y:S02]  /*0f60*/  @!P6 SHF.L.U32 R51, R8, 0x2, RZ ;  /* 0x000000020833e819 */ /* 0x000fe400000006ff */
[----:B------:R-:W-:Y:S02]  /*0f70*/  @!P5 IADD3.X R47, R0, R47, RZ, P0, !PT ;  /* 0x0000002f002fd210 */ /* 0x000fe400007fe4ff */
[----:B------:R-:W-:-:S02]  /*0f80*/  @!P6 SHF.L.U64.HI R8, R8, 0x2, R9 ;  /* 0x000000020808e819 */ /* 0x000fc40000010209 */
[----:B-1----:R-:W-:-:S04]  /*0f90*/  @!P6 IADD3 R48, P0, R51, R48, RZ ;  /* 0x000000303330e210 */ /* 0x002fc80007f1e0ff */
[C---:B------:R-:W-:Y:S02]  /*0fa0*/  @!P6 IADD3.X R49, R8.reuse, R49, RZ, P0, !PT ;  /* 0x000000310831e210 */ /* 0x040fe400007fe4ff */
[----:B---3--:R-:W-:Y:S02]  /*0fb0*/  @!P6 IADD3 R50, P0, R51, R6, RZ ;  /* 0x000000063332e210 */ /* 0x008fe40007f1e0ff */
[----:B------:R-:W-:Y:S02]  /*0fc0*/  CS2R R20, SRZ ;  /* 0x0000000000147805 */ /* 0x000fe4000001ff00 */
[----:B------:R-:W-:Y:S02]  /*0fd0*/  CS2R R22, SRZ ;  /* 0x0000000000167805 */ /* 0x000fe4000001ff00 */
[----:B------:R-:W-:Y:S02]  /*0fe0*/  @!P6 IADD3.X R51, R8, R7, RZ, P0, !PT ;  /* 0x000000070833e210 */ /* 0x000fe400007fe4ff */
[----:B------:R-:W-:-:S02]  /*0ff0*/  CS2R R6, SRZ ;  /* 0x0000000000067805 */ /* 0x000fc4000001ff00 */
[----:B------:R-:W-:Y:S01]  /*1000*/  CS2R R8, SRZ ;  /* 0x0000000000087805 */ /* 0x000fe2000001ff00 */
[----:B------:R0:W5:Y:S01]  /*1010*/  @P1 LDG.E.64 R20, desc[UR8][R14.64] ;  /* 0x000000080e141981 */ /* 0x000162000c1e1b00 */
[----:B------:R-:W-:-:S03]  /*1020*/  CS2R R36, SRZ ;  /* 0x0000000000247805 */ /* 0x000fc6000001ff00 */
[----:B------:R1:W5:Y:S04]  /*1030*/  @!P2 LDG.E.64 R6, desc[UR8][R26.64] ;  /* 0x000000081a06a981 */ /* 0x000368000c1e1b00 */
[----:B------:R2:W5:Y:S01]  /*1040*/  @!P2 LDG.E.64 R22, desc[UR8][R28.64] ;  /* 0x000000081c16a981 */ /* 0x000562000c1e1b00 */
[----:B0-----:R-:W-:-:S03]  /*1050*/  CS2R R14, SRZ ;  /* 0x00000000000e7805 */ /* 0x001fc6000001ff00 */
[----:B------:R0:W5:Y:S01]  /*1060*/  @!P3 LDG.E.64 R8, desc[UR8][R30.64] ;  /* 0x000000081e08b981 */ /* 0x000162000c1e1b00 */
[----:B-1----:R-:W-:-:S03]  /*1070*/  CS2R R26, SRZ ;  /* 0x00000000001a7805 */ /* 0x002fc6000001ff00 */
[----:B------:R-:W5:Y:S01]  /*1080*/  @!P5 LDG.E.64 R14, desc[UR8][R44.64] ;  /* 0x000000082c0ed981 */ /* 0x000f62000c1e1b00 */
[----:B--2---:R-:W-:-:S03]  /*1090*/  CS2R R28, SRZ ;  /* 0x00000000001c7805 */ /* 0x004fc6000001ff00 */
[----:B------:R-:W5:Y:S01]  /*10a0*/  @!P4 LDG.E.64 R26, desc[UR8][R38.64] ;  /* 0x00000008261ac981 */ /* 0x000f62000c1e1b00 */
[----:B0-----:R-:W-:-:S03]  /*10b0*/  CS2R R30, SRZ ;  /* 0x00000000001e7805 */ /* 0x001fc6000001ff00 */
[----:B------:R-:W5:Y:S04]  /*10c0*/  @!P5 LDG.E.64 R28, desc[UR8][R46.64] ;  /* 0x000000082e1cd981 */ /* 0x000f68000c1e1b00 */
[----:B------:R-:W5:Y:S04]  /*10d0*/  @!P6 LDG.E.64 R36, desc[UR8][R48.64] ;  /* 0x000000083024e981 */ /* 0x000f68000c1e1b00 */
[----:B------:R-:W5:Y:S01]  /*10e0*/  @!P6 LDG.E.64 R30, desc[UR8][R50.64] ;  /* 0x00000008321ee981 */ /* 0x000f62000c1e1b00 */
[----:B------:R-:W-:Y:S02]  /*10f0*/  MOV R68, 0x3f800000 ;  /* 0x3f80000000447802 */ /* 0x000fe40000000f00 */
[----:B------:R-:W-:-:S02]  /*1100*/  CS2R R42, SRZ ;  /* 0x00000000002a7805 */ /* 0x000fc4000001ff00 */
[----:B------:R-:W-:-:S04]  /*1110*/  CS2R R24, SRZ ;  /* 0x0000000000187805 */ /* 0x000fc8000001ff00 */
[----:B------:R0:W5:Y:S01]  /*1120*/  @P1 LDG.E.64 R42, desc[UR8][R10.64] ;  /* 0x000000080a2a1981 */ /* 0x000162000c1e1b00 */
[----:B------:R-:W-:Y:S03]  /*1130*/  BSSY B0, `(.L_x_2108) ;  /* 0x0000017000007945 */ /* 0x000fe60003800000 */
[----:B------:R1:W5:Y:S01]  /*1140*/  @!P3 LDG.E.64 R24, desc[UR8][R34.64] ;  /* 0x000000082218b981 */ /* 0x000362000c1e1b00 */
[----:B0-----:R-:W-:Y:S02]  /*1150*/  CS2R R10, SRZ ;  /* 0x00000000000a7805 */ /* 0x001fe4000001ff00 */
[----:B-1----:R-:W-:-:S04]  /*1160*/  CS2R R34, SRZ ;  /* 0x0000000000227805 */ /* 0x002fc8000001ff00 */
[----:B------:R0:W5:Y:S02]  /*1170*/  @!P4 LDG.E.64 R10, desc[UR8][R32.64] ;  /* 0x00000008200ac981 */ /* 0x000164000c1e1b00 */
[----:B0-----:R-:W-:Y:S01]  /*1180*/  CS2R R32, SRZ ;  /* 0x0000000000207805 */ /* 0x001fe2000001ff00 */
[----:B------:R-:W-:-:S05]  /*1190*/  FFMA.FTZ R13, -R12, R12, R13 ;  /* 0x0000000c0c0d7223 */ /* 0x000fca000001010d */
[----:B------:R-:W-:-:S13]  /*11a0*/  FSETP.GTU.FTZ.AND P0, PT, R13, RZ, PT ;  /* 0x000000ff0d00720b */ /* 0x000fda0003f1c000 */
[----:B------:R-:W0:Y:S02]  /*11b0*/  @P0 LDC R0, c[0x0][0x250] ;  /* 0x00009400ff000b82 */ /* 0x000e240000000800 */
[----:B0-----:R-:W-:-:S04]  /*11c0*/  @P0 FADD.FTZ R0, R13, R0 ;  /* 0x000000000d000221 */ /* 0x001fc80000010000 */
[----:B------:R0:W1:Y:S01]  /*11d0*/  @P0 MUFU.RSQ R68, R0 ;  /* 0x0000000000440308 */ /* 0x0000620000001400 */
[----:B------:R-:W-:-:S13]  /*11e0*/  ISETP.GT.U32.AND P0, PT, R85, 0x1df, PT ;  /* 0x000001df5500780c */ /* 0x000fda0003f04070 */
[----:B0-----:R-:W-:Y:S05]  /*11f0*/  @P0 BRA `(.L_x_2109) ;  /* 0x0000000000280947 */ /* 0x001fea0003800000 */
[----:B------:R-:W-:Y:S01]  /*1200*/  ISETP.NE.AND P0, PT, RZ, UR10, PT ;  /* 0x0000000aff007c0c */ /* 0x000fe2000bf05270 */
[----:B------:R-:W0:Y:S01]  /*1210*/  LDC.64 R32, c[0x0][0x238] ;  /* 0x00008e00ff207b82 */ /* 0x000e220000000a00 */
[----:B------:R-:W-:-:S04]  /*1220*/  IADD3 R41, R86, R41, RZ ;  /* 0x0000002956297210 */ /* 0x000fc80007ffe0ff */
[----:B------:R-:W-:-:S07]  /*1230*/  SHF.R.S32.HI R0, RZ, 0x1f, R41 ;  /* 0x0000001fff007819 */ /* 0x000fce0000011429 */
[----:B------:R-:W2:Y:S01]  /*1240*/  @P0 LDC.64 R38, c[0x0][0x240] ;  /* 0x00009000ff260b82 */ /* 0x000ea20000000a00 */
[----:B0-----:R-:W-:-:S06]  /*1250*/  IMAD.WIDE R32, R41, 0x4, R32 ;  /* 0x0000000429207825 */ /* 0x001fcc00078e0220 */
[----:B------:R-:W5:Y:S01]  /*1260*/  LDG.E.64 R32, desc[UR8][R32.64] ;  /* 0x0000000820207981 */ /* 0x000f62000c1e1b00 */
[----:B--2---:R-:W-:-:S04]  /*1270*/  @P0 LEA R38, P2, R41, R38, 0x2 ;  /* 0x0000002629260211 */ /* 0x004fc800078410ff */
[----:B------:R-:W-:-:S05]  /*1280*/  @P0 LEA.HI.X R39, R41, R39, R0, 0x2, P2 ;  /* 0x0000002729270211 */ /* 0x000fca00010f1400 */
[----:B------:R0:W5:Y:S04]  /*1290*/  @P0 LDG.E.64 R34, desc[UR8][R38.64] ;  /* 0x0000000826220981 */ /* 0x000168000c1e1b00 */
.L_x_2109:
[----:B------:R-:W-:Y:S05]  /*12a0*/  BSYNC B0 ;  /* 0x0000000000007941 */ /* 0x000fea0003800000 */
.L_x_2108:
[----:B------:R-:W-:Y:S01]  /*12b0*/  ISETP.NE.AND P5, PT, RZ, UR10, PT ;  /* 0x0000000aff007c0c */ /* 0x000fe2000bfa5270 */
[C---:B-----5:R-:W-:Y:S01]  /*12c0*/  FADD.FTZ R59, -R12.reuse, R42 ;  /* 0x0000002a0c3b7221 */ /* 0x060fe20000010100 */
[C---:B------:R-:W-:Y:S01]  /*12d0*/  FADD.FTZ R43, -R12.reuse, R43 ;  /* 0x0000002b0c2b7221 */ /* 0x040fe20000010100 */
[C---:B------:R-:W-:Y:S01]  /*12e0*/  FADD.FTZ R45, -R12.reuse, R2 ;  /* 0x000000020c2d7221 */ /* 0x040fe20000010100 */
[----:B------:R-:W-:Y:S01]  /*12f0*/  FADD.FTZ R47, -R12, R3 ;  /* 0x000000030c2f7221 */ /* 0x000fe20000010100 */
[----:B0-----:R-:W-:Y:S01]  /*1300*/  MOV R39, R20 ;  /* 0x0000001400277202 */ /* 0x001fe20000000f00 */
[-C--:B-1----:R-:W-:Y:S01]  /*1310*/  FMUL.FTZ R59, R59, R68.reuse ;  /* 0x000000443b3b7220 */ /* 0x082fe20000410000 */
        /* <DEDUP_REMOVED lines=22> */
.L_x_2110:
[----:B------:R-:W-:Y:S01]  /*1480*/  FMUL.FTZ R2, R39, R32 ;  /* 0x0000002027027220 */ /* 0x000fe20000410000 */
        /* <DEDUP_REMOVED lines=20> */
[----:B-1----:R-:W-:-:S03]  /*15d0*/  FADD.FTZ R50, -R48, 1 ;  /* 0x3f80000030327421 */ /* 0x002fc60000010100 */
[----:B------:R-:W-:Y:S01]  /*15e0*/  FMUL.FTZ R38, R49, R38 ;  /* 0x0000002631267220 */ /* 0x000fe20000410000 */
[----:B------:R-:W-:Y:S01]  /*15f0*/  FFMA.FTZ R50, R41, R50, 1 ;  /* 0x3f80000029327423 */ /* 0x000fe20000010032 */
[----:B------:R-:W-:-:S04]  /*1600*/  FMUL.FTZ R41, R17, R48 ;  /* 0x0000003011297220 */ /* 0x000fc80000410000 */
[----:B------:R-:W-:-:S07]  /*1610*/  FMUL.FTZ R41, R41, R50 ;  /* 0x0000003229297220 */ /* 0x000fce0000410000 */
.L_x_2111:
        /* <DEDUP_REMOVED lines=31> */
.L_x_2112:
        /* <DEDUP_REMOVED lines=31> */
.L_x_2113:
        /* <DEDUP_REMOVED lines=31> */
.L_x_2114:
[----:B------:R-:W-:Y:S01]  /*1bf0*/  FFMA.FTZ R52, R6, R48, R13 ;  /* 0x0000003006347223 */ /* 0x000fe2000001000d */
[----:B------:R-:W-:Y:S01]  /*1c00*/  FMUL.FTZ R50, R46, R32 ;  /* 0x000000202e327220 */ /* 0x000fe20000410000 */
[----:B------:R-:W-:Y:S01]  /*1c10*/  FADD.FTZ R49, R48, R49 ;  /* 0x0000003130317221 */ /* 0x000fe20000010000 */
[----:B------:R-:W-:Y:S01]  /*1c20*/  FMUL.FTZ R48, R47, R33 ;  /* 0x000000212f307220 */ /* 0x000fe20000410000 */
[----:B------:R-:W-:Y:S01]  /*1c30*/  FADD.FTZ R51, -R12, R11 ;  /* 0x0000000b0c337221 */ /* 0x000fe20000010100 */
[----:B------:R-:W-:Y:S01]  /*1c40*/  FFMA.FTZ R13, R9, R50, R52 ;  /* 0x00000032090d7223 */ /* 0x000fe20000010034 */
[----:B------:R-:W-:-:S03]  /*1c50*/  FADD.FTZ R49, R49, R50 ;  /* 0x0000003231317221 */ /* 0x000fc60000010000 */
[----:B------:R-:W-:Y:S01]  /*1c60*/  FFMA.FTZ R92, R8, R48, R13 ;  /* 0x00000030085c7223 */ /* 0x000fe2000001000d */
[----:B------:R-:W-:Y:S01]  /*1c70*/  FADD.FTZ R13, -R12, R10 ;  /* 0x0000000a0c0d7221 */ /* 0x000fe20000010100 */
[----:B------:R-:W-:Y:S01]  /*1c80*/  FADD.FTZ R57, R48, R49 ;  /* 0x0000003130397221 */ /* 0x000fe20000010000 */
[----:B------:R-:W-:Y:S01]  /*1c90*/  MOV R48, R26 ;  /* 0x0000001a00307202 */ /* 0x000fe20000000f00 */
[-C--:B------:R-:W-:Y:S01]  /*1ca0*/  FMUL.FTZ R10, R51, R68.reuse ;  /* 0x00000044330a7220 */ /* 0x080fe20000410000 */
[----:B------:R-:W-:Y:S01]  /*1cb0*/  MOV R49, R27 ;  /* 0x0000001b00317202 */ /* 0x000fe20000000f00 */
        /* <DEDUP_REMOVED lines=17> */
[----:B------:R-:W-:-:S03]  /*1dd0*/  FMUL.FTZ R48, R26, R51 ;  /* 0x000000331a307220 */ /* 0x000fc60000410000 */
[----:B------:R-:W-:Y:S01]  /*1de0*/  FMUL.FTZ R49, R49, R56 ;  /* 0x0000003831317220 */ /* 0x000fe20000410000 */
[----:B------:R-:W-:-:S07]  /*1df0*/  FMUL.FTZ R48, R48, R13 ;  /* 0x0000000d30307220 */ /* 0x000fce0000410000 */
.L_x_2115:
[----:B------:R-:W-:Y:S01]  /*1e00*/  FMUL.FTZ R50, R48, R32 ;  /* 0x0000002030327220 */ /* 0x000fe20000410000 */
[C---:B------:R-:W-:Y:S01]  /*1e10*/  FADD.FTZ R53, -R12.reuse, R14 ;  /* 0x0000000e0c357221 */ /* 0x040fe20000010100 */
[----:B------:R-:W-:Y:S01]  /*1e20*/  FMUL.FTZ R14, R49, R33 ;  /* 0x00000021310e7220 */ /* 0x000fe20000410000 */
[C---:B------:R-:W-:Y:S01]  /*1e30*/  FADD.FTZ R15, -R12.reuse, R15 ;  /* 0x0000000f0c0f7221 */ /* 0x040fe20000010100 */
[----:B------:R-:W-:Y:S01]  /*1e40*/  FFMA.FTZ R13, R11, R50, R92 ;  /* 0x000000320b0d7223 */ /* 0x000fe2000001005c */
        /* <DEDUP_REMOVED lines=22> */
[----:B------:R-:W-:-:S04]  /*1fb0*/  FFMA.FTZ R53, R14, R53, 1 ;  /* 0x3f8000000e357423 */ /* 0x000fc80000010035 */
[----:B------:R-:W-:Y:S01]  /*1fc0*/  FMUL.FTZ R36, R36, R53 ;  /* 0x0000003524247220 */ /* 0x000fe20000410000 */
[----:B-1----:R-:W-:Y:S01]  /*1fd0*/  FADD.FTZ R14, -R52, 1 ;  /* 0x3f800000340e7421 */ /* 0x002fe20000010100 */
[----:B------:R-:W-:-:S03]  /*1fe0*/  FMUL.FTZ R37, R29, R52 ;  /* 0x000000341d257220 */ /* 0x000fc60000410000 */
[----:B------:R-:W-:-:S04]  /*1ff0*/  FFMA.FTZ R14, R15, R14, 1 ;  /* 0x3f8000000f0e7423 */ /* 0x000fc8000001000e */
[----:B------:R-:W-:-:S07]  /*2000*/  FMUL.FTZ R37, R37, R14 ;  /* 0x0000000e25257220 */ /* 0x000fce0000410000 */
.L_x_2116:
[----:B------:R-:W-:Y:S01]  /*2010*/  FMUL.FTZ R14, R36, R32 ;  /* 0x00000020240e7220 */ /* 0x000fe20000410000 */
[----:B------:R-:W-:-:S03]  /*2020*/  MOV R50, R30 ;  /* 0x0000001e00327202 */ /* 0x000fc60000000f00 */
[----:B------:R-:W-:Y:S01]  /*2030*/  FFMA.FTZ R15, R13, R14, R54 ;  /* 0x0000000e0d0f7223 */ /* 0x000fe20000010036 */
[----:B------:R-:W-:Y:S01]  /*2040*/  FADD.FTZ R51, R87, R14 ;  /* 0x0000000e57337221 */ /* 0x000fe20000010000 */
[----:B------:R-:W-:-:S04]  /*2050*/  FMUL.FTZ R14, R37, R33 ;  /* 0x00000021250e7220 */ /* 0x000fc80000410000 */
[----:B------:R-:W-:Y:S01]  /*2060*/  FFMA.FTZ R92, R12, R14, R15 ;  /* 0x0000000e0c5c7223 */ /* 0x000fe2000001000f */
[----:B------:R-:W-:Y:S01]  /*2070*/  FADD.FTZ R87, R14, R51 ;  /* 0x000000330e577221 */ /* 0x000fe20000010000 */
[-C--:B------:R-:W-:Y:S01]  /*2080*/  FMUL.FTZ R15, R55, R68.reuse ;  /* 0x00000044370f7220 */ /* 0x080fe20000410000 */
[----:B------:R-:W-:Y:S01]  /*2090*/  FMUL.FTZ R14, R57, R68 ;  /* 0x00000044390e7220 */ /* 0x000fe20000410000 */
[----:B------:R-:W-:Y:S01]  /*20a0*/  MOV R51, R31 ;  /* 0x0000001f00337202 */ /* 0x000fe20000000f00 */
        /* <DEDUP_REMOVED lines=19> */
.L_x_2117:
[----:B------:R-:W-:Y:S01]  /*21e0*/  FMUL.FTZ R52, R50, R32 ;  /* 0x0000002032347220 */ /* 0x000fe20000410000 */
[----:B------:R-:W-:Y:S01]  /*21f0*/  FMUL.FTZ R57, R51, R33 ;  /* 0x0000002133397220 */ /* 0x000fe20000410000 */
[----:B------:R-:W-:Y:S01]  /*2200*/  ISETP.GT.AND P0, PT, R66, 0x1e, PT ;  /* 0x0000001e4200780c */ /* 0x000fe20003f04270 */
[----:B------:R-:W-:Y:S01]  /*2210*/  FFMA.FTZ R54, R59, R39, RZ ;  /* 0x000000273b367223 */ /* 0x000fe200000100ff */
[----:B------:R-:W-:Y:S01]  /*2220*/  FFMA.FTZ R53, R15, R52, R92 ;  /* 0x000000340f357223 */ /* 0x000fe2000001005c */
[----:B------:R-:W-:Y:S01]  /*2230*/  FADD.FTZ R52, R87, R52 ;  /* 0x0000003457347221 */ /* 0x000fe20000010000 */
[----:B------:R-:W-:Y:S01]  /*2240*/  FADD.FTZ R39, RZ, R39 ;  /* 0x00000027ff277221 */ /* 0x000fe20000010000 */
[----:B------:R-:W-:Y:S01]  /*2250*/  FFMA.FTZ R54, R3, R38, R54 ;  /* 0x0000002603367223 */ /* 0x000fe20000010036 */
[----:B------:R-:W-:Y:S01]  /*2260*/  FFMA.FTZ R56, R14, R57, R53 ;  /* 0x000000390e387223 */ /* 0x000fe20000010035 */
[----:B------:R-:W-:Y:S01]  /*2270*/  FADD.FTZ R57, R57, R52 ;  /* 0x0000003439397221 */ /* 0x000fe20000010000 */
[----:B------:R-:W-:Y:S01]  /*2280*/  FADD.FTZ R55, R39, R38 ;  /* 0x0000002627377221 */ /* 0x000fe20000010000 */
[----:B------:R-:W-:Y:S01]  /*2290*/  FFMA.FTZ R39, R0, R40, RZ ;  /* 0x0000002800277223 */ /* 0x000fe200000100ff */
[----:B------:R-:W-:Y:S01]  /*22a0*/  FADD.FTZ R38, RZ, R40 ;  /* 0x00000028ff267221 */ /* 0x000fe20000010000 */
[----:B------:R-:W0:Y:S01]  /*22b0*/  SHFL.DOWN PT, R53, R56, 0x1, 0x1f ;  /* 0x08201f0038357f89 */ /* 0x000e2200000e0000 */
[----:B------:R-:W1:Y:S01]  /*22c0*/  S2UR UR11, SR_CgaCtaId ;  /* 0x00000000000b79c3 */ /* 0x000e620000008800 */
[----:B------:R-:W-:Y:S01]  /*22d0*/  FFMA.FTZ R39, R2, R41, R39 ;  /* 0x0000002902277223 */ /* 0x000fe20000010027 */
[----:B------:R-:W-:Y:S01]  /*22e0*/  FADD.FTZ R38, R38, R41 ;  /* 0x0000002926267221 */ /* 0x000fe20000010000 */
[----:B------:R-:W2:Y:S01]  /*22f0*/  SHFL.DOWN PT, R52, R57, 0x1, 0x1f ;  /* 0x08201f0039347f89 */ /* 0x000ea200000e0000 */
        /* <DEDUP_REMOVED lines=18> */
[----:B------:R-:W-:Y:S01]  /*2420*/  ISETP.NE.AND P2, PT, R85, RZ, PT ;  /* 0x000000ff5500720c */ /* 0x000fe20003f45270 */
[----:B0-----:R-:W-:Y:S01]  /*2430*/  @!P0 FADD.FTZ R56, R56, R53 ;  /* 0x0000003538388221 */ /* 0x001fe20000010000 */
[----:B-1----:R-:W-:Y:S01]  /*2440*/  ULEA UR5, UR11, UR5, 0x18 ;  /* 0x000000050b057291 */ /* 0x002fe2000f8ec03f */
[----:B------:R-:W-:Y:S01]  /*2450*/  FADD.FTZ R55, R55, R36 ;  /* 0x0000002437377221 */ /* 0x000fe20000010000 */
[----:B------:R-:W-:Y:S01]  /*2460*/  FFMA.FTZ R54, R13, R36, R54 ;  /* 0x000000240d367223 */ /* 0x000fe20000010036 */
[----:B--2---:R-:W-:Y:S01]  /*2470*/  @!P0 FADD.FTZ R57, R57, R52 ;  /* 0x0000003439398221 */ /* 0x004fe20000010000 */
[----:B------:R-:W0:Y:S01]  /*2480*/  SHFL.DOWN PT, R53, R56, 0x2, 0x1f ;  /* 0x08401f0038357f89 */ /* 0x000e2200000e0000 */
[----:B------:R-:W-:Y:S01]  /*2490*/  ISETP.GT.AND P0, PT, R66, 0x1d, PT ;  /* 0x0000001d4200780c */ /* 0x000fe20003f04270 */
[----:B------:R-:W-:Y:S01]  /*24a0*/  FADD.FTZ R40, R40, R37 ;  /* 0x0000002528287221 */ /* 0x000fe20000010000 */
[----:B------:R-:W-:Y:S01]  /*24b0*/  FFMA.FTZ R41, R12, R37, R41 ;  /* 0x000000250c297223 */ /* 0x000fe20000010029 */
[----:B------:R-:W1:Y:S01]  /*24c0*/  SHFL.DOWN PT, R52, R57, 0x2, 0x1f ;  /* 0x08401f0039347f89 */ /* 0x000e6200000e0000 */
[----:B------:R-:W-:Y:S01]  /*24d0*/  FFMA.FTZ R36, R15, R50, R54 ;  /* 0x000000320f247223 */ /* 0x000fe20000010036 */
[C---:B------:R-:W-:Y:S01]  /*24e0*/  LEA R87, R85.reuse, UR5, 0x4 ;  /* 0x0000000555577c11 */ /* 0x040fe2000f8e20ff */
[----:B------:R-:W-:Y:S01]  /*24f0*/  FFMA.FTZ R37, R14, R51, R41 ;  /* 0x000000330e257223 */ /* 0x000fe20000010029 */
[----:B------:R-:W-:Y:S01]  /*2500*/  BSSY B0, `(.L_x_2118) ;  /* 0x000003f000007945 */ /* 0x000fe20003800000 */
[----:B------:R-:W-:-:S05]  /*2510*/  ISETP.GT.U32.AND P3, PT, R85, 0x1d, PT ;  /* 0x0000001d5500780c */ /* 0x000fca0003f64070 */
        /* <DEDUP_REMOVED lines=16> */
[----:B------:R-:W-:Y:S01]  /*2620*/  FADD.FTZ R39, R40, R51 ;  /* 0x0000003328277221 */ /* 0x000fe20000010000 */
[----:B-1----:R-:W-:Y:S01]  /*2630*/  @!P0 FADD.FTZ R57, R57, R38 ;  /* 0x0000002639398221 */ /* 0x002fe20000010000 */
[----:B------:R-:W-:Y:S01]  /*2640*/  ISETP.NE.AND P0, PT, R66, RZ, PT ;  /* 0x000000ff4200720c */ /* 0x000fe20003f05270 */
[----:B------:R-:W-:-:S05]  /*2650*/  FADD.FTZ R38, R55, R50 ;  /* 0x0000003237267221 */ /* 0x000fca0000010000 */
[----:B------:R0:W-:Y:S07]  /*2660*/  STS.128 [R87], R36 ;  /* 0x0000002457007388 */ /* 0x0001ee0000000c00 */
        /* <DEDUP_REMOVED lines=9> */
[----:B------:R-:W-:-:S02]  /*2700*/  FADD.FTZ R52, R57, R53 ;  /* 0x0000003539347221 */ /* 0x000fc40000010000 */
[----:B0-----:R-:W-:Y:S01]  /*2710*/  LDS.64 R56, [UR5+0x80] ;  /* 0x00008005ff387984 */ /* 0x001fe20008000a00 */
[----:B--2---:R-:W-:Y:S01]  /*2720*/  FADD.FTZ R55, R55, R48 ;  /* 0x0000003037377221 */ /* 0x004fe20000010000 */
[----:B------:R-:W-:-:S03]  /*2730*/  FADD.FTZ R52, R52, R49 ;  /* 0x0000003134347221 */ /* 0x000fc60000010000 */
[----:B------:R-:W-:Y:S01]  /*2740*/  FADD.FTZ R55, R55, R50 ;  /* 0x0000003237377221 */ /* 0x000fe20000010000 */
[----:B------:R-:W-:Y:S02]  /*2750*/  FADD.FTZ R52, R52, R51 ;  /* 0x0000003334347221 */ /* 0x000fe40000010000 */
[----:B------:R-:W0:Y:S01]  /*2760*/  LDS.128 R48, [UR5+0x50] ;  /* 0x00005005ff307984 */ /* 0x000e220008000c00 */
[----:B---3--:R-:W-:Y:S01]  /*2770*/  FADD.FTZ R55, R55, R40 ;  /* 0x0000002837377221 */ /* 0x008fe20000010000 */
[----:B------:R-:W-:-:S03]  /*2780*/  FADD.FTZ R52, R52, R41 ;  /* 0x0000002934347221 */ /* 0x000fc60000010000 */
[----:B------:R-:W-:Y:S01]  /*2790*/  FADD.FTZ R55, R55, R42 ;  /* 0x0000002a37377221 */ /* 0x000fe20000010000 */
[----:B------:R-:W-:Y:S02]  /*27a0*/  FADD.FTZ R52, R52, R43 ;  /* 0x0000002b34347221 */ /* 0x000fe40000010000 */
[----:B------:R-:W1:Y:S01]  /*27b0*/  LDS.128 R40, [UR5+0x60] ;  /* 0x00006005ff287984 */ /* 0x000e620008000c00 */
[----:B----4-:R-:W-:Y:S01]  /*27c0*/  FADD.FTZ R55, R55, R44 ;  /* 0x0000002c37377221 */ /* 0x010fe20000010000 */
[----:B------:R-:W-:-:S03]  /*27d0*/  FADD.FTZ R44, R52, R45 ;  /* 0x0000002d342c7221 */ /* 0x000fc60000010000 */
[----:B------:R-:W-:Y:S01]  /*27e0*/  FADD.FTZ R45, R55, R46 ;  /* 0x0000002e372d7221 */ /* 0x000fe20000010000 */
[----:B------:R-:W-:Y:S01]  /*27f0*/  FADD.FTZ R44, R44, R47 ;  /* 0x0000002f2c2c7221 */ /* 0x000fe20000010000 */
[----:B------:R-:W2:Y:S02]  /*2800*/  LDS.128 R52, [UR5+0x70] ;  /* 0x00007005ff347984 */ /* 0x000ea40008000c00 */
        /* <DEDUP_REMOVED lines=14> */
.L_x_2119:
[----:B------:R-:W-:Y:S05]  /*28f0*/  BSYNC B0 ;  /* 0x0000000000007941 */ /* 0x000fea0003800000 */
.L_x_2118:
[----:B------:R-:W-:Y:S06]  /*2900*/  BAR.SYNC.DEFER_BLOCKING 0x0 ;  /* 0x0000000000007b1d */ /* 0x000fec0000010000 */
[----:B------:R-:W-:Y:S04]  /*2910*/  BSSY B0, `(.L_x_2120) ;  /* 0x000004d000007945 */ /* 0x000fe80003800000 */
[----:B------:R-:W-:Y:S05]  /*2920*/  @P3 BRA `(.L_x_2121) ;  /* 0x00000004002c3947 */ /* 0x000fea0003800000 */
[----:B------:R-:W1:Y:S04]  /*2930*/  LDS.128 R40, [R87+0x1e0] ;  /* 0x0001e00057287984 */ /* 0x000e680000000c00 */
[----:B------:R-:W2:Y:S04]  /*2940*/  LDS.128 R44, [R87+0x3c0] ;  /* 0x0003c000572c7984 */ /* 0x000ea80000000c00 */
[----:B------:R-:W3:Y:S04]  /*2950*/  LDS.128 R48, [R87+0x5a0] ;  /* 0x0005a00057307984 */ /* 0x000ee80000000c00 */
[----:B------:R-:W4:Y:S01]  /*2960*/  LDS.128 R52, [R87+0x780] ;  /* 0x0007800057347984 */ /* 0x000f220000000c00 */
        /* <DEDUP_REMOVED lines=10> */
[----:B0-----:R-:W0:Y:S01]  /*2a10*/  LDS.128 R36, [R87+0x960] ;  /* 0x0009600057247984 */ /* 0x001e220000000c00 */
[----:B------:R-:W-:Y:S01]  /*2a20*/  FADD.FTZ R45, R41, R50 ;  /* 0x00000032292d7221 */ /* 0x000fe20000010000 */
[----:B------:R-:W-:Y:S01]  /*2a30*/  FADD.FTZ R44, R42, R51 ;  /* 0x000000332a2c7221 */ /* 0x000fe20000010000 */
[----:B----4-:R-:W-:Y:S01]  /*2a40*/  FADD.FTZ R93, R93, R52 ;  /* 0x000000345d5d7221 */ /* 0x010fe20000010000 */
[----:B------:R-:W-:Y:S01]  /*2a50*/  FADD.FTZ R52, R40, R53 ;  /* 0x0000003528347221 */ /* 0x000fe20000010000 */
[----:B------:R-:W-:Y:S01]  /*2a60*/  FADD.FTZ R53, R45, R54 ;  /* 0x000000362d357221 */ /* 0x000fe20000010000 */
[----:B------:R-:W1:Y:S01]  /*2a70*/  LDS.128 R40, [R87+0xb40] ;  /* 0x000b400057287984 */ /* 0x000e620000000c00 */
[----:B------:R-:W-:-:S03]  /*2a80*/  FADD.FTZ R54, R44, R55 ;  /* 0x000000372c367221 */ /* 0x000fc60000010000 */
[----:B------:R-:W2:Y:S04]  /*2a90*/  LDS.128 R44, [R87+0xd20] ;  /* 0x000d2000572c7984 */ /* 0x000ea80000000c00 */
[----:B------:R-:W3:Y:S01]  /*2aa0*/  LDS.128 R48, [R87+0xf00] ;  /* 0x000f000057307984 */ /* 0x000ee20000000c00 */
        /* <DEDUP_REMOVED lines=18> */
[----:B------:R-:W-:-:S02]  /*2bd0*/  FADD.FTZ R54, R54, R51 ;  /* 0x0000003336367221 */ /* 0x000fc40000010000 */
[----:B------:R-:W-:Y:S01]  /*2be0*/  LDS.128 R48, [R87+0x1c20] ;  /* 0x001c200057307984 */ /* 0x000fe20000000c00 */
        /* <DEDUP_REMOVED lines=30> */
[----:B------:R-:W-:-:S07]  /*2dd0*/  FADD.FTZ R39, R54, R51 ;  /* 0x0000003336277221 */ /* 0x000fce0000010000 */
.L_x_2121:
[----:B------:R-:W-:Y:S05]  /*2de0*/  BSYNC B0 ;  /* 0x0000000000007941 */ /* 0x000fea0003800000 */
.L_x_2120:
        /* <DEDUP_REMOVED lines=18> */
.L_x_2123:
[----:B------:R-:W-:Y:S05]  /*2f10*/  BSYNC B0 ;  /* 0x0000000000007941 */ /* 0x000fea0003800000 */
.L_x_2122:
[----:B------:R-:W-:Y:S05]  /*2f20*/  @!P0 BRA `(.L_x_2124) ;  /* 0x0000001000888947 */ /* 0x000fea0003800000 */
[----:B0-2---:R-:W0:Y:S01]  /*2f30*/  LDC R36, c[0x0][0x10] ;  /* 0x00000400ff247b82 */ /* 0x005e220000000800 */
        /* <DEDUP_REMOVED lines=15> */
[----:B------:R-:W-:Y:S01]  /*3030*/  UFLO.U32 UR6, UR5 ;  /* 0x00000005000672bd */ /* 0x000fe200080e0000 */
[----:B------:R-:W-:Y:S01]  /*3040*/  IMAD R43, R36, UR7, R37 ;  /* 0x00000007242b7c24 */ /* 0x000fe2000f8e0225 */
[----:B------:R-:W-:Y:S01]  /*3050*/  UPOPC UR5, UR5 ;  /* 0x00000005000572bf */ /* 0x000fe20008000000 */
[----:B------:R-:W-:Y:S02]  /*3060*/  SEL R44, R40, RZ, !P0 ;  /* 0x000000ff282c7207 */ /* 0x000fe40004000000 */
[----:B------:R-:W-:Y:S02]  /*3070*/  IMAD.WIDE.U32 R42, R43, 0x8, R48 ;  /* 0x000000082b2a7825 */ /* 0x000fe400078e0030 */
        /* <DEDUP_REMOVED lines=10> */
.L_x_2126:
[----:B-1----:R-:W2:Y:S04]  /*3120*/  LDG.E.STRONG.GPU R41, desc[UR8][R38.64] ;  /* 0x0000000826297981 */ /* 0x002ea8000c1ef900 */
[----:B--2---:R-:W-:Y:S01]  /*3130*/  CCTL.IVALL ;  /* 0x00000000ff00798f */ /* 0x004fe20002000000 */
[----:B------:R-:W-:Y:S05]  /*3140*/  YIELD ;  /* 0x0000000000007946 */ /* 0x000fea0003800000 */
[----:B------:R-:W-:-:S13]  /*3150*/  ISETP.NE.AND P0, PT, R41, R44, PT ;  /* 0x0000002c2900720c */ /* 0x000fda0003f05270 */
[----:B------:R-:W-:Y:S05]  /*3160*/  @P0 BRA `(.L_x_2126) ;  /* 0xfffffffc00ec0947 */ /* 0x000fea000383ffff */
.L_x_2125:
        /* <DEDUP_REMOVED lines=17> */
.L_x_2130:
[----:B------:R-:W-:-:S13]  /*3280*/  ISETP.EQ.OR P6, PT, R50, UR7, P2 ;  /* 0x0000000732007c0c */ /* 0x000fda00097c2670 */
[----:B------:R-:W-:-:S04]  /*3290*/  @!P6 IMAD R39, R36, R50, R37 ;  /* 0x000000322427e224 */ /* 0x000fc800078e0225 */
[----:B------:R-:W-:-:S06]  /*32a0*/  @!P6 IMAD.WIDE.U32 R38, R39, 0x8, R48 ;  /* 0x000000082726e825 */ /* 0x000fcc00078e0030 */
[----:B------:R-:W2:Y:S01]  /*32b0*/  @!P6 LDG.E.64 R38, desc[UR8][R38.64] ;  /* 0x000000082626e981 */ /* 0x000ea2000c1e1b00 */
[C---:B------:R-:W-:Y:S02]  /*32c0*/  IADD3 R43, R50.reuse, 0x1, RZ ;  /* 0x00000001322b7810 */ /* 0x040fe40007ffe0ff */
[C---:B------:R-:W-:Y:S02]  /*32d0*/  IADD3 R45, R50.reuse, 0x2, RZ ;  /* 0x00000002322d7810 */ /* 0x040fe40007ffe0ff */
[----:B------:R-:W-:Y:S02]  /*32e0*/  ISETP.EQ.OR P3, PT, R43, UR7, P2 ;  /* 0x000000072b007c0c */ /* 0x000fe40009762670 */
[----:B------:R-:W-:Y:S02]  /*32f0*/  ISETP.EQ.OR P4, PT, R45, UR7, P2 ;  /* 0x000000072d007c0c */ /* 0x000fe40009782670 */
[----:B------:R-:W-:-:S09]  /*3300*/  IADD3 R44, R50, 0x3, RZ ;  /* 0x00000003322c7810 */ /* 0x000fd20007ffe0ff */
[C-C-:B------:R-:W-:Y:S02]  /*3310*/  @!P3 IMAD R43, R36.reuse, R43, R37.reuse ;  /* 0x0000002b242bb224 */ /* 0x140fe400078e0225 */
        /* <DEDUP_REMOVED lines=20> */
[----:B------:R-:W-:Y:S02]  /*3460*/  @!P3 IMAD R39, R36, R46, R37 ;  /* 0x0000002e2427b224 */ /* 0x000fe400078e0225 */
[----:B----4-:R-:W-:Y:S01]  /*3470*/  @!P6 FADD.FTZ R56, R56, R44 ;  /* 0x0000002c3838e221 */ /* 0x010fe20000010000 */
[----:B------:R-:W-:Y:S01]  /*3480*/  @!P6 FADD.FTZ R57, R57, R45 ;  /* 0x0000002d3939e221 */ /* 0x000fe20000010000 */
[----:B------:R-:W-:Y:S01]  /*3490*/  ISETP.EQ.OR P6, PT, R51, UR7, P2 ;  /* 0x0000000733007c0c */ /* 0x000fe200097c2670 */
[----:B------:R-:W-:-:S04]  /*34a0*/  @!P3 IMAD.WIDE.U32 R38, R39, 0x8, R48 ;  /* 0x000000082726b825 */ /* 0x000fc800078e0030 */
[----:B------:R-:W-:Y:S02]  /*34b0*/  @!P4 IMAD R43, R36, R47, R37 ;  /* 0x0000002f242bc224 */ /* 0x000fe400078e0225 */
[----:B------:R-:W2:Y:S02]  /*34c0*/  @!P3 LDG.E.64 R38, desc[UR8][R38.64] ;  /* 0x000000082626b981 */ /* 0x000ea4000c1e1b00 */
[----:B------:R-:W-:-:S04]  /*34d0*/  @!P4 IMAD.WIDE.U32 R42, R43, 0x8, R48 ;  /* 0x000000082b2ac825 */ /* 0x000fc800078e0030 */
[----:B------:R-:W-:Y:S02]  /*34e0*/  @!P6 IMAD R45, R36, R51, R37 ;  /* 0x00000033242de224 */ /* 0x000fe400078e0225 */
[----:B------:R-:W3:Y:S02]  /*34f0*/  @!P4 LDG.E.64 R42, desc[UR8][R42.64] ;  /* 0x000000082a2ac981 */ /* 0x000ee4000c1e1b00 */
        /* <DEDUP_REMOVED lines=65> */
[----:B------:R-:W-:Y:S02]  /*3910*/  IADD3 R41, R41, -0x10, RZ ;  /* 0xfffffff029297810 */ /* 0x000fe40007ffe0ff */
[----:B------:R-:W-:Y:S01]  /*3920*/  IADD3 R50, R50, 0x10, RZ ;  /* 0x0000001032327810 */ /* 0x000fe20007ffe0ff */
[----:B--2---:R-:W-:Y:S01]  /*3930*/  @!P3 FADD.FTZ R56, R56, R38 ;  /* 0x000000263838b221 */ /* 0x004fe20000010000 */
[----:B------:R-:W-:Y:S01]  /*3940*/  @!P3 FADD.FTZ R57, R57, R39 ;  /* 0x000000273939b221 */ /* 0x000fe20000010000 */
[----:B------:R-:W-:Y:S02]  /*3950*/  ISETP.GT.AND P3, PT, R41, 0xc, PT ;  /* 0x0000000c2900780c */ /* 0x000fe40003f64270 */
[----:B---3--:R-:W-:Y:S01]  /*3960*/  @!P4 FADD.FTZ R56, R56, R42 ;  /* 0x0000002a3838c221 */ /* 0x008fe20000010000 */
[----:B------:R-:W-:-:S03]  /*3970*/  @!P4 FADD.FTZ R57, R57, R43 ;  /* 0x0000002b3939c221 */ /* 0x000fc60000010000 */
[----:B----4-:R-:W-:Y:S01]  /*3980*/  @!P6 FADD.FTZ R56, R56, R44 ;  /* 0x0000002c3838e221 */ /* 0x010fe20000010000 */
[----:B------:R-:W-:-:S06]  /*3990*/  @!P6 FADD.FTZ R57, R57, R45 ;  /* 0x0000002d3939e221 */ /* 0x000fcc0000010000 */
[----:B------:R-:W-:Y:S05]  /*39a0*/  @P3 BRA `(.L_x_2130) ;  /* 0xfffffff800343947 */ /* 0x000fea000383ffff */
.L_x_2129:
[----:B------:R-:W-:-:S13]  /*39b0*/  ISETP.GT.AND P3, PT, R41, 0x4, PT ;  /* 0x000000042900780c */ /* 0x000fda0003f64270 */
[----:B------:R-:W-:Y:S05]  /*39c0*/  @!P3 BRA `(.L_x_2131) ;  /* 0x0000000000ecb947 */ /* 0x000fea0003800000 */
[C---:B------:R-:W-:Y:S02]  /*39d0*/  IADD3 R43, R50.reuse, 0x1, RZ ;  /* 0x00000001322b7810 */ /* 0x040fe40007ffe0ff */
[C---:B------:R-:W-:Y:S02]  /*39e0*/  ISETP.EQ.OR P0, PT, R50.reuse, UR7, P2 ;  /* 0x0000000732007c0c */ /* 0x040fe40009702670 */
[----:B------:R-:W-:Y:S02]  /*39f0*/  ISETP.EQ.OR P4, PT, R43, UR7, P2 ;  /* 0x000000072b007c0c */ /* 0x000fe40009782670 */
[C---:B------:R-:W-:Y:S02]  /*3a00*/  IADD3 R45, R50.reuse, 0x2, RZ ;  /* 0x00000002322d7810 */ /* 0x040fe40007ffe0ff */
[----:B------:R-:W-:Y:S02]  /*3a10*/  IADD3 R47, R50, 0x3, RZ ;  /* 0x00000003322f7810 */ /* 0x000fe40007ffe0ff */
[----:B------:R-:W-:-:S02]  /*3a20*/  ISETP.EQ.OR P6, PT, R45, UR7, P2 ;  /* 0x000000072d007c0c */ /* 0x000fc400097c2670 */
[----:B------:R-:W-:-:S03]  /*3a30*/  ISETP.EQ.OR P3, PT, R47, UR7, P2 ;  /* 0x000000072f007c0c */ /* 0x000fc60009762670 */
[--C-:B------:R-:W-:Y:S02]  /*3a40*/  @!P0 IMAD R39, R50, R36, R37.reuse ;  /* 0x0000002432278224 */ /* 0x100fe400078e0225 */
[----:B------:R-:W-:Y:S02]  /*3a50*/  @!P4 IMAD R43, R36, R43, R37 ;  /* 0x0000002b242bc224 */ /* 0x000fe400078e0225 */
[----:B------:R-:W-:-:S04]  /*3a60*/  @!P0 IMAD.WIDE.U32 R38, R39, 0x8, R48 ;  /* 0x0000000827268825 */ /* 0x000fc800078e0030 */
[----:B------:R-:W-:Y:S02]  /*3a70*/  @!P4 IMAD.WIDE.U32 R42, R43, 0x8, R48 ;  /* 0x000000082b2ac825 */ /* 0x000fe400078e0030 */
[----:B------:R-:W2:Y:S02]  /*3a80*/  @!P0 LDG.E.64 R38, desc[UR8][R38.64] ;  /* 0x0000000826268981 */ /* 0x000ea4000c1e1b00 */
[C-C-:B------:R-:W-:Y:S02]  /*3a90*/  @!P6 IMAD R45, R36.reuse, R45, R37.reuse ;  /* 0x0000002d242de224 */ /* 0x140fe400078e0225 */
[----:B------:R-:W-:Y:S01]  /*3aa0*/  @!P3 IMAD R47, R36, R47, R37 ;  /* 0x0000002f242fb224 */ /* 0x000fe200078e0225 */
[----:B------:R-:W3:Y:S01]  /*3ab0*/  @!P4 LDG.E.64 R42, desc[UR8][R42.64] ;  /* 0x000000082a2ac981 */ /* 0x000ee2000c1e1b00 */
[----:B------:R-:W-:-:S04]  /*3ac0*/  @!P6 IMAD.WIDE.U32 R44, R45, 0x8, R48 ;  /* 0x000000082d2ce825 */ /* 0x000fc800078e0030 */
[----:B------:R-:W-:Y:S02]  /*3ad0*/  @!P3 IMAD.WIDE.U32 R46, R47, 0x8, R48 ;  /* 0x000000082f2eb825 */ /* 0x000fe400078e0030 */
[----:B------:R-:W4:Y:S04]  /*3ae0*/  @!P6 LDG.E.64 R44, desc[UR8][R44.64] ;  /* 0x000000082c2ce981 */ /* 0x000f28000c1e1b00 */
[----:B------:R-:W5:Y:S01]  /*3af0*/  @!P3 LDG.E.64 R46, desc[UR8][R46.64] ;  /* 0x000000082e2eb981 */ /* 0x000f62000c1e1b00 */
[----:B------:R-:W-:Y:S01]  /*3b00*/  IADD3 R50, R50, 0x4, RZ ;  /* 0x0000000432327810 */ /* 0x000fe20007ffe0ff */
[----:B--2---:R-:W-:Y:S01]  /*3b10*/  @!P0 FADD.FTZ R56, R56, R38 ;  /* 0x0000002638388221 */ /* 0x004fe20000010000 */
[----:B------:R-:W-:Y:S02]  /*3b20*/  @!P0 FADD.FTZ R57, R57, R39 ;  /* 0x0000002739398221 */ /* 0x000fe40000010000 */
[----:B------:R-:W-:-:S02]  /*3b30*/  IADD3 R38, R50, 0x1, RZ ;  /* 0x0000000132267810 */ /* 0x000fc40007ffe0ff */
[----:B------:R-:W-:Y:S01]  /*3b40*/  ISETP.EQ.OR P0, PT, R50, UR7, P2 ;  /* 0x0000000732007c0c */ /* 0x000fe20009702670 */
[----:B---3--:R-:W-:Y:S01]  /*3b50*/  @!P4 FADD.FTZ R56, R56, R42 ;  /* 0x0000002a3838c221 */ /* 0x008fe20000010000 */
[----:B------:R-:W-:Y:S01]  /*3b60*/  @!P4 FADD.FTZ R57, R57, R43 ;  /* 0x0000002b3939c221 */ /* 0x000fe20000010000 */
[----:B------:R-:W-:Y:S02]  /*3b70*/  IADD3 R42, R50, 0x2, RZ ;  /* 0x00000002322a7810 */ /* 0x000fe40007ffe0ff */
[----:B------:R-:W-:Y:S01]  /*3b80*/  ISETP.EQ.OR P4, PT, R38, UR7, P2 ;  /* 0x0000000726007c0c */ /* 0x000fe20009782670 */
[----:B----4-:R-:W-:Y:S01]  /*3b90*/  @!P6 FADD.FTZ R56, R56, R44 ;  /* 0x0000002c3838e221 */ /* 0x010fe20000010000 */
[----:B------:R-:W-:Y:S01]  /*3ba0*/  @!P6 FADD.FTZ R57, R57, R45 ;  /* 0x0000002d3939e221 */ /* 0x000fe20000010000 */
[----:B------:R-:W-:Y:S02]  /*3bb0*/  IADD3 R44, R50, 0x3, RZ ;  /* 0x00000003322c7810 */ /* 0x000fe40007ffe0ff */
[----:B------:R-:W-:Y:S01]  /*3bc0*/  ISETP.EQ.OR P6, PT, R42, UR7, P2 ;  /* 0x000000072a007c0c */ /* 0x000fe200097c2670 */
[----:B-----5:R-:W-:Y:S01]  /*3bd0*/  @!P3 FADD.FTZ R56, R56, R46 ;  /* 0x0000002e3838b221 */ /* 0x020fe20000010000 */
[----:B------:R-:W-:Y:S01]  /*3be0*/  @!P3 FADD.FTZ R57, R57, R47 ;  /* 0x0000002f3939b221 */ /* 0x000fe20000010000 */
[----:B------:R-:W-:Y:S01]  /*3bf0*/  ISETP.EQ.OR P3, PT, R44, UR7, P2 ;  /* 0x000000072c007c0c */ /* 0x000fe20009762670 */
[----:B------:R-:W-:-:S04]  /*3c00*/  @!P0 IMAD R39, R36, R50, R37 ;  /* 0x0000003224278224 */ /* 0x000fc800078e0225 */
[----:B------:R-:W-:Y:S02]  /*3c10*/  @!P4 IMAD R43, R36, R38, R37 ;  /* 0x00000026242bc224 */ /* 0x000fe400078e0225 */
[----:B------:R-:W-:-:S04]  /*3c20*/  @!P0 IMAD.WIDE.U32 R38, R39, 0x8, R48 ;  /* 0x0000000827268825 */ /* 0x000fc800078e0030 */
[----:B------:R-:W-:Y:S02]  /*3c30*/  @!P6 IMAD R45, R36, R42, R37 ;  /* 0x0000002a242de224 */ /* 0x000fe400078e0225 */
[----:B------:R-:W2:Y:S01]  /*3c40*/  @!P0 LDG.E.64 R38, desc[UR8][R38.64] ;  /* 0x0000000826268981 */ /* 0x000ea2000c1e1b00 */
[----:B------:R-:W-:-:S04]  /*3c50*/  @!P4 IMAD.WIDE.U32 R42, R43, 0x8, R48 ;  /* 0x000000082b2ac825 */ /* 0x000fc800078e0030 */
[----:B------:R-:W-:Y:S02]  /*3c60*/  @!P3 IMAD R47, R36, R44, R37 ;  /* 0x0000002c242fb224 */ /* 0x000fe400078e0225 */
[--C-:B------:R-:W-:Y:S01]  /*3c70*/  @!P6 IMAD.WIDE.U32 R44, R45, 0x8, R48.reuse ;  /* 0x000000082d2ce825 */ /* 0x100fe200078e0030 */
[----:B------:R-:W3:Y:S03]  /*3c80*/  @!P4 LDG.E.64 R42, desc[UR8][R42.64] ;  /* 0x000000082a2ac981 */ /* 0x000ee6000c1e1b00 */
[----:B------:R-:W-:Y:S02]  /*3c90*/  @!P3 IMAD.WIDE.U32 R46, R47, 0x8, R48 ;  /* 0x000000082f2eb825 */ /* 0x000fe400078e0030 */
[----:B------:R-:W4:Y:S04]  /*3ca0*/  @!P6 LDG.E.64 R44, desc[UR8][R44.64] ;  /* 0x000000082c2ce981 */ /* 0x000f28000c1e1b00 */
[----:B------:R-:W5:Y:S01]  /*3cb0*/  @!P3 LDG.E.64 R46, desc[UR8][R46.64] ;  /* 0x000000082e2eb981 */ /* 0x000f62000c1e1b00 */
[----:B------:R-:W-:-:S02]  /*3cc0*/  IADD3 R41, R41, -0x4, RZ ;  /* 0xfffffffc29297810 */ /* 0x000fc40007ffe0ff */
[----:B------:R-:W-:Y:S02]  /*3cd0*/  IADD3 R50, R50, 0x4, RZ ;  /* 0x0000000432327810 */ /* 0x000fe40007ffe0ff */
[----:B------:R-:W-:Y:S01]  /*3ce0*/  IADD3 R41, R41, -0x4, RZ ;  /* 0xfffffffc29297810 */ /* 0x000fe20007ffe0ff */
[----:B--2---:R-:W-:Y:S01]  /*3cf0*/  @!P0 FADD.FTZ R56, R56, R38 ;  /* 0x0000002638388221 */ /* 0x004fe20000010000 */
[----:B------:R-:W-:-:S03]  /*3d00*/  @!P0 FADD.FTZ R57, R57, R39 ;  /* 0x0000002739398221 */ /* 0x000fc60000010000 */
[----:B---3--:R-:W-:Y:S01]  /*3d10*/  @!P4 FADD.FTZ R56, R56, R42 ;  /* 0x0000002a3838c221 */ /* 0x008fe20000010000 */
[----:B------:R-:W-:-:S03]  /*3d20*/  @!P4 FADD.FTZ R57, R57, R43 ;  /* 0x0000002b3939c221 */ /* 0x000fc60000010000 */
[----:B----4-:R-:W-:Y:S01]  /*3d30*/  @!P6 FADD.FTZ R56, R56, R44 ;  /* 0x0000002c3838e221 */ /* 0x010fe20000010000 */
[----:B------:R-:W-:Y:S01]  /*3d40*/  @!P6 FADD.FTZ R57, R57, R45 ;  /* 0x0000002d3939e221 */ /* 0x000fe20000010000 */
[----:B------:R-:W-:Y:S02]  /*3d50*/  PLOP3.LUT P0, PT, PT, PT, PT, 0x8, 0x0 ;  /* 0x000000000000781c */ /* 0x000fe40003f0e170 */
[----:B-----5:R-:W-:Y:S01]  /*3d60*/  @!P3 FADD.FTZ R56, R56, R46 ;  /* 0x0000002e3838b221 */ /* 0x020fe20000010000 */
[----:B------:R-:W-:-:S10]  /*3d70*/  @!P3 FADD.FTZ R57, R57, R47 ;  /* 0x0000002f3939b221 */ /* 0x000fd40000010000 */
.L_x_2131:
[----:B------:R-:W-:-:S13]  /*3d80*/  ISETP.NE.OR P0, PT, R41, RZ, P0 ;  /* 0x000000ff2900720c */ /* 0x000fda0000705670 */
[----:B------:R-:W-:Y:S05]  /*3d90*/  @!P0 BRA `(.L_x_2127) ;  /* 0x00000000007c8947 */ /* 0x000fea0003800000 */
.L_x_2128:
[C---:B------:R-:W-:Y:S02]  /*3da0*/  ISETP.EQ.OR P4, PT, R50.reuse, UR7, P2 ;  /* 0x0000000732007c0c */ /* 0x040fe40009782670 */
[C---:B------:R-:W-:Y:S02]  /*3db0*/  IADD3 R43, R50.reuse, 0x1, RZ ;  /* 0x00000001322b7810 */ /* 0x040fe40007ffe0ff */
[C---:B------:R-:W-:Y:S02]  /*3dc0*/  IADD3 R45, R50.reuse, 0x2, RZ ;  /* 0x00000002322d7810 */ /* 0x040fe40007ffe0ff */
[----:B------:R-:W-:Y:S02]  /*3dd0*/  ISETP.EQ.OR P6, PT, R43, UR7, P2 ;  /* 0x000000072b007c0c */ /* 0x000fe400097c2670 */
[----:B------:R-:W-:Y:S02]  /*3de0*/  IADD3 R47, R50, 0x3, RZ ;  /* 0x00000003322f7810 */ /* 0x000fe40007ffe0ff */
[----:B------:R-:W-:-:S02]  /*3df0*/  ISETP.EQ.OR P3, PT, R45, UR7, P2 ;  /* 0x000000072d007c0c */ /* 0x000fc40009762670 */
[----:B------:R-:W-:Y:S01]  /*3e00*/  ISETP.EQ.OR P0, PT, R47, UR7, P2 ;  /* 0x000000072f007c0c */ /* 0x000fe20009702670 */
[----:B------:R-:W-:-:S04]  /*3e10*/  @!P4 IMAD R39, R36, R50, R37 ;  /* 0x000000322427c224 */ /* 0x000fc800078e0225 */
[----:B------:R-:W-:-:S04]  /*3e20*/  @!P4 IMAD.WIDE.U32 R38, R39, 0x8, R48 ;  /* 0x000000082726c825 */ /* 0x000fc800078e0030 */
[C-C-:B------:R-:W-:Y:S02]  /*3e30*/  @!P6 IMAD R43, R36.reuse, R43, R37.reuse ;  /* 0x0000002b242be224 */ /* 0x140fe400078e0225 */
[----:B------:R-:W2:Y:S01]  /*3e40*/  @!P4 LDG.E.64 R38, desc[UR8][R38.64] ;  /* 0x000000082626c981 */ /* 0x000ea2000c1e1b00 */
[----:B------:R-:W-:Y:S02]  /*3e50*/  @!P3 IMAD R45, R36, R45, R37 ;  /* 0x0000002d242db224 */ /* 0x000fe400078e0225 */
        /* <DEDUP_REMOVED lines=8> */
[----:B------:R-:W-:Y:S01]  /*3ee0*/  IADD3 R50, R50, 0x4, RZ ;  /* 0x0000000432327810 */ /* 0x000fe20007ffe0ff */
[----:B--2---:R-:W-:Y:S01]  /*3ef0*/  @!P4 FADD.FTZ R56, R56, R38 ;  /* 0x000000263838c221 */ /* 0x004fe20000010000 */
[----:B------:R-:W-:Y:S01]  /*3f00*/  @!P4 FADD.FTZ R57, R57, R39 ;  /* 0x000000273939c221 */ /* 0x000fe20000010000 */
[----:B------:R-:W-:Y:S02]  /*3f10*/  ISETP.NE.AND P4, PT, R41, RZ, PT ;  /* 0x000000ff2900720c */ /* 0x000fe40003f85270 */
[----:B---3--:R-:W-:Y:S01]  /*3f20*/  @!P6 FADD.FTZ R56, R56, R42 ;  /* 0x0000002a3838e221 */ /* 0x008fe20000010000 */
[----:B------:R-:W-:-:S03]  /*3f30*/  @!P6 FADD.FTZ R57, R57, R43 ;  /* 0x0000002b3939e221 */ /* 0x000fc60000010000 */
[----:B----4-:R-:W-:Y:S01]  /*3f40*/  @!P3 FADD.FTZ R56, R56, R44 ;  /* 0x0000002c3838b221 */ /* 0x010fe20000010000 */
[----:B------:R-:W-:-:S03]  /*3f50*/  @!P3 FADD.FTZ R57, R57, R45 ;  /* 0x0000002d3939b221 */ /* 0x000fc60000010000 */
[----:B-----5:R-:W-:Y:S01]  /*3f60*/  @!P0 FADD.FTZ R56, R56, R46 ;  /* 0x0000002e38388221 */ /* 0x020fe20000010000 */
[----:B------:R-:W-:Y:S02]  /*3f70*/  @!P0 FADD.FTZ R57, R57, R47 ;  /* 0x0000002f39398221 */ /* 0x000fe40000010000 */
[----:B------:R-:W-:Y:S05]  /*3f80*/  @P4 BRA `(.L_x_2128) ;  /* 0xfffffffc00844947 */ /* 0x000fea000383ffff */
.L_x_2127:
        /* <DEDUP_REMOVED lines=11> */
.L_x_2133:
[----:B------:R-:W-:Y:S05]  /*4040*/  BSYNC B0 ;  /* 0x0000000000007941 */ /* 0x000fea0003800000 */
.L_x_2132:
        /* <DEDUP_REMOVED lines=16> */
.L_x_2124:
[----:B------:R-:W3:Y:S01]  /*4150*/  S2UR UR6, SR_CgaCtaId ;  /* 0x00000000000679c3 */ /* 0x000ee20000008800 */
[----:B------:R-:W-:Y:S01]  /*4160*/  UMOV UR5, 0x400 ;  /* 0x0000040000057882 */ /* 0x000fe20000000000 */
[----:B------:R-:W-:Y:S02]  /*4170*/  ULDC.64 UR14, c[0x0][0x290] ;  /* 0x0000a400000e7ab9 */ /* 0x000fe40000000a00 */
[----:B------:R-:W-:Y:S02]  /*4180*/  ISETP.GE.U32.AND P0, PT, R82, UR14, PT ;  /* 0x0000000e52007c0c */ /* 0x000fe4000bf06070 */
[----:B------:R-:W-:Y:S02]  /*4190*/  ISETP.GE.U32.AND P3, PT, R81, UR14, PT ;  /* 0x0000000e51007c0c */ /* 0x000fe4000bf66070 */
[----:B------:R-:W-:Y:S02]  /*41a0*/  ISETP.GE.U32.AND P4, PT, R80, UR14, PT ;  /* 0x0000000e50007c0c */ /* 0x000fe4000bf86070 */
[----:B------:R-:W-:-:S04]  /*41b0*/  ISETP.GE.AND.EX P3, PT, R75, UR15, PT, P3 ;  /* 0x0000000f4b007c0c */ /* 0x000fc8000bf66330 */
[----:B------:R-:W-:Y:S01]  /*41c0*/  ISETP.GT.U32.OR P3, PT, R85, 0x1df, P3 ;  /* 0x000001df5500780c */ /* 0x000fe20001f64470 */
[----:B---3--:R-:W-:-:S09]  /*41d0*/  ULEA UR5, UR6, UR5, 0x18 ;  /* 0x0000000506057291 */ /* 0x008fd2000f8ec03f */
[----:B------:R-:W-:Y:S01]  /*41e0*/  @!P2 STS.64 [UR5+0x90], R56 ;  /* 0x00009038ff00a988 */ /* 0x000fe20008000a05 */
[----:B------:R-:W-:Y:S01]  /*41f0*/  BAR.SYNC.DEFER_BLOCKING 0x0 ;  /* 0x0000000000007b1d */ /* 0x000fe20000010000 */
[----:B------:R-:W-:Y:S02]  /*4200*/  ISETP.GE.AND.EX P2, PT, R77, UR15, PT, P0 ;  /* 0x0000000f4d007c0c */ /* 0x000fe4000bf46300 */
[----:B------:R-:W-:Y:S02]  /*4210*/  ISETP.GE.U32.AND P0, PT, R78, UR14, PT ;  /* 0x0000000e4e007c0c */ /* 0x000fe4000bf06070 */
[----:B------:R-:W-:Y:S01]  /*4220*/  ISETP.GT.U32.OR P2, PT, R85, 0x1df, P2 ;  /* 0x000001df5500780c */ /* 0x000fe20001744470 */
[----:B0-2---:R-:W0:Y:S01]  /*4230*/  LDS.64 R36, [UR5+0x90] ;  /* 0x00009005ff247984 */ /* 0x005e220008000a00 */
[----:B------:R-:W-:Y:S02]  /*4240*/  ULDC UR5, c[0x0][0x2bc] ;  /* 0x0000af0000057ab9 */ /* 0x000fe40000000800 */
[----:B0-----:R-:W-:Y:S01]  /*4250*/  FMUL.FTZ R36, R36, UR5 ;  /* 0x0000000524247c20 */ /* 0x001fe20008410000 */
[----:B------:R-:W-:Y:S01]  /*4260*/  FMUL.FTZ R37, R37, UR5 ;  /* 0x0000000525257c20 */ /* 0x000fe20008410000 */
[----:B------:R-:W-:Y:S07]  /*4270*/  @!P5 BRA `(.L_x_2134) ;  /* 0x000000000048d947 */ /* 0x000fee0003800000 */
[----:B-1----:R-:W-:Y:S01]  /*4280*/  FFMA.FTZ R38, R59, R32, R34 ;  /* 0x000000203b267223 */ /* 0x002fe20000010022 */
        /* <DEDUP_REMOVED lines=17> */
.L_x_2134:
[----:B------:R-:W-:Y:S04]  /*43a0*/  BSSY B0, `(.L_x_2135) ;  /* 0x0000013000007945 */ /* 0x000fe80003800000 */
[----:B------:R-:W-:Y:S05]  /*43b0*/  @!P1 BRA `(.L_x_2136) ;  /* 0x0000000000449947 */ /* 0x000fea0003800000 */
[----:B------:R-:W-:Y:S01]  /*43c0*/  ULDC.64 UR12, c[0x0][0x288] ;  /* 0x0000a200000c7ab9 */ /* 0x000fe20000000a00 */
[----:B-1----:R-:W-:Y:S01]  /*43d0*/  MOV R38, R88 ;  /* 0x0000005800267202 */ /* 0x002fe20000000f00 */
        /* <DEDUP_REMOVED lines=15> */
.L_x_2136:
[----:B------:R-:W-:Y:S05]  /*44d0*/  BSYNC B0 ;  /* 0x0000000000007941 */ /* 0x000fea0003800000 */
.L_x_2135:
[----:B------:R-:W-:Y:S05]  /*44e0*/  @!P5 BRA `(.L_x_2137) ;  /* 0x000000000048d947 */ /* 0x000fea0003800000 */
[----:B------:R-:W-:Y:S01]  /*44f0*/  FFMA.FTZ R0, R3, R32, R34 ;  /* 0x0000002003007223 */ /* 0x000fe20000010022 */
[----:B0-----:R-:W-:-:S03]  /*4500*/  FFMA.FTZ R20, R2, R33, R35 ;  /* 0x0000002102147223 */ /* 0x001fc60000010023 */
[----:B------:R-:W-:Y:S01]  /*4510*/  FMUL.FTZ R21, R0, -1.4426950216293334961 ;  /* 0xbfb8aa3b00157820 */ /* 0x000fe20000410000 */
[----:B------:R-:W-:-:S05]  /*4520*/  FMUL.FTZ R40, R20, -1.4426950216293334961 ;  /* 0xbfb8aa3b14287820 */ /* 0x000fca0000410000 */
[----:B------:R-:W1:Y:S08]  /*4530*/  MUFU.EX2 R21, R21 ;  /* 0x0000001500157308 */ /* 0x000e700000000800 */
[----:B------:R-:W0:Y:S01]  /*4540*/  MUFU.EX2 R40, R40 ;  /* 0x0000002800287308 */ /* 0x000e220000000800 */
[----:B-1----:R-:W-:-:S07]  /*4550*/  FADD.FTZ R38, R21, 1 ;  /* 0x3f80000015267421 */ /* 0x002fce0000010000 */
[----:B------:R-:W1:Y:S01]  /*4560*/  MUFU.RCP R39, R38 ;  /* 0x0000002600277308 */ /* 0x000e620000001000 */
[----:B0-----:R-:W-:-:S07]  /*4570*/  FADD.FTZ R41, R40, 1 ;  /* 0x3f80000028297421 */ /* 0x001fce0000010000 */
[----:B------:R-:W0:Y:S01]  /*4580*/  MUFU.RCP R42, R41 ;  /* 0x00000029002a7308 */ /* 0x000e220000001000 */
        /* <DEDUP_REMOVED lines=8> */
.L_x_2137:
[----:B------:R-:W-:Y:S04]  /*4610*/  BSSY B0, `(.L_x_2138) ;  /* 0x0000013000007945 */ /* 0x000fe80003800000 */
[----:B------:R-:W-:Y:S05]  /*4620*/  @P2 BRA `(.L_x_2139) ;  /* 0x0000000000442947 */ /* 0x000fea0003800000 */
[----:B------:R-:W-:Y:S01]  /*4630*/  ULDC.64 UR12, c[0x0][0x288] ;  /* 0x0000a200000c7ab9 */ /* 0x000fe20000000a00 */
[----:B0-----:R-:W-:Y:S01]  /*4640*/  MOV R20, R88 ;  /* 0x0000005800147202 */ /* 0x001fe20000000f00 */
        /* <DEDUP_REMOVED lines=15> */
.L_x_2139:
[----:B------:R-:W-:Y:S05]  /*4740*/  BSYNC B0 ;  /* 0x0000000000007941 */ /* 0x000fea0003800000 */
.L_x_2138:
[----:B------:R-:W-:Y:S05]  /*4750*/  @!P5 BRA `(.L_x_2140) ;  /* 0x000000000048d947 */ /* 0x000fea0003800000 */
[----:B------:R-:W-:Y:S01]  /*4760*/  FFMA.FTZ R0, R5, R32, R34 ;  /* 0x0000002005007223 */ /* 0x000fe20000010022 */
[----:B--2---:R-:W-:-:S03]  /*4770*/  FFMA.FTZ R2, R4, R33, R35 ;  /* 0x0000002104027223 */ /* 0x004fc60000010023 */
[----:B------:R-:W-:Y:S01]  /*4780*/  FMUL.FTZ R3, R0, -1.4426950216293334961 ;  /* 0xbfb8aa3b00037820 */ /* 0x000fe20000410000 */
[----:B0-----:R-:W-:-:S05]  /*4790*/  FMUL.FTZ R20, R2, -1.4426950216293334961 ;  /* 0xbfb8aa3b02147820 */ /* 0x001fca0000410000 */
[----:B------:R-:W0:Y:S08]  /*47a0*/  MUFU.EX2 R3, R3 ;  /* 0x0000000300037308 */ /* 0x000e300000000800 */
[----:B------:R-:W2:Y:S01]  /*47b0*/  MUFU.EX2 R20, R20 ;  /* 0x0000001400147308 */ /* 0x000ea20000000800 */
[----:B0-----:R-:W-:-:S07]  /*47c0*/  FADD.FTZ R16, R3, 1 ;  /* 0x3f80000003107421 */ /* 0x001fce0000010000 */
[----:B------:R-:W0:Y:S01]  /*47d0*/  MUFU.RCP R17, R16 ;  /* 0x0000001000117308 */ /* 0x000e220000001000 */
[----:B--2---:R-:W-:-:S07]  /*47e0*/  FADD.FTZ R21, R20, 1 ;  /* 0x3f80000014157421 */ /* 0x004fce0000010000 */
[----:B-1----:R-:W1:Y:S01]  /*47f0*/  MUFU.RCP R38, R21 ;  /* 0x0000001500267308 */ /* 0x002e620000001000 */
        /* <DEDUP_REMOVED lines=8> */
.L_x_2140:
[----:B------:R-:W-:Y:S04]  /*4880*/  BSSY B0, `(.L_x_2141) ;  /* 0x0000013000007945 */ /* 0x000fe80003800000 */
[----:B------:R-:W-:Y:S05]  /*4890*/  @P3 BRA `(.L_x_2142) ;  /* 0x0000000000443947 */ /* 0x000fea0003800000 */
[----:B------:R-:W-:Y:S01]  /*48a0*/  ULDC.64 UR12, c[0x0][0x288] ;  /* 0x0000a200000c7ab9 */ /* 0x000fe20000000a00 */
[----:B--2---:R-:W-:Y:S01]  /*48b0*/  MOV R2, R88 ;  /* 0x0000005800027202 */ /* 0x004fe20000000f00 */
[----:B------:R-:W-:Y:S01]  /*48c0*/  IMAD R0, R75, UR12, RZ ;  /* 0x0000000c4b007c24 */ /* 0x000fe2000f8e02ff */
[----:B------:R-:W-:Y:S01]  /*48d0*/  MOV R3, R91 ;  /* 0x0000005b00037202 */ /* 0x000fe20000000f00 */
[-CC-:B------:R-:W-:Y:S01]  /*48e0*/  FFMA.FTZ R5, R5, R36.reuse, R37.reuse ;  /* 0x0000002405057223 */ /* 0x180fe20000010025 */
[----:B------:R-:W-:Y:S01]  /*48f0*/  FFMA.FTZ R4, R4, R36, R37 ;  /* 0x0000002404047223 */ /* 0x000fe20000010025 */
[----:B------:R-:W-:-:S04]  /*4900*/  IMAD.WIDE.U32 R16, R81, UR12, R2 ;  /* 0x0000000c51107c25 */ /* 0x000fc8000f8e0002 */
[----:B------:R-:W-:Y:S01]  /*4910*/  FFMA.FTZ R5, R32, R18, -R5 ;  /* 0x0000001220057223 */ /* 0x000fe20000010805 */
[----:B------:R-:W-:Y:S01]  /*4920*/  FFMA.FTZ R19, R33, R19, -R4 ;  /* 0x0000001321137223 */ /* 0x000fe20000010804 */
[----:B------:R-:W-:Y:S01]  /*4930*/  IMAD R3, R81, UR13, R0 ;  /* 0x0000000d51037c24 */ /* 0x000fe2000f8e0200 */
[----:B------:R-:W-:Y:S01]  /*4940*/  ULDC.64 UR12, c[0x0][0x210] ;  /* 0x00008400000c7ab9 */ /* 0x000fe20000000a00 */
[-C--:B------:R-:W-:Y:S01]  /*4950*/  FMUL.FTZ R4, R5, R68.reuse ;  /* 0x0000004405047220 */ /* 0x080fe20000410000 */
[----:B------:R-:W-:Y:S01]  /*4960*/  LEA R2, P2, R16, UR12, 0x2 ;  /* 0x0000000c10027c11 */ /* 0x000fe2000f8410ff */
[----:B------:R-:W-:Y:S01]  /*4970*/  FMUL.FTZ R5, R19, R68 ;  /* 0x0000004413057220 */ /* 0x000fe20000410000 */
[----:B------:R-:W-:-:S04]  /*4980*/  IADD3 R3, R17, R3, RZ ;  /* 0x0000000311037210 */ /* 0x000fc80007ffe0ff */
[----:B------:R-:W-:-:S05]  /*4990*/  LEA.HI.X R3, R16, UR13, R3, 0x2, P2 ;  /* 0x0000000d10037c11 */ /* 0x000fca00090f1403 */
[----:B------:R3:W-:Y:S02]  /*49a0*/  STG.E.64 desc[UR8][R2.64], R4 ;  /* 0x0000000402007986 */ /* 0x0007e4000c101b08 */
.L_x_2142:
[----:B------:R-:W-:Y:S05]  /*49b0*/  BSYNC B0 ;  /* 0x0000000000007941 */ /* 0x000fea0003800000 */
.L_x_2141:
[----:B------:R-:W-:Y:S02]  /*49c0*/  ISETP.GE.U32.AND P2, PT, R76, UR14, PT ;  /* 0x0000000e4c007c0c */ /* 0x000fe4000bf46070 */
[----:B------:R-:W-:Y:S02]  /*49d0*/  ISETP.GE.U32.AND P3, PT, R74, UR14, PT ;  /* 0x0000000e4a007c0c */ /* 0x000fe4000bf66070 */
[----:B------:R-:W-:Y:S02]  /*49e0*/  ISETP.GE.U32.AND P6, PT, R72, UR14, PT ;  /* 0x0000000e48007c0c */ /* 0x000fe4000bfc6070 */
[----:B------:R-:W-:Y:S02]  /*49f0*/  ISETP.GE.AND.EX P4, PT, R73, UR15, PT, P4 ;  /* 0x0000000f49007c0c */ /* 0x000fe4000bf86340 */
[----:B------:R-:W-:Y:S02]  /*4a00*/  ISETP.GE.AND.EX P0, PT, R71, UR15, PT, P0 ;  /* 0x0000000f47007c0c */ /* 0x000fe4000bf06300 */
[----:B------:R-:W-:-:S02]  /*4a10*/  ISETP.GE.AND.EX P2, PT, R69, UR15, PT, P2 ;  /* 0x0000000f45007c0c */ /* 0x000fc4000bf46320 */
[----:B------:R-:W-:Y:S02]  /*4a20*/  ISETP.GE.AND.EX P3, PT, R67, UR15, PT, P3 ;  /* 0x0000000f43007c0c */ /* 0x000fe4000bf66330 */
[----:B------:R-:W-:Y:S02]  /*4a30*/  ISETP.GE.AND.EX P6, PT, R65, UR15, PT, P6 ;  /* 0x0000000f41007c0c */ /* 0x000fe4000bfc6360 */
[C---:B------:R-:W-:Y:S02]  /*4a40*/  ISETP.GT.U32.OR P4, PT, R85.reuse, 0x1df, P4 ;  /* 0x000001df5500780c */ /* 0x040fe40002784470 */
[C---:B------:R-:W-:Y:S02]  /*4a50*/  ISETP.GT.U32.OR P0, PT, R85.reuse, 0x1df, P0 ;  /* 0x000001df5500780c */ /* 0x040fe40000704470 */
[C---:B------:R-:W-:Y:S02]  /*4a60*/  ISETP.GT.U32.OR P2, PT, R85.reuse, 0x1df, P2 ;  /* 0x000001df5500780c */ /* 0x040fe40001744470 */
[----:B------:R-:W-:-:S02]  /*4a70*/  ISETP.GT.U32.OR P3, PT, R85, 0x1df, P3 ;  /* 0x000001df5500780c */ /* 0x000fc40001f64470 */
[----:B------:R-:W-:Y:S01]  /*4a80*/  ISETP.GT.U32.OR P6, PT, R85, 0x1df, P6 ;  /* 0x000001df5500780c */ /* 0x000fe200037c4470 */
[----:B------:R-:W-:-:S12]  /*4a90*/  @!P5 BRA `(.L_x_2143) ;  /* 0x000000000048d947 */ /* 0x000fd80003800000 */
[----:B------:R-:W-:Y:S01]  /*4aa0*/  FFMA.FTZ R0, R7, R32, R34 ;  /* 0x0000002007007223 */ /* 0x000fe20000010022 */
[----:B--23--:R-:W-:-:S03]  /*4ab0*/  FFMA.FTZ R2, R6, R33, R35 ;  /* 0x0000002106027223 */ /* 0x00cfc60000010023 */
[----:B------:R-:W-:Y:S01]  /*4ac0*/  FMUL.FTZ R3, R0, -1.4426950216293334961 ;  /* 0xbfb8aa3b00037820 */ /* 0x000fe20000410000 */
[----:B------:R-:W-:-:S05]  /*4ad0*/  FMUL.FTZ R16, R2, -1.4426950216293334961 ;  /* 0xbfb8aa3b02107820 */ /* 0x000fca0000410000 */
[----:B------:R-:W2:Y:S08]  /*4ae0*/  MUFU.EX2 R3, R3 ;  /* 0x0000000300037308 */ /* 0x000eb00000000800 */
[----:B------:R-:W3:Y:S01]  /*4af0*/  MUFU.EX2 R16, R16 ;  /* 0x0000001000107308 */ /* 0x000ee20000000800 */
[----:B--2---:R-:W-:-:S07]  /*4b00*/  FADD.FTZ R4, R3, 1 ;  /* 0x3f80000003047421 */ /* 0x004fce0000010000 */
[----:B------:R-:W2:Y:S01]  /*4b10*/  MUFU.RCP R5, R4 ;  /* 0x0000000400057308 */ /* 0x000ea20000001000 */
[----:B---3--:R-:W-:-:S07]  /*4b20*/  FADD.FTZ R17, R16, 1 ;  /* 0x3f80000010117421 */ /* 0x008fce0000010000 */
[----:B------:R-:W0:Y:S01]  /*4b30*/  MUFU.RCP R18, R17 ;  /* 0x0000001100127308 */ /* 0x000e220000001000 */
        /* <DEDUP_REMOVED lines=8> */
.L_x_2143:
[----:B------:R-:W-:Y:S04]  /*4bc0*/  BSSY B0, `(.L_x_2144) ;  /* 0x0000013000007945 */ /* 0x000fe80003800000 */
[----:B------:R-:W-:Y:S05]  /*4bd0*/  @P4 BRA `(.L_x_2145) ;  /* 0x0000000000444947 */ /* 0x000fea0003800000 */
[----:B------:R-:W-:Y:S01]  /*4be0*/  ULDC.64 UR12, c[0x0][0x288] ;  /* 0x0000a200000c7ab9 */ /* 0x000fe20000000a00 */
[----:B--23--:R-:W-:Y:S01]  /*4bf0*/  MOV R2, R88 ;  /* 0x0000005800027202 */ /* 0x00cfe20000000f00 */
        /* <DEDUP_REMOVED lines=15> */
.L_x_2145:
[----:B------:R-:W-:Y:S05]  /*4cf0*/  BSYNC B0 ;  /* 0x0000000000007941 */ /* 0x000fea0003800000 */
.L_x_2144:
[----:B------:R-:W-:Y:S05]  /*4d00*/  @!P5 BRA `(.L_x_2146) ;  /* 0x000000000048d947 */ /* 0x000fea0003800000 */
[----:B------:R-:W-:Y:S01]  /*4d10*/  FFMA.FTZ R0, R9, R32, R34 ;  /* 0x0000002009007223 */ /* 0x000fe20000010022 */
[----:B--234-:R-:W-:-:S03]  /*4d20*/  FFMA.FTZ R2, R8, R33, R35 ;  /* 0x0000002108027223 */ /* 0x01cfc60000010023 */
[----:B------:R-:W-:Y:S01]  /*4d30*/  FMUL.FTZ R3, R0, -1.4426950216293334961 ;  /* 0xbfb8aa3b00037820 */ /* 0x000fe20000410000 */
[----:B------:R-:W-:-:S05]  /*4d40*/  FMUL.FTZ R6, R2, -1.4426950216293334961 ;  /* 0xbfb8aa3b02067820 */ /* 0x000fca0000410000 */
[----:B------:R-:W2:Y:S08]  /*4d50*/  MUFU.EX2 R3, R3 ;  /* 0x0000000300037308 */ /* 0x000eb00000000800 */
[----:B------:R-:W3:Y:S01]  /*4d60*/  MUFU.EX2 R6, R6 ;  /* 0x0000000600067308 */ /* 0x000ee20000000800 */
[----:B--2---:R-:W-:-:S07]  /*4d70*/  FADD.FTZ R4, R3, 1 ;  /* 0x3f80000003047421 */ /* 0x004fce0000010000 */
[----:B------:R-:W2:Y:S01]  /*4d80*/  MUFU.RCP R5, R4 ;  /* 0x0000000400057308 */ /* 0x000ea20000001000 */
[----:B---3--:R-:W-:-:S07]  /*4d90*/  FADD.FTZ R7, R6, 1 ;  /* 0x3f80000006077421 */ /* 0x008fce0000010000 */
[----:B------:R-:W3:Y:S01]  /*4da0*/  MUFU.RCP R16, R7 ;  /* 0x0000000700107308 */ /* 0x000ee20000001000 */
[----:B--2---:R-:W-:Y:S01]  /*4db0*/  FADD.FTZ R17, -R5, 1 ;  /* 0x3f80000005117421 */ /* 0x004fe20000010100 */
[----:B------:R-:W-:-:S03]  /*4dc0*/  FMUL.FTZ R24, R24, R5 ;  /* 0x0000000518187220 */ /* 0x000fc60000410000 */
[----:B------:R-:W-:Y:S01]  /*4dd0*/  FFMA.FTZ R17, R0, R17, 1 ;  /* 0x3f80000000117423 */ /* 0x000fe20000010011 */
[----:B---3--:R-:W-:Y:S01]  /*4de0*/  FADD.FTZ R19, -R16, 1 ;  /* 0x3f80000010137421 */ /* 0x008fe20000010100 */
[----:B------:R-:W-:Y:S02]  /*4df0*/  FMUL.FTZ R25, R25, R16 ;  /* 0x0000001019197220 */ /* 0x000fe40000410000 */
[----:B------:R-:W-:Y:S01]  /*4e00*/  FMUL.FTZ R24, R24, R17 ;  /* 0x0000001118187220 */ /* 0x000fe20000410000 */
[----:B------:R-:W-:-:S04]  /*4e10*/  FFMA.FTZ R2, R2, R19, 1 ;  /* 0x3f80000002027423 */ /* 0x000fc80000010013 */
[----:B------:R-:W-:-:S07]  /*4e20*/  FMUL.FTZ R25, R25, R2 ;  /* 0x0000000219197220 */ /* 0x000fce0000410000 */
.L_x_2146:
[----:B------:R-:W-:Y:S04]  /*4e30*/  BSSY B0, `(.L_x_2147) ;  /* 0x0000013000007945 */ /* 0x000fe80003800000 */
[----:B------:R-:W-:Y:S05]  /*4e40*/  @P0 BRA `(.L_x_2148) ;  /* 0x0000000000440947 */ /* 0x000fea0003800000 */
[----:B------:R-:W-:Y:S01]  /*4e50*/  ULDC.64 UR12, c[0x0][0x288] ;  /* 0x0000a200000c7ab9 */ /* 0x000fe20000000a00 */
[----:B--234-:R-:W-:Y:S01]  /*4e60*/  MOV R2, R88 ;  /* 0x0000005800027202 */ /* 0x01cfe20000000f00 */
        /* <DEDUP_REMOVED lines=15> */
.L_x_2148:
[----:B------:R-:W-:Y:S05]  /*4f60*/  BSYNC B0 ;  /* 0x0000000000007941 */ /* 0x000fea0003800000 */
.L_x_2147:
        /* <DEDUP_REMOVED lines=19> */
.L_x_2149:
        /* <DEDUP_REMOVED lines=19> */
.L_x_2151:
[----:B------:R-:W-:Y:S05]  /*51d0*/  BSYNC B0 ;  /* 0x0000000000007941 */ /* 0x000fea0003800000 */
.L_x_2150:
        /* <DEDUP_REMOVED lines=19> */
.L_x_2152:
        /* <DEDUP_REMOVED lines=19> */
.L_x_2154:
[----:B------:R-:W-:Y:S05]  /*5440*/  BSYNC B0 ;  /* 0x0000000000007941 */ /* 0x000fea0003800000 */
.L_x_2153:
[----:B------:R-:W-:Y:S05]  /*5450*/  @!P5 BRA `(.L_x_2155) ;  /* 0x000000000048d947 */ /* 0x000fea0003800000 */
[----:B------:R-:W-:Y:S01]  /*5460*/  FFMA.FTZ R34, R15, R32, R34 ;  /* 0x000000200f227223 */ /* 0x000fe20000010022 */
[----:B------:R-:W-:-:S03]  /*5470*/  FFMA.FTZ R35, R14, R33, R35 ;  /* 0x000000210e237223 */ /* 0x000fc60000010023 */
[----:B------:R-:W-:Y:S01]  /*5480*/  FMUL.FTZ R0, R34, -1.4426950216293334961 ;  /* 0xbfb8aa3b22007820 */ /* 0x000fe20000410000 */
[----:B---3--:R-:W-:-:S05]  /*5490*/  FMUL.FTZ R4, R35, -1.4426950216293334961 ;  /* 0xbfb8aa3b23047820 */ /* 0x008fca0000410000 */
[----:B------:R-:W2:Y:S08]  /*54a0*/  MUFU.EX2 R0, R0 ;  /* 0x0000000000007308 */ /* 0x000eb00000000800 */
[----:B------:R-:W3:Y:S01]  /*54b0*/  MUFU.EX2 R4, R4 ;  /* 0x0000000400047308 */ /* 0x000ee20000000800 */
[----:B--2-4-:R-:W-:-:S07]  /*54c0*/  FADD.FTZ R2, R0, 1 ;  /* 0x3f80000000027421 */ /* 0x014fce0000010000 */
        /* <DEDUP_REMOVED lines=11> */
.L_x_2155:
[----:B------:R-:W-:Y:S04]  /*5580*/  BSSY B0, `(.L_x_2156) ;  /* 0x0000012000007945 */ /* 0x000fe80003800000 */
[----:B------:R-:W-:Y:S05]  /*5590*/  @P6 BRA `(.L_x_2157) ;  /* 0x0000000000406947 */ /* 0x000fea0003800000 */
[----:B------:R-:W-:Y:S01]  /*55a0*/  ULDC.64 UR12, c[0x0][0x288] ;  /* 0x0000a200000c7ab9 */ /* 0x000fe20000000a00 */
[----:B------:R-:W-:Y:S01]  /*55b0*/  MOV R89, R91 ;  /* 0x0000005b00597202 */ /* 0x000fe20000000f00 */
[----:B------:R-:W-:Y:S02]  /*55c0*/  IMAD R65, R65, UR12, RZ ;  /* 0x0000000c41417c24 */ /* 0x000fe4000f8e02ff */
        /* <DEDUP_REMOVED lines=8> */
[----:B--234-:R-:W-:Y:S01]  /*5650*/  LEA R2, P0, R88, UR12, 0x2 ;  /* 0x0000000c58027c11 */ /* 0x01cfe2000f8010ff */
[----:B------:R-:W-:Y:S01]  /*5660*/  FMUL.FTZ R31, R31, R68 ;  /* 0x000000441f1f7220 */ /* 0x000fe20000410000 */
[----:B------:R-:W-:-:S04]  /*5670*/  IADD3 R65, R89, R65, RZ ;  /* 0x0000004159417210 */ /* 0x000fc80007ffe0ff */
[----:B------:R-:W-:-:S05]  /*5680*/  LEA.HI.X R3, R88, UR13, R65, 0x2, P0 ;  /* 0x0000000d58037c11 */ /* 0x000fca00080f1441 */
[----:B------:R2:W-:Y:S02]  /*5690*/  STG.E.64 desc[UR8][R2.64], R30 ;  /* 0x0000001e02007986 */ /* 0x0005e4000c101b08 */
.L_x_2157:
[----:B------:R-:W-:Y:S05]  /*56a0*/  BSYNC B0 ;  /* 0x0000000000007941 */ /* 0x000fea0003800000 */
.L_x_2156:
[----:B--234-:R-:W2:Y:S01]  /*56b0*/  LDC R3, c[0x0][0x10] ;  /* 0x00000400ff037b82 */ /* 0x01cea20000000800 */
[----:B------:R-:W-:Y:S02]  /*56c0*/  IADD3 R70, R70, 0x1, RZ ;  /* 0x0000000146467810 */ /* 0x000fe40007ffe0ff */
[----:B--2---:R-:W-:-:S04]  /*56d0*/  IADD3 R84, R3, R84, RZ ;  /* 0x0000005403547210 */ /* 0x004fc80007ffe0ff */
[----:B------:R-:W-:-:S13]  /*56e0*/  ISETP.GE.AND P0, PT, R84, UR4, PT ;  /* 0x0000000454007c0c */ /* 0x000fda000bf06270 */
[----:B------:R-:W-:Y:S05]  /*56f0*/  @!P0 BRA `(.L_x_2158) ;  /* 0xffffffac00108947 */ /* 0x000fea000383ffff */
.L_x_2107:
[----:B------:R-:W2:Y:S01]  /*5700*/  LDC R4, c[0x0][0xc] ;  /* 0x00000300ff047b82 */ /* 0x000ea20000000800 */
[----:B------:R-:W-:Y:S01]  /*5710*/  ISETP.NE.AND P1, PT, R85, RZ, PT ;  /* 0x000000ff5500720c */ /* 0x000fe20003f25270 */
[----:B------:R-:W-:Y:S06]  /*5720*/  BSSY B0, `(.L_x_2159) ;  /* 0x0000011000007945 */ /* 0x000fec0003800000 */
[----:B------:R-:W3:Y:S08]  /*5730*/  LDC R7, c[0x0][0x10] ;  /* 0x00000400ff077b82 */ /* 0x000ef00000000800 */
[----:B------:R-:W4:Y:S01]  /*5740*/  LDC.64 R2, c[0x0][0x258] ;  /* 0x00009600ff027b82 */ /* 0x000f220000000a00 */
[----:B--2---:R-:W-:-:S02]  /*5750*/  ISETP.NE.AND P0, PT, R4, 0x1, PT ;  /* 0x000000010400780c */ /* 0x004fc40003f05270 */
[----:B---3--:R-:W-:-:S04]  /*5760*/  SHF.L.U32 R0, R7, 0x1, RZ ;  /* 0x0000000107007819 */ /* 0x008fc800000006ff */
[----:B------:R-:W-:-:S05]  /*5770*/  SEL R5, R0, RZ, P0 ;  /* 0x000000ff00057207 */ /* 0x000fca0000000000 */
[----:B----4-:R-:W-:Y:S01]  /*5780*/  IMAD.WIDE.U32 R2, R5, 0x4, R2 ;  /* 0x0000000405027825 */ /* 0x010fe200078e0002 */
[----:B------:R-:W-:Y:S06]  /*5790*/  @P1 BRA `(.L_x_2160) ;  /* 0x0000000000241947 */ /* 0x000fec0003800000 */
        /* <DEDUP_REMOVED lines=9> */
.L_x_2160:
[----:B------:R-:W-:Y:S05]  /*5830*/  BSYNC B0 ;  /* 0x0000000000007941 */ /* 0x000fea0003800000 */
.L_x_2159:
[----:B------:R-:W3:Y:S01]  /*5840*/  S2UR UR4, SR_CTAID.X ;  /* 0x00000000000479c3 */ /* 0x000ee20000002500 */
[----:B------:R-:W-:Y:S02]  /*5850*/  IADD3 R0, R4, -0x1, RZ ;  /* 0xffffffff04007810 */ /* 0x000fe40007ffe0ff */
[----:B--2---:R-:W-:-:S05]  /*5860*/  IADD3 R5, R7, -0x1, RZ ;  /* 0xffffffff07057810 */ /* 0x004fca0007ffe0ff */
[----:B------:R-:W2:Y:S01]  /*5870*/  S2UR UR5, SR_CTAID.Y ;  /* 0x00000000000579c3 */ /* 0x000ea20000002600 */
[----:B---3--:R-:W-:-:S04]  /*5880*/  ISETP.NE.AND P0, PT, R0, UR4, PT ;  /* 0x0000000400007c0c */ /* 0x008fc8000bf05270 */
[----:B--2---:R-:W-:-:S13]  /*5890*/  ISETP.NE.OR P0, PT, R5, UR5, P0 ;  /* 0x0000000505007c0c */ /* 0x004fda0008705670 */
[----:B------:R-:W-:Y:S05]  /*58a0*/  @P0 EXIT ;  /* 0x000000000000094d */ /* 0x000fea0003800000 */
[----:B------:R-:W-:Y:S05]  /*58b0*/  @P1 BRA `(.L_x_2161) ;  /* 0x0000000000201947 */ /* 0x000fea0003800000 */
[----:B------:R-:W-:-:S05]  /*58c0*/  IMAD R0, R4, R7, RZ ;  /* 0x0000000704007224 */ /* 0x000fca00078e02ff */
[----:B------:R-:W-:-:S13]  /*58d0*/  ISETP.NE.AND P0, PT, R0, -0x1, PT ;  /* 0xffffffff0000780c */ /* 0x000fda0003f05270 */
[----:B------:R-:W-:Y:S05]  /*58e0*/  @!P0 BRA `(.L_x_2161) ;  /* 0x0000000000148947 */ /* 0x000fea0003800000 */
.L_x_2162:
[----:B------:R-:W2:Y:S04]  /*58f0*/  LDG.E.STRONG.GPU R5, desc[UR8][R2.64] ;  /* 0x0000000802057981 */ /* 0x000ea8000c1ef900 */
[----:B--2---:R-:W-:Y:S01]  /*5900*/  CCTL.IVALL ;  /* 0x00000000ff00798f */ /* 0x004fe20002000000 */
[----:B------:R-:W-:Y:S05]  /*5910*/  YIELD ;  /* 0x0000000000007946 */ /* 0x000fea0003800000 */
[----:B------:R-:W-:-:S13]  /*5920*/  ISETP.NE.AND P0, PT, R5, R0, PT ;  /* 0x000000000500720c */ /* 0x000fda0003f05270 */
[----:B------:R-:W-:Y:S05]  /*5930*/  @P0 BRA `(.L_x_2162) ;  /* 0xfffffffc00ec0947 */ /* 0x000fea000383ffff */
.L_x_2161:
[----:B------:R-:W-:Y:S05]  /*5940*/  WARPSYNC.ALL ;  /* 0x0000000000007948 */ /* 0x000fea0003800000 */
[----:B------:R-:W2:Y:S08]  /*5950*/  LDC.64 R22, c[0x0][0x288] ;  /* 0x0000a200ff167b82 */ /* 0x000eb00000000a00 */
[----:B------:R-:W-:Y:S01]  /*5960*/  BAR.SYNC.DEFER_BLOCKING 0x0 ;  /* 0x0000000000007b1d */ /* 0x000fe20000010000 */
[----:B--2---:R-:W-:-:S04]  /*5970*/  LEA.HI R0, P0, R23, R22, RZ, 0x1 ;  /* 0x0000001617007211 */ /* 0x004fc800078108ff */
        /* <DEDUP_REMOVED lines=20> */
.L_x_2163:
[----:B------:R-:W-:-:S04]  /*5ac0*/  LEA R6, P0, R85, UR4, 0x2 ;  /* 0x0000000455067c11 */ /* 0x000fc8000f8010ff */
[----:B------:R-:W-:Y:S02]  /*5ad0*/  LEA.HI.X R7, R85, UR5, R0, 0x2, P0 ;  /* 0x0000000555077c11 */ /* 0x000fe400080f1400 */
[-C--:B------:R-:W-:Y:S02]  /*5ae0*/  LEA R8, P0, R24, R6.reuse, 0x2 ;  /* 0x0000000618087211 */ /* 0x080fe400078010ff */
[-C--:B------:R-:W-:Y:S01]  /*5af0*/  LEA R12, P1, R22, R6.reuse, 0x2 ;  /* 0x00000006160c7211 */ /* 0x080fe200078210ff */
[----:B----4-:R-:W4:Y:S01]  /*5b00*/  LDG.E R18, desc[UR8][R6.64] ;  /* 0x0000000806127981 */ /* 0x010f22000c1e1900 */
[----:B------:R-:W-:Y:S02]  /*5b10*/  LEA R10, P2, R27, R6, 0x2 ;  /* 0x000000061b0a7211 */ /* 0x000fe400078410ff */
[----:B------:R-:W-:Y:S02]  /*5b20*/  IADD3.X R9, R7, R31, RZ, P0, !PT ;  /* 0x0000001f07097210 */ /* 0x000fe400007fe4ff */
[----:B------:R-:W-:-:S02]  /*5b30*/  IADD3.X R13, R23, R7, RZ, P1, !PT ;  /* 0x00000007170d7210 */ /* 0x000fc40000ffe4ff */
[----:B------:R-:W-:Y:S01]  /*5b40*/  IADD3.X R11, R7, R29, RZ, P2, !PT ;  /* 0x0000001d070b7210 */ /* 0x000fe200017fe4ff */
[----:B------:R-:W4:Y:S04]  /*5b50*/  LDG.E R19, desc[UR8][R8.64] ;  /* 0x0000000808137981 */ /* 0x000f28000c1e1900 */
[----:B0-----:R-:W5:Y:S04]  /*5b60*/  LDG.E R20, desc[UR8][R12.64] ;  /* 0x000000080c147981 */ /* 0x001f68000c1e1900 */
        /* <DEDUP_REMOVED lines=12> */
.L_x_2164:
        /* <DEDUP_REMOVED lines=13> */
.L_x_5166:


//--------------------- .text._Z35group_norm_nhwc_bwd_one_pass_kernelI11Fp32IOFp32WLi256ELi60ELi480EEv26Group_norm_nhwc_bwd_params --------------------------
	.section	.text._Z35group_norm_nhwc_bwd_one_pass_kernelI11Fp32IOFp32WLi256ELi60ELi480EEv26Group_norm_nhwc_bwd_params,"ax",@progbits
	.align	128
        .global         _Z35group_norm_nhwc_bwd_one_pass_kernelI11Fp32IOFp32WLi256ELi60ELi480EEv26Group_norm_nhwc_bwd_params
        .type           _Z35group_norm_nhwc_bwd_one_pass_kernelI11Fp32IOFp32WLi256ELi60ELi480EEv26Group_norm_nhwc_bwd_params,@function
        .size           _Z35group_norm_nhwc_bwd_one_pass_kernelI11Fp32IOFp32WLi256ELi60ELi480EEv26Group_norm_nhwc_bwd_params,(.L_x_5167 - _Z35group_norm_nhwc_bwd_one_pass_kernelI11Fp32IOFp32WLi256ELi60ELi480EEv26Group_norm_nhwc_bwd_params)
        .other          _Z35group_norm_nhwc_bwd_one_pass_kernelI11Fp32IOFp32WLi256ELi60ELi480EEv26Group_norm_nhwc_bwd_params,@"STO_CUDA_ENTRY STV_DEFAULT"
_Z35group_norm_nhwc_bwd_one_pass_kernelI11Fp32IOFp32WLi256ELi60ELi480EEv26Group_norm_nhwc_bwd_params:
.text._Z35group_norm_nhwc_bwd_one_pass_kernelI11Fp32IOFp32WLi256ELi60ELi480EEv26Group_norm_nhwc_bwd_params:
        /* <DEDUP_REMOVED lines=20> */
[----:B------:R-:W-:-:S06]  /*0140*/  MOV R79, R77 ;  /* 0x0000004d004f7202 */ /* 0x000fcc0000000f00 */
[----:B------:R-:W3:Y:S01]  /*0150*/  LDC R72, c[0x0][0x10] ;  /* 0x00000400ff487b82 */ /* 0x000ee20000000800 */
[----:B0-----:R-:W-:-:S07]  /*0160*/  IMAD R84, R5, UR7, R86 ;  /* 0x0000000705547c24 */ /* 0x001fce000f8e0256 */
[----:B------:R-:W0:Y:S01]  /*0170*/  LDC R70, c[0x0][0xc] ;  /* 0x00000300ff467b82 */ /* 0x000e220000000800 */
[----:B------:R-:W-:Y:S01]  /*0180*/  IMAD R86, R86, -0x1e, R85 ;  /* 0xffffffe256567824 */ /* 0x000fe200078e0255 */
[C---:B------:R-:W-:Y:S02]  /*0190*/  IADD3 R0, R84.reuse, 0x30, RZ ;  /* 0x0000003054007810 */ /* 0x040fe40007ffe0ff */
[----:B------:R-:W-:Y:S01]  /*01a0*/  IADD3 R2, R84, 0x40, RZ ;  /* 0x0000004054027810 */ /* 0x000fe20007ffe0ff */
[----:B--2---:R-:W-:Y:S01]  /*01b0*/  ULEA UR5, UR6, UR5, 0x18 ;  /* 0x0000000506057291 */ /* 0x004fe2000f8ec03f */
[----:B------:R-:W-:Y:S02]  /*01c0*/  ISETP.LT.U32.AND P0, PT, R0, UR10, PT ;  /* 0x0000000a00007c0c */ /* 0x000fe4000bf01070 */
[----:B------:R-:W-:Y:S02]  /*01d0*/  SHF.R.S32.HI R0, RZ, 0x1f, R0 ;  /* 0x0000001fff007819 */ /* 0x000fe40000011400 */
[----:B------:R-:W-:-:S02]  /*01e0*/  ISETP.LT.U32.AND P1, PT, R2, UR10, PT ;  /* 0x0000000a02007c0c */ /* 0x000fc4000bf21070 */
[----:B------:R-:W-:Y:S01]  /*01f0*/  ISETP.LT.AND.EX P0, PT, R0, UR11, !P4, P0 ;  /* 0x0000000b00007c0c */ /* 0x000fe2000e701300 */
[----:B---3--:R-:W-:Y:S01]  /*0200*/  IMAD R83, R72, UR7, R77 ;  /* 0x0000000748537c24 */ /* 0x008fe2000f8e024d */
[----:B------:R-:W-:Y:S02]  /*0210*/  SHF.R.S32.HI R2, RZ, 0x1f, R2 ;  /* 0x0000001fff027819 */ /* 0x000fe40000011402 */
[----:B------:R-:W-:Y:S02]  /*0220*/  IADD3 R3, R84, 0x50, RZ ;  /* 0x0000005054037810 */ /* 0x000fe40007ffe0ff */
        /* <DEDUP_REMOVED lines=8> */
[----:B------:R-:W-:-:S02]  /*02b0*/  SHF.R.S32.HI R0, RZ, 0x1f, R0 ;  /* 0x0000001fff007819 */ /* 0x000fc40000011400 */
[----:B------:R-:W-:Y:S02]  /*02c0*/  @P1 LOP3.LUT R87, R87, 0x80, RZ, 0xfc, !PT ;  /* 0x0000008057571812 */ /* 0x000fe400078efcff */
[----:B------:R-:W-:Y:S02]  /*02d0*/  IADD3 R2, R84, 0x70, RZ ;  /* 0x0000007054027810 */ /* 0x000fe40007ffe0ff */
        /* <DEDUP_REMOVED lines=11> */
[----:B------:R-:W-:Y:S02]  /*0390*/  ISETP.LT.AND.EX P0, PT, R3, UR11, !P4, P0 ;  /* 0x0000000b03007c0c */ /* 0x000fe4000e701300 */
[----:B------:R-:W-:Y:S02]  /*03a0*/  LOP3.LUT R87, R87, 0xffffffef, RZ, 0xc0, !PT ;  /* 0xffffffef57577812 */ /* 0x000fe400078ec0ff */
[----:B------:R-:W-:Y:S02]  /*03b0*/  IADD3 R0, R84, 0x90, RZ ;  /* 0x0000009054007810 */ /* 0x000fe40007ffe0ff */
[----:B------:R-:W-:Y:S02]  /*03c0*/  @P1 LOP3.LUT R87, R87, 0x10, RZ, 0xfc, !PT ;  /* 0x0000001057571812 */ /* 0x000fe400078efcff */
[----:B------:R-:W-:-:S02]  /*03d0*/  SHF.R.S32.HI R3, RZ, 0x1f, R0 ;  /* 0x0000001fff037819 */ /* 0x000fc40000011400 */
[----:B------:R-:W-:Y:S02]  /*03e0*/  LOP3.LUT R87, R87, 0xfffffff7, RZ, 0xc0, !PT ;  /* 0xfffffff757577812 */ /* 0x000fe400078ec0ff */
[----:B------:R-:W-:Y:S02]  /*03f0*/  IADD3 R2, R84, 0xa0, RZ ;  /* 0x000000a054027810 */ /* 0x000fe40007ffe0ff */
[----:B------:R-:W-:Y:S02]  /*0400*/  @P0 LOP3.LUT R87, R87, 0x8, RZ, 0xfc, !PT ;  /* 0x0000000857570812 */ /* 0x000fe400078efcff */
[----:B------:R-:W-:Y:S02]  /*0410*/  ISETP.LT.U32.AND P0, PT, R0, UR10, PT ;  /* 0x0000000a00007c0c */ /* 0x000fe4000bf01070 */
[----:B------:R-:W-:Y:S02]  /*0420*/  IADD3 R0, R84, 0xb0, RZ ;  /* 0x000000b054007810 */ /* 0x000fe40007ffe0ff */
[----:B------:R-:W-:-:S02]  /*0430*/  ISETP.LT.AND.EX P0, PT, R3, UR11, !P4, P0 ;  /* 0x0000000b03007c0c */ /* 0x000fc4000e701300 */
[----:B------:R-:W-:Y:S02]  /*0440*/  SHF.R.S32.HI R3, RZ, 0x1f, R2 ;  /* 0x0000001fff037819 */ /* 0x000fe40000011402 */
[----:B------:R-:W-:Y:S02]  /*0450*/  ISETP.LT.U32.AND P1, PT, R2, UR10, PT ;  /* 0x0000000a02007c0c */ /* 0x000fe4000bf21070 */
[----:B------:R-:W-:Y:S02]  /*0460*/  SHF.R.S32.HI R2, RZ, 0x1f, R0 ;  /* 0x0000001fff027819 */ /* 0x000fe40000011400 */
[----:B------:R-:W-:Y:S02]  /*0470*/  ISETP.LT.U32.AND P2, PT, R0, UR10, PT ;  /* 0x0000000a00007c0c */ /* 0x000fe4000bf41070 */
[----:B------:R-:W-:Y:S02]  /*0480*/  ISETP.LT.AND.EX P1, PT, R3, UR11, !P4, P1 ;  /* 0x0000000b03007c0c */ /* 0x000fe4000e721310 */
[----:B------:R-:W-:-:S02]  /*0490*/  ISETP.LT.AND.EX P2, PT, R2, UR11, !P4, P2 ;  /* 0x0000000b02007c0c */ /* 0x000fc4000e741320 */
[----:B------:R-:W-:Y:S01]  /*04a0*/  SHF.R.S32.HI R75, RZ, 0x1f, R84 ;  /* 0x0000001fff4b7819 */ /* 0x000fe20000011454 */
[----:B------:R-:W2:Y:S01]  /*04b0*/  LDC.64 R2, c[0x0][0x288] ;  /* 0x0000a200ff027b82 */ /* 0x000ea20000000a00 */
[C---:B------:R-:W-:Y:S02]  /*04c0*/  ISETP.LT.U32.AND P3, PT, R84.reuse, UR10, PT ;  /* 0x0000000a54007c0c */ /* 0x040fe4000bf61070 */
[----:B------:R-:W-:Y:S02]  /*04d0*/  LOP3.LUT R87, R87, 0xfffffdff, RZ, 0xc0, !PT ;  /* 0xfffffdff57577812 */ /* 0x000fe400078ec0ff */
[----:B------:R-:W-:Y:S02]  /*04e0*/  ISETP.LT.AND.EX P3, PT, R75, UR11, !P4, P3 ;  /* 0x0000000b4b007c0c */ /* 0x000fe4000e761330 */
[C---:B------:R-:W-:Y:S02]  /*04f0*/  IADD3 R82, R84.reuse, 0x10, RZ ;  /* 0x0000001054527810 */ /* 0x040fe40007ffe0ff */
[----:B------:R-:W-:-:S02]  /*0500*/  IADD3 R80, R84, 0x20, RZ ;  /* 0x0000002054507810 */ /* 0x000fc40007ffe0ff */
[----:B------:R-:W-:Y:S02]  /*0510*/  SHF.R.S32.HI R73, RZ, 0x1f, R82 ;  /* 0x0000001fff497819 */ /* 0x000fe40000011452 */
[----:B------:R-:W-:Y:S02]  /*0520*/  SHF.R.S32.HI R71, RZ, 0x1f, R80 ;  /* 0x0000001fff477819 */ /* 0x000fe40000011450 */
[----:B------:R-:W-:Y:S02]  /*0530*/  ISETP.LT.U32.AND P5, PT, R80, UR10, PT ;  /* 0x0000000a50007c0c */ /* 0x000fe4000bfa1070 */
[----:B------:R-:W-:Y:S02]  /*0540*/  SHF.R.S32.HI R0, RZ, 0x1f, R85 ;  /* 0x0000001fff007819 */ /* 0x000fe40000011455 */
[----:B------:R-:W-:Y:S02]  /*0550*/  @P3 LOP3.LUT R87, R87, 0x200, RZ, 0xfc, !PT ;  /* 0x0000020057573812 */ /* 0x000fe400078efcff */
[----:B------:R-:W-:Y:S01]  /*0560*/  ISETP.LT.U32.AND P3, PT, R82, UR10, PT ;  /* 0x0000000a52007c0c */ /* 0x000fe2000bf61070 */
[----:B------:R-:W-:Y:S01]  /*0570*/  ULDC.U8 UR10, c[0x0][0x2a4] ;  /* 0x0000a900000a7ab9 */ /* 0x000fe20000000000 */
[----:B------:R-:W-:-:S02]  /*0580*/  LEA.HI R0, R0, R85, RZ, 0x5 ;  /* 0x0000005500007211 */ /* 0x000fc400078f28ff */
[----:B------:R-:W-:Y:S02]  /*0590*/  ISETP.LT.AND.EX P3, PT, R73, UR11, !P4, P3 ;  /* 0x0000000b49007c0c */ /* 0x000fe4000e761330 */
[----:B------:R-:W-:Y:S02]  /*05a0*/  ISETP.LT.AND.EX P4, PT, R71, UR11, !P4, P5 ;  /* 0x0000000b47007c0c */ /* 0x000fe4000e781350 */
[C---:B--2---:R-:W-:Y:S02]  /*05b0*/  LEA.HI R4, P5, R3.reuse, R2, RZ, 0x1 ;  /* 0x0000000203047211 */ /* 0x044fe400078b08ff */
[-C--:B------:R-:W-:Y:S02]  /*05c0*/  LEA R5, R3, R3.reuse, 0x1 ;  /* 0x0000000303057211 */ /* 0x080fe400078e08ff */
[----:B------:R-:W-:Y:S01]  /*05d0*/  IADD3.X R7, RZ, R3, RZ, P5, !PT ;  /* 0x00000003ff077210 */ /* 0x000fe20002ffe4ff */
[----:B------:R-:W-:Y:S01]  /*05e0*/  IMAD.WIDE.U32 R2, R2, 0x3, RZ ;  /* 0x0000000302027825 */ /* 0x000fe200078e00ff */
[----:B------:R-:W-:-:S02]  /*05f0*/  SHF.R.S32.HI R0, RZ, 0x5, R0 ;  /* 0x00000005ff007819 */ /* 0x000fc40000011400 */
[----:B0-----:R-:W-:Y:S02]  /*0600*/  LOP3.LUT R81, R70, 0x3, RZ, 0xc0, !PT ;  /* 0x0000000346517812 */ /* 0x001fe400078ec0ff */
[----:B------:R-:W-:Y:S02]  /*0610*/  IADD3 R3, R3, R5, RZ ;  /* 0x0000000503037210 */ /* 0x000fe40007ffe0ff */
[----:B------:R-:W-:Y:S02]  /*0620*/  IADD3 R78, R84, 0xf0, RZ ;  /* 0x000000f0544e7810 */ /* 0x000fe40007ffe0ff */
[----:B------:R-:W-:Y:S02]  /*0630*/  LEA.HI R5, P5, R3, R2, RZ, 0x1 ;  /* 0x0000000203057211 */ /* 0x000fe400078b08ff */
[----:B------:R-:W-:Y:S02]  /*0640*/  LEA R2, R0, UR5, 0x3 ;  /* 0x0000000500027c11 */ /* 0x000fe4000f8e18ff */
[----:B------:R-:W-:-:S02]  /*0650*/  IADD3.X R6, RZ, R3, RZ, P5, !PT ;  /* 0x00000003ff067210 */ /* 0x000fc40002ffe4ff */
[--C-:B------:R-:W-:Y:S02]  /*0660*/  SHF.R.S64 R4, R4, 0x1, R7.reuse ;  /* 0x0000000104047819 */ /* 0x100fe40000001007 */
[----:B------:R-:W-:Y:S02]  /*0670*/  SHF.R.S32.HI R3, RZ, 0x1, R7 ;  /* 0x00000001ff037819 */ /* 0x000fe40000011407 */
[--C-:B------:R-:W-:Y:S02]  /*0680*/  SHF.R.S64 R5, R5, 0x1, R6.reuse ;  /* 0x0000000105057819 */ /* 0x100fe40000001006 */
[----:B------:R-:W-:Y:S02]  /*0690*/  SHF.R.S32.HI R0, RZ, 0x1, R6 ;  /* 0x00000001ff007819 */ /* 0x000fe40000011406 */
[----:B------:R-:W-:Y:S02]  /*06a0*/  SHF.L.U32 R86, R86, 0x1, RZ ;  /* 0x0000000156567819 */ /* 0x000fe400000006ff */
[----:B------:R-:W-:-:S02]  /*06b0*/  IADD3 R76, -R81, R70, RZ ;  /* 0x00000046514c7210 */ /* 0x000fc40007ffe1ff */
[----:B------:R-:W-:Y:S02]  /*06c0*/  SHF.R.S32.HI R69, RZ, 0x1f, R78 ;  /* 0x0000001fff457819 */ /* 0x000fe4000001144e */
[----:B------:R-:W-:Y:S02]  /*06d0*/  SHF.L.U64.HI R66, R4, 0x2, R3 ;  /* 0x0000000204427819 */ /* 0x000fe40000010203 */
[----:B-1----:R-:W-:-:S07]  /*06e0*/  SHF.L.U64.HI R67, R5, 0x2, R0 ;  /* 0x0000000205437819 */ /* 0x002fce0000010200 */
.L_x_2248:
[----:B0-----:R-:W0:Y:S01]  /*06f0*/  LDC R10, c[0x0][0x2a0] ;  /* 0x0000a800ff0a7b82 */ /* 0x001e220000000800 */
[----:B------:R-:W-:Y:S01]  /*0700*/  LOP3.LUT P6, RZ, R87, 0x200, RZ, 0xc0, !PT ;  /* 0x0000020057ff7812 */ /* 0x000fe200078cc0ff */
[----:B------:R-:W-:Y:S01]  /*0710*/  ULDC.64 UR12, c[0x0][0x298] ;  /* 0x0000a600000c7ab9 */ /* 0x000fe20000000a00 */
[----:B------:R-:W-:Y:S02]  /*0720*/  P2R R12, PR, RZ, 0x8 ;  /* 0x00000008ff0c7803 */ /* 0x000fe40000000000 */
[C---:B------:R-:W-:Y:S02]  /*0730*/  IADD3 R11, R84.reuse, 0x40, RZ ;  /* 0x00000040540b7810 */ /* 0x040fe40007ffe0ff */
[----:B------:R-:W-:Y:S01]  /*0740*/  P2R R108, PR, RZ, 0x4 ;  /* 0x00000004ff6c7803 */ /* 0x000fe20000000000 */
[----:B-1----:R-:W1:Y:S01]  /*0750*/  @P3 LDC.64 R22, c[0x0][0x230] ;  /* 0x00008c00ff163b82 */ /* 0x002e620000000a00 */
[----:B--2---:R-:W-:Y:S02]  /*0760*/  IADD3 R15, R84, 0xc0, RZ ;  /* 0x000000c0540f7810 */ /* 0x004fe40007ffe0ff */
[----:B------:R-:W-:-:S02]  /*0770*/  P2R R97, PR, RZ, 0x2 ;  /* 0x00000002ff617803 */ /* 0x000fc40000000000 */
[----:B------:R-:W-:-:S03]  /*0780*/  IADD3 R19, R84, 0xd0, RZ ;  /* 0x000000d054137810 */ /* 0x000fc60007ffe0ff */
        /* <DEDUP_REMOVED lines=8> */
[----:B------:R-:W4:Y:S01]  /*0810*/  LDC R13, c[0x0][0x2ac] ;  /* 0x0000ab00ff0d7b82 */ /* 0x000f220000000800 */
        /* <DEDUP_REMOVED lines=17> */
[----:B------:R-:W-:-:S11]  /*0930*/  LOP3.LUT R0, R79, R10, RZ, 0x3c, !PT ;  /* 0x0000000a4f007212 */ /* 0x000fd600078e3cff */
        /* <DEDUP_REMOVED lines=8> */
[----:B------:R-:W-:-:S03]  /*09c0*/  SEL R7, R0, R7, !P5 ;  /* 0x0000000700077207 */ /* 0x000fc60006800000 */
[----:B------:R-:W-:Y:S01]  /*09d0*/  IMAD R3, R118, 0x3c, RZ ;  /* 0x0000003c76037824 */ /* 0x000fe200078e02ff */
[----:B------:R-:W-:-:S04]  /*09e0*/  SHF.R.S32.HI R0, RZ, 0x1f, R7 ;  /* 0x0000001fff007819 */ /* 0x000fc80000011407 */
[----:B------:R-:W-:Y:S01]  /*09f0*/  SHF.R.S32.HI R9, RZ, 0x1f, R3 ;  /* 0x0000001fff097819 */ /* 0x000fe20000011403 */
[----:B------:R-:W-:Y:S01]  /*0a00*/  IMAD R0, R0, UR12, RZ ;  /* 0x0000000c00007c24 */ /* 0x000fe2000f8e02ff */
[----:B------:R-:W-:-:S03]  /*0a10*/  IADD3 R120, P5, R86, R3, RZ ;  /* 0x0000000356787210 */ /* 0x000fc60007fbe0ff */
[C---:B------:R-:W-:Y:S01]  /*0a20*/  IMAD R123, R7.reuse, UR13, R0 ;  /* 0x0000000d077b7c24 */ /* 0x040fe2000f8e0200 */
[----:B------:R-:W-:Y:S02]  /*0a30*/  LEA.HI.X.SX32 R121, R86, R9, 0x1, P5 ;  /* 0x0000000956797211 */ /* 0x000fe400028f0eff */
[----:B------:R-:W1:Y:S01]  /*0a40*/  @P6 LDC.64 R8, c[0x0][0x288] ;  /* 0x0000a200ff086b82 */ /* 0x000e620000000a00 */
[----:B------:R-:W-:Y:S01]  /*0a50*/  IMAD.WIDE.U32 R120, R7, UR12, R120 ;  /* 0x0000000c07787c25 */ /* 0x000fe2000f8e0078 */
[----:B------:R-:W-:-:S04]  /*0a60*/  ULDC.64 UR12, c[0x0][0x290] ;  /* 0x0000a400000c7ab9 */ /* 0x000fc80000000a00 */
[----:B------:R-:W-:Y:S02]  /*0a70*/  IADD3 R123, R121, R123, RZ ;  /* 0x0000007b797b7210 */ /* 0x000fe40007ffe0ff */
[----:B------:R-:W-:Y:S01]  /*0a80*/  @P6 MOV R122, R120 ;  /* 0x00000078007a6202 */ /* 0x000fe20000000f00 */
[----:B-1----:R-:W-:-:S04]  /*0a90*/  @P6 IMAD R0, R75, R8, RZ ;  /* 0x000000084b006224 */ /* 0x002fc800078e02ff */
[----:B------:R-:W-:-:S04]  /*0aa0*/  @P6 IMAD.WIDE.U32 R6, R84, R8, R122 ;  /* 0x0000000854066225 */ /* 0x000fc800078e007a */
[----:B------:R-:W-:Y:S01]  /*0ab0*/  @P6 IMAD R9, R84, R9, R0 ;  /* 0x0000000954096224 */ /* 0x000fe200078e0200 */
[----:B------:R-:W-:-:S04]  /*0ac0*/  @P6 SHF.L.U32 R57, R6, 0x2, RZ ;  /* 0x0000000206396819 */ /* 0x000fc800000006ff */
[----:B------:R-:W-:Y:S02]  /*0ad0*/  @P6 IADD3 R7, R7, R9, RZ ;  /* 0x0000000907076210 */ /* 0x000fe40007ffe0ff */
[----:B------:R-:W1:Y:S01]  /*0ae0*/  @P6 LDC.64 R8, c[0x0][0x228] ;  /* 0x00008a00ff086b82 */ /* 0x000e620000000a00 */
[C---:B--2---:R-:W-:Y:S02]  /*0af0*/  @P6 IADD3 R58, P5, R57.reuse, R58, RZ ;  /* 0x0000003a393a6210 */ /* 0x044fe40007fbe0ff */
        /* <DEDUP_REMOVED lines=128> */
[----:B------:R-:W-:-:S06]  /*1300*/  @P0 MOV R7, R123 ;  /* 0x0000007b00070202 */ /* 0x000fcc0000000f00 */
[----:B------:R-:W0:Y:S01]  /*1310*/  @P3 LDC.64 R102, c[0x0][0x228] ;  /* 0x00008a00ff663b82 */ /* 0x000e220000000a00 */
[C---:B------:R-:W-:Y:S01]  /*1320*/  @P0 IMAD R9, R11.reuse, R9, R0 ;  /* 0x000000090b090224 */ /* 0x040fe200078e0200 */
[----:B------:R-:W-:Y:S01]  /*1330*/  P2R R0, PR, RZ, 0x1 ;  /* 0x00000001ff007803 */ /* 0x000fe20000000000 */
[----:B------:R-:W-:Y:S01]  /*1340*/  @P0 IMAD.WIDE.U32 R6, R11, R8, R6 ;  /* 0x000000080b060225 */ /* 0x000fe200078e0006 */
[----:B------:R-:W-:-:S04]  /*1350*/  IADD3 R11, R84, 0xa0, RZ ;  /* 0x000000a0540b7810 */ /* 0x000fc80007ffe0ff */
[----:B------:R-:W-:Y:S02]  /*1360*/  @P0 IADD3 R7, R7, R9, RZ ;  /* 0x0000000907070210 */ /* 0x000fe40007ffe0ff */
[----:B------:R-:W2:Y:S01]  /*1370*/  @P0 LDC.64 R8, c[0x0][0x228] ;  /* 0x00008a00ff080b82 */ /* 0x000ea20000000a00 */
[C---:B------:R-:W-:Y:S02]  /*1380*/  @P0 SHF.L.U32 R39, R6.reuse, 0x2, RZ ;  /* 0x0000000206270819 */ /* 0x040fe400000006ff */
[----:B------:R-:W-:Y:S02]  /*1390*/  @P0 SHF.L.U64.HI R6, R6, 0x2, R7 ;  /* 0x0000000206060819 */ /* 0x000fe40000010207 */
[----:B----4-:R-:W-:Y:S02]  /*13a0*/  @P0 IADD3 R36, P5, R39, R36, RZ ;  /* 0x0000002427240210 */ /* 0x010fe40007fbe0ff */
[----:B------:R-:W-:Y:S02]  /*13b0*/  SHF.R.S32.HI R7, RZ, 0x1f, R11 ;  /* 0x0000001fff077819 */ /* 0x000fe4000001140b */
[----:B------:R-:W-:-:S02]  /*13c0*/  @P0 IADD3.X R37, R6, R37, RZ, P5, !PT ;  /* 0x0000002506250210 */ /* 0x000fc40002ffe4ff */
[----:B--2---:R-:W-:-:S04]  /*13d0*/  @P0 IADD3 R38, P5, R39, R8, RZ ;  /* 0x0000000827260210 */ /* 0x004fc80007fbe0ff */
[----:B------:R-:W-:Y:S02]  /*13e0*/  @P0 IADD3.X R39, R6, R9, RZ, P5, !PT ;  /* 0x0000000906270210 */ /* 0x000fe40002ffe4ff */
[----:B------:R-:W2:Y:S02]  /*13f0*/  @P1 LDC.64 R8, c[0x0][0x288] ;  /* 0x0000a200ff081b82 */ /* 0x000ea40000000a00 */
[----:B--2---:R-:W-:Y:S01]  /*1400*/  @P1 IMAD R6, R7, R8, RZ ;  /* 0x0000000807061224 */ /* 0x004fe200078e02ff */
[----:B------:R-:W-:-:S03]  /*1410*/  @P1 MOV R7, R123 ;  /* 0x0000007b00071202 */ /* 0x000fc60000000f00 */
[----:B------:R-:W-:Y:S01]  /*1420*/  @P1 IMAD R9, R11, R9, R6 ;  /* 0x000000090b091224 */ /* 0x000fe200078e0206 */
[----:B------:R-:W-:-:S05]  /*1430*/  @P1 MOV R6, R120 ;  /* 0x0000007800061202 */ /* 0x000fca0000000f00 */
[----:B------:R-:W-:Y:S01]  /*1440*/  @P1 IMAD.WIDE.U32 R6, R11, R8, R6 ;  /* 0x000000080b061225 */ /* 0x000fe200078e0006 */
[----:B------:R-:W-:-:S04]  /*1450*/  IADD3 R11, R84, 0xb0, RZ ;  /* 0x000000b0540b7810 */ /* 0x000fc80007ffe0ff */
[----:B------:R-:W-:Y:S02]  /*1460*/  @P1 IADD3 R7, R7, R9, RZ ;  /* 0x0000000907071210 */ /* 0x000fe40007ffe0ff */
[----:B------:R-:W2:Y:S01]  /*1470*/  @P1 LDC.64 R8, c[0x0][0x228] ;  /* 0x00008a00ff081b82 */ /* 0x000ea20000000a00 */
[C---:B------:R-:W-:Y:S02]  /*1480*/  @P1 SHF.L.U32 R41, R6.reuse, 0x2, RZ ;  /* 0x0000000206291819 */ /* 0x040fe400000006ff */
[----:B------:R-:W-:Y:S02]  /*1490*/  @P1 SHF.L.U64.HI R6, R6, 0x2, R7 ;  /* 0x0000000206061819 */ /* 0x000fe40000010207 */
[----:B------:R-:W-:Y:S02]  /*14a0*/  @P1 IADD3 R106, P5, R41, R106, RZ ;  /* 0x0000006a296a1210 */ /* 0x000fe40007fbe0ff */
        /* <DEDUP_REMOVED lines=9> */
[----:B------:R-:W-:-:S05]  /*1540*/  @P2 IMAD.WIDE.U32 R6, R11, R8, R6 ;  /* 0x000000080b062225 */ /* 0x000fca00078e0006 */
[----:B------:R-:W-:Y:S02]  /*1550*/  @P2 IADD3 R7, R7, R9, RZ ;  /* 0x0000000907072210 */ /* 0x000fe40007ffe0ff */
[----:B------:R-:W2:Y:S01]  /*1560*/  @P2 LDC.64 R8, c[0x0][0x228] ;  /* 0x00008a00ff082b82 */ /* 0x000ea20000000a00 */
[C---:B------:R-:W-:Y:S02]  /*1570*/  @P2 SHF.L.U32 R101, R6.reuse, 0x2, RZ ;  /* 0x0000000206652819 */ /* 0x040fe400000006ff */
[----:B------:R-:W-:Y:S02]  /*1580*/  @P2 SHF.L.U64.HI R6, R6, 0x2, R7 ;  /* 0x0000000206062819 */ /* 0x000fe40000010207 */
[----:B------:R-:W-:-:S04]  /*1590*/  @P2 IADD3 R42, P5, R101, R42, RZ ;  /* 0x0000002a652a2210 */ /* 0x000fc80007fbe0ff */
[----:B------:R-:W-:Y:S02]  /*15a0*/  @P2 IADD3.X R43, R6, R43, RZ, P5, !PT ;  /* 0x0000002b062b2210 */ /* 0x000fe40002ffe4ff */
[----:B--2---:R-:W-:-:S04]  /*15b0*/  @P2 IADD3 R100, P5, R101, R8, RZ ;  /* 0x0000000865642210 */ /* 0x004fc80007fbe0ff */
[----:B------:R-:W-:Y:S01]  /*15c0*/  @P2 IADD3.X R101, R6, R9, RZ, P5, !PT ;  /* 0x0000000906652210 */ /* 0x000fe20002ffe4ff */
[----:B------:R-:W-:Y:S01]  /*15d0*/  IMAD.WIDE.U32 R6, R85, -0x77777777, RZ ;  /* 0x8888888955067825 */ /* 0x000fe200078e00ff */
[----:B------:R-:W-:-:S04]  /*15e0*/  SHF.R.S32.HI R9, RZ, 0x1f, R15 ;  /* 0x0000001fff097819 */ /* 0x000fc8000001140f */
[----:B------:R-:W-:-:S05]  /*15f0*/  SHF.R.U32.HI R6, RZ, 0x4, R7 ;  /* 0x00000004ff067819 */ /* 0x000fca0000011607 */
[----:B------:R-:W-:-:S05]  /*1600*/  IMAD R13, R13, UR7, R6 ;  /* 0x000000070d0d7c24 */ /* 0x000fca000f8e0206 */
[----:B------:R-:W-:-:S04]  /*1610*/  IADD3 R6, R13, 0xc0, RZ ;  /* 0x000000c00d067810 */ /* 0x000fc80007ffe0ff */
[----:B------:R-:W-:Y:S02]  /*1620*/  SHF.R.S32.HI R7, RZ, 0x1f, R6 ;  /* 0x0000001fff077819 */ /* 0x000fe40000011406 */
[----:B------:R-:W-:-:S04]  /*1630*/  ISETP.GE.U32.AND P5, PT, R6, UR12, PT ;  /* 0x0000000c06007c0c */ /* 0x000fc8000bfa6070 */
[----:B------:R-:W-:-:S04]  /*1640*/  ISETP.GE.AND.EX P5, PT, R7, UR13, PT, P5 ;  /* 0x0000000d07007c0c */ /* 0x000fc8000bfa6350 */
[----:B------:R-:W-:-:S13]  /*1650*/  ISETP.LT.U32.AND P2, PT, R85, 0x1e0, !P5 ;  /* 0x000001e05500780c */ /* 0x000fda0006f41070 */
[----:B------:R-:W2:Y:S08]  /*1660*/  @P2 LDC.64 R6, c[0x0][0x288] ;  /* 0x0000a200ff062b82 */ /* 0x000eb00000000a00 */
[----:B------:R-:W3:Y:S01]  /*1670*/  @P2 LDC.64 R52, c[0x0][0x230] ;  /* 0x00008c00ff342b82 */ /* 0x000ee20000000a00 */
[----:B--2---:R-:W-:Y:S01]  /*1680*/  @P2 IMAD R8, R9, R6, RZ ;  /* 0x0000000609082224 */ /* 0x004fe200078e02ff */
[----:B------:R-:W-:-:S03]  /*1690*/  @P2 MOV R9, R123 ;  /* 0x0000007b00092202 */ /* 0x000fc60000000f00 */
[----:B------:R-:W-:Y:S01]  /*16a0*/  @P2 IMAD R11, R15, R7, R8 ;  /* 0x000000070f0b2224 */ /* 0x000fe200078e0208 */
[----:B------:R-:W-:-:S05]  /*16b0*/  @P2 MOV R8, R120 ;  /* 0x0000007800082202 */ /* 0x000fca0000000f00 */
[----:B------:R-:W-:Y:S02]  /*16c0*/  @P2 IMAD.WIDE.U32 R6, R15, R6, R8 ;  /* 0x000000060f062225 */ /* 0x000fe400078e0008 */
[----:B------:R-:W2:Y:S03]  /*16d0*/  @P2 LDC.64 R8, c[0x0][0x228] ;  /* 0x00008a00ff082b82 */ /* 0x000ea60000000a00 */
[----:B------:R-:W-:Y:S02]  /*16e0*/  @P2 IADD3 R7, R7, R11, RZ ;  /* 0x0000000b07072210 */ /* 0x000fe40007ffe0ff */
[C---:B------:R-:W-:Y:S02]  /*16f0*/  @P2 SHF.L.U32 R15, R6.reuse, 0x2, RZ ;  /* 0x00000002060f2819 */ /* 0x040fe400000006ff */
[----:B------:R-:W-:Y:S02]  /*1700*/  @P2 SHF.L.U64.HI R6, R6, 0x2, R7 ;  /* 0x0000000206062819 */ /* 0x000fe40000010207 */
[----:B---3--:R-:W-:-:S04]  /*1710*/  @P2 IADD3 R52, P5, R15, R52, RZ ;  /* 0x000000340f342210 */ /* 0x008fc80007fbe0ff */
[----:B------:R-:W-:Y:S02]  /*1720*/  @P2 IADD3.X R53, R6, R53, RZ, P5, !PT ;  /* 0x0000003506352210 */ /* 0x000fe40002ffe4ff */
[----:B--2---:R-:W-:-:S04]  /*1730*/  @P2 IADD3 R14, P5, R15, R8, RZ ;  /* 0x000000080f0e2210 */ /* 0x004fc80007fbe0ff */
[----:B------:R-:W-:Y:S02]  /*1740*/  @P2 IADD3.X R15, R6, R9, RZ, P5, !PT ;  /* 0x00000009060f2210 */ /* 0x000fe40002ffe4ff */
[----:B------:R-:W-:Y:S02]  /*1750*/  IADD3 R6, R13, 0xd0, RZ ;  /* 0x000000d00d067810 */ /* 0x000fe40007ffe0ff */
[----:B------:R-:W-:Y:S02]  /*1760*/  SHF.R.S32.HI R9, RZ, 0x1f, R19 ;  /* 0x0000001fff097819 */ /* 0x000fe40000011413 */
        /* <DEDUP_REMOVED lines=10> */
[----:B------:R-:W-:Y:S01]  /*1810*/  @P1 IMAD.WIDE.U32 R6, R19, R6, R8 ;  /* 0x0000000613061225 */ /* 0x000fe200078e0008 */
[----:B------:R-:W-:-:S04]  /*1820*/  IADD3 R19, R84, 0xe0, RZ ;  /* 0x000000e054137810 */ /* 0x000fc80007ffe0ff */
[----:B------:R-:W-:Y:S02]  /*1830*/  @P1 IADD3 R7, R7, R11, RZ ;  /* 0x0000000b07071210 */ /* 0x000fe40007ffe0ff */
[C---:B------:R-:W-:Y:S02]  /*1840*/  @P1 SHF.L.U32 R9, R6.reuse, 0x2, RZ ;  /* 0x0000000206091819 */ /* 0x040fe400000006ff */
[----:B------:R-:W-:Y:S02]  /*1850*/  @P1 SHF.L.U64.HI R8, R6, 0x2, R7 ;  /* 0x0000000206081819 */ /* 0x000fe40000010207 */
[----:B------:R-:W2:Y:S01]  /*1860*/  @P1 LDC.64 R6, c[0x0][0x228] ;  /* 0x00008a00ff061b82 */ /* 0x000ea20000000a00 */
[----:B---3--:R-:W-:Y:S02]  /*1870*/  @P1 IADD3 R16, P5, R9, R16, RZ ;  /* 0x0000001009101210 */ /* 0x008fe40007fbe0ff */
[----:B------:R-:W-:Y:S02]  /*1880*/  SHF.R.S32.HI R11, RZ, 0x1f, R19 ;  /* 0x0000001fff0b7819 */ /* 0x000fe40000011413 */
[----:B------:R-:W-:-:S02]  /*1890*/  @P1 IADD3.X R17, R8, R17, RZ, P5, !PT ;  /* 0x0000001108111210 */ /* 0x000fc40002ffe4ff */
[----:B--2---:R-:W-:-:S04]  /*18a0*/  @P1 IADD3 R6, P5, R9, R6, RZ ;  /* 0x0000000609061210 */ /* 0x004fc80007fbe0ff */
[----:B------:R-:W-:Y:S02]  /*18b0*/  @P1 IADD3.X R7, R8, R7, RZ, P5, !PT ;  /* 0x0000000708071210 */ /* 0x000fe40002ffe4ff */
[C---:B------:R-:W-:Y:S02]  /*18c0*/  IADD3 R8, R13.reuse, 0xe0, RZ ;  /* 0x000000e00d087810 */ /* 0x040fe40007ffe0ff */
[----:B------:R-:W-:Y:S02]  /*18d0*/  IADD3 R13, R13, 0xf0, RZ ;  /* 0x000000f00d0d7810 */ /* 0x000fe40007ffe0ff */
[----:B------:R-:W-:Y:S02]  /*18e0*/  SHF.R.S32.HI R9, RZ, 0x1f, R8 ;  /* 0x0000001fff097819 */ /* 0x000fe40000011408 */
[----:B------:R-:W-:-:S04]  /*18f0*/  ISETP.GE.U32.AND P5, PT, R8, UR12, PT ;  /* 0x0000000c08007c0c */ /* 0x000fc8000bfa6070 */
[----:B------:R-:W-:-:S04]  /*1900*/  ISETP.GE.AND.EX P5, PT, R9, UR13, PT, P5 ;  /* 0x0000000d09007c0c */ /* 0x000fc8000bfa6350 */
[----:B------:R-:W-:-:S13]  /*1910*/  ISETP.LT.U32.AND P5, PT, R85, 0x1e0, !P5 ;  /* 0x000001e05500780c */ /* 0x000fda0006fa1070 */
[----:B------:R-:W2:Y:S08]  /*1920*/  @P5 LDC.64 R8, c[0x0][0x288] ;  /* 0x0000a200ff085b82 */ /* 0x000eb00000000a00 */
[----:B------:R-:W3:Y:S08]  /*1930*/  @P5 LDC.64 R98, c[0x0][0x230] ;  /* 0x00008c00ff625b82 */ /* 0x000ef00000000a00 */
[----:B------:R-:W4:Y:S01]  /*1940*/  @P5 LDC.64 R54, c[0x0][0x228] ;  /* 0x00008a00ff365b82 */ /* 0x000f220000000a00 */
[----:B--2---:R-:W-:Y:S01]  /*1950*/  @P5 IMAD R10, R11, R8, RZ ;  /* 0x000000080b0a5224 */ /* 0x004fe200078e02ff */
[----:B------:R-:W-:-:S03]  /*1960*/  @P5 MOV R11, R123 ;  /* 0x0000007b000b5202 */ /* 0x000fc60000000f00 */
[----:B------:R-:W-:Y:S01]  /*1970*/  @P5 IMAD R9, R19, R9, R10 ;  /* 0x0000000913095224 */ /* 0x000fe200078e020a */
[----:B------:R-:W-:-:S05]  /*1980*/  @P5 MOV R10, R120 ;  /* 0x00000078000a5202 */ /* 0x000fca0000000f00 */
[----:B------:R-:W-:Y:S01]  /*1990*/  @P5 IMAD.WIDE.U32 R10, R19, R8, R10 ;  /* 0x00000008130a5225 */ /* 0x000fe200078e000a */
[----:B------:R-:W-:-:S04]  /*19a0*/  SHF.R.S32.HI R8, RZ, 0x1f, R13 ;  /* 0x0000001fff087819 */ /* 0x000fc8000001140d */
[----:B------:R-:W-:Y:S02]  /*19b0*/  @P5 IADD3 R11, R11, R9, RZ ;  /* 0x000000090b0b5210 */ /* 0x000fe40007ffe0ff */
[C---:B------:R-:W-:Y:S02]  /*19c0*/  @P5 SHF.L.U32 R9, R10.reuse, 0x2, RZ ;  /* 0x000000020a095819 */ /* 0x040fe400000006ff */
[----:B------:R-:W-:Y:S02]  /*19d0*/  @P5 SHF.L.U64.HI R10, R10, 0x2, R11 ;  /* 0x000000020a0a5819 */ /* 0x000fe4000001020b */
[----:B---3--:R-:W-:-:S04]  /*19e0*/  @P5 IADD3 R98, P6, R9, R98, RZ ;  /* 0x0000006209625210 */ /* 0x008fc80007fde0ff */
[----:B------:R-:W-:Y:S02]  /*19f0*/  @P5 IADD3.X R99, R10, R99, RZ, P6, !PT ;  /* 0x000000630a635210 */ /* 0x000fe400037fe4ff */
[----:B----4-:R-:W-:-:S04]  /*1a00*/  @P5 IADD3 R54, P6, R9, R54, RZ ;  /* 0x0000003609365210 */ /* 0x010fc80007fde0ff */
[----:B------:R-:W-:Y:S02]  /*1a10*/  @P5 IADD3.X R55, R10, R55, RZ, P6, !PT ;  /* 0x000000370a375210 */ /* 0x000fe400037fe4ff */
[----:B------:R-:W-:Y:S02]  /*1a20*/  ISETP.GE.U32.AND P6, PT, R13, UR12, PT ;  /* 0x0000000c0d007c0c */ /* 0x000fe4000bfc6070 */
[----:B------:R-:W-:Y:S02]  /*1a30*/  IADD3 R13, R84, 0x30, RZ ;  /* 0x00000030540d7810 */ /* 0x000fe40007ffe0ff */
[----:B------:R-:W-:-:S04]  /*1a40*/  ISETP.GE.AND.EX P6, PT, R8, UR13, PT, P6 ;  /* 0x0000000d08007c0c */ /* 0x000fc8000bfc6360 */
[----:B------:R-:W-:-:S13]  /*1a50*/  ISETP.LT.U32.AND P6, PT, R85, 0x1e0, !P6 ;  /* 0x000001e05500780c */ /* 0x000fda00077c1070 */
[----:B------:R-:W2:Y:S01]  /*1a60*/  @P6 LDC.64 R8, c[0x0][0x288] ;  /* 0x0000a200ff086b82 */ /* 0x000ea20000000a00 */
[----:B------:R-:W-:-:S07]  /*1a70*/  @P6 MOV R11, R123 ;  /* 0x0000007b000b6202 */ /* 0x000fce0000000f00 */
[----:B------:R-:W3:Y:S08]  /*1a80*/  @P6 LDC.64 R18, c[0x0][0x230] ;  /* 0x00008c00ff126b82 */ /* 0x000ef00000000a00 */
[----:B------:R-:W4:Y:S01]  /*1a90*/  @P6 LDC.64 R20, c[0x0][0x228] ;  /* 0x00008a00ff146b82 */ /* 0x000f220000000a00 */
[----:B--2---:R-:W-:-:S04]  /*1aa0*/  @P6 IMAD R10, R69, R8, RZ ;  /* 0x00000008450a6224 */ /* 0x004fc800078e02ff */
[----:B------:R-:W-:Y:S01]  /*1ab0*/  @P6 IMAD R9, R78, R9, R10 ;  /* 0x000000094e096224 */ /* 0x000fe200078e020a */
[----:B------:R-:W-:-:S05]  /*1ac0*/  @P6 MOV R10, R120 ;  /* 0x00000078000a6202 */ /* 0x000fca0000000f00 */
[----:B------:R-:W-:-:S05]  /*1ad0*/  @P6 IMAD.WIDE.U32 R10, R78, R8, R10 ;  /* 0x000000084e0a6225 */ /* 0x000fca00078e000a */
[----:B------:R-:W-:Y:S02]  /*1ae0*/  @P6 IADD3 R11, R11, R9, RZ ;  /* 0x000000090b0b6210 */ /* 0x000fe40007ffe0ff */
[C---:B------:R-:W-:Y:S02]  /*1af0*/  @P6 SHF.L.U32 R9, R10.reuse, 0x2, RZ ;  /* 0x000000020a096819 */ /* 0x040fe400000006ff */
[----:B------:R-:W-:Y:S02]  /*1b00*/  @P6 SHF.L.U64.HI R10, R10, 0x2, R11 ;  /* 0x000000020a0a6819 */ /* 0x000fe4000001020b */
[----:B---3--:R-:W-:Y:S02]  /*1b10*/  @P6 IADD3 R18, P0, R9, R18, RZ ;  /* 0x0000001209126210 */ /* 0x008fe40007f1e0ff */
[----:B------:R-:W-:Y:S02]  /*1b20*/  SHF.R.S32.HI R11, RZ, 0x1f, R13 ;  /* 0x0000001fff0b7819 */ /* 0x000fe4000001140d */
[----:B------:R-:W-:-:S02]  /*1b30*/  @P6 IADD3.X R19, R10, R19, RZ, P0, !PT ;  /* 0x000000130a136210 */ /* 0x000fc400007fe4ff */
[----:B----4-:R-:W-:Y:S02]  /*1b40*/  @P6 IADD3 R20, P0, R9, R20, RZ ;  /* 0x0000001409146210 */ /* 0x010fe40007f1e0ff */
[----:B------:R-:W2:Y:S02]  /*1b50*/  @P3 LDC.64 R8, c[0x0][0x288] ;  /* 0x0000a200ff083b82 */ /* 0x000ea40000000a00 */
[----:B------:R-:W-:Y:S01]  /*1b60*/  @P6 IADD3.X R21, R10, R21, RZ, P0, !PT ;  /* 0x000000150a156210 */ /* 0x000fe200007fe4ff */
[----:B--2---:R-:W-:Y:S01]  /*1b70*/  @P3 IMAD R10, R11, R8, RZ ;  /* 0x000000080b0a3224 */ /* 0x004fe200078e02ff */
        /* <DEDUP_REMOVED lines=8> */
[C---:B------:R-:W-:Y:S02]  /*1c00*/  @P3 IADD3.X R105, R10.reuse, R105, RZ, P0, !PT ;  /* 0x000000690a693210 */ /* 0x040fe400007fe4ff */
[----:B0-----:R-:W-:Y:S02]  /*1c10*/  @P3 IADD3 R102, P0, R9, R102, RZ ;  /* 0x0000006609663210 */ /* 0x001fe40007f1e0ff */
[----:B------:R-:W0:Y:S02]  /*1c20*/  LDC.64 R8, c[0x0][0x248] ;  /* 0x00009200ff087b82 */ /* 0x000e240000000a00 */
[----:B------:R-:W-:Y:S02]  /*1c30*/  @P3 IADD3.X R103, R10, R103, RZ, P0, !PT ;  /* 0x000000670a673210 */ /* 0x000fe400007fe4ff */
[----:B------:R-:W-:Y:S01]  /*1c40*/  ISETP.NE.AND P3, PT, R12, RZ, PT ;  /* 0x000000ff0c00720c */ /* 0x000fe20003f65270 */
[----:B0-----:R-:W-:-:S06]  /*1c50*/  IMAD.WIDE R44, R79, 0x8, R8 ;  /* 0x000000084f2c7825 */ /* 0x001fcc00078e0208 */
[----:B------:R-:W2:Y:S01]  /*1c60*/  LDG.E.64 R44, desc[UR8][R44.64] ;  /* 0x000000082c2c7981 */ /* 0x000ea2000c1e1b00 */
[----:B------:R-:W-:Y:S02]  /*1c70*/  MOV R96, 0x3f800000 ;  /* 0x3f80000000607802 */ /* 0x000fe40000000f00 */
[----:B------:R-:W-:Y:S02]  /*1c80*/  CS2R R46, SRZ ;  /* 0x00000000002e7805 */ /* 0x000fe4000001ff00 */
[----:B------:R-:W-:Y:S02]  /*1c90*/  CS2R R48, SRZ ;  /* 0x0000000000307805 */ /* 0x000fe4000001ff00 */
[----:B------:R-:W-:Y:S02]  /*1ca0*/  CS2R R10, SRZ ;  /* 0x00000000000a7805 */ /* 0x000fe4000001ff00 */
[----:B------:R-:W-:Y:S01]  /*1cb0*/  CS2R R50, SRZ ;  /* 0x0000000000327805 */ /* 0x000fe2000001ff00 */
[----:B------:R-:W5:Y:S04]  /*1cc0*/  @P2 LDG.E.64 R46, desc[UR8][R52.64] ;  /* 0x00000008342e2981 */ /* 0x000f68000c1e1b00 */
[----:B------:R0:W5:Y:S04]  /*1cd0*/  @P1 LDG.E.64 R48, desc[UR8][R16.64] ;  /* 0x0000000810301981 */ /* 0x000168000c1e1b00 */
[----:B------:R1:W5:Y:S01]  /*1ce0*/  @P1 LDG.E.64 R10, desc[UR8][R6.64] ;  /* 0x00000008060a1981 */ /* 0x000362000c1e1b00 */
[----:B------:R-:W-:-:S03]  /*1cf0*/  LOP3.LUT P1, RZ, R87, 0x40, RZ, 0xc0, !PT ;  /* 0x0000004057ff7812 */ /* 0x000fc6000782c0ff */
[----:B------:R3:W5:Y:S01]  /*1d00*/  @P5 LDG.E.64 R50, desc[UR8][R98.64] ;  /* 0x0000000862325981 */ /* 0x000762000c1e1b00 */
[----:B0-----:R-:W-:Y:S02]  /*1d10*/  CS2R R16, SRZ ;  /* 0x0000000000107805 */ /* 0x001fe4000001ff00 */
[----:B-1----:R-:W-:Y:S02]  /*1d20*/  MOV R7, RZ ;  /* 0x000000ff00077202 */ /* 0x002fe40000000f00 */
[----:B------:R-:W-:Y:S02]  /*1d30*/  MOV R6, RZ ;  /* 0x000000ff00067202 */ /* 0x000fe40000000f00 */
[----:B---3--:R-:W-:-:S06]  /*1d40*/  CS2R R98, SRZ ;  /* 0x0000000000627805 */ /* 0x008fcc000001ff00 */
[----:B------:R0:W5:Y:S02]  /*1d50*/  @P3 LDG.E.64 R98, desc[UR8][R22.64] ;  /* 0x0000000816623981 */ /* 0x000164000c1e1b00 */
[----:B0-----:R-:W-:Y:S01]  /*1d60*/  CS2R R22, SRZ ;  /* 0x0000000000167805 */ /* 0x001fe2000001ff00 */
[----:B--2---:R-:W-:-:S05]  /*1d70*/  FFMA.FTZ R9, -R44, R44, R45 ;  /* 0x0000002c2c097223 */ /* 0x004fca000001012d */
[----:B------:R-:W-:-:S13]  /*1d80*/  FSETP.GTU.FTZ.AND P0, PT, R9, RZ, PT ;  /* 0x000000ff0900720b */ /* 0x000fda0003f1c000 */
[----:B------:R-:W0:Y:S02]  /*1d90*/  @P0 LDC R12, c[0x0][0x250] ;  /* 0x00009400ff0c0b82 */ /* 0x000e240000000800 */
[----:B0-----:R-:W-:Y:S01]  /*1da0*/  @P0 FADD.FTZ R12, R9, R12 ;  /* 0x0000000c090c0221 */ /* 0x001fe20000010000 */
[----:B------:R-:W-:-:S03]  /*1db0*/  CS2R R8, SRZ ;  /* 0x0000000000087805 */ /* 0x000fc6000001ff00 */
[----:B------:R0:W1:Y:S01]  /*1dc0*/  @P0 MUFU.RSQ R96, R12 ;  /* 0x0000000c00600308 */ /* 0x0000620000001400 */
[C---:B------:R-:W-:Y:S02]  /*1dd0*/  LOP3.LUT P0, RZ, R87.reuse, 0x200, RZ, 0xc0, !PT ;  /* 0x0000020057ff7812 */ /* 0x040fe4000780c0ff */
[----:B------:R-:W5:Y:S01]  /*1de0*/  @P2 LDG.E.64 R8, desc[UR8][R14.64] ;  /* 0x000000080e082981 */ /* 0x000f62000c1e1b00 */
[----:B------:R-:W-:Y:S02]  /*1df0*/  LOP3.LUT P2, RZ, R87, 0x80, RZ, 0xc0, !PT ;  /* 0x0000008057ff7812 */ /* 0x000fe4000784c0ff */
[----:B0-----:R-:W-:-:S08]  /*1e00*/  CS2R R12, SRZ ;  /* 0x00000000000c7805 */ /* 0x001fd0000001ff00 */
[----:B------:R0:W5:Y:S04]  /*1e10*/  @P0 LDG.E.64 R6, desc[UR8][R58.64] ;  /* 0x000000083a060981 */ /* 0x000168000c1e1b00 */
[----:B------:R-:W5:Y:S01]  /*1e20*/  @P0 LDG.E.64 R16, desc[UR8][R56.64] ;  /* 0x0000000838100981 */ /* 0x000f62000c1e1b00 */
[----:B------:R-:W-:-:S03]  /*1e30*/  LOP3.LUT P0, RZ, R87, 0x10, RZ, 0xc0, !PT ;  /* 0x0000001057ff7812 */ /* 0x000fc6000780c0ff */
[----:B------:R2:W5:Y:S01]  /*1e40*/  @P5 LDG.E.64 R12, desc[UR8][R54.64] ;  /* 0x00000008360c5981 */ /* 0x000562000c1e1b00 */
[----:B0-----:R-:W-:-:S03]  /*1e50*/  CS2R R58, SRZ ;  /* 0x00000000003a7805 */ /* 0x001fc6000001ff00 */
[----:B------:R0:W5:Y:S04]  /*1e60*/  @P2 LDG.E.64 R22, desc[UR8][R62.64] ;  /* 0x000000083e162981 */ /* 0x000168000c1e1b00 */
[----:B------:R3:W5:Y:S01]  /*1e70*/  @P1 LDG.E.64 R58, desc[UR8][R28.64] ;  /* 0x000000081c3a1981 */ /* 0x000762000c1e1b00 */
[----:B--2---:R-:W-:Y:S02]  /*1e80*/  CS2R R54, SRZ ;  /* 0x0000000000367805 */ /* 0x004fe4000001ff00 */
[----:B0-----:R-:W-:Y:S02]  /*1e90*/  CS2R R62, SRZ ;  /* 0x00000000003e7805 */ /* 0x001fe4000001ff00 */
[----:B------:R-:W-:Y:S02]  /*1ea0*/  CS2R R56, SRZ ;  /* 0x0000000000387805 */ /* 0x000fe4000001ff00 */
[----:B------:R0:W5:Y:S01]  /*1eb0*/  @P4 LDG.E.64 R54, desc[UR8][R24.64] ;  /* 0x0000000818364981 */ /* 0x000162000c1e1b00 */
[----:B---3--:R-:W-:-:S03]  /*1ec0*/  CS2R R28, SRZ ;  /* 0x00000000001c7805 */ /* 0x008fc6000001ff00 */
[----:B------:R-:W5:Y:S04]  /*1ed0*/  @P0 LDG.E.64 R62, desc[UR8][R92.64] ;  /* 0x000000085c3e0981 */ /* 0x000f68000c1e1b00 */
[----:B------:R2:W5:Y:S01]  /*1ee0*/  @P0 LDG.E.64 R28, desc[UR8][R90.64] ;  /* 0x000000085a1c0981 */ /* 0x000562000c1e1b00 */
[----:B------:R-:W-:Y:S02]  /*1ef0*/  ISETP.NE.AND P0, PT, R0, RZ, PT ;  /* 0x000000ff0000720c */ /* 0x000fe40003f05270 */
[----:B0-----:R-:W-:Y:S01]  /*1f00*/  CS2R R24, SRZ ;  /* 0x0000000000187805 */ /* 0x001fe2000001ff00 */
[----:B------:R-:W5:Y:S01]  /*1f10*/  @P2 LDG.E.64 R56, desc[UR8][R64.64] ;  /* 0x0000000840382981 */ /* 0x000f62000c1e1b00 */
[----:B------:R-:W-:-:S04]  /*1f20*/  ISETP.NE.AND P2, PT, R108, RZ, PT ;  /* 0x000000ff6c00720c */ /* 0x000fc80003f45270 */
[----:B------:R0:W5:Y:S01]  /*1f30*/  @P1 LDG.E.64 R24, desc[UR8][R88.64] ;  /* 0x0000000858181981 */ /* 0x000162000c1e1b00 */
[----:B------:R-:W-:Y:S02]  /*1f40*/  ISETP.NE.AND P1, PT, R97, RZ, PT ;  /* 0x000000ff6100720c */ /* 0x000fe40003f25270 */
[----:B--2---:R-:W-:Y:S02]  /*1f50*/  CS2R R90, SRZ ;  /* 0x00000000005a7805 */ /* 0x004fe4000001ff00 */
[----:B0-----:R-:W-:-:S09]  /*1f60*/  CS2R R88, SRZ ;  /* 0x0000000000587805 */ /* 0x001fd2000001ff00 */
[----:B------:R-:W5:Y:S04]  /*1f70*/  @P1 LDG.E.64 R90, desc[UR8][R106.64] ;  /* 0x000000086a5a1981 */ /* 0x000f68000c1e1b00 */
[----:B------:R0:W5:Y:S02]  /*1f80*/  @P0 LDG.E.64 R88, desc[UR8][R36.64] ;  /* 0x0000000824580981 */ /* 0x000164000c1e1b00 */
[----:B0-----:R-:W-:-:S06]  /*1f90*/  CS2R R36, SRZ ;  /* 0x0000000000247805 */ /* 0x001fcc000001ff00 */
[----:B------:R-:W5:Y:S01]  /*1fa0*/  @P2 LDG.E.64 R36, desc[UR8][R100.64] ;  /* 0x0000000864242981 */ /* 0x000f62000c1e1b00 */
[----:B------:R-:W-:Y:S02]  /*1fb0*/  CS2R R52, SRZ ;  /* 0x0000000000347805 */ /* 0x000fe4000001ff00 */
[----:B------:R-:W-:Y:S02]  /*1fc0*/  CS2R R14, SRZ ;  /* 0x00000000000e7805 */ /* 0x000fe4000001ff00 */
[----:B------:R-:W-:Y:S02]  /*1fd0*/  LOP3.LUT P5, RZ, R87, 0x20, RZ, 0xc0, !PT ;  /* 0x0000002057ff7812 */ /* 0x000fe400078ac0ff */
[----:B------:R0:W5:Y:S04]  /*1fe0*/  @P6 LDG.E.64 R52, desc[UR8][R18.64] ;  /* 0x0000000812346981 */ /* 0x000168000c1e1b00 */
[----:B------:R2:W5:Y:S01]  /*1ff0*/  @P6 LDG.E.64 R14, desc[UR8][R20.64] ;  /* 0x00000008140e6981 */ /* 0x000562000c1e1b00 */
[----:B0-----:R-:W-:-:S02]  /*2000*/  CS2R R18, SRZ ;  /* 0x0000000000127805 */ /* 0x001fc4000001ff00 */
[----:B--2---:R-:W-:Y:S02]  /*2010*/  CS2R R20, SRZ ;  /* 0x0000000000147805 */ /* 0x004fe4000001ff00 */
[----:B------:R-:W-:Y:S02]  /*2020*/  LOP3.LUT P6, RZ, R87, 0x8, RZ, 0xc0, !PT ;  /* 0x0000000857ff7812 */ /* 0x000fe400078cc0ff */
[----:B------:R0:W5:Y:S04]  /*2030*/  @P3 LDG.E.64 R18, desc[UR8][R60.64] ;  /* 0x000000083c123981 */ /* 0x000168000c1e1b00 */
[----:B------:R2:W5:Y:S01]  /*2040*/  @P4 LDG.E.64 R20, desc[UR8][R26.64] ;  /* 0x000000081a144981 */ /* 0x000562000c1e1b00 */
[----:B0-----:R-:W-:Y:S02]  /*2050*/  CS2R R60, SRZ ;  /* 0x00000000003c7805 */ /* 0x001fe4000001ff00 */
[----:B--2---:R-:W-:-:S04]  /*2060*/  CS2R R26, SRZ ;  /* 0x00000000001a7805 */ /* 0x004fc8000001ff00 */
[----:B------:R0:W5:Y:S04]  /*2070*/  @P5 LDG.E.64 R60, desc[UR8][R30.64] ;  /* 0x000000081e3c5981 */ /* 0x000168000c1e1b00 */
[----:B------:R2:W5:Y:S01]  /*2080*/  @P5 LDG.E.64 R26, desc[UR8][R32.64] ;  /* 0x00000008201a5981 */ /* 0x000562000c1e1b00 */
[----:B------:R-:W-:Y:S02]  /*2090*/  LOP3.LUT P5, RZ, R87, 0x100, RZ, 0xc0, !PT ;  /* 0x0000010057ff7812 */ /* 0x000fe400078ac0ff */
[----:B0-----:R-:W-:Y:S02]  /*20a0*/  CS2R R30, SRZ ;  /* 0x00000000001e7805 */ /* 0x001fe4000001ff00 */
[----:B--2---:R-:W-:-:S04]  /*20b0*/  CS2R R32, SRZ ;  /* 0x0000000000207805 */ /* 0x004fc8000001ff00 */
[----:B------:R0:W5:Y:S04]  /*20c0*/  @P6 LDG.E.64 R30, desc[UR8][R94.64] ;  /* 0x000000085e1e6981 */ /* 0x000168000c1e1b00 */
[----:B------:R2:W5:Y:S01]  /*20d0*/  @P0 LDG.E.64 R32, desc[UR8][R38.64] ;  /* 0x0000000826200981 */ /* 0x000562000c1e1b00 */
[----:B0-----:R-:W-:Y:S02]  /*20e0*/  CS2R R94, SRZ ;  /* 0x00000000005e7805 */ /* 0x001fe4000001ff00 */
[----:B--2---:R-:W-:-:S04]  /*20f0*/  CS2R R38, SRZ ;  /* 0x0000000000267805 */ /* 0x004fc8000001ff00 */
[----:B------:R-:W5:Y:S01]  /*2100*/  @P5 LDG.E.64 R94, desc[UR8][R104.64] ;  /* 0x00000008685e5981 */ /* 0x000f62000c1e1b00 */
[----:B------:R-:W-:-:S03]  /*2110*/  CS2R R64, SRZ ;  /* 0x0000000000407805 */ /* 0x000fc6000001ff00 */
[----:B------:R-:W5:Y:S01]  /*2120*/  @P5 LDG.E.64 R38, desc[UR8][R102.64] ;  /* 0x0000000866265981 */ /* 0x000f62000c1e1b00 */
[----:B------:R-:W-:Y:S02]  /*2130*/  ISETP.GT.U32.AND P5, PT, R85, 0x1df, PT ;  /* 0x000001df5500780c */ /* 0x000fe40003fa4070 */
[----:B------:R-:W-:Y:S01]  /*2140*/  CS2R R92, SRZ ;  /* 0x00000000005c7805 */ /* 0x000fe2000001ff00 */
[----:B------:R0:W5:Y:S01]  /*2150*/  @P6 LDG.E.64 R64, desc[UR8][R34.64] ;  /* 0x0000000822406981 */ /* 0x000162000c1e1b00 */
[----:B------:R-:W-:Y:S04]  /*2160*/  BSSY B0, `(.L_x_2166) ;  /* 0x0000011000007945 */ /* 0x000fe80003800000 */
[----:B------:R2:W5:Y:S01]  /*2170*/  @P2 LDG.E.64 R92, desc[UR8][R42.64] ;  /* 0x000000082a5c2981 */ /* 0x000562000c1e1b00 */
[----:B0-----:R-:W-:-:S02]  /*2180*/  CS2R R34, SRZ ;  /* 0x0000000000227805 */ /* 0x001fc4000001ff00 */
[----:B--2---:R-:W-:-:S04]  /*2190*/  CS2R R42, SRZ ;  /* 0x00000000002a7805 */ /* 0x004fc8000001ff00 */
[----:B------:R0:W5:Y:S02]  /*21a0*/  @P1 LDG.E.64 R34, desc[UR8][R40.64] ;  /* 0x0000000828221981 */ /* 0x000164000c1e1b00 */
[----:B0-----:R-:W-:Y:S01]  /*21b0*/  CS2R R40, SRZ ;  /* 0x0000000000287805 */ /* 0x001fe2000001ff00 */
[----:B-1----:R-:W-:Y:S06]  /*21c0*/  @P5 BRA `(.L_x_2167) ;  /* 0x0000000000285947 */ /* 0x002fec0003800000 */
        /* <DEDUP_REMOVED lines=9> */
[----:B-1----:R-:W5:Y:S02]  /*2260*/  LDG.E.64 R40, desc[UR8][R40.64] ;  /* 0x0000000828287981 */ /* 0x002f64000c1e1b00 */
.L_x_2167:
[----:B------:R-:W-:Y:S05]  /*2270*/  BSYNC B0 ;  /* 0x0000000000007941 */ /* 0x000fea0003800000 */
.L_x_2166:
[----:B------:R-:W-:Y:S01]  /*2280*/  ISETP.NE.AND P5, PT, RZ, UR10, PT ;  /* 0x0000000aff007c0c */ /* 0x000fe2000bfa5270 */
[C---:B-----5:R-:W-:Y:S01]  /*2290*/  FADD.FTZ R3, -R44.reuse, R6 ;  /* 0x000000062c037221 */ /* 0x060fe20000010100 */
[C---:B------:R-:W-:Y:S01]  /*22a0*/  FADD.FTZ R7, -R44.reuse, R7 ;  /* 0x000000072c077221 */ /* 0x040fe20000010100 */
[----:B------:R-:W-:Y:S01]  /*22b0*/  LOP3.LUT R87, R87, 0xfffffffd, RZ, 0xc0, !PT ;  /* 0xfffffffd57577812 */ /* 0x000fe200078ec0ff */
[C---:B------:R-:W-:Y:S01]  /*22c0*/  FADD.FTZ R103, -R44.reuse, R98 ;  /* 0x000000622c677221 */ /* 0x040fe20000010100 */
[----:B------:R-:W-:Y:S01]  /*22d0*/  FADD.FTZ R99, -R44, R99 ;  /* 0x000000632c637221 */ /* 0x000fe20000010100 */
[----:B------:R-:W-:Y:S01]  /*22e0*/  MOV R106, R16 ;  /* 0x00000010006a7202 */ /* 0x000fe20000000f00 */
[-C--:B------:R-:W-:Y:S01]  /*22f0*/  FMUL.FTZ R3, R3, R96.reuse ;  /* 0x0000006003037220 */ /* 0x080fe20000410000 */
[----:B------:R-:W-:Y:S01]  /*2300*/  MOV R102, R17 ;  /* 0x0000001100667202 */ /* 0x000fe20000000f00 */
[----:B------:R-:W-:Y:S01]  /*2310*/  FMUL.FTZ R0, R7, R96 ;  /* 0x0000006007007220 */ /* 0x000fe20000410000 */
[----:B------:R-:W-:-:S03]  /*2320*/  MOV R105, R18 ;  /* 0x0000001200697202 */ /* 0x000fc60000000f00 */
        /* <DEDUP_REMOVED lines=15> */
[----:B-1----:R-:W-:Y:S01]  /*2420*/  FADD.FTZ R101, -R97, 1 ;  /* 0x3f80000061657421 */ /* 0x002fe20000010100 */
[----:B------:R-:W-:Y:S02]  /*2430*/  FMUL.FTZ R106, R16, R97 ;  /* 0x00000061106a7220 */ /* 0x000fe40000410000 */
[----:B------:R-:W-:Y:S01]  /*2440*/  FMUL.FTZ R102, R102, R7 ;  /* 0x0000000766667220 */ /* 0x000fe20000410000 */
[----:B------:R-:W-:-:S04]  /*2450*/  FFMA.FTZ R101, R6, R101, 1 ;  /* 0x3f80000006657423 */ /* 0x000fc80000010065 */
[----:B------:R-:W-:-:S07]  /*2460*/  FMUL.FTZ R106, R106, R101 ;  /* 0x000000656a6a7220 */ /* 0x000fce0000410000 */
.L_x_2168:
        /* <DEDUP_REMOVED lines=26> */
.L_x_2169:
        /* <DEDUP_REMOVED lines=31> */
.L_x_2170:
        /* <DEDUP_REMOVED lines=27> */
[----:B------:R-:W-:-:S03]  /*29b0*/  FMUL.FTZ R112, R39, R112 ;  /* 0x0000007027707220 */ /* 0x000fc60000410000 */
[----:B------:R-:W-:Y:S01]  /*29c0*/  FFMA.FTZ R107, R103, R114, 1 ;  /* 0x3f800000676b7423 */ /* 0x000fe20000010072 */
[----:B------:R-:W-:-:S03]  /*29d0*/  FMUL.FTZ R103, R109, R54 ;  /* 0x000000366d677220 */ /* 0x000fc60000410000 */
[----:B------:R-:W-:-:S07]  /*29e0*/  FMUL.FTZ R54, R112, R107 ;  /* 0x0000006b70367220 */ /* 0x000fce0000410000 */
.L_x_2171:
[----:B------:R-:W-:Y:S01]  /*29f0*/  FFMA.FTZ R110, R98, R100, R45 ;  /* 0x00000064626e7223 */ /* 0x000fe2000001002d */
[----:B------:R-:W-:Y:S01]  /*2a00*/  FMUL.FTZ R108, R103, R40 ;  /* 0x00000028676c7220 */ /* 0x000fe20000410000 */
[----:B------:R-:W-:Y:S01]  /*2a10*/  FADD.FTZ R99, R100, R99 ;  /* 0x0000006364637221 */ /* 0x000fe20000010000 */
[C---:B------:R-:W-:Y:S01]  /*2a20*/  FADD.FTZ R109, -R44.reuse, R57 ;  /* 0x000000392c6d7221 */ /* 0x040fe20000010100 */
[----:B------:R-:W-:Y:S01]  /*2a30*/  MOV R45, R23 ;  /* 0x00000017002d7202 */ /* 0x000fe20000000f00 */
[----:B------:R-:W-:Y:S01]  /*2a40*/  FFMA.FTZ R107, R95, R108, R110 ;  /* 0x0000006c5f6b7223 */ /* 0x000fe2000001006e */
[----:B------:R-:W-:Y:S01]  /*2a50*/  FADD.FTZ R108, R99, R108 ;  /* 0x0000006c636c7221 */ /* 0x000fe20000010000 */
[----:B------:R-:W-:Y:S01]  /*2a60*/  FADD.FTZ R99, -R44, R56 ;  /* 0x000000382c637221 */ /* 0x000fe20000010100 */
[----:B------:R-:W-:Y:S01]  /*2a70*/  MOV R56, R22 ;  /* 0x0000001600387202 */ /* 0x000fe20000000f00 */
[----:B------:R-:W-:Y:S01]  /*2a80*/  FMUL.FTZ R57, R54, R41 ;  /* 0x0000002936397220 */ /* 0x000fe20000410000 */
        /* <DEDUP_REMOVED lines=21> */
.L_x_2172:
[----:B------:R-:W-:Y:S01]  /*2be0*/  FFMA.FTZ R112, R94, R57, R107 ;  /* 0x000000395e707223 */ /* 0x000fe2000001006b */
[----:B------:R-:W-:Y:S01]  /*2bf0*/  FMUL.FTZ R110, R56, R40 ;  /* 0x00000028386e7220 */ /* 0x000fe20000410000 */
[----:B------:R-:W-:Y:S01]  /*2c00*/  FADD.FTZ R107, R57, R108 ;  /* 0x0000006c396b7221 */ /* 0x000fe20000010000 */
[C---:B------:R-:W-:Y:S01]  /*2c10*/  FADD.FTZ R117, -R44.reuse, R46 ;  /* 0x0000002e2c757221 */ /* 0x040fe20000010100 */
[----:B------:R-:W-:Y:S01]  /*2c20*/  FMUL.FTZ R46, R45, R41 ;  /* 0x000000292d2e7220 */ /* 0x000fe20000410000 */
[----:B------:R-:W-:Y:S01]  /*2c30*/  FFMA.FTZ R57, R99, R110, R112 ;  /* 0x0000006e63397223 */ /* 0x000fe20000010070 */
[----:B------:R-:W-:Y:S01]  /*2c40*/  FADD.FTZ R107, R107, R110 ;  /* 0x0000006e6b6b7221 */ /* 0x000fe20000010000 */
[C---:B------:R-:W-:Y:S01]  /*2c50*/  FADD.FTZ R115, -R44.reuse, R58 ;  /* 0x0000003a2c737221 */ /* 0x040fe20000010100 */
        /* <DEDUP_REMOVED lines=41> */
[----:B------:R-:W-:-:S03]  /*2ef0*/  FMUL.FTZ R50, R25, R60 ;  /* 0x0000003c19327220 */ /* 0x000fc60000410000 */
[----:B------:R-:W-:Y:S01]  /*2f00*/  FFMA.FTZ R64, R48, R64, 1 ;  /* 0x3f80000030407423 */ /* 0x000fe20000010040 */
[----:B------:R-:W-:-:S03]  /*2f10*/  FMUL.FTZ R48, R46, R62 ;  /* 0x0000003e2e307220 */ /* 0x000fc60000410000 */
[----:B------:R-:W-:-:S07]  /*2f20*/  FMUL.FTZ R46, R50, R64 ;  /* 0x00000040322e7220 */ /* 0x000fce0000410000 */
.L_x_2173:
[----:B------:R-:W-:Y:S01]  /*2f30*/  FMUL.FTZ R58, R48, R40 ;  /* 0x00000028303a7220 */ /* 0x000fe20000410000 */
[----:B------:R-:W-:Y:S01]  /*2f40*/  FFMA.FTZ R60, R3, R106, RZ ;  /* 0x0000006a033c7223 */ /* 0x000fe200000100ff */
[----:B------:R-:W-:Y:S01]  /*2f50*/  FADD.FTZ R50, RZ, R106 ;  /* 0x0000006aff327221 */ /* 0x000fe20000010000 */
[----:B------:R-:W-:Y:S01]  /*2f60*/  FMUL.FTZ R62, R46, R41 ;  /* 0x000000292e3e7220 */ /* 0x000fe20000410000 */
[----:B------:R-:W-:Y:S01]  /*2f70*/  FFMA.FTZ R57, R115, R58, R44 ;  /* 0x0000003a73397223 */ /* 0x000fe2000001002c */
[----:B------:R-:W-:Y:S01]  /*2f80*/  FADD.FTZ R107, R107, R58 ;  /* 0x0000003a6b6b7221 */ /* 0x000fe20000010000 */
[----:B------:R-:W-:Y:S01]  /*2f90*/  FFMA.FTZ R44, R7, R105, R60 ;  /* 0x00000069072c7223 */ /* 0x000fe2000001003c */
[----:B------:R-:W-:Y:S01]  /*2fa0*/  FADD.FTZ R105, R50, R105 ;  /* 0x0000006932697221 */ /* 0x000fe20000010000 */
[----:B------:R-:W-:Y:S01]  /*2fb0*/  FFMA.FTZ R60, R116, R62, R57 ;  /* 0x0000003e743c7223 */ /* 0x000fe20000010039 */
[----:B------:R-:W-:Y:S01]  /*2fc0*/  FADD.FTZ R62, R62, R107 ;  /* 0x0000006b3e3e7221 */ /* 0x000fe20000010000 */
[----:B------:R-:W-:Y:S01]  /*2fd0*/  MOV R58, R26 ;  /* 0x0000001a003a7202 */ /* 0x000fe20000000f00 */
[----:B------:R-:W-:Y:S01]  /*2fe0*/  FMUL.FTZ R113, R113, R96 ;  /* 0x0000006071717220 */ /* 0x000fe20000410000 */
[----:B------:R-:W-:Y:S01]  /*2ff0*/  MOV R50, R27 ;  /* 0x0000001b00327202 */ /* 0x000fe20000000f00 */
        /* <DEDUP_REMOVED lines=22> */
.L_x_2174:
[----:B------:R-:W-:Y:S01]  /*3160*/  FMUL.FTZ R107, R58, R40 ;  /* 0x000000283a6b7220 */ /* 0x000fe20000410000 */
[----:B------:R-:W-:Y:S01]  /*3170*/  FFMA.FTZ R57, R6, R101, R57 ;  /* 0x0000006506397223 */ /* 0x000fe20000010039 */
[----:B------:R-:W-:Y:S01]  /*3180*/  FADD.FTZ R64, R64, R101 ;  /* 0x0000006540407221 */ /* 0x000fe20000010000 */
        /* <DEDUP_REMOVED lines=30> */
.L_x_2175:
[----:B------:R-:W-:Y:S01]  /*3370*/  FMUL.FTZ R107, R60, R40 ;  /* 0x000000283c6b7220 */ /* 0x000fe20000410000 */
[----:B------:R-:W-:Y:S01]  /*3380*/  FADD.FTZ R101, R64, R55 ;  /* 0x0000003740657221 */ /* 0x000fe20000010000 */
[----:B------:R-:W-:Y:S01]  /*3390*/  FFMA.FTZ R105, R98, R55, R57 ;  /* 0x0000003762697223 */ /* 0x000fe20000010039 */
[----:B------:R-:W-:Y:S01]  /*33a0*/  FFMA.FTZ R88, R95, R103, R88 ;  /* 0x000000675f587223 */ /* 0x000fe20000010058 */
[----:B------:R-:W-:Y:S01]  /*33b0*/  FFMA.FTZ R55, R111, R107, R90 ;  /* 0x0000006b6f377223 */ /* 0x000fe2000001005a */
[----:B------:R-:W-:Y:S01]  /*33c0*/  FMUL.FTZ R90, R44, R41 ;  /* 0x000000292c5a7220 */ /* 0x000fe20000410000 */
[----:B------:R-:W-:Y:S01]  /*33d0*/  FADD.FTZ R57, R92, R107 ;  /* 0x0000006b5c397221 */ /* 0x000fe20000010000 */
[----:B------:R-:W-:Y:S01]  /*33e0*/  FADD.FTZ R107, R62, R103 ;  /* 0x000000673e6b7221 */ /* 0x000fe20000010000 */
[----:B------:R-:W-:Y:S01]  /*33f0*/  FMUL.FTZ R109, R109, R96 ;  /* 0x000000606d6d7220 */ /* 0x000fe20000410000 */
[----:B------:R-:W-:Y:S01]  /*3400*/  FFMA.FTZ R64, R112, R90, R55 ;  /* 0x0000005a70407223 */ /* 0x000fe20000010037 */
[----:B------:R-:W-:Y:S01]  /*3410*/  FADD.FTZ R90, R90, R57 ;  /* 0x000000395a5a7221 */ /* 0x000fe20000010000 */
[----:B------:R-:W-:Y:S01]  /*3420*/  MOV R57, R30 ;  /* 0x0000001e00397202 */ /* 0x000fe20000000f00 */
        /* <DEDUP_REMOVED lines=21> */
.L_x_2176:
[----:B------:R-:W-:Y:S01]  /*3580*/  FMUL.FTZ R65, R57, R40 ;  /* 0x0000002839417220 */ /* 0x000fe20000410000 */
[----:B------:R-:W-:Y:S01]  /*3590*/  FADD.FTZ R62, R101, R54 ;  /* 0x00000036653e7221 */ /* 0x000fe20000010000 */
[----:B------:R-:W-:Y:S01]  /*35a0*/  FFMA.FTZ R105, R94, R54, R105 ;  /* 0x000000365e697223 */ /* 0x000fe20000010069 */
[----:B------:R-:W-:Y:S01]  /*35b0*/  FFMA.FTZ R88, R99, R56, R88 ;  /* 0x0000003863587223 */ /* 0x000fe20000010058 */
[----:B------:R-:W-:Y:S01]  /*35c0*/  FADD.FTZ R103, R90, R65 ;  /* 0x000000415a677221 */ /* 0x000fe20000010000 */
[----:B------:R-:W-:Y:S01]  /*35d0*/  FFMA.FTZ R101, R109, R65, R64 ;  /* 0x000000416d657223 */ /* 0x000fe20000010040 */
[----:B------:R-:W-:Y:S01]  /*35e0*/  FMUL.FTZ R90, R55, R41 ;  /* 0x00000029375a7220 */ /* 0x000fe20000410000 */
[----:B------:R-:W-:Y:S01]  /*35f0*/  FADD.FTZ R65, R107, R56 ;  /* 0x000000386b417221 */ /* 0x000fe20000010000 */
[----:B------:R-:W-:Y:S01]  /*3600*/  MOV R56, R32 ;  /* 0x0000002000387202 */ /* 0x000fe20000000f00 */
[----:B------:R-:W-:Y:S01]  /*3610*/  FMUL.FTZ R107, R59, R96 ;  /* 0x000000603b6b7220 */ /* 0x000fe20000410000 */
[----:B------:R-:W-:Y:S01]  /*3620*/  FFMA.FTZ R64, R110, R90, R101 ;  /* 0x0000005a6e407223 */ /* 0x000fe20000010065 */
[----:B------:R-:W-:Y:S01]  /*3630*/  FADD.FTZ R90, R90, R103 ;  /* 0x000000675a5a7221 */ /* 0x000fe20000010000 */
        /* <DEDUP_REMOVED lines=21> */
.L_x_2177:
[----:B------:R-:W-:Y:S01]  /*3790*/  FMUL.FTZ R101, R56, R40 ;  /* 0x0000002838657220 */ /* 0x000fe20000410000 */
[----:B------:R-:W-:Y:S01]  /*37a0*/  FADD.FTZ R59, R62, R45 ;  /* 0x0000002d3e3b7221 */ /* 0x000fe20000010000 */
[----:B------:R-:W-:Y:S01]  /*37b0*/  FFMA.FTZ R89, R100, R45, R105 ;  /* 0x0000002d64597223 */ /* 0x000fe20000010069 */
[----:B------:R-:W-:Y:S01]  /*37c0*/  FADD.FTZ R65, R65, R48 ;  /* 0x0000003041417221 */ /* 0x000fe20000010000 */
[----:B------:R-:W-:Y:S01]  /*37d0*/  FFMA.FTZ R45, R107, R101, R64 ;  /* 0x000000656b2d7223 */ /* 0x000fe20000010040 */
[----:B------:R-:W-:Y:S01]  /*37e0*/  FMUL.FTZ R64, R54, R41 ;  /* 0x0000002936407220 */ /* 0x000fe20000410000 */
[----:B------:R-:W-:Y:S01]  /*37f0*/  FADD.FTZ R101, R90, R101 ;  /* 0x000000655a657221 */ /* 0x000fe20000010000 */
[----:B------:R-:W-:Y:S01]  /*3800*/  FFMA.FTZ R88, R115, R48, R88 ;  /* 0x0000003073587223 */ /* 0x000fe20000010058 */
[----:B------:R-:W-:Y:S01]  /*3810*/  MOV R48, R34 ;  /* 0x0000002200307202 */ /* 0x000fe20000000f00 */
[----:B------:R-:W-:Y:S01]  /*3820*/  FFMA.FTZ R62, R108, R64, R45 ;  /* 0x000000406c3e7223 */ /* 0x000fe2000001002d */
[----:B------:R-:W-:Y:S01]  /*3830*/  FADD.FTZ R64, R64, R101 ;  /* 0x0000006540407221 */ /* 0x000fe20000010000 */
[----:B------:R-:W-:Y:S01]  /*3840*/  MOV R45, R35 ;  /* 0x00000023002d7202 */ /* 0x000fe20000000f00 */
        /* <DEDUP_REMOVED lines=21> */
.L_x_2178:
        /* <DEDUP_REMOVED lines=33> */
.L_x_2179:
[----:B------:R-:W-:Y:S01]  /*3bb0*/  FMUL.FTZ R63, R58, R40 ;  /* 0x000000283a3f7220 */ /* 0x000fe20000410000 */
[----:B------:R-:W-:Y:S01]  /*3bc0*/  FADD.FTZ R59, R59, R50 ;  /* 0x000000323b3b7221 */ /* 0x000fe20000010000 */
[----:B------:R-:W-:Y:S01]  /*3bd0*/  FFMA.FTZ R61, R114, R50, R61 ;  /* 0x00000032723d7223 */ /* 0x000fe2000001003d */
[----:B------:R-:W-:Y:S01]  /*3be0*/  FADD.FTZ R50, R65, R60 ;  /* 0x0000003c41327221 */ /* 0x000fe20000010000 */
[----:B------:R-:W-:Y:S01]  /*3bf0*/  FFMA.FTZ R89, R103, R63, R62 ;  /* 0x0000003f67597223 */ /* 0x000fe2000001003e */
[----:B------:R-:W-:Y:S01]  /*3c00*/  FADD.FTZ R62, R88, R63 ;  /* 0x0000003f583e7221 */ /* 0x000fe20000010000 */
[----:B------:R-:W-:Y:S01]  /*3c10*/  FMUL.FTZ R63, R46, R41 ;  /* 0x000000292e3f7220 */ /* 0x000fe20000410000 */
[----:B------:R-:W-:Y:S01]  /*3c20*/  FFMA.FTZ R64, R111, R60, R64 ;  /* 0x0000003c6f407223 */ /* 0x000fe20000010040 */
        /* <DEDUP_REMOVED lines=25> */
.L_x_2180:
[----:B------:R-:W-:Y:S01]  /*3dc0*/  FMUL.FTZ R90, R62, R40 ;  /* 0x000000283e5a7220 */ /* 0x000fe20000410000 */
[-C--:B------:R-:W-:Y:S01]  /*3dd0*/  FMUL.FTZ R92, R49, R96.reuse ;  /* 0x00000060315c7220 */ /* 0x080fe20000410000 */
[----:B------:R-:W-:Y:S01]  /*3de0*/  FMUL.FTZ R93, R119, R96 ;  /* 0x00000060775d7220 */ /* 0x000fe20000410000 */
[----:B------:R-:W-:Y:S01]  /*3df0*/  MOV R49, R11 ;  /* 0x0000000b00317202 */ /* 0x000fe20000000f00 */
[----:B------:R-:W-:Y:S01]  /*3e00*/  FFMA.FTZ R47, R101, R90, R88 ;  /* 0x0000005a652f7223 */ /* 0x000fe20000010058 */
[----:B------:R-:W-:Y:S01]  /*3e10*/  FADD.FTZ R90, R63, R90 ;  /* 0x0000005a3f5a7221 */ /* 0x000fe20000010000 */
[----:B------:R-:W-:-:S04]  /*3e20*/  FMUL.FTZ R63, R60, R41 ;  /* 0x000000293c3f7220 */ /* 0x000fc80000410000 */
[----:B------:R-:W-:Y:S01]  /*3e30*/  FFMA.FTZ R88, R102, R63, R47 ;  /* 0x0000003f66587223 */ /* 0x000fe2000001002f */
[----:B------:R-:W-:Y:S01]  /*3e40*/  FADD.FTZ R47, R63, R90 ;  /* 0x0000005a3f2f7221 */ /* 0x000fe20000010000 */
        /* <DEDUP_REMOVED lines=20> */
.L_x_2181:
[----:B------:R-:W-:Y:S01]  /*3f90*/  FMUL.FTZ R90, R63, R40 ;  /* 0x000000283f5a7220 */ /* 0x000fe20000410000 */
[----:B------:R-:W-:Y:S01]  /*3fa0*/  FMUL.FTZ R91, R125, R96 ;  /* 0x000000607d5b7220 */ /* 0x000fe20000410000 */
[----:B------:R-:W-:Y:S02]  /*3fb0*/  MOV R117, R12 ;  /* 0x0000000c00757202 */ /* 0x000fe40000000f00 */
[----:B------:R-:W-:Y:S01]  /*3fc0*/  FFMA.FTZ R65, R93, R90, R88 ;  /* 0x0000005a5d417223 */ /* 0x000fe20000010058 */
[----:B------:R-:W-:Y:S01]  /*3fd0*/  FADD.FTZ R90, R47, R90 ;  /* 0x0000005a2f5a7221 */ /* 0x000fe20000010000 */
[----:B------:R-:W-:-:S04]  /*3fe0*/  FMUL.FTZ R47, R49, R41 ;  /* 0x00000029312f7220 */ /* 0x000fc80000410000 */
[----:B------:R-:W-:Y:S01]  /*3ff0*/  FFMA.FTZ R88, R92, R47, R65 ;  /* 0x0000002f5c587223 */ /* 0x000fe20000010041 */
[----:B------:R-:W-:Y:S01]  /*4000*/  FADD.FTZ R47, R47, R90 ;  /* 0x0000005a2f2f7221 */ /* 0x000fe20000010000 */
        /* <DEDUP_REMOVED lines=21> */
.L_x_2182:
        /* <DEDUP_REMOVED lines=25> */
[----:B0-----:R-:W-:-:S04]  /*42f0*/  FADD.FTZ R65, -R119, 1 ;  /* 0x3f80000077417421 */ /* 0x001fc80000010100 */
[----:B------:R-:W-:Y:S01]  /*4300*/  FFMA.FTZ R65, R52, R65, 1 ;  /* 0x3f80000034417423 */ /* 0x000fe20000010041 */
[----:B------:R-:W-:-:S04]  /*4310*/  FMUL.FTZ R52, R15, R119 ;  /* 0x000000770f347220 */ /* 0x000fc80000410000 */
[----:B------:R-:W-:-:S07]  /*4320*/  FMUL.FTZ R52, R52, R65 ;  /* 0x0000004134347220 */ /* 0x000fce0000410000 */
.L_x_2183:
[----:B------:R-:W-:Y:S01]  /*4330*/  FMUL.FTZ R65, R53, R40 ;  /* 0x0000002835417220 */ /* 0x000fe20000410000 */
[----:B------:R-:W-:Y:S01]  /*4340*/  ISETP.GT.AND P5, PT, R68, 0x1e, PT ;  /* 0x0000001e4400780c */ /* 0x000fe20003fa4270 */
[----:B------:R-:W-:Y:S01]  /*4350*/  FFMA.FTZ R61, R112, R44, R61 ;  /* 0x0000002c703d7223 */ /* 0x000fe2000001003d */
[----:B------:R-:W0:Y:S01]  /*4360*/  S2UR UR11, SR_CgaCtaId ;  /* 0x00000000000b79c3 */ /* 0x000e220000008800 */
[----:B------:R-:W-:Y:S01]  /*4370*/  FFMA.FTZ R119, R89, R65, R124 ;  /* 0x0000004159777223 */ /* 0x000fe2000001007c */
[----:B------:R-:W-:Y:S01]  /*4380*/  FADD.FTZ R124, R47, R65 ;  /* 0x000000412f7c7221 */ /* 0x000fe20000010000 */
[----:B------:R-:W-:Y:S01]  /*4390*/  FMUL.FTZ R65, R52, R41 ;  /* 0x0000002934417220 */ /* 0x000fe20000410000 */
[----:B------:R-:W-:Y:S01]  /*43a0*/  FFMA.FTZ R64, R109, R57, R64 ;  /* 0x000000396d407223 */ /* 0x000fe20000010040 */
[----:B------:R-:W-:Y:S01]  /*43b0*/  FFMA.FTZ R61, R110, R55, R61 ;  /* 0x000000376e3d7223 */ /* 0x000fe2000001003d */
[----:B------:R-:W-:Y:S01]  /*43c0*/  UMOV UR6, 0x400 ;  /* 0x0000040000067882 */ /* 0x000fe20000000000 */
[----:B------:R-:W-:Y:S01]  /*43d0*/  FFMA.FTZ R47, R88, R65, R119 ;  /* 0x00000041582f7223 */ /* 0x000fe20000010077 */
[----:B------:R-:W-:Y:S01]  /*43e0*/  FADD.FTZ R65, R65, R124 ;  /* 0x0000007c41417221 */ /* 0x000fe20000010000 */
[----:B------:R-:W-:Y:S01]  /*43f0*/  FFMA.FTZ R64, R107, R56, R64 ;  /* 0x000000386b407223 */ /* 0x000fe20000010040 */
[----:B------:R-:W-:Y:S01]  /*4400*/  FFMA.FTZ R61, R108, R54, R61 ;  /* 0x000000366c3d7223 */ /* 0x000fe2000001003d */
[----:B------:R-:W-:Y:S01]  /*4410*/  UIADD3 UR5, UR6, 0xa0, URZ ;  /* 0x000000a006057890 */ /* 0x000fe2000fffe03f */
[----:B------:R-:W1:Y:S01]  /*4420*/  SHFL.DOWN PT, R124, R47, 0x1, 0x1f ;  /* 0x08201f002f7c7f89 */ /* 0x000e6200000e0000 */
[----:B------:R-:W-:Y:S01]  /*4430*/  FFMA.FTZ R64, R105, R48, R64 ;  /* 0x0000003069407223 */ /* 0x000fe20000010040 */
[----:B------:R-:W-:Y:S01]  /*4440*/  FFMA.FTZ R61, R106, R45, R61 ;  /* 0x0000002d6a3d7223 */ /* 0x000fe2000001003d */
[----:B------:R-:W-:Y:S01]  /*4450*/  BSSY B0, `(.L_x_2184) ;  /* 0x0000061000007945 */ /* 0x000fe20003800000 */
[----:B------:R-:W2:Y:S01]  /*4460*/  SHFL.DOWN PT, R119, R65, 0x1, 0x1f ;  /* 0x08201f0041777f89 */ /* 0x000ea200000e0000 */
[----:B------:R-:W-:Y:S01]  /*4470*/  FFMA.FTZ R64, R103, R58, R64 ;  /* 0x0000003a67407223 */ /* 0x000fe20000010040 */
[----:B------:R-:W-:-:S03]  /*4480*/  FFMA.FTZ R61, R104, R46, R61 ;  /* 0x0000002e683d7223 */ /* 0x000fc6000001003d */
[----:B------:R-:W-:Y:S01]  /*4490*/  FFMA.FTZ R64, R101, R62, R64 ;  /* 0x0000003e65407223 */ /* 0x000fe20000010040 */
[----:B------:R-:W-:Y:S01]  /*44a0*/  FFMA.FTZ R61, R102, R60, R61 ;  /* 0x0000003c663d7223 */ /* 0x000fe2000001003d */
[----:B0-----:R-:W-:Y:S02]  /*44b0*/  ULEA UR5, UR11, UR5, 0x18 ;  /* 0x000000050b057291 */ /* 0x001fe4000f8ec03f */
[----:B------:R-:W-:Y:S01]  /*44c0*/  FFMA.FTZ R64, R93, R63, R64 ;  /* 0x0000003f5d407223 */ /* 0x000fe20000010040 */
[----:B------:R-:W-:-:S03]  /*44d0*/  FFMA.FTZ R61, R92, R49, R61 ;  /* 0x000000315c3d7223 */ /* 0x000fc6000001003d */
[----:B------:R-:W-:Y:S01]  /*44e0*/  FFMA.FTZ R64, R91, R117, R64 ;  /* 0x000000755b407223 */ /* 0x000fe20000010040 */
[----:B------:R-:W-:-:S04]  /*44f0*/  FFMA.FTZ R61, R90, R51, R61 ;  /* 0x000000335a3d7223 */ /* 0x000fc8000001003d */
[----:B------:R-:W-:Y:S01]  /*4500*/  FFMA.FTZ R61, R88, R52, R61 ;  /* 0x00000034583d7223 */ /* 0x000fe2000001003d */
        /* <DEDUP_REMOVED lines=22> */
[----:B------:R-:W-:Y:S01]  /*4670*/  FADD.FTZ R59, R50, R57 ;  /* 0x00000039323b7221 */ /* 0x000fe20000010000 */
[----:B-1----:R-:W-:-:S02]  /*4680*/  @!P5 FADD.FTZ R65, R65, R119 ;  /* 0x000000774141d221 */ /* 0x002fc40000010000 */
[----:B------:R-:W-:Y:S01]  /*4690*/  FADD.FTZ R57, R124, R55 ;  /* 0x000000377c397221 */ /* 0x000fe20000010000 */
[----:B------:R-:W-:Y:S01]  /*46a0*/  FADD.FTZ R59, R59, R56 ;  /* 0x000000383b3b7221 */ /* 0x000fe20000010000 */
[----:B------:R-:W-:Y:S02]  /*46b0*/  ISETP.NE.AND P5, PT, R68, RZ, PT ;  /* 0x000000ff4400720c */ /* 0x000fe40003fa5270 */
        /* <DEDUP_REMOVED lines=8> */
[----:B------:R-:W-:Y:S01]  /*4740*/  FFMA.FTZ R60, R89, R53, R64 ;  /* 0x00000035593c7223 */ /* 0x000fe20000010040 */
[----:B------:R-:W-:Y:S01]  /*4750*/  MOV R64, R47 ;  /* 0x0000002f00407202 */ /* 0x000fe20000000f00 */
[----:B------:R-:W-:Y:S01]  /*4760*/  FADD.FTZ R46, R46, R49 ;  /* 0x000000312e2e7221 */ /* 0x000fe20000010000 */
[----:B------:R-:W-:Y:S01]  /*4770*/  FADD.FTZ R44, R44, R117 ;  /* 0x000000752c2c7221 */ /* 0x000fe20000010000 */
[----:B------:R-:W-:Y:S02]  /*4780*/  LEA R117, R85, UR5, 0x4 ;  /* 0x0000000555757c11 */ /* 0x000fe4000f8e20ff */
[----:B------:R-:W-:Y:S01]  /*4790*/  FADD.FTZ R63, R46, R51 ;  /* 0x000000332e3f7221 */ /* 0x000fe20000010000 */
[----:B------:R-:W-:-:S03]  /*47a0*/  FADD.FTZ R62, R44, R53 ;  /* 0x000000352c3e7221 */ /* 0x000fc60000010000 */
[----:B------:R-:W-:-:S05]  /*47b0*/  FADD.FTZ R63, R63, R52 ;  /* 0x000000343f3f7221 */ /* 0x000fca0000010000 */
[----:B------:R0:W-:Y:S04]  /*47c0*/  STS.128 [R117], R60 ;  /* 0x0000003c75007388 */ /* 0x0001e80000000c00 */
        /* <DEDUP_REMOVED lines=20> */
[----:B------:R-:W-:Y:S01]  /*4910*/  FADD.FTZ R124, R44, R47 ;  /* 0x0000002f2c7c7221 */ /* 0x000fe20000010000 */
[----:B------:R-:W2:Y:S04]  /*4920*/  LDS.128 R52, [UR5+0x60] ;  /* 0x00006005ff347984 */ /* 0x000ea80008000c00 */
[----:B------:R-:W3:Y:S01]  /*4930*/  LDS.128 R44, [UR5+0x70] ;  /* 0x00007005ff2c7984 */ /* 0x000ee20008000c00 */
        /* <DEDUP_REMOVED lines=16> */
[----:B------:R-:W-:Y:S01]  /*4a40*/  FADD.FTZ R64, R119, R64 ;  /* 0x0000004077407221 */ /* 0x000fe20000010000 */
[----:B------:R-:W-:-:S07]  /*4a50*/  FADD.FTZ R65, R124, R65 ;  /* 0x000000417c417221 */ /* 0x000fce0000010000 */
.L_x_2185:
[----:B------:R-:W-:Y:S05]  /*4a60*/  BSYNC B0 ;  /* 0x0000000000007941 */ /* 0x000fea0003800000 */
.L_x_2184:
        /* <DEDUP_REMOVED lines=14> */
[----:B------:R-:W-:Y:S01]  /*4b50*/  LDS.128 R60, [R117+0x960] ;  /* 0x00096000753c7984 */ /* 0x000fe20000000c00 */
[----:B------:R-:W-:Y:S01]  /*4b60*/  FADD.FTZ R48, R48, R45 ;  /* 0x0000002d30307221 */ /* 0x000fe20000010000 */
[----:B------:R-:W-:Y:S01]  /*4b70*/  FADD.FTZ R119, R119, R46 ;  /* 0x0000002e77777221 */ /* 0x000fe20000010000 */
[----:B------:R-:W-:Y:S01]  /*4b80*/  FADD.FTZ R124, R124, R47 ;  /* 0x0000002f7c7c7221 */ /* 0x000fe20000010000 */
[----:B------:R-:W0:Y:S01]  /*4b90*/  LDS.128 R56, [R117+0x780] ;  /* 0x0007800075387984 */ /* 0x000e220000000c00 */
        /* <DEDUP_REMOVED lines=16> */
[----:B------:R-:W-:Y:S01]  /*4ca0*/  LDS.128 R60, [R117+0x10e0] ;  /* 0x0010e000753c7984 */ /* 0x000fe20000000c00 */
[----:B------:R-:W-:Y:S01]  /*4cb0*/  FADD.FTZ R119, R119, R46 ;  /* 0x0000002e77777221 */ /* 0x000fe20000010000 */
[----:B--2---:R-:W-:Y:S01]  /*4cc0*/  FADD.FTZ R125, R125, R48 ;  /* 0x000000307d7d7221 */ /* 0x004fe20000010000 */
[----:B------:R-:W-:Y:S01]  /*4cd0*/  FADD.FTZ R124, R124, R47 ;  /* 0x0000002f7c7c7221 */ /* 0x000fe20000010000 */
        /* <DEDUP_REMOVED lines=16> */
[----:B------:R-:W0:Y:S01]  /*4de0*/  LDS.128 R48, [R117+0x1680] ;  /* 0x0016800075307984 */ /* 0x000e220000000c00 */
[----:B------:R-:W-:Y:S01]  /*4df0*/  FADD.FTZ R119, R119, R46 ;  /* 0x0000002e77777221 */ /* 0x000fe20000010000 */
[----:B------:R-:W-:Y:S01]  /*4e00*/  FADD.FTZ R125, R52, R47 ;  /* 0x0000002f347d7221 */ /* 0x000fe20000010000 */
[----:B--2---:R-:W-:Y:S01]  /*4e10*/  FADD.FTZ R56, R53, R56 ;  /* 0x0000003835387221 */ /* 0x004fe20000010000 */
[----:B------:R-:W1:Y:S01]  /*4e20*/  LDS.128 R44, [R117+0x1860] ;  /* 0x00186000752c7984 */ /* 0x000e620000000c00 */
[----:B------:R-:W-:Y:S01]  /*4e30*/  FADD.FTZ R119, R119, R58 ;  /* 0x0000003a77777221 */ /* 0x000fe20000010000 */
[----:B------:R-:W-:Y:S01]  /*4e40*/  FADD.FTZ R124, R124, R57 ;  /* 0x000000397c7c7221 */ /* 0x000fe20000010000 */
[----:B------:R-:W-:Y:S01]  /*4e50*/  FADD.FTZ R58, R125, R59 ;  /* 0x0000003b7d3a7221 */ /* 0x000fe20000010000 */
[----:B------:R-:W2:Y:S04]  /*4e60*/  LDS.128 R52, [R117+0x1a40] ;  /* 0x001a400075347984 */ /* 0x000ea80000000c00 */
[----:B------:R-:W3:Y:S01]  /*4e70*/  LDS.128 R60, [R117+0x1c20] ;  /* 0x001c2000753c7984 */ /* 0x000ee20000000c00 */
        /* <DEDUP_REMOVED lines=16> */
.L_x_2187:
[----:B------:R-:W-:Y:S05]  /*4f80*/  BSYNC B0 ;  /* 0x0000000000007941 */ /* 0x000fea0003800000 */
.L_x_2186:
[----:B------:R-:W0:Y:S01]  /*4f90*/  LDC.64 R46, c[0x0][0x268] ;  /* 0x00009a00ff2e7b82 */ /* 0x000e220000000a00 */
[----:B------:R-:W-:Y:S01]  /*4fa0*/  IMAD R45, R118, 0x1e, R85 ;  /* 0x0000001e762d7824 */ /* 0x000fe200078e0255 */
[----:B------:R-:W-:Y:S03]  /*4fb0*/  BSSY B0, `(.L_x_2188) ;  /* 0x000000e000007945 */ /* 0x000fe60003800000 */
        /* <DEDUP_REMOVED lines=13> */
.L_x_2189:
[----:B------:R-:W-:Y:S05]  /*5090*/  BSYNC B0 ;  /* 0x0000000000007941 */ /* 0x000fea0003800000 */
.L_x_2188:
[----:B------:R-:W-:-:S13]  /*50a0*/  ISETP.GE.U32.AND P6, PT, R70, 0x2, PT ;  /* 0x000000024600780c */ /* 0x000fda0003fc6070 */
[----:B------:R-:W-:Y:S05]  /*50b0*/  @!P6 BRA `(.L_x_2190) ;  /* 0x0000001000a8e947 */ /* 0x000fea0003800000 */
[----:B------:R-:W0:Y:S01]  /*50c0*/  LDC.64 R44, c[0x0][0x258] ;  /* 0x00009600ff2c7b82 */ /* 0x000e220000000a00 */
[----:B-1----:R-:W-:-:S05]  /*50d0*/  LOP3.LUT R47, R74, 0x1, RZ, 0xc0, !PT ;  /* 0x000000014a2f7812 */ /* 0x002fca00078ec0ff */
        /* <DEDUP_REMOVED lines=29> */
.L_x_2192:
[----:B-1----:R-:W2:Y:S04]  /*52b0*/  LDG.E.STRONG.GPU R46, desc[UR8][R44.64] ;  /* 0x000000082c2e7981 */ /* 0x002ea8000c1ef900 */
[----:B--2---:R-:W-:Y:S01]  /*52c0*/  CCTL.IVALL ;  /* 0x00000000ff00798f */ /* 0x004fe20002000000 */
[----:B------:R-:W-:Y:S05]  /*52d0*/  YIELD ;  /* 0x0000000000007946 */ /* 0x000fea0003800000 */
[----:B------:R-:W-:-:S13]  /*52e0*/  ISETP.NE.AND P6, PT, R46, R53, PT ;  /* 0x000000352e00720c */ /* 0x000fda0003fc5270 */
[----:B------:R-:W-:Y:S05]  /*52f0*/  @P6 BRA `(.L_x_2192) ;  /* 0xfffffffc00ec6947 */ /* 0x000fea000383ffff */
.L_x_2191:
        /* <DEDUP_REMOVED lines=8> */
[----:B------:R-:W-:Y:S01]  /*5380*/  ISETP.GT.AND P6, PT, R76, RZ, PT ;  /* 0x000000ff4c00720c */ /* 0x000fe20003fc4270 */
[----:B------:R-:W-:Y:S01]  /*5390*/  HFMA2.MMA R47, -RZ, RZ, 0, 0 ;  /* 0x00000000ff2f7435 */ /* 0x000fe200000001ff */
[----:B------:R-:W-:-:S11]  /*53a0*/  MOV R46, R76 ;  /* 0x0000004c002e7202 */ /* 0x000fd60000000f00 */
        /* <DEDUP_REMOVED lines=11> */
.L_x_2196:
        /* <DEDUP_REMOVED lines=115> */
.L_x_2195:
        /* <DEDUP_REMOVED lines=63> */
.L_x_2197:
[----:B------:R-:W-:-:S04]  /*5f80*/  LOP3.LUT P6, RZ, R87, 0x1, RZ, 0xc0, !PT ;  /* 0x0000000157ff7812 */ /* 0x000fc800078cc0ff */
[----:B------:R-:W-:-:S13]  /*5f90*/  ISETP.NE.OR P6, PT, R46, RZ, P6 ;  /* 0x000000ff2e00720c */ /* 0x000fda00037c5670 */
[----:B------:R-:W-:Y:S05]  /*5fa0*/  @!P6 BRA `(.L_x_2193) ;  /* 0x00000000007ce947 */ /* 0x000fea0003800000 */
.L_x_2194:
        /* <DEDUP_REMOVED lines=31> */
.L_x_2193:
        /* <DEDUP_REMOVED lines=10> */
.L_x_2199:
[----:B------:R-:W-:Y:S05]  /*6240*/  BSYNC B0 ;  /* 0x0000000000007941 */ /* 0x000fea0003800000 */
.L_x_2198:
        /* <DEDUP_REMOVED lines=17> */
.L_x_2190:
[----:B------:R-:W0:Y:S01]  /*6360*/  S2UR UR6, SR_CgaCtaId ;  /* 0x00000000000679c3 */ /* 0x000e220000008800 */
[----:B------:R-:W-:Y:S01]  /*6370*/  UMOV UR5, 0x400 ;  /* 0x0000040000057882 */ /* 0x000fe20000000000 */
[----:B-1----:R-:W-:Y:S01]  /*6380*/  IMAD.WIDE.U32 R46, R85, -0x77777777, RZ ;  /* 0x88888889552e7825 */ /* 0x002fe200078e00ff */
[----:B------:R-:W-:Y:S01]  /*6390*/  ISETP.NE.AND P6, PT, RZ, UR10, PT ;  /* 0x0000000aff007c0c */ /* 0x000fe2000bfc5270 */
[----:B------:R-:W-:-:S03]  /*63a0*/  ULDC.64 UR12, c[0x0][0x290] ;  /* 0x0000a400000c7ab9 */ /* 0x000fc60000000a00 */
[----:B------:R-:W-:Y:S01]  /*63b0*/  SHF.R.U32.HI R46, RZ, 0x4, R47 ;  /* 0x00000004ff2e7819 */ /* 0x000fe2000001162f */
[----:B------:R-:W1:Y:S01]  /*63c0*/  LDC R49, c[0x0][0x2ac] ;  /* 0x0000ab00ff317b82 */ /* 0x000e620000000800 */
[----:B0-----:R-:W-:-:S03]  /*63d0*/  ULEA UR5, UR6, UR5, 0x18 ;  /* 0x0000000506057291 */ /* 0x001fc6000f8ec03f */
[----:B-1----:R-:W-:-:S06]  /*63e0*/  IMAD R48, R49, UR7, R46 ;  /* 0x0000000731307c24 */ /* 0x002fcc000f8e022e */
[----:B------:R-:W-:Y:S01]  /*63f0*/  @!P5 STS.64 [UR5+0x90], R64 ;  /* 0x00009040ff00d988 */ /* 0x000fe20008000a05 */
[----:B------:R-:W-:Y:S01]  /*6400*/  BAR.SYNC.DEFER_BLOCKING 0x0 ;  /* 0x0000000000007b1d */ /* 0x000fe20000010000 */
[----:B------:R-:W-:-:S04]  /*6410*/  IADD3 R49, R48, 0xc0, RZ ;  /* 0x000000c030317810 */ /* 0x000fc80007ffe0ff */
[----:B------:R-:W-:Y:S01]  /*6420*/  SHF.R.S32.HI R50, RZ, 0x1f, R49 ;  /* 0x0000001fff327819 */ /* 0x000fe20000011431 */
[----:B------:R-:W0:Y:S01]  /*6430*/  LDS.64 R44, [UR5+0x90] ;  /* 0x00009005ff2c7984 */ /* 0x000e220008000a00 */
[----:B------:R-:W-:Y:S02]  /*6440*/  ULDC UR5, c[0x0][0x2bc] ;  /* 0x0000af0000057ab9 */ /* 0x000fe40000000800 */
[----:B0-----:R-:W-:Y:S01]  /*6450*/  FMUL.FTZ R51, R44, UR5 ;  /* 0x000000052c337c20 */ /* 0x001fe20008410000 */
        /* <DEDUP_REMOVED lines=20> */
.L_x_2200:
[----:B------:R-:W-:Y:S01]  /*65a0*/  LOP3.LUT P5, RZ, R87, 0x200, RZ, 0xc0, !PT ;  /* 0x0000020057ff7812 */ /* 0x000fe200078ac0ff */
[----:B------:R-:W-:-:S12]  /*65b0*/  BSSY B0, `(.L_x_2201) ;  /* 0x0000013000007945 */ /* 0x000fd80003800000 */
[----:B------:R-:W-:Y:S05]  /*65c0*/  @!P5 BRA `(.L_x_2202) ;  /* 0x000000000044d947 */ /* 0x000fea0003800000 */
[----:B------:R-:W-:Y:S01]  /*65d0*/  ULDC.64 UR14, c[0x0][0x288] ;  /* 0x0000a200000e7ab9 */ /* 0x000fe20000000a00 */
[----:B------:R-:W-:Y:S01]  /*65e0*/  MOV R46, R120 ;  /* 0x00000078002e7202 */ /* 0x000fe20000000f00 */
        /* <DEDUP_REMOVED lines=9> */
[----:B------:R-:W-:Y:S02]  /*6680*/  IADD3 R45, R47, R45, RZ ;  /* 0x0000002d2f2d7210 */ /* 0x000fe40007ffe0ff */
[-C--:B------:R-:W-:Y:S01]  /*6690*/  FMUL.FTZ R16, R3, R96.reuse ;  /* 0x0000006003107220 */ /* 0x080fe20000410000 */
[----:B------:R-:W-:Y:S01]  /*66a0*/  LEA R44, P5, R46, UR14, 0x2 ;  /* 0x0000000e2e2c7c11 */ /* 0x000fe2000f8a10ff */
[----:B------:R-:W-:-:S03]  /*66b0*/  FMUL.FTZ R17, R17, R96 ;  /* 0x0000006011117220 */ /* 0x000fc60000410000 */
[----:B------:R-:W-:-:S05]  /*66c0*/  LEA.HI.X R45, R46, UR15, R45, 0x2, P5 ;  /* 0x0000000f2e2d7c11 */ /* 0x000fca000a8f142d */
[----:B------:R0:W-:Y:S04]  /*66d0*/  STG.E.64 desc[UR8][R44.64], R16 ;  /* 0x000000102c007986 */ /* 0x0001e8000c101b08 */
.L_x_2202:
[----:B------:R-:W-:Y:S05]  /*66e0*/  BSYNC B0 ;  /* 0x0000000000007941 */ /* 0x000fea0003800000 */
.L_x_2201:
[----:B------:R-:W-:-:S13]  /*66f0*/  ISETP.NE.AND P6, PT, RZ, UR10, PT ;  /* 0x0000000aff007c0c */ /* 0x000fda000bfc5270 */
        /* <DEDUP_REMOVED lines=19> */
.L_x_2203:
[----:B------:R-:W-:Y:S04]  /*6830*/  BSSY B0, `(.L_x_2204) ;  /* 0x0000013000007945 */ /* 0x000fe80003800000 */
[----:B------:R-:W-:Y:S05]  /*6840*/  @!P3 BRA `(.L_x_2205) ;  /* 0x000000000044b947 */ /* 0x000fea0003800000 */
        /* <DEDUP_REMOVED lines=17> */
.L_x_2205:
[----:B------:R-:W-:Y:S05]  /*6960*/  BSYNC B0 ;  /* 0x0000000000007941 */ /* 0x000fea0003800000 */
.L_x_2204:
[----:B------:R-:W-:Y:S05]  /*6970*/  @!P6 BRA `(.L_x_2206) ;  /* 0x000000000048e947 */ /* 0x000fea0003800000 */
        /* <DEDUP_REMOVED lines=18> */
.L_x_2206:
        /* <DEDUP_REMOVED lines=14> */
[----:B0-----:R-:W-:-:S03]  /*6b80*/  LEA R16, P5, R6, UR14, 0x2 ;  /* 0x0000000e06107c11 */ /* 0x001fc6000f8a10ff */
[-C--:B------:R-:W-:Y:S01]  /*6b90*/  FMUL.FTZ R7, R7, R96.reuse ;  /* 0x0000006007077220 */ /* 0x080fe20000410000 */
[----:B------:R-:W-:Y:S01]  /*6ba0*/  LEA.HI.X R17, R6, UR15, R3, 0x2, P5 ;  /* 0x0000000f06117c11 */ /* 0x000fe2000a8f1403 */
[----:B------:R-:W-:-:S05]  /*6bb0*/  FMUL.FTZ R6, R97, R96 ;  /* 0x0000006061067220 */ /* 0x000fca0000410000 */
[----:B------:R2:W-:Y:S03]  /*6bc0*/  STG.E.64 desc[UR8][R16.64], R6 ;  /* 0x0000000610007986 */ /* 0x0005e6000c101b08 */
.L_x_2208:
[----:B------:R-:W-:Y:S05]  /*6bd0*/  BSYNC B0 ;  /* 0x0000000000007941 */ /* 0x000fea0003800000 */
.L_x_2207:
[----:B------:R-:W-:Y:S05]  /*6be0*/  @!P6 BRA `(.L_x_2209) ;  /* 0x000000000048e947 */ /* 0x000fea0003800000 */
[----:B------:R-:W-:Y:S01]  /*6bf0*/  FFMA.FTZ R0, R95, R40, R42 ;  /* 0x000000285f007223 */ /* 0x000fe2000001002a */
[----:B------:R-:W-:-:S03]  /*6c00*/  FFMA.FTZ R3, R94, R41, R43 ;  /* 0x000000295e037223 */ /* 0x000fc6000001002b */
[----:B-12---:R-:W-:Y:S01]  /*6c10*/  FMUL.FTZ R6, R0, -1.4426950216293334961 ;  /* 0xbfb8aa3b00067820 */ /* 0x006fe20000410000 */
        /* <DEDUP_REMOVED lines=15> */
.L_x_2209:
[----:B------:R-:W-:Y:S01]  /*6d10*/  LOP3.LUT P5, RZ, R87, 0x100, RZ, 0xc0, !PT ;  /* 0x0000010057ff7812 */ /* 0x000fe200078ac0ff */
[----:B------:R-:W-:-:S12]  /*6d20*/  BSSY B0, `(.L_x_2210) ;  /* 0x0000015000007945 */ /* 0x000fd80003800000 */
[----:B------:R-:W-:Y:S05]  /*6d30*/  @!P5 BRA `(.L_x_2211) ;  /* 0x00000000004cd947 */ /* 0x000fea0003800000 */
[----:B------:R-:W-:Y:S01]  /*6d40*/  IADD3 R3, R84, 0x30, RZ ;  /* 0x0000003054037810 */ /* 0x000fe20007ffe0ff */
[----:B------:R-:W-:Y:S01]  /*6d50*/  ULDC.64 UR14, c[0x0][0x288] ;  /* 0x0000a200000e7ab9 */ /* 0x000fe20000000a00 */
[----:B-12---:R-:W-:Y:S01]  /*6d60*/  MOV R6, R120 ;  /* 0x0000007800067202 */ /* 0x006fe20000000f00 */
[-CC-:B------:R-:W-:Y:S01]  /*6d70*/  FFMA.FTZ R95, R95, R51.reuse, R52.reuse ;  /* 0x000000335f5f7223 */ /* 0x180fe20000010034 */
        /* <DEDUP_REMOVED lines=8> */
[----:B0-----:R-:W-:Y:S02]  /*6e00*/  LEA R16, P5, R6, UR14, 0x2 ;  /* 0x0000000e06107c11 */ /* 0x001fe4000f8a10ff */
[----:B------:R-:W-:Y:S01]  /*6e10*/  IADD3 R3, R7, R3, RZ ;  /* 0x0000000307037210 */ /* 0x000fe20007ffe0ff */
[----:B------:R-:W-:-:S03]  /*6e20*/  FFMA.FTZ R7, R41, R39, -R94 ;  /* 0x0000002729077223 */ /* 0x000fc6000001085e */
[----:B------:R-:W-:Y:S01]  /*6e30*/  LEA.HI.X R17, R6, UR15, R3, 0x2, P5 ;  /* 0x0000000f06117c11 */ /* 0x000fe2000a8f1403 */
[-C--:B------:R-:W-:Y:S01]  /*6e40*/  FMUL.FTZ R6, R95, R96.reuse ;  /* 0x000000605f067220 */ /* 0x080fe20000410000 */
[----:B------:R-:W-:-:S05]  /*6e50*/  FMUL.FTZ R7, R7, R96 ;  /* 0x0000006007077220 */ /* 0x000fca0000410000 */
[----:B------:R3:W-:Y:S02]  /*6e60*/  STG.E.64 desc[UR8][R16.64], R6 ;  /* 0x0000000610007986 */ /* 0x0007e4000c101b08 */
.L_x_2211:
[----:B------:R-:W-:Y:S05]  /*6e70*/  BSYNC B0 ;  /* 0x0000000000007941 */ /* 0x000fea0003800000 */
.L_x_2210:
[----:B------:R-:W-:-:S13]  /*6e80*/  ISETP.NE.AND P5, PT, RZ, UR10, PT ;  /* 0x0000000aff007c0c */ /* 0x000fda000bfa5270 */
[----:B------:R-:W-:Y:S05]  /*6e90*/  @!P5 BRA `(.L_x_2212) ;  /* 0x000000000048d947 */ /* 0x000fea0003800000 */
[----:B------:R-:W-:Y:S01]  /*6ea0*/  FFMA.FTZ R0, R99, R40, R42 ;  /* 0x0000002863007223 */ /* 0x000fe2000001002a */
[----:B------:R-:W-:-:S03]  /*6eb0*/  FFMA.FTZ R3, R100, R41, R43 ;  /* 0x0000002964037223 */ /* 0x000fc6000001002b */
[----:B-123--:R-:W-:Y:S01]  /*6ec0*/  FMUL.FTZ R6, R0, -1.4426950216293334961 ;  /* 0xbfb8aa3b00067820 */ /* 0x00efe20000410000 */
        /* <DEDUP_REMOVED lines=15> */
.L_x_2212:
[----:B------:R-:W-:Y:S01]  /*6fc0*/  LOP3.LUT P5, RZ, R87, 0x80, RZ, 0xc0, !PT ;  /* 0x0000008057ff7812 */ /* 0x000fe200078ac0ff */
[----:B------:R-:W-:-:S12]  /*6fd0*/  BSSY B0, `(.L_x_2213) ;  /* 0x0000015000007945 */ /* 0x000fd80003800000 */
[----:B------:R-:W-:Y:S05]  /*6fe0*/  @!P5 BRA `(.L_x_2214) ;  /* 0x00000000004cd947 */ /* 0x000fea0003800000 */
[----:B------:R-:W-:Y:S01]  /*6ff0*/  IADD3 R3, R84, 0x40, RZ ;  /* 0x0000004054037810 */ /* 0x000fe20007ffe0ff */
[----:B------:R-:W-:Y:S01]  /*7000*/  ULDC.64 UR14, c[0x0][0x288] ;  /* 0x0000a200000e7ab9 */ /* 0x000fe20000000a00 */
[----:B-123--:R-:W-:Y:S01]  /*7010*/  MOV R6, R120 ;  /* 0x0000007800067202 */ /* 0x00efe20000000f00 */
        /* <DEDUP_REMOVED lines=16> */
.L_x_2214:
[----:B------:R-:W-:Y:S05]  /*7120*/  BSYNC B0 ;  /* 0x0000000000007941 */ /* 0x000fea0003800000 */
.L_x_2213:
[----:B------:R-:W-:-:S13]  /*7130*/  ISETP.NE.AND P5, PT, RZ, UR10, PT ;  /* 0x0000000aff007c0c */ /* 0x000fda000bfa5270 */
[----:B------:R-:W-:Y:S05]  /*7140*/  @!P5 BRA `(.L_x_2215) ;  /* 0x000000000048d947 */ /* 0x000fea0003800000 */
[----:B------:R-:W-:Y:S01]  /*7150*/  FFMA.FTZ R0, R115, R40, R42 ;  /* 0x0000002873007223 */ /* 0x000fe2000001002a */
[----:B------:R-:W-:-:S03]  /*7160*/  FFMA.FTZ R3, R116, R41, R43 ;  /* 0x0000002974037223 */ /* 0x000fc6000001002b */
[----:B-1234-:R-:W-:Y:S01]  /*7170*/  FMUL.FTZ R6, R0, -1.4426950216293334961 ;  /* 0xbfb8aa3b00067820 */ /* 0x01efe20000410000 */
        /* <DEDUP_REMOVED lines=15> */
.L_x_2215:
[----:B------:R-:W-:Y:S01]  /*7270*/  LOP3.LUT P5, RZ, R87, 0x40, RZ, 0xc0, !PT ;  /* 0x0000004057ff7812 */ /* 0x000fe200078ac0ff */
[----:B------:R-:W-:-:S12]  /*7280*/  BSSY B0, `(.L_x_2216) ;  /* 0x0000015000007945 */ /* 0x000fd80003800000 */
[----:B------:R-:W-:Y:S05]  /*7290*/  @!P5 BRA `(.L_x_2217) ;  /* 0x00000000004cd947 */ /* 0x000fea0003800000 */
[----:B------:R-:W-:Y:S01]  /*72a0*/  IADD3 R3, R84, 0x50, RZ ;  /* 0x0000005054037810 */ /* 0x000fe20007ffe0ff */
[----:B------:R-:W-:Y:S01]  /*72b0*/  ULDC.64 UR14, c[0x0][0x288] ;  /* 0x0000a200000e7ab9 */ /* 0x000fe20000000a00 */
[----:B-1234-:R-:W-:Y:S01]  /*72c0*/  MOV R6, R120 ;  /* 0x0000007800067202 */ /* 0x01efe20000000f00 */
        /* <DEDUP_REMOVED lines=16> */
.L_x_2217:
[----:B------:R-:W-:Y:S05]  /*73d0*/  BSYNC B0 ;  /* 0x0000000000007941 */ /* 0x000fea0003800000 */
.L_x_2216:
[----:B------:R-:W-:-:S13]  /*73e0*/  ISETP.NE.AND P5, PT, RZ, UR10, PT ;  /* 0x0000000aff007c0c */ /* 0x000fda000bfa5270 */
[----:B------:R-:W-:Y:S05]  /*73f0*/  @!P5 BRA `(.L_x_2218) ;  /* 0x000000000048d947 */ /* 0x000fea0003800000 */
[----:B------:R-:W-:Y:S01]  /*7400*/  FFMA.FTZ R0, R113, R40, R42 ;  /* 0x0000002871007223 */ /* 0x000fe2000001002a */
[----:B------:R-:W-:-:S03]  /*7410*/  FFMA.FTZ R3, R114, R41, R43 ;  /* 0x0000002972037223 */ /* 0x000fc6000001002b */
[----:B01234-:R-:W-:Y:S01]  /*7420*/  FMUL.FTZ R6, R0, -1.4426950216293334961 ;  /* 0xbfb8aa3b00067820 */ /* 0x01ffe20000410000 */
        /* <DEDUP_REMOVED lines=15> */
.L_x_2218:
[----:B------:R-:W-:Y:S01]  /*7520*/  LOP3.LUT P5, RZ, R87, 0x20, RZ, 0xc0, !PT ;  /* 0x0000002057ff7812 */ /* 0x000fe200078ac0ff */
[----:B------:R-:W-:-:S12]  /*7530*/  BSSY B0, `(.L_x_2219) ;  /* 0x0000015000007945 */ /* 0x000fd80003800000 */
[----:B------:R-:W-:Y:S05]  /*7540*/  @!P5 BRA `(.L_x_2220) ;  /* 0x00000000004cd947 */ /* 0x000fea0003800000 */
[----:B------:R-:W-:Y:S01]  /*7550*/  IADD3 R3, R84, 0x60, RZ ;  /* 0x0000006054037810 */ /* 0x000fe20007ffe0ff */
[----:B------:R-:W-:Y:S01]  /*7560*/  ULDC.64 UR14, c[0x0][0x288] ;  /* 0x0000a200000e7ab9 */ /* 0x000fe20000000a00 */
[----:B01234-:R-:W-:Y:S01]  /*7570*/  MOV R6, R120 ;  /* 0x0000007800067202 */ /* 0x01ffe20000000f00 */
        /* <DEDUP_REMOVED lines=11> */
[----:B------:R-:W-:-:S03]  /*7630*/  FFMA.FTZ R7, R41, R27, -R114 ;  /* 0x0000001b29077223 */ /* 0x000fc60000010872 */
[----:B------:R-:W-:Y:S01]  /*7640*/  LEA.HI.X R17, R6, UR15, R3, 0x2, P5 ;  /* 0x0000000f06117c11 */ /* 0x000fe2000a8f1403 */
[-C--:B------:R-:W-:Y:S01]  /*7650*/  FMUL.FTZ R6, R113, R96.reuse ;  /* 0x0000006071067220 */ /* 0x080fe20000410000 */
[----:B------:R-:W-:-:S05]  /*7660*/  FMUL.FTZ R7, R7, R96 ;  /* 0x0000006007077220 */ /* 0x000fca0000410000 */
[----:B------:R0:W-:Y:S02]  /*7670*/  STG.E.64 desc[UR8][R16.64], R6 ;  /* 0x0000000610007986 */ /* 0x0001e4000c101b08 */
.L_x_2220:
[----:B------:R-:W-:Y:S05]  /*7680*/  BSYNC B0 ;  /* 0x0000000000007941 */ /* 0x000fea0003800000 */
.L_x_2219:
        /* <DEDUP_REMOVED lines=20> */
.L_x_2221:
        /* <DEDUP_REMOVED lines=22> */
.L_x_2223:
[----:B------:R-:W-:Y:S05]  /*7930*/  BSYNC B0 ;  /* 0x0000000000007941 */ /* 0x000fea0003800000 */
.L_x_2222:
        /* <DEDUP_REMOVED lines=20> */
.L_x_2224:
        /* <DEDUP_REMOVED lines=22> */
.L_x_2226:
[----:B------:R-:W-:Y:S05]  /*7be0*/  BSYNC B0 ;  /* 0x0000000000007941 */ /* 0x000fea0003800000 */
.L_x_2225:
        /* <DEDUP_REMOVED lines=20> */
.L_x_2227:
[----:B------:R-:W-:Y:S04]  /*7d30*/  BSSY B0, `(.L_x_2228) ;  /* 0x0000015000007945 */ /* 0x000fe80003800000 */
        /* <DEDUP_REMOVED lines=20> */
.L_x_2229:
[----:B------:R-:W-:Y:S05]  /*7e80*/  BSYNC B0 ;  /* 0x0000000000007941 */ /* 0x000fea0003800000 */
.L_x_2228:
        /* <DEDUP_REMOVED lines=19> */
.L_x_2230:
        /* <DEDUP_REMOVED lines=21> */
.L_x_2232:
[----:B------:R-:W-:Y:S05]  /*8110*/  BSYNC B0 ;  /* 0x0000000000007941 */ /* 0x000fea0003800000 */
.L_x_2231:
        /* <DEDUP_REMOVED lines=19> */
.L_x_2233:
        /* <DEDUP_REMOVED lines=21> */
.L_x_2235:
[----:B------:R-:W-:Y:S05]  /*83a0*/  BSYNC B0 ;  /* 0x0000000000007941 */ /* 0x000fea0003800000 */
.L_x_2234:
        /* <DEDUP_REMOVED lines=19> */
.L_x_2236:
[----:B------:R-:W-:Y:S01]  /*84e0*/  ISETP.GE.U32.AND P5, PT, R49, UR12, PT ;  /* 0x0000000c31007c0c */ /* 0x000fe2000bfa6070 */
[----:B------:R-:W-:Y:S01]  /*84f0*/  BSSY B0, `(.L_x_2237) ;  /* 0x0000019000007945 */ /* 0x000fe20003800000 */
[----:B------:R-:W-:Y:S02]  /*8500*/  IADD3 R19, R48, 0xd0, RZ ;  /* 0x000000d030137810 */ /* 0x000fe40007ffe0ff */
[----:B------:R-:W-:Y:S02]  /*8510*/  ISETP.GE.AND.EX P5, PT, R50, UR13, PT, P5 ;  /* 0x0000000d32007c0c */ /* 0x000fe4000bfa6350 */
[----:B------:R-:W-:Y:S02]  /*8520*/  SHF.R.S32.HI R20, RZ, 0x1f, R19 ;  /* 0x0000001fff147819 */ /* 0x000fe40000011413 */
[----:B------:R-:W-:-:S13]  /*8530*/  ISETP.LT.U32.AND P5, PT, R85, 0x1e0, !P5 ;  /* 0x000001e05500780c */ /* 0x000fda0006fa1070 */
        /* <DEDUP_REMOVED lines=10> */
[----:B------:R-:W-:Y:S01]  /*85e0*/  FFMA.FTZ R9, R41, R9, -R102 ;  /* 0x0000000929097223 */ /* 0x000fe20000010866 */
[----:B------:R-:W-:-:S04]  /*85f0*/  IMAD.WIDE.U32 R16, R3, UR14, R6 ;  /* 0x0000000e03107c25 */ /* 0x000fc8000f8e0006 */
[-C--:B------:R-:W-:Y:S01]  /*8600*/  FMUL.FTZ R8, R101, R96.reuse ;  /* 0x0000006065087220 */ /* 0x080fe20000410000 */
[----:B------:R-:W-:Y:S01]  /*8610*/  FMUL.FTZ R9, R9, R96 ;  /* 0x0000006009097220 */ /* 0x000fe20000410000 */
[----:B------:R-:W-:Y:S01]  /*8620*/  IMAD R3, R3, UR15, R0 ;  /* 0x0000000f03037c24 */ /* 0x000fe2000f8e0200 */
[----:B------:R-:W-:Y:S02]  /*8630*/  ULDC.64 UR14, c[0x0][0x210] ;  /* 0x00008400000e7ab9 */ /* 0x000fe40000000a00 */
[----:B------:R-:W-:Y:S02]  /*8640*/  LEA R6, P5, R16, UR14, 0x2 ;  /* 0x0000000e10067c11 */ /* 0x000fe4000f8a10ff */
[----:B------:R-:W-:-:S04]  /*8650*/  IADD3 R3, R17, R3, RZ ;  /* 0x0000000311037210 */ /* 0x000fc80007ffe0ff */
[----:B------:R-:W-:-:S05]  /*8660*/  LEA.HI.X R7, R16, UR15, R3, 0x2, P5 ;  /* 0x0000000f10077c11 */ /* 0x000fca000a8f1403 */
[----:B------:R0:W-:Y:S02]  /*8670*/  STG.E.64 desc[UR8][R6.64], R8 ;  /* 0x0000000806007986 */ /* 0x0001e4000c101b08 */
.L_x_2238:
[----:B------:R-:W-:Y:S05]  /*8680*/  BSYNC B0 ;  /* 0x0000000000007941 */ /* 0x000fea0003800000 */
.L_x_2237:
        /* <DEDUP_REMOVED lines=19> */
.L_x_2239:
[----:B------:R-:W-:Y:S01]  /*87c0*/  ISETP.GE.U32.AND P5, PT, R19, UR12, PT ;  /* 0x0000000c13007c0c */ /* 0x000fe2000bfa6070 */
[----:B------:R-:W-:Y:S01]  /*87d0*/  BSSY B0, `(.L_x_2240) ;  /* 0x0000019000007945 */ /* 0x000fe20003800000 */
[----:B01234-:R-:W-:Y:S02]  /*87e0*/  IADD3 R17, R48, 0xe0, RZ ;  /* 0x000000e030117810 */ /* 0x01ffe40007ffe0ff */
[----:B------:R-:W-:Y:S02]  /*87f0*/  ISETP.GE.AND.EX P5, PT, R20, UR13, PT, P5 ;  /* 0x0000000d14007c0c */ /* 0x000fe4000bfa6350 */
[----:B------:R-:W-:Y:S02]  /*8800*/  SHF.R.S32.HI R18, RZ, 0x1f, R17 ;  /* 0x0000001fff127819 */ /* 0x000fe40000011411 */
[----:B------:R-:W-:-:S13]  /*8810*/  ISETP.LT.U32.AND P5, PT, R85, 0x1e0, !P5 ;  /* 0x000001e05500780c */ /* 0x000fda0006fa1070 */
[----:B------:R-:W-:Y:S05]  /*8820*/  @!P5 BRA `(.L_x_2241) ;  /* 0x00000000004cd947 */ /* 0x000fea0003800000 */
[----:B------:R-:W-:Y:S01]  /*8830*/  IADD3 R3, R84, 0xd0, RZ ;  /* 0x000000d054037810 */ /* 0x000fe20007ffe0ff */
[----:B------:R-:W-:Y:S01]  /*8840*/  ULDC.64 UR14, c[0x0][0x288] ;  /* 0x0000a200000e7ab9 */ /* 0x000fe20000000a00 */
[----:B------:R-:W-:Y:S01]  /*8850*/  MOV R6, R120 ;  /* 0x0000007800067202 */ /* 0x000fe20000000f00 */
        /* <DEDUP_REMOVED lines=16> */
.L_x_2241:
[----:B------:R-:W-:Y:S05]  /*8960*/  BSYNC B0 ;  /* 0x0000000000007941 */ /* 0x000fea0003800000 */
.L_x_2240:
        /* <DEDUP_REMOVED lines=19> */
.L_x_2242:
        /* <DEDUP_REMOVED lines=9> */
[----:B0-----:R-:W-:Y:S01]  /*8b30*/  MOV R6, R120 ;  /* 0x0000007800067202 */ /* 0x001fe20000000f00 */
        /* <DEDUP_REMOVED lines=16> */
.L_x_2244:
[----:B------:R-:W-:Y:S05]  /*8c40*/  BSYNC B0 ;  /* 0x0000000000007941 */ /* 0x000fea0003800000 */
.L_x_2243:
[----:B------:R-:W-:Y:S05]  /*8c50*/  @!P6 BRA `(.L_x_2245) ;  /* 0x000000000048e947 */ /* 0x000fea0003800000 */
[----:B------:R-:W-:Y:S01]  /*8c60*/  FFMA.FTZ R42, R89, R40, R42 ;  /* 0x00000028592a7223 */ /* 0x000fe2000001002a */
[----:B------:R-:W-:-:S03]  /*8c70*/  FFMA.FTZ R43, R88, R41, R43 ;  /* 0x00000029582b7223 */ /* 0x000fc6000001002b */
[----:B------:R-:W-:Y:S01]  /*8c80*/  FMUL.FTZ R0, R42, -1.4426950216293334961 ;  /* 0xbfb8aa3b2a007820 */ /* 0x000fe20000410000 */
[----:B01----:R-:W-:-:S05]  /*8c90*/  FMUL.FTZ R6, R43, -1.4426950216293334961 ;  /* 0xbfb8aa3b2b067820 */ /* 0x003fca0000410000 */
        /* <DEDUP_REMOVED lines=14> */
.L_x_2245:
[----:B------:R-:W-:Y:S01]  /*8d80*/  ISETP.GE.U32.AND P5, PT, R48, UR12, PT ;  /* 0x0000000c30007c0c */ /* 0x000fe2000bfa6070 */
[----:B------:R-:W-:Y:S03]  /*8d90*/  BSSY B0, `(.L_x_2246) ;  /* 0x0000014000007945 */ /* 0x000fe60003800000 */
[----:B------:R-:W-:-:S04]  /*8da0*/  ISETP.GE.AND.EX P5, PT, R11, UR13, PT, P5 ;  /* 0x0000000d0b007c0c */ /* 0x000fc8000bfa6350 */
[----:B------:R-:W-:-:S13]  /*8db0*/  ISETP.LT.U32.AND P5, PT, R85, 0x1e0, !P5 ;  /* 0x000001e05500780c */ /* 0x000fda0006fa1070 */
[----:B------:R-:W-:Y:S05]  /*8dc0*/  @!P5 BRA `(.L_x_2247) ;  /* 0x000000000040d947 */ /* 0x000fea0003800000 */
        /* <DEDUP_REMOVED lines=11> */
[----:B01----:R-:W-:Y:S01]  /*8e80*/  LEA R6, P5, R120, UR12, 0x2 ;  /* 0x0000000c78067c11 */ /* 0x003fe2000f8a10ff */
[----:B------:R-:W-:Y:S01]  /*8e90*/  FMUL.FTZ R15, R15, R96 ;  /* 0x000000600f0f7220 */ /* 0x000fe20000410000 */
[----:B------:R-:W-:-:S04]  /*8ea0*/  IADD3 R3, R121, R3, RZ ;  /* 0x0000000379037210 */ /* 0x000fc80007ffe0ff */
[----:B------:R-:W-:-:S05]  /*8eb0*/  LEA.HI.X R7, R120, UR13, R3, 0x2, P5 ;  /* 0x0000000d78077c11 */ /* 0x000fca000a8f1403 */
[----:B------:R2:W-:Y:S02]  /*8ec0*/  STG.E.64 desc[UR8][R6.64], R14 ;  /* 0x0000000e06007986 */ /* 0x0005e4000c101b08 */
.L_x_2247:
[----:B------:R-:W-:Y:S05]  /*8ed0*/  BSYNC B0 ;  /* 0x0000000000007941 */ /* 0x000fea0003800000 */
.L_x_2246:
[----:B------:R-:W-:Y:S02]  /*8ee0*/  IADD3 R79, R72, R79, RZ ;  /* 0x0000004f484f7210 */ /* 0x000fe40007ffe0ff */
[----:B------:R-:W-:Y:S02]  /*8ef0*/  IADD3 R74, R74, 0x1, RZ ;  /* 0x000000014a4a7810 */ /* 0x000fe40007ffe0ff */
[----:B------:R-:W-:-:S13]  /*8f00*/  ISETP.GE.AND P5, PT, R79, UR4, PT ;  /* 0x000000044f007c0c */ /* 0x000fda000bfa6270 */
[----:B------:R-:W-:Y:S05]  /*8f10*/  @!P5 BRA `(.L_x_2248) ;  /* 0xffffff7400f4d947 */ /* 0x000fea000383ffff */
.L_x_2165:
[----:B012---:R-:W0:Y:S01]  /*8f20*/  LDC R6, c[0x0][0xc] ;  /* 0x00000300ff067b82 */ /* 0x007e220000000800 */
[----:B------:R-:W-:Y:S01]  /*8f30*/  ISETP.NE.AND P2, PT, R85, RZ, PT ;  /* 0x000000ff5500720c */ /* 0x000fe20003f45270 */
[----:B------:R-:W-:Y:S06]  /*8f40*/  BSSY B0, `(.L_x_2249) ;  /* 0x0000015000007945 */ /* 0x000fec0003800000 */
[----:B------:R-:W1:Y:S08]  /*8f50*/  LDC R7, c[0x0][0x10] ;  /* 0x00000400ff077b82 */ /* 0x000e700000000800 */
[----:B------:R-:W2:Y:S01]  /*8f60*/  LDC.64 R2, c[0x0][0x258] ;  /* 0x00009600ff027b82 */ /* 0x000ea20000000a00 */
[----:B0-----:R-:W-:-:S02]  /*8f70*/  IADD3 R0, R6, -0x1, RZ ;  /* 0xffffffff06007810 */ /* 0x001fc40007ffe0ff */
[----:B------:R-:W-:Y:S02]  /*8f80*/  ISETP.NE.AND P1, PT, R6, 0x1, PT ;  /* 0x000000010600780c */ /* 0x000fe40003f25270 */
[----:B------:R-:W-:Y:S02]  /*8f90*/  ISETP.NE.AND P0, PT, R0, UR7, PT ;  /* 0x0000000700007c0c */ /* 0x000fe4000bf05270 */
[C---:B-1----:R-:W-:Y:S02]  /*8fa0*/  SHF.L.U32 R0, R7.reuse, 0x1, RZ ;  /* 0x0000000107007819 */ /* 0x042fe400000006ff */
[----:B------:R-:W-:Y:S02]  /*8fb0*/  IADD3 R4, R7, -0x1, RZ ;  /* 0xffffffff07047810 */ /* 0x000fe40007ffe0ff */
[----:B------:R-:W-:Y:S02]  /*8fc0*/  SEL R5, R0, RZ, P1 ;  /* 0x000000ff00057207 */ /* 0x000fe40000800000 */
[----:B------:R-:W-:-:S03]  /*8fd0*/  ISETP.NE.OR P0, PT, R77, R4, P0 ;  /* 0x000000044d00720c */ /* 0x000fc60000705670 */
[----:B--2---:R-:W-:Y:S01]  /*8fe0*/  IMAD.WIDE.U32 R2, R5, 0x4, R2 ;  /* 0x0000000405027825 */ /* 0x004fe200078e0002 */
        /* <DEDUP_REMOVED lines=10> */
.L_x_2250:
[----:B------:R-:W-:Y:S05]  /*9090*/  BSYNC B0 ;  /* 0x0000000000007941 */ /* 0x000fea0003800000 */
.L_x_2249:
[----:B------:R-:W-:Y:S05]  /*90a0*/  @P0 EXIT ;  /* 0x000000000000094d */ /* 0x000fea0003800000 */
[----:B------:R-:W-:Y:S05]  /*90b0*/  @P2 BRA `(.L_x_2251) ;  /* 0x0000000000202947 */ /* 0x000fea0003800000 */
[----:B------:R-:W-:-:S05]  /*90c0*/  IMAD R0, R6, R7, RZ ;  /* 0x0000000706007224 */ /* 0x000fca00078e02ff */
[----:B------:R-:W-:-:S13]  /*90d0*/  ISETP.NE.AND P0, PT, R0, -0x1, PT ;  /* 0xffffffff0000780c */ /* 0x000fda0003f05270 */
[----:B------:R-:W-:Y:S05]  /*90e0*/  @!P0 BRA `(.L_x_2251) ;  /* 0x0000000000148947 */ /* 0x000fea0003800000 */
.L_x_2252:
[----:B0-----:R-:W2:Y:S04]  /*90f0*/  LDG.E.STRONG.GPU R5, desc[UR8][R2.64] ;  /* 0x0000000802057981 */ /* 0x001ea8000c1ef900 */
[----:B--2---:R-:W-:Y:S01]  /*9100*/  CCTL.IVALL ;  /* 0x00000000ff00798f */ /* 0x004fe20002000000 */
[----:B------:R-:W-:Y:S05]  /*9110*/  YIELD ;  /* 0x0000000000007946 */ /* 0x000fea0003800000 */
[----:B------:R-:W-:-:S13]  /*9120*/  ISETP.NE.AND P0, PT, R5, R0, PT ;  /* 0x000000000500720c */ /* 0x000fda0003f05270 */
[----:B------:R-:W-:Y:S05]  /*9130*/  @P0 BRA `(.L_x_2252) ;  /* 0xfffffffc00ec0947 */ /* 0x000fea000383ffff */
.L_x_2251:
        /* <DEDUP_REMOVED lines=24> */
.L_x_2253:
        /* <DEDUP_REMOVED lines=23> */
.L_x_2254:
        /* <DEDUP_REMOVED lines=13> */
.L_x_5167:


//--------------------- .text._Z35group_norm_nhwc_bwd_one_pass_kernelI11Fp32IOFp32WLi512ELi60ELi480EEv26Group_norm_nhwc_bwd_params --------------------------
	.section	.text._Z35group_norm_nhwc_bwd_one_pass_kernelI11Fp32IOFp32WLi512ELi60ELi480EEv26Group_norm_nhwc_bwd_params,"ax",@progbits
	.align	128
        .global         _Z35group_norm_nhwc_bwd_one_pass_kernelI11Fp32IOFp32WLi512ELi60ELi480EEv26Group_norm_nhwc_bwd_params
        .type           _Z35group_norm_nhwc_bwd_one_pass_kernelI11Fp32IOFp32WLi512ELi60ELi480EEv26Group_norm_nhwc_bwd_params,@function
        .size           _Z35group_norm_nhwc_bwd_one_pass_kernelI11Fp32IOFp32WLi512ELi60ELi480EEv26Group_norm_nhwc_bwd_params,(.L_x_5168 - _Z35group_norm_nhwc_bwd_one_pass_kernelI11Fp32IOFp32WLi512ELi60ELi480EEv26Group_norm_nhwc_bwd_params)
        .other          _Z35group_norm_nhwc_bwd_one_pass_kernelI11Fp32IOFp32WLi512ELi60ELi480EEv26Group_norm_nhwc_bwd_params,@"STO_CUDA_ENTRY STV_DEFAULT"
_Z35group_norm_nhwc_bwd_one_pass_kernelI11Fp32IOFp32WLi512ELi60ELi480EEv26Group_norm_nhwc_bwd_params:
.text._Z35group_norm_nhwc_bwd_one_pass_kernelI11Fp32IOFp32WLi512ELi60ELi480EEv26Group_norm_nhwc_bwd_params:
        /* <DEDUP_REMOVED lines=12> */
[----:B------:R-:W-:Y:S01]  /*00c0*/  IMAD.WIDE.U32 R2, R0, -0x77777777, RZ ;  /* 0x8888888900027825 */ /* 0x000fe200078e00ff */
[----:B------:R-:W-:Y:S01]  /*00d0*/  ULDC.64 UR10, c[0x0][0x288] ;  /* 0x0000a200000a7ab9 */ /* 0x000fe20000000a00 */
[----:B------:R-:W-:Y:S01]  /*00e0*/  UMOV UR6, 0x400 ;  /* 0x0000040000067882 */ /* 0x000fe20000000000 */
[----:B------:R-:W-:Y:S02]  /*00f0*/  UIMAD.WIDE.U32 UR4, UR10, 0x3, URZ ;  /* 0x000000030a0478a5 */ /* 0x000fe4000f8e003f */
[----:B------:R-:W-:Y:S01]  /*0100*/  SHF.R.U32.HI R3, RZ, 0x4, R3 ;  /* 0x00000004ff037819 */ /* 0x000fe20000011603 */
[----:B------:R-:W-:Y:S01]  /*0110*/  UIMAD UR12, UR11, 0x3, URZ ;  /* 0x000000030b0c78a4 */ /* 0x000fe2000f8e023f */
[----:B------:R-:W0:Y:S01]  /*0120*/  LDC R80, c[0x0][0x2ac] ;  /* 0x0000ab00ff507b82 */ /* 0x000e220000000800 */
[----:B------:R-:W-:Y:S01]  /*0130*/  ULDC.64 UR14, c[0x0][0x290] ;  /* 0x0000a400000e7ab9 */ /* 0x000fe20000000a00 */
[----:B------:R-:W-:Y:S01]  /*0140*/  ULEA.HI UR9, UP0, UR11, UR10, URZ, 0x1 ;  /* 0x0000000a0b097291 */ /* 0x000fe2000f81083f */
[----:B------:R-:W-:Y:S01]  /*0150*/  IMAD R2, R3, -0x1e, R0 ;  /* 0xffffffe203027824 */ /* 0x000fe200078e0200 */
[----:B------:R-:W-:-:S02]  /*0160*/  UIADD3 UR12, UR5, UR12, URZ ;  /* 0x0000000c050c7290 */ /* 0x000fc4000fffe03f */
[----:B------:R-:W-:Y:S02]  /*0170*/  UIADD3.X UR11, URZ, UR11, URZ, UP0, !UPT ;  /* 0x0000000b3f0b7290 */ /* 0x000fe400087fe43f */
[----:B------:R-:W1:Y:S01]  /*0180*/  S2UR UR7, SR_CgaCtaId ;  /* 0x00000000000779c3 */ /* 0x000e620000008800 */
[----:B------:R-:W-:Y:S02]  /*0190*/  ULEA.HI UR10, UP0, UR12, UR4, URZ, 0x1 ;  /* 0x000000040c0a7291 */ /* 0x000fe4000f81083f */
[----:B------:R-:W-:Y:S02]  /*01a0*/  USHF.R.S64 UR9, UR9, 0x1, UR11 ;  /* 0x0000000109097899 */ /* 0x000fe4000800100b */
[----:B------:R-:W-:Y:S02]  /*01b0*/  UIADD3.X UR12, URZ, UR12, URZ, UP0, !UPT ;  /* 0x0000000c3f0c7290 */ /* 0x000fe400087fe43f */
[----:B------:R-:W-:Y:S02]  /*01c0*/  USHF.R.S32.HI UR11, URZ, 0x1, UR11 ;  /* 0x000000013f0b7899 */ /* 0x000fe4000801140b */
[----:B------:R-:W-:-:S02]  /*01d0*/  USHF.R.S64 UR10, UR10, 0x1, UR12 ;  /* 0x000000010a0a7899 */ /* 0x000fc4000800100c */
[----:B------:R-:W-:Y:S02]  /*01e0*/  USHF.R.S32.HI UR12, URZ, 0x1, UR12 ;  /* 0x000000013f0c7899 */ /* 0x000fe4000801140c */
[----:B------:R-:W-:Y:S02]  /*01f0*/  USHF.L.U64.HI UR11, UR9, 0x2, UR11 ;  /* 0x00000002090b7899 */ /* 0x000fe4000801020b */
[----:B------:R-:W-:Y:S01]  /*0200*/  USHF.L.U64.HI UR12, UR10, 0x2, UR12 ;  /* 0x000000020a0c7899 */ /* 0x000fe2000801020c */
[----:B0-----:R-:W-:Y:S01]  /*0210*/  IMAD R80, R80, UR24, R3 ;  /* 0x0000001850507c24 */ /* 0x001fe2000f8e0203 */
[----:B------:R-:W-:Y:S01]  /*0220*/  SHF.R.S32.HI R3, RZ, 0x1f, R0 ;  /* 0x0000001fff037819 */ /* 0x000fe20000011400 */
[----:B------:R-:W-:Y:S01]  /*0230*/  ULDC.U8 UR25, c[0x0][0x2a4] ;  /* 0x0000a90000197ab9 */ /* 0x000fe20000000000 */
[----:B------:R-:W-:Y:S02]  /*0240*/  UMOV UR4, URZ ;  /* 0x0000003f00047c82 */ /* 0x000fe40008000000 */
[----:B------:R-:W-:-:S02]  /*0250*/  LEA.HI R3, R3, R0, RZ, 0x5 ;  /* 0x0000000003037211 */ /* 0x000fc400078f28ff */
[----:B------:R-:W-:Y:S01]  /*0260*/  ISETP.GE.U32.AND P1, PT, R80, UR14, PT ;  /* 0x0000000e50007c0c */ /* 0x000fe2000bf26070 */
[----:B-1----:R-:W-:Y:S01]  /*0270*/  ULEA UR6, UR7, UR6, 0x18 ;  /* 0x0000000607067291 */ /* 0x002fe2000f8ec03f */
[----:B------:R-:W-:Y:S02]  /*0280*/  SHF.R.S32.HI R4, RZ, 0x1f, R80 ;  /* 0x0000001fff047819 */ /* 0x000fe40000011450 */
[----:B------:R-:W-:Y:S02]  /*0290*/  SHF.R.S32.HI R3, RZ, 0x5, R3 ;  /* 0x00000005ff037819 */ /* 0x000fe40000011403 */
[----:B------:R-:W-:Y:S02]  /*02a0*/  ISETP.GE.AND.EX P1, PT, R4, UR15, PT, P1 ;  /* 0x0000000f04007c0c */ /* 0x000fe4000bf26310 */
[----:B------:R-:W-:Y:S02]  /*02b0*/  SHF.L.U32 R4, R2, 0x1, RZ ;  /* 0x0000000102047819 */ /* 0x000fe400000006ff */
[----:B------:R-:W-:-:S02]  /*02c0*/  LEA R3, R3, UR6, 0x3 ;  /* 0x0000000603037c11 */ /* 0x000fc4000f8e18ff */
[C---:B------:R-:W-:Y:S01]  /*02d0*/  IADD3 R2, R80.reuse, 0x10, RZ ;  /* 0x0000001050027810 */ /* 0x040fe20007ffe0ff */
[----:B------:R0:W-:Y:S01]  /*02e0*/  STL [R1+0x8c], R4 ;  /* 0x00008c0401007387 */ /* 0x0001e20000100800 */
[C---:B------:R-:W-:Y:S02]  /*02f0*/  IADD3 R2, R80.reuse, 0x40, RZ ;  /* 0x0000004050027810 */ /* 0x040fe40007ffe0ff */
[C---:B------:R-:W-:Y:S01]  /*0300*/  IADD3 R2, R80.reuse, 0x60, RZ ;  /* 0x0000006050027810 */ /* 0x040fe20007ffe0ff */
[----:B------:R1:W-:Y:S01]  /*0310*/  STL [R1+0x98], R3 ;  /* 0x0000980301007387 */ /* 0x0003e20000100800 */
[----:B------:R-:W-:Y:S02]  /*0320*/  IADD3 R2, R80, 0x80, RZ ;  /* 0x0000008050027810 */ /* 0x000fe40007ffe0ff */
[----:B------:R-:W-:Y:S02]  /*0330*/  ISETP.LT.U32.AND P1, PT, R0, 0x1e0, !P1 ;  /* 0x000001e00000780c */ /* 0x000fe40004f21070 */
[----:B------:R-:W-:-:S02]  /*0340*/  IADD3 R2, R80, 0xb0, RZ ;  /* 0x000000b050027810 */ /* 0x000fc40007ffe0ff */
[C---:B0-----:R-:W-:Y:S02]  /*0350*/  IADD3 R4, R80.reuse, 0x20, RZ ;  /* 0x0000002050047810 */ /* 0x041fe40007ffe0ff */
[C---:B------:R-:W-:Y:S02]  /*0360*/  IADD3 R4, R80.reuse, 0x90, RZ ;  /* 0x0000009050047810 */ /* 0x040fe40007ffe0ff */
[C---:B-1----:R-:W-:Y:S02]  /*0370*/  IADD3 R3, R80.reuse, 0x30, RZ ;  /* 0x0000003050037810 */ /* 0x042fe40007ffe0ff */
[C---:B------:R-:W-:Y:S02]  /*0380*/  IADD3 R3, R80.reuse, 0x50, RZ ;  /* 0x0000005050037810 */ /* 0x040fe40007ffe0ff */
[C---:B------:R-:W-:Y:S02]  /*0390*/  IADD3 R3, R80.reuse, 0x70, RZ ;  /* 0x0000007050037810 */ /* 0x040fe40007ffe0ff */
[----:B------:R-:W-:-:S07]  /*03a0*/  IADD3 R3, R80, 0xa0, RZ ;  /* 0x000000a050037810 */ /* 0x000fce0007ffe0ff */
.L_x_2402:
[----:B--2---:R-:W2:Y:S01]  /*03b0*/  LDL R5, [R1+0x8c] ;  /* 0x00008c0001057983 */ /* 0x004ea20000100800 */
[----:B------:R-:W-:Y:S01]  /*03c0*/  ULDC UR14, c[0x0][0x2a0] ;  /* 0x0000a800000e7ab9 */ /* 0x000fe20000000800 */
[----:B------:R-:W-:Y:S01]  /*03d0*/  IABS R4, UR8 ;  /* 0x0000000800047c13 */ /* 0x000fe20008000000 */
[----:B------:R-:W-:Y:S01]  /*03e0*/  UMOV UR6, URZ ;  /* 0x0000003f00067c82 */ /* 0x000fe20008000000 */
[----:B----4-:R-:W-:Y:S01]  /*03f0*/  MOV R2, UR14 ;  /* 0x0000000e00027c02 */ /* 0x010fe20008000f00 */
[----:B------:R-:W-:Y:S01]  /*0400*/  UISETP.GE.AND UP4, UPT, UR8, URZ, UPT ;  /* 0x0000003f0800728c */ /* 0x000fe2000bf86270 */
[----:B------:R-:W-:Y:S01]  /*0410*/  R2UR UR13, R4 ;  /* 0x00000000040d72ca */ /* 0x000fe200000e0000 */
[----:B------:R-:W-:Y:S01]  /*0420*/  ULOP3.LUT UR15, UR8, UR14, URZ, 0x3c, !UPT ;  /* 0x0000000e080f7292 */ /* 0x000fe2000f8e3c3f */
[----:B------:R-:W-:Y:S01]  /*0430*/  IABS R2, R2 ;  /* 0x0000000200027213 */ /* 0x000fe20000000000 */
[----:B------:R-:W-:Y:S01]  /*0440*/  ULDC.64 UR18, c[0x0][0x290] ;  /* 0x0000a40000127ab9 */ /* 0x000fe20000000a00 */
[----:B------:R-:W-:Y:S01]  /*0450*/  IADD3 R23, R80, 0x140, RZ ;  /* 0x0000014050177810 */ /* 0x000fe20007ffe0ff */
[----:B------:R-:W-:Y:S01]  /*0460*/  UISETP.GE.AND UP5, UPT, UR15, URZ, UPT ;  /* 0x0000003f0f00728c */ /* 0x000fe2000bfa6270 */
[----:B------:R-:W-:Y:S01]  /*0470*/  R2UR UR16, R2 ;  /* 0x00000000021072ca */ /* 0x000fe200000e0000 */
[----:B01-3--:R-:W0:Y:S01]  /*0480*/  @P1 LDC.64 R12, c[0x0][0x288] ;  /* 0x0000a200ff0c1b82 */ /* 0x00be220000000a00 */
[----:B------:R-:W-:Y:S01]  /*0490*/  ISETP.GE.U32.AND P3, PT, R23, UR18, PT ;  /* 0x0000001217007c0c */ /* 0x000fe2000bf66070 */
[----:B------:R-:W-:Y:S01]  /*04a0*/  UISETP.NE.AND UP0, UPT, UR14, URZ, UPT ;  /* 0x0000003f0e00728c */ /* 0x000fe2000bf05270 */
[----:B------:R-:W-:-:S02]  /*04b0*/  IADD3 R33, R80, 0xc0, RZ ;  /* 0x000000c050217810 */ /* 0x000fc40007ffe0ff */
[----:B------:R-:W-:Y:S02]  /*04c0*/  CS2R R106, SRZ ;  /* 0x00000000006a7805 */ /* 0x000fe4000001ff00 */
[----:B------:R-:W-:Y:S02]  /*04d0*/  SHF.R.S32.HI R6, RZ, 0x1f, R80 ;  /* 0x0000001fff067819 */ /* 0x000fe40000011450 */
[----:B------:R-:W-:Y:S01]  /*04e0*/  ISETP.GE.U32.AND P2, PT, R33, UR18, PT ;  /* 0x0000001221007c0c */ /* 0x000fe2000bf46070 */
[----:B------:R-:W1:Y:S01]  /*04f0*/  @P1 LDC.64 R16, c[0x0][0x230] ;  /* 0x00008c00ff101b82 */ /* 0x000e620000000a00 */
[----:B------:R-:W-:Y:S02]  /*0500*/  SHF.R.S32.HI R9, RZ, 0x1f, R33 ;  /* 0x0000001fff097819 */ /* 0x000fe40000011421 */
[----:B------:R-:W-:Y:S01]  /*0510*/  IADD3 R35, R80, 0xd0, RZ ;  /* 0x000000d050237810 */ /* 0x000fe20007ffe0ff */
[----:B------:R-:W3:Y:S01]  /*0520*/  I2F.RP R2, UR16 ;  /* 0x0000001000027d06 */ /* 0x000ee20008209400 */
[----:B------:R-:W-:-:S02]  /*0530*/  ISETP.GE.AND.EX P2, PT, R9, UR19, PT, P2 ;  /* 0x0000001309007c0c */ /* 0x000fc4000bf46320 */
[----:B------:R-:W-:Y:S01]  /*0540*/  ISETP.GE.U32.AND P4, PT, R35, UR18, PT ;  /* 0x0000001223007c0c */ /* 0x000fe2000bf86070 */
[----:B------:R-:W4:Y:S01]  /*0550*/  @P1 LDC.64 R18, c[0x0][0x228] ;  /* 0x00008a00ff121b82 */ /* 0x000f220000000a00 */
[----:B------:R-:W-:Y:S02]  /*0560*/  ISETP.GT.U32.OR P2, PT, R0, 0x1df, P2 ;  /* 0x000001df0000780c */ /* 0x000fe40001744470 */
[----:B------:R-:W-:Y:S02]  /*0570*/  SHF.R.S32.HI R11, RZ, 0x1f, R35 ;  /* 0x0000001fff0b7819 */ /* 0x000fe40000011423 */
[----:B------:R-:W-:Y:S02]  /*0580*/  SHF.R.S32.HI R25, RZ, 0x1f, R23 ;  /* 0x0000001fff197819 */ /* 0x000fe40000011417 */
[----:B------:R-:W-:Y:S02]  /*0590*/  ISETP.GE.AND.EX P4, PT, R11, UR19, PT, P4 ;  /* 0x000000130b007c0c */ /* 0x000fe4000bf86340 */
[----:B------:R-:W-:Y:S01]  /*05a0*/  IADD3 R39, R80, 0xf0, RZ ;  /* 0x000000f050277810 */ /* 0x000fe20007ffe0ff */
[----:B---3--:R-:W3:Y:S01]  /*05b0*/  MUFU.RCP R2, R2 ;  /* 0x0000000200027308 */ /* 0x008ee20000001000 */
[----:B------:R-:W-:-:S03]  /*05c0*/  ISETP.GT.U32.OR P4, PT, R0, 0x1df, P4 ;  /* 0x000001df0000780c */ /* 0x000fc60002784470 */
[----:B------:R-:W1:Y:S01]  /*05d0*/  @!P2 LDC.64 R20, c[0x0][0x288] ;  /* 0x0000a200ff14ab82 */ /* 0x000e620000000a00 */
[----:B------:R-:W-:-:S09]  /*05e0*/  IADD3 R41, R80, 0x100, RZ ;  /* 0x0000010050297810 */ /* 0x000fd20007ffe0ff */
[----:B------:R-:W4:Y:S01]  /*05f0*/  @!P4 LDC.64 R26, c[0x0][0x288] ;  /* 0x0000a200ff1acb82 */ /* 0x000f220000000a00 */
[----:B---3--:R-:W-:Y:S02]  /*0600*/  IADD3 R3, R2, 0xffffffe, RZ ;  /* 0x0ffffffe02037810 */ /* 0x008fe40007ffe0ff */
[----:B------:R-:W-:-:S04]  /*0610*/  SHF.R.S32.HI R2, RZ, 0x1f, R23 ;  /* 0x0000001fff027819 */ /* 0x000fc80000011417 */
[----:B------:R-:W3:Y:S01]  /*0620*/  F2I.FTZ.U32.TRUNC.NTZ R3, R3 ;  /* 0x0000000300037305 */ /* 0x000ee2000021f000 */
[----:B------:R-:W-:-:S04]  /*0630*/  ISETP.GE.AND.EX P3, PT, R2, UR19, PT, P3 ;  /* 0x0000001302007c0c */ /* 0x000fc8000bf66330 */
[----:B------:R-:W-:Y:S02]  /*0640*/  ISETP.GT.U32.OR P3, PT, R0, 0x1df, P3 ;  /* 0x000001df0000780c */ /* 0x000fe40001f64470 */
[----:B---3--:R-:W-:-:S11]  /*0650*/  R2UR UR7, R3 ;  /* 0x00000000030772ca */ /* 0x008fd600000e0000 */
[----:B------:R-:W3:Y:S08]  /*0660*/  @!P3 LDC.64 R14, c[0x0][0x288] ;  /* 0x0000a200ff0ebb82 */ /* 0x000ef00000000a00 */
[----:B------:R-:W4:Y:S01]  /*0670*/  @!P3 LDC.64 R30, c[0x0][0x228] ;  /* 0x00008a00ff1ebb82 */ /* 0x000f220000000a00 */
[----:B------:R-:W-:-:S04]  /*0680*/  UIADD3 UR5, URZ, -UR7, URZ ;  /* 0x800000073f057290 */ /* 0x000fc8000fffe03f */
[----:B------:R-:W-:-:S03]  /*0690*/  UIMAD UR5, UR5, UR16, URZ ;  /* 0x00000010050572a4 */ /* 0x000fc6000f8e023f */
[----:B------:R-:W4:Y:S01]  /*06a0*/  @!P3 LDC.64 R28, c[0x0][0x230] ;  /* 0x00008c00ff1cbb82 */ /* 0x000f220000000a00 */
[----:B------:R-:W-:-:S04]  /*06b0*/  UIMAD.WIDE.U32 UR6, UR7, UR5, UR6 ;  /* 0x00000005070672a5 */ /* 0x000fc8000f8e0006 */
[----:B------:R-:W-:Y:S01]  /*06c0*/  UIMAD.WIDE.U32 UR6, UR7, UR13, URZ ;  /* 0x0000000d070672a5 */ /* 0x000fe2000f8e003f */
[----:B---3--:R-:W-:-:S03]  /*06d0*/  @!P3 IMAD R10, R25, R14, RZ ;  /* 0x0000000e190ab224 */ /* 0x008fc600078e02ff */
[----:B------:R-:W-:Y:S01]  /*06e0*/  UIADD3 UR5, -UR7, URZ, URZ ;  /* 0x0000003f07057290 */ /* 0x000fe2000fffe13f */
[----:B------:R-:W3:Y:S01]  /*06f0*/  @!P2 LDC.64 R24, c[0x0][0x228] ;  /* 0x00008a00ff18ab82 */ /* 0x000ee20000000a00 */
[----:B------:R-:W-:Y:S02]  /*0700*/  @!P3 IMAD R15, R23, R15, R10 ;  /* 0x0000000f170fb224 */ /* 0x000fe400078e020a */
[----:B------:R-:W-:Y:S02]  /*0710*/  UIMAD UR5, UR16, UR5, UR13 ;  /* 0x00000005100572a4 */ /* 0x000fe4000f8e020d */
[----:B------:R-:W-:Y:S02]  /*0720*/  ULOP3.LUT UR13, URZ, UR14, URZ, 0x33, !UPT ;  /* 0x0000000e3f0d7292 */ /* 0x000fe4000f8e333f */
[----:B------:R-:W-:Y:S01]  /*0730*/  UISETP.GT.U32.AND UP2, UPT, UR16, UR5, UPT ;  /* 0x000000051000728c */ /* 0x000fe2000bf44070 */
[----:B------:R-:W-:-:S10]  /*0740*/  ULDC.64 UR14, c[0x0][0x298] ;  /* 0x0000a600000e7ab9 */ /* 0x000fd40000000a00 */
[----:B------:R-:W-:Y:S02]  /*0750*/  @!UP2 UIADD3 UR5, UR5, -UR16, URZ ;  /* 0x800000100505a290 */ /* 0x000fe4000fffe03f */
[----:B------:R-:W-:Y:S02]  /*0760*/  @!UP2 UIADD3 UR7, UR7, 0x1, URZ ;  /* 0x000000010707a890 */ /* 0x000fe4000fffe03f */
[----:B------:R-:W-:Y:S02]  /*0770*/  UISETP.GE.U32.AND UP1, UPT, UR5, UR16, UPT ;  /* 0x000000100500728c */ /* 0x000fe4000bf26070 */
[----:B------:R-:W-:Y:S02]  /*0780*/  UIADD3 UR6, UR5, -UR16, URZ ;  /* 0x8000001005067290 */ /* 0x000fe4000fffe03f */
[----:B------:R-:W-:-:S04]  /*0790*/  UISETP.GT.U32.AND UP3, UPT, UR16, UR5, UPT ;  /* 0x000000051000728c */ /* 0x000fc8000bf64070 */
[----:B------:R-:W-:-:S03]  /*07a0*/  USEL UR5, UR6, UR5, !UP3 ;  /* 0x0000000506057287 */ /* 0x000fc6000d800000 */
[----:B------:R-:W-:Y:S02]  /*07b0*/  @UP1 UIADD3 UR7, UR7, 0x1, URZ ;  /* 0x0000000107071890 */ /* 0x000fe4000fffe03f */
[----:B------:R-:W-:Y:S02]  /*07c0*/  @!UP4 UIADD3 UR5, -UR5, URZ, URZ ;  /* 0x0000003f0505c290 */ /* 0x000fe4000fffe13f */
[----:B------:R-:W-:Y:S02]  /*07d0*/  @!UP5 UIADD3 UR7, -UR7, URZ, URZ ;  /* 0x0000003f0707d290 */ /* 0x000fe4000fffe13f */
[----:B------:R-:W-:Y:S02]  /*07e0*/  USEL UR16, UR13, UR5, !UP0 ;  /* 0x000000050d107287 */ /* 0x000fe4000c000000 */
[----:B------:R-:W-:Y:S02]  /*07f0*/  USEL UR7, UR13, UR7, !UP0 ;  /* 0x000000070d077287 */ /* 0x000fe4000c000000 */
[----:B------:R-:W-:-:S02]  /*0800*/  UIMAD UR17, UR16, 0x3c, URZ ;  /* 0x0000003c101178a4 */ /* 0x000fc4000f8e023f */
[----:B------:R-:W-:-:S04]  /*0810*/  USHF.R.S32.HI UR5, URZ, 0x1f, UR7 ;  /* 0x0000001f3f057899 */ /* 0x000fc80008011407 */
[----:B------:R-:W-:Y:S01]  /*0820*/  MOV R4, UR17 ;  /* 0x0000001100047c02 */ /* 0x000fe20008000f00 */
[----:B------:R-:W-:-:S04]  /*0830*/  UIMAD UR5, UR5, UR14, URZ ;  /* 0x0000000e050572a4 */ /* 0x000fc8000f8e023f */
[----:B------:R-:W-:Y:S01]  /*0840*/  UIMAD UR5, UR7, UR15, UR5 ;  /* 0x0000000f070572a4 */ /* 0x000fe2000f8e0205 */
[----:B------:R-:W-:Y:S02]  /*0850*/  CS2R R104, SRZ ;  /* 0x0000000000687805 */ /* 0x000fe4000001ff00 */
[----:B--2---:R-:W-:Y:S02]  /*0860*/  SHF.R.S32.HI R3, RZ, 0x1f, R5 ;  /* 0x0000001fff037819 */ /* 0x004fe40000011405 */
[----:B------:R-:W-:Y:S02]  /*0870*/  IADD3 R2, P0, R5, UR17, RZ ;  /* 0x0000001105027c10 */ /* 0x000fe4000ff1e0ff */
[----:B------:R-:W-:Y:S02]  /*0880*/  MOV R5, UR14 ;  /* 0x0000000e00057c02 */ /* 0x000fe40008000f00 */
[----:B------:R-:W-:Y:S01]  /*0890*/  LEA.HI.X.SX32 R3, R4, R3, 0x1, P0 ;  /* 0x0000000304037211 */ /* 0x000fe200000f0eff */
[----:B0-----:R-:W-:-:S02]  /*08a0*/  @P1 IMAD R4, R6, R12, RZ ;  /* 0x0000000c06041224 */ /* 0x001fc400078e02ff */
[----:B------:R-:W-:Y:S01]  /*08b0*/  IMAD.WIDE.U32 R2, R5, UR7, R2 ;  /* 0x0000000705027c25 */ /* 0x000fe2000f8e0002 */
[C---:B------:R-:W-:Y:S02]  /*08c0*/  IADD3 R43, R80.reuse, 0x110, RZ ;  /* 0x00000110502b7810 */ /* 0x040fe40007ffe0ff */
[----:B------:R-:W-:Y:S02]  /*08d0*/  CS2R R102, SRZ ;  /* 0x0000000000667805 */ /* 0x000fe4000001ff00 */
[----:B------:R-:W-:Y:S01]  /*08e0*/  CS2R R100, SRZ ;  /* 0x0000000000647805 */ /* 0x000fe2000001ff00 */
[C---:B------:R-:W-:Y:S01]  /*08f0*/  @P1 IMAD R13, R80.reuse, R13, R4 ;  /* 0x0000000d500d1224 */ /* 0x040fe200078e0204 */
[----:B------:R-:W-:Y:S02]  /*0900*/  IADD3 R5, R3, UR5, RZ ;  /* 0x0000000503057c10 */ /* 0x000fe4000fffe0ff */
[----:B------:R-:W-:Y:S02]  /*0910*/  IADD3 R49, R80, 0x130, RZ ;  /* 0x0000013050317810 */ /* 0x000fe40007ffe0ff */
[----:B------:R-:W-:-:S02]  /*0920*/  CS2R R98, SRZ ;  /* 0x0000000000627805 */ /* 0x000fc4000001ff00 */
[----:B------:R-:W-:Y:S02]  /*0930*/  @P1 MOV R4, R2 ;  /* 0x0000000200041202 */ /* 0x000fe40000000f00 */
[C---:B------:R-:W-:Y:S02]  /*0940*/  IADD3 R51, R80.reuse, 0x150, RZ ;  /* 0x0000015050337810 */ /* 0x040fe40007ffe0ff */
[----:B------:R-:W-:Y:S02]  /*0950*/  CS2R R96, SRZ ;  /* 0x0000000000607805 */ /* 0x000fe4000001ff00 */
[----:B------:R-:W-:Y:S01]  /*0960*/  CS2R R94, SRZ ;  /* 0x00000000005e7805 */ /* 0x000fe2000001ff00 */
[----:B------:R-:W-:Y:S01]  /*0970*/  @P1 IMAD.WIDE.U32 R6, R80, R12, R4 ;  /* 0x0000000c50061225 */ /* 0x000fe200078e0004 */
[----:B------:R-:W-:Y:S02]  /*0980*/  CS2R R92, SRZ ;  /* 0x00000000005c7805 */ /* 0x000fe4000001ff00 */
[----:B------:R-:W-:-:S02]  /*0990*/  CS2R R90, SRZ ;  /* 0x00000000005a7805 */ /* 0x000fc4000001ff00 */
[----:B------:R-:W-:Y:S01]  /*09a0*/  CS2R R88, SRZ ;  /* 0x0000000000587805 */ /* 0x000fe2000001ff00 */
[----:B-1----:R-:W-:Y:S01]  /*09b0*/  @!P2 IMAD R12, R9, R20, RZ ;  /* 0x00000014090ca224 */ /* 0x002fe200078e02ff */
[----:B------:R-:W-:Y:S02]  /*09c0*/  @P1 IADD3 R7, R7, R13, RZ ;  /* 0x0000000d07071210 */ /* 0x000fe40007ffe0ff */
[----:B------:R-:W-:Y:S02]  /*09d0*/  CS2R R86, SRZ ;  /* 0x0000000000567805 */ /* 0x000fe4000001ff00 */
[C---:B------:R-:W-:Y:S02]  /*09e0*/  @P1 SHF.L.U32 R13, R6.reuse, 0x2, RZ ;  /* 0x00000002060d1819 */ /* 0x040fe400000006ff */
[----:B------:R-:W-:Y:S02]  /*09f0*/  CS2R R82, SRZ ;  /* 0x0000000000527805 */ /* 0x000fe4000001ff00 */
[----:B------:R-:W-:-:S02]  /*0a00*/  @P1 SHF.L.U64.HI R8, R6, 0x2, R7 ;  /* 0x0000000206081819 */ /* 0x000fc40000010207 */
[----:B------:R-:W-:Y:S02]  /*0a10*/  CS2R R84, SRZ ;  /* 0x0000000000547805 */ /* 0x000fe4000001ff00 */
[----:B------:R-:W-:Y:S02]  /*0a20*/  @!P3 MOV R6, R2 ;  /* 0x000000020006b202 */ /* 0x000fe40000000f00 */
[----:B------:R-:W-:Y:S02]  /*0a30*/  CS2R R78, SRZ ;  /* 0x00000000004e7805 */ /* 0x000fe4000001ff00 */
[----:B------:R-:W-:Y:S02]  /*0a40*/  @!P3 MOV R7, R5 ;  /* 0x000000050007b202 */ /* 0x000fe40000000f00 */
[----:B------:R-:W-:Y:S02]  /*0a50*/  CS2R R58, SRZ ;  /* 0x00000000003a7805 */ /* 0x000fe4000001ff00 */
[----:B------:R-:W-:-:S02]  /*0a60*/  @P1 IADD3 R36, P0, R13, R16, RZ ;  /* 0x000000100d241210 */ /* 0x000fc40007f1e0ff */
[----:B------:R-:W-:Y:S02]  /*0a70*/  CS2R R60, SRZ ;  /* 0x00000000003c7805 */ /* 0x000fe4000001ff00 */
[----:B----4-:R-:W-:Y:S01]  /*0a80*/  @P1 IADD3 R118, P5, R13, R18, RZ ;  /* 0x000000120d761210 */ /* 0x010fe20007fbe0ff */
[----:B------:R-:W-:Y:S01]  /*0a90*/  @!P3 IMAD.WIDE.U32 R6, R23, R14, R6 ;  /* 0x0000000e1706b225 */ /* 0x000fe200078e0006 */
[C---:B------:R-:W-:Y:S01]  /*0aa0*/  @P1 IADD3.X R37, R8.reuse, R17, RZ, P0, !PT ;  /* 0x0000001108251210 */ /* 0x040fe200007fe4ff */
[----:B------:R-:W0:Y:S01]  /*0ab0*/  @!P2 LDC.64 R22, c[0x0][0x230] ;  /* 0x00008c00ff16ab82 */ /* 0x000e220000000a00 */
[----:B------:R-:W-:Y:S01]  /*0ac0*/  @P1 IADD3.X R119, R8, R19, RZ, P5, !PT ;  /* 0x0000001308771210 */ /* 0x000fe20002ffe4ff */
[----:B------:R-:W-:Y:S01]  /*0ad0*/  @!P2 IMAD R13, R33, R21, R12 ;  /* 0x00000015210da224 */ /* 0x000fe200078e020c */
[----:B------:R-:W-:Y:S01]  /*0ae0*/  @!P3 IADD3 R7, R7, R15, RZ ;  /* 0x0000000f0707b210 */ /* 0x000fe20007ffe0ff */
[----:B------:R1:W-:Y:S01]  /*0af0*/  @P1 STL.64 [R1+0x38], R36 ;  /* 0x0000382401001387 */ /* 0x0003e20000100a00 */
[----:B------:R-:W-:-:S02]  /*0b00*/  @!P3 SHF.L.U32 R17, R6, 0x2, RZ ;  /* 0x000000020611b819 */ /* 0x000fc400000006ff */
[----:B------:R-:W-:Y:S02]  /*0b10*/  CS2R R70, SRZ ;  /* 0x0000000000467805 */ /* 0x000fe4000001ff00 */
[----:B------:R-:W-:Y:S02]  /*0b20*/  @!P3 SHF.L.U64.HI R10, R6, 0x2, R7 ;  /* 0x00000002060ab819 */ /* 0x000fe40000010207 */
[----:B------:R-:W-:Y:S02]  /*0b30*/  CS2R R62, SRZ ;  /* 0x00000000003e7805 */ /* 0x000fe4000001ff00 */
[----:B------:R-:W-:Y:S02]  /*0b40*/  @!P2 MOV R6, R2 ;  /* 0x000000020006a202 */ /* 0x000fe40000000f00 */
[C---:B------:R-:W-:Y:S02]  /*0b50*/  IADD3 R68, R80.reuse, 0x50, RZ ;  /* 0x0000005050447810 */ /* 0x040fe40007ffe0ff */
[----:B------:R-:W-:-:S02]  /*0b60*/  IADD3 R77, R80, 0x60, RZ ;  /* 0x00000060504d7810 */ /* 0x000fc40007ffe0ff */
[----:B------:R-:W-:Y:S02]  /*0b70*/  CS2R R124, SRZ ;  /* 0x00000000007c7805 */ /* 0x000fe4000001ff00 */
[----:B------:R-:W-:Y:S02]  /*0b80*/  @!P2 MOV R7, R5 ;  /* 0x000000050007a202 */ /* 0x000fe40000000f00 */
[----:B------:R-:W-:Y:S02]  /*0b90*/  CS2R R108, SRZ ;  /* 0x00000000006c7805 */ /* 0x000fe4000001ff00 */
[C---:B------:R-:W-:Y:S02]  /*0ba0*/  @!P3 IADD3 R16, P6, R17.reuse, R30, RZ ;  /* 0x0000001e1110b210 */ /* 0x040fe40007fde0ff */
[----:B------:R-:W-:Y:S02]  /*0bb0*/  CS2R R110, SRZ ;  /* 0x00000000006e7805 */ /* 0x000fe4000001ff00 */
[----:B------:R-:W-:Y:S01]  /*0bc0*/  @!P3 IADD3 R8, P5, R17, R28, RZ ;  /* 0x0000001c1108b210 */ /* 0x000fe20007fbe0ff */
[----:B------:R-:W-:Y:S01]  /*0bd0*/  @!P2 IMAD.WIDE.U32 R6, R33, R20, R6 ;  /* 0x000000142106a225 */ /* 0x000fe200078e0006 */
[----:B------:R-:W-:-:S02]  /*0be0*/  @!P3 IADD3.X R17, R10, R31, RZ, P6, !PT ;  /* 0x0000001f0a11b210 */ /* 0x000fc400037fe4ff */
[----:B------:R-:W-:Y:S02]  /*0bf0*/  CS2R R112, SRZ ;  /* 0x0000000000707805 */ /* 0x000fe4000001ff00 */
[----:B------:R-:W-:Y:S01]  /*0c00*/  @!P3 IADD3.X R9, R10, R29, RZ, P5, !PT ;  /* 0x0000001d0a09b210 */ /* 0x000fe20002ffe4ff */
[----:B------:R-:W-:Y:S01]  /*0c10*/  ULDC.64 UR6, c[0x0][0x248] ;  /* 0x0000920000067ab9 */ /* 0x000fe20000000a00 */
[----:B------:R-:W-:Y:S01]  /*0c20*/  @!P2 IADD3 R7, R7, R13, RZ ;  /* 0x0000000d0707a210 */ /* 0x000fe20007ffe0ff */
[----:B------:R-:W2:Y:S01]  /*0c30*/  @!P4 LDC.64 R28, c[0x0][0x230] ;  /* 0x00008c00ff1ccb82 */ /* 0x000ea20000000a00 */
[C---:B------:R-:W-:Y:S01]  /*0c40*/  @!P2 SHF.L.U32 R19, R6.reuse, 0x2, RZ ;  /* 0x000000020613a819 */ /* 0x040fe200000006ff */
[----:B------:R4:W2:Y:S01]  /*0c50*/  @!P3 LDG.E.64 R106, desc[UR22][R8.64] ;  /* 0x00000016086ab981 */ /* 0x0008a2000c1e1b00 */
[----:B------:R-:W-:Y:S01]  /*0c60*/  @!P2 SHF.L.U64.HI R12, R6, 0x2, R7 ;  /* 0x00000002060ca819 */ /* 0x000fe20000010207 */
[----:B------:R-:W-:Y:S01]  /*0c70*/  @!P4 IMAD R6, R11, R26, RZ ;  /* 0x0000001a0b06c224 */ /* 0x000fe200078e02ff */
[----:B------:R-:W-:-:S02]  /*0c80*/  @!P4 MOV R7, R5 ;  /* 0x000000050007c202 */ /* 0x000fc40000000f00 */
[----:B---3--:R-:W-:Y:S01]  /*0c90*/  @!P2 IADD3 R18, P6, R19, R24, RZ ;  /* 0x000000181312a210 */ /* 0x008fe20007fde0ff */
[----:B------:R-:W-:Y:S01]  /*0ca0*/  @!P4 IMAD R13, R35, R27, R6 ;  /* 0x0000001b230dc224 */ /* 0x000fe200078e0206 */
[----:B------:R-:W-:Y:S02]  /*0cb0*/  @!P4 MOV R6, R2 ;  /* 0x000000020006c202 */ /* 0x000fe40000000f00 */
[----:B0-----:R-:W-:Y:S02]  /*0cc0*/  @!P2 IADD3 R10, P5, R19, R22, RZ ;  /* 0x00000016130aa210 */ /* 0x001fe40007fbe0ff */
[C---:B------:R-:W-:Y:S01]  /*0cd0*/  @!P2 IADD3.X R19, R12.reuse, R25, RZ, P6, !PT ;  /* 0x000000190c13a210 */ /* 0x040fe200037fe4ff */
[----:B------:R-:W-:Y:S01]  /*0ce0*/  @!P4 IMAD.WIDE.U32 R6, R35, R26, R6 ;  /* 0x0000001a2306c225 */ /* 0x000fe200078e0006 */
[----:B------:R-:W-:Y:S02]  /*0cf0*/  @!P2 IADD3.X R11, R12, R23, RZ, P5, !PT ;  /* 0x000000170c0ba210 */ /* 0x000fe40002ffe4ff */
[----:B----4-:R-:W-:-:S02]  /*0d00*/  CS2R R8, SRZ ;  /* 0x0000000000087805 */ /* 0x010fc4000001ff00 */
[----:B-1----:R-:W-:Y:S01]  /*0d10*/  IADD3 R37, R80, 0xe0, RZ ;  /* 0x000000e050257810 */ /* 0x002fe20007ffe0ff */
[----:B------:R-:W0:Y:S01]  /*0d20*/  @!P4 LDC.64 R26, c[0x0][0x228] ;  /* 0x00008a00ff1acb82 */ /* 0x000e220000000a00 */
[----:B------:R-:W-:Y:S01]  /*0d30*/  @!P4 IADD3 R7, R7, R13, RZ ;  /* 0x0000000d0707c210 */ /* 0x000fe20007ffe0ff */
[----:B------:R-:W3:Y:S01]  /*0d40*/  @!P2 LDG.E.64 R104, desc[UR22][R10.64] ;  /* 0x000000160a68a981 */ /* 0x000ee2000c1e1b00 */
[C---:B------:R-:W-:Y:S02]  /*0d50*/  @!P4 SHF.L.U32 R25, R6.reuse, 0x2, RZ ;  /* 0x000000020619c819 */ /* 0x040fe400000006ff */
[----:B------:R-:W-:Y:S02]  /*0d60*/  @!P4 SHF.L.U64.HI R20, R6, 0x2, R7 ;  /* 0x000000020614c819 */ /* 0x000fe40000010207 */
[----:B------:R-:W-:Y:S01]  /*0d70*/  CS2R R6, SRZ ;  /* 0x0000000000067805 */ /* 0x000fe2000001ff00 */
[----:B------:R-:W4:Y:S01]  /*0d80*/  @!P2 LDG.E.64 R8, desc[UR22][R18.64] ;  /* 0x000000161208a981 */ /* 0x000f22000c1e1b00 */
[----:B------:R-:W-:-:S02]  /*0d90*/  ISETP.GE.U32.AND P0, PT, R37, UR18, PT ;  /* 0x0000001225007c0c */ /* 0x000fc4000bf06070 */
[----:B------:R-:W-:Y:S02]  /*0da0*/  SHF.R.S32.HI R15, RZ, 0x1f, R37 ;  /* 0x0000001fff0f7819 */ /* 0x000fe40000011425 */
[----:B------:R1:W3:Y:S01]  /*0db0*/  @!P3 LDG.E.64 R6, desc[UR22][R16.64] ;  /* 0x000000161006b981 */ /* 0x0002e2000c1e1b00 */
[----:B------:R-:W-:Y:S02]  /*0dc0*/  ISETP.GE.U32.AND P5, PT, R39, UR18, PT ;  /* 0x0000001227007c0c */ /* 0x000fe4000bfa6070 */
[----:B------:R-:W-:Y:S02]  /*0dd0*/  ISETP.GE.AND.EX P0, PT, R15, UR19, PT, P0 ;  /* 0x000000130f007c0c */ /* 0x000fe4000bf06300 */
[----:B------:R-:W-:Y:S02]  /*0de0*/  SHF.R.S32.HI R21, RZ, 0x1f, R39 ;  /* 0x0000001fff157819 */ /* 0x000fe40000011427 */
[----:B------:R-:W-:Y:S02]  /*0df0*/  ISETP.GT.U32.OR P0, PT, R0, 0x1df, P0 ;  /* 0x000001df0000780c */ /* 0x000fe40000704470 */
[----:B------:R-:W-:-:S04]  /*0e00*/  ISETP.GE.AND.EX P5, PT, R21, UR19, PT, P5 ;  /* 0x0000001315007c0c */ /* 0x000fc8000bfa6350 */
[----:B------:R-:W-:-:S07]  /*0e10*/  ISETP.GT.U32.OR P5, PT, R0, 0x1df, P5 ;  /* 0x000001df0000780c */ /* 0x000fce0002fa4470 */
[----:B------:R-:W0:Y:S01]  /*0e20*/  @!P0 LDC.64 R30, c[0x0][0x288] ;  /* 0x0000a200ff1e8b82 */ /* 0x000e220000000a00 */
[----:B------:R-:W-:Y:S02]  /*0e30*/  ISETP.GE.U32.AND P3, PT, R41, UR18, PT ;  /* 0x0000001229007c0c */ /* 0x000fe4000bf66070 */
[----:B------:R-:W-:-:S04]  /*0e40*/  SHF.R.S32.HI R23, RZ, 0x1f, R41 ;  /* 0x0000001fff177819 */ /* 0x000fc80000011429 */
[----:B------:R-:W-:Y:S01]  /*0e50*/  ISETP.GE.AND.EX P3, PT, R23, UR19, PT, P3 ;  /* 0x0000001317007c0c */ /* 0x000fe2000bf66330 */
[----:B------:R-:W0:Y:S01]  /*0e60*/  @!P5 LDC.64 R32, c[0x0][0x288] ;  /* 0x0000a200ff20db82 */ /* 0x000e220000000a00 */
[C---:B--2---:R-:W-:Y:S02]  /*0e70*/  @!P4 IADD3 R12, P6, R25.reuse, R28, RZ ;  /* 0x0000001c190cc210 */ /* 0x044fe40007fde0ff */
[----:B------:R-:W-:Y:S02]  /*0e80*/  ISETP.GT.U32.OR P3, PT, R0, 0x1df, P3 ;  /* 0x000001df0000780c */ /* 0x000fe40001f64470 */
[----:B------:R-:W-:Y:S02]  /*0e90*/  @!P4 IADD3.X R13, R20, R29, RZ, P6, !PT ;  /* 0x0000001d140dc210 */ /* 0x000fe400037fe4ff */
[----:B-1----:R-:W-:Y:S01]  /*0ea0*/  @!P0 MOV R16, R2 ;  /* 0x0000000200108202 */ /* 0x002fe20000000f00 */
[----:B------:R-:W1:Y:S01]  /*0eb0*/  @!P0 LDC.64 R28, c[0x0][0x230] ;  /* 0x00008c00ff1c8b82 */ /* 0x000e620000000a00 */
[----:B------:R-:W-:Y:S01]  /*0ec0*/  @!P0 MOV R17, R5 ;  /* 0x0000000500118202 */ /* 0x000fe20000000f00 */
[----:B------:R2:W4:Y:S01]  /*0ed0*/  @!P4 LDG.E.64 R102, desc[UR22][R12.64] ;  /* 0x000000160c66c981 */ /* 0x000522000c1e1b00 */
[----:B0-----:R-:W-:Y:S01]  /*0ee0*/  @!P4 IADD3 R14, P6, R25, R26, RZ ;  /* 0x0000001a190ec210 */ /* 0x001fe20007fde0ff */
[----:B------:R-:W-:-:S04]  /*0ef0*/  @!P0 IMAD R22, R15, R30, RZ ;  /* 0x0000001e0f168224 */ /* 0x000fc800078e02ff */
[----:B------:R-:W0:Y:S01]  /*0f00*/  @!P5 LDC.64 R34, c[0x0][0x230] ;  /* 0x00008c00ff22db82 */ /* 0x000e220000000a00 */
[----:B------:R-:W-:-:S04]  /*0f10*/  @!P0 IMAD.WIDE.U32 R16, R37, R30, R16 ;  /* 0x0000001e25108225 */ /* 0x000fc800078e0010 */
[----:B------:R-:W-:-:S03]  /*0f20*/  @!P0 IMAD R25, R37, R31, R22 ;  /* 0x0000001f25198224 */ /* 0x000fc600078e0216 */
[----:B------:R-:W0:Y:S08]  /*0f30*/  @!P0 LDC.64 R30, c[0x0][0x228] ;  /* 0x00008a00ff1e8b82 */ /* 0x000e300000000a00 */
[----:B------:R-:W0:Y:S01]  /*0f40*/  @!P3 LDC.64 R36, c[0x0][0x288] ;  /* 0x0000a200ff24bb82 */ /* 0x000e220000000a00 */
[----:B------:R-:W-:Y:S01]  /*0f50*/  @!P4 IADD3.X R15, R20, R27, RZ, P6, !PT ;  /* 0x0000001b140fc210 */ /* 0x000fe200037fe4ff */
[----:B------:R-:W-:Y:S01]  /*0f60*/  @!P5 IMAD R20, R21, R32, RZ ;  /* 0x000000201514d224 */ /* 0x000fe200078e02ff */
[----:B------:R-:W-:-:S02]  /*0f70*/  @!P0 IADD3 R17, R17, R25, RZ ;  /* 0x0000001911118210 */ /* 0x000fc40007ffe0ff */
[----:B------:R-:W-:Y:S02]  /*0f80*/  ISETP.GE.U32.AND P2, PT, R43, UR18, PT ;  /* 0x000000122b007c0c */ /* 0x000fe4000bf46070 */
[C---:B------:R-:W-:Y:S02]  /*0f90*/  @!P0 SHF.L.U32 R21, R16.reuse, 0x2, RZ ;  /* 0x0000000210158819 */ /* 0x040fe400000006ff */
[----:B------:R-:W-:Y:S02]  /*0fa0*/  SHF.R.S32.HI R27, RZ, 0x1f, R43 ;  /* 0x0000001fff1b7819 */ /* 0x000fe4000001142b */
[----:B------:R-:W-:Y:S02]  /*0fb0*/  @!P0 SHF.L.U64.HI R22, R16, 0x2, R17 ;  /* 0x0000000210168819 */ /* 0x000fe40000010211 */
[----:B-1----:R-:W-:Y:S02]  /*0fc0*/  @!P0 IADD3 R16, P6, R21, R28, RZ ;  /* 0x0000001c15108210 */ /* 0x002fe40007fde0ff */
[----:B------:R-:W-:-:S02]  /*0fd0*/  ISETP.GE.AND.EX P2, PT, R27, UR19, PT, P2 ;  /* 0x000000131b007c0c */ /* 0x000fc4000bf46320 */
[----:B------:R-:W-:Y:S02]  /*0fe0*/  @!P5 MOV R10, R2 ;  /* 0x00000002000ad202 */ /* 0x000fe40000000f00 */
[----:B------:R-:W-:Y:S01]  /*0ff0*/  @!P5 MOV R11, R5 ;  /* 0x00000005000bd202 */ /* 0x000fe20000000f00 */
[C---:B------:R-:W-:Y:S01]  /*1000*/  @!P5 IMAD R25, R39.reuse, R33, R20 ;  /* 0x000000212719d224 */ /* 0x040fe200078e0214 */
[----:B------:R-:W-:Y:S02]  /*1010*/  @!P0 IADD3.X R17, R22, R29, RZ, P6, !PT ;  /* 0x0000001d16118210 */ /* 0x000fe400037fe4ff */
[----:B------:R-:W-:Y:S01]  /*1020*/  ISETP.GT.U32.OR P2, PT, R0, 0x1df, P2 ;  /* 0x000001df0000780c */ /* 0x000fe20001744470 */
[----:B------:R-:W-:Y:S01]  /*1030*/  @!P5 IMAD.WIDE.U32 R10, R39, R32, R10 ;  /* 0x00000020270ad225 */ /* 0x000fe200078e000a */
[----:B0-----:R-:W-:Y:S01]  /*1040*/  @!P0 IADD3 R20, P6, R21, R30, RZ ;  /* 0x0000001e15148210 */ /* 0x001fe20007fde0ff */
[----:B------:R-:W0:Y:S01]  /*1050*/  @!P5 LDC.64 R32, c[0x0][0x228] ;  /* 0x00008a00ff20db82 */ /* 0x000e220000000a00 */
[----:B------:R-:W-:Y:S01]  /*1060*/  @!P3 MOV R19, R5 ;  /* 0x000000050013b202 */ /* 0x000fe20000000f00 */
[----:B------:R-:W-:Y:S01]  /*1070*/  @!P3 IMAD R18, R23, R36, RZ ;  /* 0x000000241712b224 */ /* 0x000fe200078e02ff */
[----:B------:R-:W-:Y:S01]  /*1080*/  @!P0 IADD3.X R21, R22, R31, RZ, P6, !PT ;  /* 0x0000001f16158210 */ /* 0x000fe200037fe4ff */
[----:B------:R-:W5:Y:S01]  /*1090*/  @!P0 LDG.E.64 R100, desc[UR22][R16.64] ;  /* 0x0000001610648981 */ /* 0x000f62000c1e1b00 */
[----:B------:R-:W-:Y:S01]  /*10a0*/  @!P5 IADD3 R11, R11, R25, RZ ;  /* 0x000000190b0bd210 */ /* 0x000fe20007ffe0ff */
[----:B------:R-:W-:Y:S01]  /*10b0*/  @!P3 IMAD R31, R41, R37, R18 ;  /* 0x00000025291fb224 */ /* 0x000fe200078e0212 */
[----:B------:R-:W-:Y:S01]  /*10c0*/  @!P5 SHF.L.U32 R29, R10, 0x2, RZ ;  /* 0x000000020a1dd819 */ /* 0x000fe200000006ff */
[----:B------:R-:W1:Y:S01]  /*10d0*/  @!P3 LDC.64 R38, c[0x0][0x230] ;  /* 0x00008c00ff26bb82 */ /* 0x000e620000000a00 */
[----:B------:R-:W-:-:S02]  /*10e0*/  @!P3 MOV R18, R2 ;  /* 0x000000020012b202 */ /* 0x000fc40000000f00 */
[----:B------:R-:W-:Y:S02]  /*10f0*/  @!P5 SHF.L.U64.HI R22, R10, 0x2, R11 ;  /* 0x000000020a16d819 */ /* 0x000fe4000001020b */
[----:B------:R-:W-:Y:S01]  /*1100*/  @!P5 IADD3 R24, P6, R29, R34, RZ ;  /* 0x000000221d18d210 */ /* 0x000fe20007fde0ff */
[----:B------:R-:W-:Y:S02]  /*1110*/  @!P3 IMAD.WIDE.U32 R18, R41, R36, R18 ;  /* 0x000000242912b225 */ /* 0x000fe400078e0012 */
[----:B------:R-:W2:Y:S01]  /*1120*/  @!P2 LDC.64 R36, c[0x0][0x288] ;  /* 0x0000a200ff24ab82 */ /* 0x000ea20000000a00 */
[----:B------:R-:W-:Y:S02]  /*1130*/  @!P5 IADD3.X R25, R22, R35, RZ, P6, !PT ;  /* 0x000000231619d210 */ /* 0x000fe400037fe4ff */
[----:B------:R-:W-:Y:S02]  /*1140*/  CS2R R10, SRZ ;  /* 0x00000000000a7805 */ /* 0x000fe4000001ff00 */
[----:B------:R-:W-:-:S02]  /*1150*/  IADD3 R41, R80, 0x120, RZ ;  /* 0x0000012050297810 */ /* 0x000fc40007ffe0ff */
[----:B------:R-:W-:Y:S01]  /*1160*/  @!P3 IADD3 R19, R19, R31, RZ ;  /* 0x0000001f1313b210 */ /* 0x000fe20007ffe0ff */
[----:B------:R-:W5:Y:S01]  /*1170*/  @!P5 LDG.E.64 R98, desc[UR22][R24.64] ;  /* 0x000000161862d981 */ /* 0x000f62000c1e1b00 */
[----:B------:R-:W2:Y:S01]  /*1180*/  @!P3 LDC.64 R34, c[0x0][0x228] ;  /* 0x00008a00ff22bb82 */ /* 0x000ea20000000a00 */
[----:B------:R-:W-:Y:S02]  /*1190*/  SHF.R.S32.HI R23, RZ, 0x1f, R41 ;  /* 0x0000001fff177819 */ /* 0x000fe40000011429 */
[----:B------:R2:W5:Y:S01]  /*11a0*/  @!P4 LDG.E.64 R10, desc[UR22][R14.64] ;  /* 0x000000160e0ac981 */ /* 0x000562000c1e1b00 */
[----:B------:R-:W-:-:S04]  /*11b0*/  ISETP.GE.U32.AND P4, PT, R41, UR18, PT ;  /* 0x0000001229007c0c */ /* 0x000fc8000bf86070 */
[----:B------:R-:W-:Y:S02]  /*11c0*/  ISETP.GE.AND.EX P4, PT, R23, UR19, PT, P4 ;  /* 0x0000001317007c0c */ /* 0x000fe4000bf86340 */
[----:B0-----:R-:W-:Y:S02]  /*11d0*/  @!P5 IADD3 R28, P6, R29, R32, RZ ;  /* 0x000000201d1cd210 */ /* 0x001fe40007fde0ff */
[----:B------:R-:W-:Y:S02]  /*11e0*/  ISETP.GT.U32.OR P4, PT, R0, 0x1df, P4 ;  /* 0x000001df0000780c */ /* 0x000fe40002784470 */
[----:B------:R-:W-:Y:S02]  /*11f0*/  @!P3 SHF.L.U32 R31, R18, 0x2, RZ ;  /* 0x00000002121fb819 */ /* 0x000fe400000006ff */
[----:B------:R-:W-:Y:S02]  /*1200*/  @!P5 IADD3.X R29, R22, R33, RZ, P6, !PT ;  /* 0x00000021161dd210 */ /* 0x000fe400037fe4ff */
[----:B------:R-:W-:-:S02]  /*1210*/  @!P3 SHF.L.U64.HI R22, R18, 0x2, R19 ;  /* 0x000000021216b819 */ /* 0x000fc40000010213 */
[----:B-1----:R-:W-:Y:S01]  /*1220*/  @!P3 IADD3 R18, P6, R31, R38, RZ ;  /* 0x000000261f12b210 */ /* 0x002fe20007fde0ff */
[----:B--2---:R-:W-:-:S03]  /*1230*/  @!P2 IMAD R12, R27, R36, RZ ;  /* 0x000000241b0ca224 */ /* 0x004fc600078e02ff */
[C---:B------:R-:W-:Y:S01]  /*1240*/  @!P3 IADD3.X R19, R22.reuse, R39, RZ, P6, !PT ;  /* 0x000000271613b210 */ /* 0x040fe200037fe4ff */
[----:B------:R-:W0:Y:S01]  /*1250*/  @!P4 LDC.64 R44, c[0x0][0x228] ;  /* 0x00008a00ff2ccb82 */ /* 0x000e220000000a00 */
[----:B------:R-:W-:Y:S01]  /*1260*/  @!P3 IADD3 R26, P6, R31, R34, RZ ;  /* 0x000000221f1ab210 */ /* 0x000fe20007fde0ff */
[----:B------:R-:W-:Y:S01]  /*1270*/  @!P2 IMAD R31, R43, R37, R12 ;  /* 0x000000252b1fa224 */ /* 0x000fe200078e020c */
[----:B------:R-:W-:Y:S02]  /*1280*/  CS2R R12, SRZ ;  /* 0x00000000000c7805 */ /* 0x000fe4000001ff00 */
[----:B------:R-:W-:Y:S01]  /*1290*/  @!P2 MOV R14, R2 ;  /* 0x00000002000ea202 */ /* 0x000fe20000000f00 */
[----:B------:R-:W5:Y:S01]  /*12a0*/  @!P3 LDG.E.64 R96, desc[UR22][R18.64] ;  /* 0x000000161260b981 */ /* 0x000f62000c1e1b00 */
[----:B------:R-:W-:Y:S01]  /*12b0*/  @!P3 IADD3.X R27, R22, R35, RZ, P6, !PT ;  /* 0x00000023161bb210 */ /* 0x000fe200037fe4ff */
[----:B------:R-:W1:Y:S01]  /*12c0*/  @!P4 LDC.64 R38, c[0x0][0x288] ;  /* 0x0000a200ff26cb82 */ /* 0x000e620000000a00 */
[----:B------:R-:W-:Y:S01]  /*12d0*/  @!P2 MOV R15, R5 ;  /* 0x00000005000fa202 */ /* 0x000fe20000000f00 */
[----:B------:R2:W5:Y:S01]  /*12e0*/  @!P0 LDG.E.64 R12, desc[UR22][R20.64] ;  /* 0x00000016140c8981 */ /* 0x000562000c1e1b00 */
[----:B------:R-:W-:-:S05]  /*12f0*/  ISETP.GE.U32.AND P0, PT, R49, UR18, PT ;  /* 0x0000001231007c0c */ /* 0x000fca000bf06070 */
[----:B------:R-:W2:Y:S01]  /*1300*/  @!P2 LDC.64 R34, c[0x0][0x230] ;  /* 0x00008c00ff22ab82 */ /* 0x000ea20000000a00 */
[----:B------:R-:W-:Y:S01]  /*1310*/  SHF.R.S32.HI R33, RZ, 0x1f, R49 ;  /* 0x0000001fff217819 */ /* 0x000fe20000011431 */
[----:B------:R-:W-:-:S03]  /*1320*/  @!P2 IMAD.WIDE.U32 R14, R43, R36, R14 ;  /* 0x000000242b0ea225 */ /* 0x000fc600078e000e */
[----:B------:R-:W-:Y:S02]  /*1330*/  ISETP.GE.AND.EX P0, PT, R33, UR19, PT, P0 ;  /* 0x0000001321007c0c */ /* 0x000fe4000bf06300 */
[----:B------:R-:W-:Y:S01]  /*1340*/  @!P2 IADD3 R15, R15, R31, RZ ;  /* 0x0000001f0f0fa210 */ /* 0x000fe20007ffe0ff */
[----:B------:R-:W0:Y:S01]  /*1350*/  @!P2 LDC.64 R36, c[0x0][0x228] ;  /* 0x00008a00ff24ab82 */ /* 0x000e220000000a00 */
[----:B------:R-:W-:Y:S02]  /*1360*/  ISETP.GT.U32.OR P0, PT, R0, 0x1df, P0 ;  /* 0x000001df0000780c */ /* 0x000fe40000704470 */
[C---:B------:R-:W-:Y:S02]  /*1370*/  @!P2 SHF.L.U32 R31, R14.reuse, 0x2, RZ ;  /* 0x000000020e1fa819 */ /* 0x040fe400000006ff */
[----:B------:R-:W-:Y:S02]  /*1380*/  @!P2 SHF.L.U64.HI R30, R14, 0x2, R15 ;  /* 0x000000020e1ea819 */ /* 0x000fe4000001020f */
[----:B------:R-:W-:Y:S01]  /*1390*/  CS2R R14, SRZ ;  /* 0x00000000000e7805 */ /* 0x000fe2000001ff00 */
[----:B-1----:R-:W-:-:S05]  /*13a0*/  @!P4 IMAD R16, R23, R38, RZ ;  /* 0x000000261710c224 */ /* 0x002fca00078e02ff */
[----:B------:R1:W5:Y:S01]  /*13b0*/  @!P5 LDG.E.64 R14, desc[UR22][R28.64] ;  /* 0x000000161c0ed981 */ /* 0x000362000c1e1b00 */
[----:B------:R-:W-:Y:S01]  /*13c0*/  @!P4 IMAD R23, R41, R39, R16 ;  /* 0x000000272917c224 */ /* 0x000fe200078e0210 */
[----:B------:R-:W3:Y:S01]  /*13d0*/  @!P0 LDC.64 R46, c[0x0][0x288] ;  /* 0x0000a200ff2e8b82 */ /* 0x000ee20000000a00 */
[----:B--2---:R-:W-:Y:S02]  /*13e0*/  @!P2 IADD3 R20, P5, R31, R34, RZ ;  /* 0x000000221f14a210 */ /* 0x004fe40007fbe0ff */
[----:B------:R-:W-:Y:S02]  /*13f0*/  @!P4 MOV R16, R2 ;  /* 0x000000020010c202 */ /* 0x000fe40000000f00 */
[----:B------:R-:W-:Y:S02]  /*1400*/  @!P4 MOV R17, R5 ;  /* 0x000000050011c202 */ /* 0x000fe40000000f00 */
[----:B------:R-:W-:Y:S01]  /*1410*/  @!P2 IADD3.X R21, R30, R35, RZ, P5, !PT ;  /* 0x000000231e15a210 */ /* 0x000fe20002ffe4ff */
[----:B-1----:R-:W1:Y:S01]  /*1420*/  @!P0 LDC.64 R28, c[0x0][0x228] ;  /* 0x00008a00ff1c8b82 */ /* 0x002e620000000a00 */
[----:B------:R-:W-:-:S02]  /*1430*/  ISETP.GE.U32.AND P5, PT, R51, UR18, PT ;  /* 0x0000001233007c0c */ /* 0x000fc4000bfa6070 */
[----:B------:R-:W-:Y:S01]  /*1440*/  SHF.R.S32.HI R39, RZ, 0x1f, R51 ;  /* 0x0000001fff277819 */ /* 0x000fe20000011433 */
[----:B------:R-:W-:Y:S01]  /*1450*/  @!P4 IMAD.WIDE.U32 R16, R41, R38, R16 ;  /* 0x000000262910c225 */ /* 0x000fe200078e0010 */
[----:B0-----:R-:W-:Y:S01]  /*1460*/  @!P2 IADD3 R22, P6, R31, R36, RZ ;  /* 0x000000241f16a210 */ /* 0x001fe20007fde0ff */
[----:B------:R-:W5:Y:S01]  /*1470*/  @!P2 LDG.E.64 R94, desc[UR22][R20.64] ;  /* 0x00000016145ea981 */ /* 0x000f62000c1e1b00 */
[----:B------:R-:W-:Y:S01]  /*1480*/  ISETP.GE.AND.EX P5, PT, R39, UR19, PT, P5 ;  /* 0x0000001327007c0c */ /* 0x000fe2000bfa6350 */
[----:B------:R-:W0:Y:S01]  /*1490*/  @!P4 LDC.64 R40, c[0x0][0x230] ;  /* 0x00008c00ff28cb82 */ /* 0x000e220000000a00 */
[----:B------:R-:W-:Y:S02]  /*14a0*/  @!P4 IADD3 R17, R17, R23, RZ ;  /* 0x000000171111c210 */ /* 0x000fe40007ffe0ff */
[----:B------:R-:W-:Y:S02]  /*14b0*/  ISETP.GT.U32.OR P5, PT, R0, 0x1df, P5 ;  /* 0x000001df0000780c */ /* 0x000fe40002fa4470 */
[----:B------:R-:W-:-:S02]  /*14c0*/  @!P4 SHF.L.U32 R43, R16, 0x2, RZ ;  /* 0x00000002102bc819 */ /* 0x000fc400000006ff */
[----:B------:R-:W-:Y:S02]  /*14d0*/  @!P4 SHF.L.U64.HI R32, R16, 0x2, R17 ;  /* 0x000000021020c819 */ /* 0x000fe40000010211 */
[----:B------:R-:W-:Y:S02]  /*14e0*/  CS2R R16, SRZ ;  /* 0x0000000000107805 */ /* 0x000fe4000001ff00 */
[----:B------:R-:W-:Y:S01]  /*14f0*/  IADD3 R35, R80, 0x180, RZ ;  /* 0x0000018050237810 */ /* 0x000fe20007ffe0ff */
[----:B---3--:R-:W-:Y:S01]  /*1500*/  @!P0 IMAD R24, R33, R46, RZ ;  /* 0x0000002e21188224 */ /* 0x008fe200078e02ff */
[----:B------:R-:W-:Y:S02]  /*1510*/  @!P2 IADD3.X R23, R30, R37, RZ, P6, !PT ;  /* 0x000000251e17a210 */ /* 0x000fe400037fe4ff */
[----:B------:R-:W2:Y:S01]  /*1520*/  @!P0 LDC.64 R36, c[0x0][0x230] ;  /* 0x00008c00ff248b82 */ /* 0x000ea20000000a00 */
[----:B------:R3:W5:Y:S01]  /*1530*/  @!P3 LDG.E.64 R16, desc[UR22][R26.64] ;  /* 0x000000161a10b981 */ /* 0x000762000c1e1b00 */
[----:B------:R-:W-:-:S02]  /*1540*/  ISETP.GE.U32.AND P3, PT, R35, UR18, PT ;  /* 0x0000001223007c0c */ /* 0x000fc4000bf66070 */
[----:B------:R-:W-:Y:S01]  /*1550*/  SHF.R.S32.HI R48, RZ, 0x1f, R35 ;  /* 0x0000001fff307819 */ /* 0x000fe20000011423 */
[----:B------:R-:W-:-:S03]  /*1560*/  @!P0 IMAD R19, R49, R47, R24 ;  /* 0x0000002f31138224 */ /* 0x000fc600078e0218 */
[----:B------:R-:W1:Y:S01]  /*1570*/  @!P5 LDC.64 R30, c[0x0][0x288] ;  /* 0x0000a200ff1edb82 */ /* 0x000e620000000a00 */
[----:B------:R-:W-:Y:S02]  /*1580*/  ISETP.GE.AND.EX P3, PT, R48, UR19, PT, P3 ;  /* 0x0000001330007c0c */ /* 0x000fe4000bf66330 */
[----:B------:R-:W-:Y:S02]  /*1590*/  @!P0 MOV R24, R2 ;  /* 0x0000000200188202 */ /* 0x000fe40000000f00 */
[----:B------:R-:W-:Y:S02]  /*15a0*/  @!P0 MOV R25, R5 ;  /* 0x0000000500198202 */ /* 0x000fe40000000f00 */
[----:B------:R-:W-:Y:S01]  /*15b0*/  ISETP.GT.U32.OR P3, PT, R0, 0x1df, P3 ;  /* 0x000001df0000780c */ /* 0x000fe20001f64470 */
[----:B------:R-:W-:Y:S01]  /*15c0*/  @!P0 IMAD.WIDE.U32 R24, R49, R46, R24 ;  /* 0x0000002e31188225 */ /* 0x000fe200078e0018 */
[----:B0-----:R-:W-:-:S04]  /*15d0*/  @!P4 IADD3 R40, P6, R43, R40, RZ ;  /* 0x000000282b28c210 */ /* 0x001fc80007fde0ff */
[----:B---3--:R-:W-:Y:S02]  /*15e0*/  @!P0 IADD3 R27, R25, R19, RZ ;  /* 0x00000013191b8210 */ /* 0x008fe40007ffe0ff */
[----:B------:R-:W-:Y:S02]  /*15f0*/  CS2R R18, SRZ ;  /* 0x0000000000127805 */ /* 0x000fe4000001ff00 */
[----:B------:R-:W-:Y:S02]  /*1600*/  @!P4 IADD3.X R41, R32, R41, RZ, P6, !PT ;  /* 0x000000292029c210 */ /* 0x000fe400037fe4ff */
[----:B------:R-:W-:Y:S01]  /*1610*/  @!P4 IADD3 R42, P6, R43, R44, RZ ;  /* 0x0000002c2b2ac210 */ /* 0x000fe20007fde0ff */
[----:B------:R-:W0:Y:S01]  /*1620*/  @!P3 LDC.64 R46, c[0x0][0x230] ;  /* 0x00008c00ff2ebb82 */ /* 0x000e220000000a00 */
[C---:B------:R-:W-:Y:S01]  /*1630*/  @!P0 SHF.L.U32 R25, R24.reuse, 0x2, RZ ;  /* 0x0000000218198819 */ /* 0x040fe200000006ff */
[----:B------:R3:W5:Y:S01]  /*1640*/  @!P2 LDG.E.64 R18, desc[UR22][R22.64] ;  /* 0x000000161612a981 */ /* 0x000762000c1e1b00 */
[----:B------:R-:W-:-:S02]  /*1650*/  @!P0 SHF.L.U64.HI R34, R24, 0x2, R27 ;  /* 0x0000000218228819 */ /* 0x000fc4000001021b */
[----:B------:R-:W-:Y:S01]  /*1660*/  @!P4 IADD3.X R43, R32, R45, RZ, P6, !PT ;  /* 0x0000002d202bc210 */ /* 0x000fe200037fe4ff */
[----:B-1----:R-:W-:Y:S01]  /*1670*/  @!P5 IMAD R38, R39, R30, RZ ;  /* 0x0000001e2726d224 */ /* 0x002fe200078e02ff */
[----:B------:R-:W-:Y:S01]  /*1680*/  @!P5 MOV R20, R2 ;  /* 0x000000020014d202 */ /* 0x000fe20000000f00 */
[----:B------:R-:W1:Y:S01]  /*1690*/  @!P3 LDC.64 R26, c[0x0][0x288] ;  /* 0x0000a200ff1abb82 */ /* 0x000e620000000a00 */
[C---:B--2---:R-:W-:Y:S01]  /*16a0*/  @!P0 IADD3 R36, P2, R25.reuse, R36, RZ ;  /* 0x0000002419248210 */ /* 0x044fe20007f5e0ff */
[----:B------:R-:W5:Y:S01]  /*16b0*/  @!P4 LDG.E.64 R92, desc[UR22][R40.64] ;  /* 0x00000016285cc981 */ /* 0x000f62000c1e1b00 */
[----:B------:R-:W-:Y:S02]  /*16c0*/  @!P0 IADD3 R28, P6, R25, R28, RZ ;  /* 0x0000001c191c8210 */ /* 0x000fe40007fde0ff */
[----:B------:R-:W-:-:S03]  /*16d0*/  IADD3 R39, R80, 0x190, RZ ;  /* 0x0000019050277810 */ /* 0x000fc60007ffe0ff */
[----:B------:R-:W2:Y:S01]  /*16e0*/  @!P5 LDC.64 R24, c[0x0][0x230] ;  /* 0x00008c00ff18db82 */ /* 0x000ea20000000a00 */
[----:B------:R-:W-:Y:S02]  /*16f0*/  @!P5 MOV R21, R5 ;  /* 0x000000050015d202 */ /* 0x000fe40000000f00 */
[----:B------:R-:W-:-:S05]  /*1700*/  @!P0 IADD3.X R37, R34, R37, RZ, P2, !PT ;  /* 0x0000002522258210 */ /* 0x000fca00017fe4ff */
[----:B------:R-:W4:Y:S01]  /*1710*/  @!P5 LDC.64 R32, c[0x0][0x228] ;  /* 0x00008a00ff20db82 */ /* 0x000f220000000a00 */
[----:B------:R-:W-:Y:S01]  /*1720*/  ISETP.GE.U32.AND P2, PT, R39, UR18, PT ;  /* 0x0000001227007c0c */ /* 0x000fe2000bf46070 */
[C---:B------:R-:W-:Y:S01]  /*1730*/  @!P5 IMAD R45, R51.reuse, R31, R38 ;  /* 0x0000001f332dd224 */ /* 0x040fe200078e0226 */
[----:B------:R-:W-:Y:S01]  /*1740*/  SHF.R.S32.HI R50, RZ, 0x1f, R39 ;  /* 0x0000001fff327819 */ /* 0x000fe20000011427 */
[----:B------:R-:W-:Y:S01]  /*1750*/  @!P5 IMAD.WIDE.U32 R30, R51, R30, R20 ;  /* 0x0000001e331ed225 */ /* 0x000fe200078e0014 */
[----:B------:R-:W-:Y:S01]  /*1760*/  @!P0 IADD3.X R29, R34, R29, RZ, P6, !PT ;  /* 0x0000001d221d8210 */ /* 0x000fe200037fe4ff */
[----:B------:R-:W5:Y:S01]  /*1770*/  @!P0 LDG.E.64 R90, desc[UR22][R36.64] ;  /* 0x00000016245a8981 */ /* 0x000f62000c1e1b00 */
[----:B------:R-:W-:Y:S02]  /*1780*/  ISETP.GE.AND.EX P2, PT, R50, UR19, PT, P2 ;  /* 0x0000001332007c0c */ /* 0x000fe4000bf46320 */
[----:B------:R-:W-:Y:S02]  /*1790*/  @!P5 IADD3 R21, R31, R45, RZ ;  /* 0x0000002d1f15d210 */ /* 0x000fe40007ffe0ff */
[----:B------:R-:W-:-:S02]  /*17a0*/  ISETP.GT.U32.OR P2, PT, R0, 0x1df, P2 ;  /* 0x000001df0000780c */ /* 0x000fc40001744470 */
[C---:B------:R-:W-:Y:S02]  /*17b0*/  @!P5 SHF.L.U64.HI R44, R30.reuse, 0x2, R21 ;  /* 0x000000021e2cd819 */ /* 0x040fe40000010215 */
[----:B------:R-:W-:Y:S02]  /*17c0*/  CS2R R20, SRZ ;  /* 0x0000000000147805 */ /* 0x000fe4000001ff00 */
[----:B---3--:R-:W-:Y:S01]  /*17d0*/  @!P5 SHF.L.U32 R23, R30, 0x2, RZ ;  /* 0x000000021e17d819 */ /* 0x008fe200000006ff */
[----:B-1----:R-:W-:-:S03]  /*17e0*/  @!P3 IMAD R22, R48, R26, RZ ;  /* 0x0000001a3016b224 */ /* 0x002fc600078e02ff */
[----:B------:R1:W5:Y:S01]  /*17f0*/  @!P4 LDG.E.64 R20, desc[UR22][R42.64] ;  /* 0x000000162a14c981 */ /* 0x000362000c1e1b00 */
[----:B--2---:R-:W-:Y:S01]  /*1800*/  @!P5 IADD3 R34, P4, R23, R24, RZ ;  /* 0x000000181722d210 */ /* 0x004fe20007f9e0ff */
[----:B------:R-:W-:Y:S01]  /*1810*/  @!P3 IMAD R45, R35, R27, R22 ;  /* 0x0000001b232db224 */ /* 0x000fe200078e0216 */
[----:B----4-:R-:W-:Y:S02]  /*1820*/  @!P5 IADD3 R32, P6, R23, R32, RZ ;  /* 0x000000201720d210 */ /* 0x010fe40007fde0ff */
[----:B------:R-:W-:Y:S01]  /*1830*/  CS2R R22, SRZ ;  /* 0x0000000000167805 */ /* 0x000fe2000001ff00 */
[----:B------:R-:W2:Y:S01]  /*1840*/  @!P2 LDC.64 R30, c[0x0][0x288] ;  /* 0x0000a200ff1eab82 */ /* 0x000ea20000000a00 */
[----:B------:R-:W-:Y:S01]  /*1850*/  STL [R1+0xa0], R106 ;  /* 0x0000a06a01007387 */ /* 0x000fe20000100800 */
[----:B------:R-:W-:-:S03]  /*1860*/  IADD3 R38, R80, 0x1a0, RZ ;  /* 0x000001a050267810 */ /* 0x000fc60007ffe0ff */
[----:B------:R-:W-:Y:S01]  /*1870*/  STL [R1+0x9c], R107 ;  /* 0x00009c6b01007387 */ /* 0x000fe20000100800 */
[----:B------:R-:W-:Y:S02]  /*1880*/  IADD3 R48, R80, 0x1b0, RZ ;  /* 0x000001b050307810 */ /* 0x000fe40007ffe0ff */
[----:B-1----:R-:W1:Y:S01]  /*1890*/  @!P2 LDC.64 R42, c[0x0][0x230] ;  /* 0x00008c00ff2aab82 */ /* 0x002e620000000a00 */
[----:B------:R3:W5:Y:S01]  /*18a0*/  @!P0 LDG.E.64 R22, desc[UR22][R28.64] ;  /* 0x000000161c168981 */ /* 0x000762000c1e1b00 */
[----:B------:R-:W-:-:S06]  /*18b0*/  ISETP.GE.U32.AND P0, PT, R38, UR18, PT ;  /* 0x0000001226007c0c */ /* 0x000fcc000bf06070 */
[----:B------:R-:W4:Y:S01]  /*18c0*/  @!P2 LDC.64 R36, c[0x0][0x228] ;  /* 0x00008a00ff24ab82 */ /* 0x000f220000000a00 */
[----:B------:R-:W-:Y:S04]  /*18d0*/  STL.64 [R1+0xa8], R6 ;  /* 0x0000a80601007387 */ /* 0x000fe80000100a00 */
[----:B------:R-:W-:Y:S04]  /*18e0*/  STL.64 [R1+0xb0], R104 ;  /* 0x0000b06801007387 */ /* 0x000fe80000100a00 */
[----:B------:R0:W-:Y:S01]  /*18f0*/  STL.64 [R1+0xb8], R8 ;  /* 0x0000b80801007387 */ /* 0x0001e20000100a00 */
[----:B---3--:R-:W-:-:S02]  /*1900*/  @!P3 MOV R28, R2 ;  /* 0x00000002001cb202 */ /* 0x008fc40000000f00 */
[----:B------:R-:W-:Y:S02]  /*1910*/  @!P3 MOV R29, R5 ;  /* 0x00000005001db202 */ /* 0x000fe40000000f00 */
[----:B0-----:R-:W-:-:S04]  /*1920*/  SHF.R.S32.HI R8, RZ, 0x1f, R38 ;  /* 0x0000001fff087819 */ /* 0x001fc80000011426 */
[----:B------:R-:W-:-:S04]  /*1930*/  ISETP.GE.AND.EX P0, PT, R8, UR19, PT, P0 ;  /* 0x0000001308007c0c */ /* 0x000fc8000bf06300 */
[----:B------:R-:W-:Y:S01]  /*1940*/  ISETP.GT.U32.OR P0, PT, R0, 0x1df, P0 ;  /* 0x000001df0000780c */ /* 0x000fe20000704470 */
[----:B------:R-:W-:Y:S01]  /*1950*/  @!P3 IMAD.WIDE.U32 R26, R35, R26, R28 ;  /* 0x0000001a231ab225 */ /* 0x000fe200078e001c */
[----:B------:R-:W-:Y:S02]  /*1960*/  @!P5 IADD3.X R35, R44, R25, RZ, P4, !PT ;  /* 0x000000192c23d210 */ /* 0x000fe400027fe4ff */
[----:B------:R-:W-:Y:S02]  /*1970*/  ISETP.GE.U32.AND P4, PT, R48, UR18, PT ;  /* 0x0000001230007c0c */ /* 0x000fe4000bf86070 */
[----:B------:R-:W-:Y:S01]  /*1980*/  SHF.R.S32.HI R7, RZ, 0x1f, R48 ;  /* 0x0000001fff077819 */ /* 0x000fe20000011430 */
[----:B--2---:R-:W-:Y:S01]  /*1990*/  @!P2 IMAD R24, R50, R30, RZ ;  /* 0x0000001e3218a224 */ /* 0x004fe200078e02ff */
[----:B------:R-:W-:Y:S01]  /*19a0*/  @!P3 IADD3 R25, R27, R45, RZ ;  /* 0x0000002d1b19b210 */ /* 0x000fe20007ffe0ff */
[----:B------:R-:W5:Y:S01]  /*19b0*/  @!P5 LDG.E.64 R88, desc[UR22][R34.64] ;  /* 0x000000162258d981 */ /* 0x000f62000c1e1b00 */
[----:B------:R-:W-:-:S02]  /*19c0*/  @!P5 IADD3.X R33, R44, R33, RZ, P6, !PT ;  /* 0x000000212c21d210 */ /* 0x000fc400037fe4ff */
[----:B------:R-:W-:Y:S01]  /*19d0*/  ISETP.GE.AND.EX P4, PT, R7, UR19, PT, P4 ;  /* 0x0000001307007c0c */ /* 0x000fe2000bf86340 */
[----:B------:R-:W0:Y:S01]  /*19e0*/  @!P3 LDC.64 R44, c[0x0][0x228] ;  /* 0x00008a00ff2cbb82 */ /* 0x000e220000000a00 */
[----:B------:R-:W-:Y:S01]  /*19f0*/  @!P3 SHF.L.U64.HI R40, R26, 0x2, R25 ;  /* 0x000000021a28b819 */ /* 0x000fe20000010219 */
[----:B------:R-:W-:Y:S01]  /*1a00*/  @!P2 IMAD R51, R39, R31, R24 ;  /* 0x0000001f2733a224 */ /* 0x000fe200078e0218 */
[----:B------:R-:W-:Y:S02]  /*1a10*/  ISETP.GT.U32.OR P4, PT, R0, 0x1df, P4 ;  /* 0x000001df0000780c */ /* 0x000fe40002784470 */
[----:B------:R-:W-:-:S03]  /*1a20*/  CS2R R24, SRZ ;  /* 0x0000000000187805 */ /* 0x000fc6000001ff00 */
[----:B------:R-:W2:Y:S03]  /*1a30*/  @!P0 LDC.64 R28, c[0x0][0x288] ;  /* 0x0000a200ff1c8b82 */ /* 0x000ea60000000a00 */
[----:B------:R3:W5:Y:S01]  /*1a40*/  @!P5 LDG.E.64 R24, desc[UR22][R32.64] ;  /* 0x000000162018d981 */ /* 0x000762000c1e1b00 */
[----:B------:R-:W-:Y:S02]  /*1a50*/  @!P3 SHF.L.U32 R41, R26, 0x2, RZ ;  /* 0x000000021a29b819 */ /* 0x000fe400000006ff */
[----:B------:R-:W-:Y:S02]  /*1a60*/  IADD3 R49, R80, 0x1c0, RZ ;  /* 0x000001c050317810 */ /* 0x000fe40007ffe0ff */
[----:B------:R-:W1:Y:S01]  /*1a70*/  @!P4 LDC.64 R26, c[0x0][0x288] ;  /* 0x0000a200ff1acb82 */ /* 0x000e620000000a00 */
[----:B---3--:R-:W-:Y:S02]  /*1a80*/  @!P2 MOV R32, R2 ;  /* 0x000000020020a202 */ /* 0x008fe40000000f00 */
[----:B------:R-:W-:-:S05]  /*1a90*/  @!P2 MOV R33, R5 ;  /* 0x000000050021a202 */ /* 0x000fca0000000f00 */
[----:B------:R-:W3:Y:S01]  /*1aa0*/  @!P0 LDC.64 R34, c[0x0][0x228] ;  /* 0x00008a00ff228b82 */ /* 0x000ee20000000a00 */
[----:B------:R-:W-:Y:S01]  /*1ab0*/  @!P2 IMAD.WIDE.U32 R30, R39, R30, R32 ;  /* 0x0000001e271ea225 */ /* 0x000fe200078e0020 */
[----:B------:R-:W-:Y:S02]  /*1ac0*/  @!P3 IADD3 R46, P6, R41, R46, RZ ;  /* 0x0000002e292eb210 */ /* 0x000fe40007fde0ff */
[----:B------:R-:W-:Y:S02]  /*1ad0*/  ISETP.GE.U32.AND P5, PT, R49, UR18, PT ;  /* 0x0000001231007c0c */ /* 0x000fe4000bfa6070 */
[----:B------:R-:W-:Y:S02]  /*1ae0*/  SHF.R.S32.HI R6, RZ, 0x1f, R49 ;  /* 0x0000001fff067819 */ /* 0x000fe40000011431 */
[----:B------:R-:W3:Y:S01]  /*1af0*/  @!P0 LDC.64 R32, c[0x0][0x230] ;  /* 0x00008c00ff208b82 */ /* 0x000ee20000000a00 */
[----:B------:R-:W-:Y:S02]  /*1b00*/  @!P2 IADD3 R31, R31, R51, RZ ;  /* 0x000000331f1fa210 */ /* 0x000fe40007ffe0ff */
[----:B------:R-:W-:-:S02]  /*1b10*/  @!P3 IADD3.X R47, R40, R47, RZ, P6, !PT ;  /* 0x0000002f282fb210 */ /* 0x000fc400037fe4ff */
[----:B------:R-:W-:Y:S02]  /*1b20*/  ISETP.GE.AND.EX P5, PT, R6, UR19, PT, P5 ;  /* 0x0000001306007c0c */ /* 0x000fe4000bfa6350 */
[----:B0-----:R-:W-:Y:S01]  /*1b30*/  @!P3 IADD3 R44, P6, R41, R44, RZ ;  /* 0x0000002c292cb210 */ /* 0x001fe20007fde0ff */
[----:B--2---:R-:W-:Y:S01]  /*1b40*/  @!P0 IMAD R41, R8, R28, RZ ;  /* 0x0000001c08298224 */ /* 0x004fe200078e02ff */
[C---:B------:R-:W-:Y:S01]  /*1b50*/  @!P2 SHF.L.U32 R39, R30.reuse, 0x2, RZ ;  /* 0x000000021e27a819 */ /* 0x040fe200000006ff */
[----:B-1----:R-:W-:Y:S01]  /*1b60*/  @!P4 IMAD R52, R7, R26, RZ ;  /* 0x0000001a0734c224 */ /* 0x002fe200078e02ff */
[----:B------:R-:W-:Y:S01]  /*1b70*/  @!P2 SHF.L.U64.HI R50, R30, 0x2, R31 ;  /* 0x000000021e32a819 */ /* 0x000fe2000001021f */
[----:B------:R-:W5:Y:S01]  /*1b80*/  @!P3 LDG.E.64 R86, desc[UR22][R46.64] ;  /* 0x000000162e56b981 */ /* 0x000f62000c1e1b00 */
[----:B------:R-:W-:Y:S02]  /*1b90*/  @!P0 MOV R30, R2 ;  /* 0x00000002001e8202 */ /* 0x000fe40000000f00 */
[----:B------:R-:W-:Y:S01]  /*1ba0*/  @!P0 MOV R31, R5 ;  /* 0x00000005001f8202 */ /* 0x000fe20000000f00 */
[----:B------:R-:W-:Y:S01]  /*1bb0*/  @!P0 IMAD R51, R38, R29, R41 ;  /* 0x0000001d26338224 */ /* 0x000fe200078e0229 */
[----:B------:R-:W-:-:S02]  /*1bc0*/  ISETP.GT.U32.OR P5, PT, R0, 0x1df, P5 ;  /* 0x000001df0000780c */ /* 0x000fc40002fa4470 */
[----:B------:R-:W-:Y:S01]  /*1bd0*/  @!P3 IADD3.X R45, R40, R45, RZ, P6, !PT ;  /* 0x0000002d282db210 */ /* 0x000fe200037fe4ff */
[----:B------:R-:W-:Y:S01]  /*1be0*/  @!P0 IMAD.WIDE.U32 R28, R38, R28, R30 ;  /* 0x0000001c261c8225 */ /* 0x000fe200078e001e */
[C---:B------:R-:W-:Y:S01]  /*1bf0*/  @!P2 IADD3 R42, P6, R39.reuse, R42, RZ ;  /* 0x0000002a272aa210 */ /* 0x040fe20007fde0ff */
[----:B------:R-:W0:Y:S03]  /*1c00*/  @!P4 LDC.64 R40, c[0x0][0x230] ;  /* 0x00008c00ff28cb82 */ /* 0x000e260000000a00 */
[C---:B------:R-:W-:Y:S02]  /*1c10*/  @!P2 IADD3.X R43, R50.reuse, R43, RZ, P6, !PT ;  /* 0x0000002b322ba210 */ /* 0x040fe400037fe4ff */
[----:B----4-:R-:W-:Y:S02]  /*1c20*/  @!P2 IADD3 R36, P6, R39, R36, RZ ;  /* 0x000000242724a210 */ /* 0x010fe40007fde0ff */
[----:B------:R-:W-:Y:S01]  /*1c30*/  @!P0 IADD3 R29, R29, R51, RZ ;  /* 0x000000331d1d8210 */ /* 0x000fe20007ffe0ff */
[----:B------:R-:W1:Y:S01]  /*1c40*/  @!P4 LDC.64 R38, c[0x0][0x228] ;  /* 0x00008a00ff26cb82 */ /* 0x000e620000000a00 */
[----:B------:R-:W-:Y:S01]  /*1c50*/  @!P2 IADD3.X R37, R50, R37, RZ, P6, !PT ;  /* 0x000000253225a210 */ /* 0x000fe200037fe4ff */
[----:B------:R-:W-:Y:S01]  /*1c60*/  @!P4 IMAD R53, R48, R27, R52 ;  /* 0x0000001b3035c224 */ /* 0x000fe200078e0234 */
[C---:B------:R-:W-:Y:S01]  /*1c70*/  @!P0 SHF.L.U32 R51, R28.reuse, 0x2, RZ ;  /* 0x000000021c338819 */ /* 0x040fe200000006ff */
[----:B------:R2:W5:Y:S01]  /*1c80*/  @!P2 LDG.E.64 R84, desc[UR22][R42.64] ;  /* 0x000000162a54a981 */ /* 0x000562000c1e1b00 */
[----:B------:R-:W-:-:S02]  /*1c90*/  @!P0 SHF.L.U64.HI R50, R28, 0x2, R29 ;  /* 0x000000021c328819 */ /* 0x000fc4000001021d */
[----:B------:R-:W-:Y:S01]  /*1ca0*/  @!P4 MOV R28, R2 ;  /* 0x00000002001cc202 */ /* 0x000fe20000000f00 */
[----:B------:R-:W4:Y:S01]  /*1cb0*/  @!P5 LDC.64 R30, c[0x0][0x288] ;  /* 0x0000a200ff1edb82 */ /* 0x000f220000000a00 */
[----:B------:R-:W-:Y:S02]  /*1cc0*/  @!P4 MOV R29, R5 ;  /* 0x00000005001dc202 */ /* 0x000fe40000000f00 */
[----:B---3--:R-:W-:Y:S01]  /*1cd0*/  @!P0 IADD3 R32, P6, R51, R32, RZ ;  /* 0x0000002033208210 */ /* 0x008fe20007fde0ff */
[----:B------:R-:W-:-:S03]  /*1ce0*/  @!P4 IMAD.WIDE.U32 R26, R48, R26, R28 ;  /* 0x0000001a301ac225 */ /* 0x000fc600078e001c */
[----:B------:R-:W-:Y:S01]  /*1cf0*/  @!P0 IADD3.X R33, R50, R33, RZ, P6, !PT ;  /* 0x0000002132218210 */ /* 0x000fe200037fe4ff */
[----:B--2---:R-:W2:Y:S01]  /*1d00*/  @!P5 LDC.64 R42, c[0x0][0x228] ;  /* 0x00008a00ff2adb82 */ /* 0x004ea20000000a00 */
[----:B------:R-:W-:Y:S02]  /*1d10*/  @!P0 IADD3 R34, P6, R51, R34, RZ ;  /* 0x0000002233228210 */ /* 0x000fe40007fde0ff */
[----:B------:R-:W-:Y:S01]  /*1d20*/  @!P4 IADD3 R29, R27, R53, RZ ;  /* 0x000000351b1dc210 */ /* 0x000fe20007ffe0ff */
[----:B------:R3:W5:Y:S01]  /*1d30*/  @!P0 LDG.E.64 R82, desc[UR22][R32.64] ;  /* 0x0000001620528981 */ /* 0x000762000c1e1b00 */
[----:B------:R-:W-:Y:S02]  /*1d40*/  @!P4 SHF.L.U32 R27, R26, 0x2, RZ ;  /* 0x000000021a1bc819 */ /* 0x000fe400000006ff */
[----:B------:R-:W-:Y:S02]  /*1d50*/  @!P0 IADD3.X R35, R50, R35, RZ, P6, !PT ;  /* 0x0000002332238210 */ /* 0x000fe400037fe4ff */
[----:B------:R-:W-:-:S02]  /*1d60*/  @!P4 SHF.L.U64.HI R26, R26, 0x2, R29 ;  /* 0x000000021a1ac819 */ /* 0x000fc4000001021d */
[----:B0-----:R-:W-:-:S04]  /*1d70*/  @!P4 IADD3 R40, P6, R27, R40, RZ ;  /* 0x000000281b28c210 */ /* 0x001fc80007fde0ff */
[----:B------:R-:W-:Y:S02]  /*1d80*/  @!P4 IADD3.X R41, R26, R41, RZ, P6, !PT ;  /* 0x000000291a29c210 */ /* 0x000fe400037fe4ff */
[----:B-1----:R-:W-:Y:S01]  /*1d90*/  @!P4 IADD3 R38, P6, R27, R38, RZ ;  /* 0x000000261b26c210 */ /* 0x002fe20007fde0ff */
[----:B----4-:R-:W-:Y:S01]  /*1da0*/  @!P5 IMAD R28, R6, R30, RZ ;  /* 0x0000001e061cd224 */ /* 0x010fe200078e02ff */
[----:B------:R-:W-:Y:S02]  /*1db0*/  @!P5 MOV R27, R5 ;  /* 0x00000005001bd202 */ /* 0x000fe40000000f00 */
[----:B------:R-:W-:Y:S02]  /*1dc0*/  IADD3 R48, R80, 0x1e0, RZ ;  /* 0x000001e050307810 */ /* 0x000fe40007ffe0ff */
[----:B---3--:R-:W-:Y:S02]  /*1dd0*/  CS2R R32, SRZ ;  /* 0x0000000000207805 */ /* 0x008fe4000001ff00 */
[----:B------:R-:W-:Y:S01]  /*1de0*/  @!P4 IADD3.X R39, R26, R39, RZ, P6, !PT ;  /* 0x000000271a27c210 */ /* 0x000fe200037fe4ff */
[----:B------:R-:W5:Y:S01]  /*1df0*/  @!P4 LDG.E.64 R78, desc[UR22][R40.64] ;  /* 0x00000016284ec981 */ /* 0x000f62000c1e1b00 */
[----:B------:R-:W-:Y:S01]  /*1e00*/  @!P5 MOV R26, R2 ;  /* 0x00000002001ad202 */ /* 0x000fe20000000f00 */
[C---:B------:R-:W-:Y:S01]  /*1e10*/  @!P5 IMAD R51, R49.reuse, R31, R28 ;  /* 0x0000001f3133d224 */ /* 0x040fe200078e021c */
[----:B------:R-:W-:Y:S01]  /*1e20*/  SHF.R.S32.HI R8, RZ, 0x1f, R48 ;  /* 0x0000001fff087819 */ /* 0x000fe20000011430 */
[----:B------:R-:W5:Y:S02]  /*1e30*/  @!P4 LDG.E.64 R32, desc[UR22][R38.64] ;  /* 0x000000162620c981 */ /* 0x000f64000c1e1b00 */
[----:B------:R-:W-:Y:S01]  /*1e40*/  @!P5 IMAD.WIDE.U32 R30, R49, R30, R26 ;  /* 0x0000001e311ed225 */ /* 0x000fe200078e001a */
[----:B------:R-:W-:-:S02]  /*1e50*/  CS2R R26, SRZ ;  /* 0x00000000001a7805 */ /* 0x000fc4000001ff00 */
[----:B------:R-:W-:-:S04]  /*1e60*/  IADD3 R49, R80, 0x1d0, RZ ;  /* 0x000001d050317810 */ /* 0x000fc80007ffe0ff */
[----:B------:R-:W-:Y:S01]  /*1e70*/  SHF.R.S32.HI R6, RZ, 0x1f, R49 ;  /* 0x0000001fff067819 */ /* 0x000fe20000011431 */
[----:B------:R0:W5:Y:S01]  /*1e80*/  @!P3 LDG.E.64 R26, desc[UR22][R44.64] ;  /* 0x000000162c1ab981 */ /* 0x000162000c1e1b00 */
[----:B------:R-:W-:-:S04]  /*1e90*/  ISETP.GE.U32.AND P3, PT, R49, UR18, PT ;  /* 0x0000001231007c0c */ /* 0x000fc8000bf66070 */
[----:B------:R-:W-:-:S04]  /*1ea0*/  ISETP.GE.AND.EX P3, PT, R6, UR19, PT, P3 ;  /* 0x0000001306007c0c */ /* 0x000fc8000bf66330 */
[----:B------:R-:W-:Y:S02]  /*1eb0*/  ISETP.GT.U32.OR P3, PT, R0, 0x1df, P3 ;  /* 0x000001df0000780c */ /* 0x000fe40001f64470 */
[----:B------:R-:W-:Y:S02]  /*1ec0*/  @!P5 IADD3 R31, R31, R51, RZ ;  /* 0x000000331f1fd210 */ /* 0x000fe40007ffe0ff */
[C---:B------:R-:W-:Y:S02]  /*1ed0*/  @!P5 SHF.L.U32 R47, R30.reuse, 0x2, RZ ;  /* 0x000000021e2fd819 */ /* 0x040fe400000006ff */
[----:B------:R-:W-:Y:S02]  /*1ee0*/  @!P5 SHF.L.U64.HI R52, R30, 0x2, R31 ;  /* 0x000000021e34d819 */ /* 0x000fe4000001021f */
[----:B------:R-:W-:Y:S02]  /*1ef0*/  CS2R R30, SRZ ;  /* 0x00000000001e7805 */ /* 0x000fe4000001ff00 */
[----:B------:R-:W-:-:S02]  /*1f00*/  CS2R R28, SRZ ;  /* 0x00000000001c7805 */ /* 0x000fc4000001ff00 */
[----:B------:R-:W-:Y:S01]  /*1f10*/  IADD3 R51, R80, 0x170, RZ ;  /* 0x0000017050337810 */ /* 0x000fe20007ffe0ff */
[----:B0-----:R-:W0:Y:S01]  /*1f20*/  @!P3 LDC.64 R44, c[0x0][0x288] ;  /* 0x0000a200ff2cbb82 */ /* 0x001e220000000a00 */
[----:B------:R-:W5:Y:S02]  /*1f30*/  @!P0 LDG.E.64 R30, desc[UR22][R34.64] ;  /* 0x00000016221e8981 */ /* 0x000f64000c1e1b00 */
[----:B------:R-:W-:Y:S02]  /*1f40*/  ISETP.GE.U32.AND P0, PT, R51, UR18, PT ;  /* 0x0000001233007c0c */ /* 0x000fe4000bf06070 */
[----:B------:R-:W-:Y:S01]  /*1f50*/  SHF.R.S32.HI R7, RZ, 0x1f, R51 ;  /* 0x0000001fff077819 */ /* 0x000fe20000011433 */
[----:B------:R1:W5:Y:S01]  /*1f60*/  @!P2 LDG.E.64 R28, desc[UR22][R36.64] ;  /* 0x00000016241ca981 */ /* 0x000362000c1e1b00 */
[----:B------:R-:W-:Y:S02]  /*1f70*/  ISETP.GE.U32.AND P2, PT, R48, UR18, PT ;  /* 0x0000001230007c0c */ /* 0x000fe4000bf46070 */
[----:B------:R-:W-:Y:S01]  /*1f80*/  ISETP.GE.AND.EX P0, PT, R7, UR19, PT, P0 ;  /* 0x0000001307007c0c */ /* 0x000fe2000bf06300 */
[----:B------:R-:W3:Y:S01]  /*1f90*/  @!P3 LDC.64 R40, c[0x0][0x230] ;  /* 0x00008c00ff28bb82 */ /* 0x000ee20000000a00 */
[----:B------:R-:W-:-:S07]  /*1fa0*/  ISETP.GE.AND.EX P2, PT, R8, UR19, PT, P2 ;  /* 0x0000001308007c0c */ /* 0x000fce000bf46320 */
[----:B-1----:R-:W1:Y:S01]  /*1fb0*/  @!P5 LDC.64 R36, c[0x0][0x230] ;  /* 0x00008c00ff24db82 */ /* 0x002e620000000a00 */
[C---:B------:R-:W-:Y:S02]  /*1fc0*/  ISETP.GT.U32.OR P0, PT, R0.reuse, 0x1df, P0 ;  /* 0x000001df0000780c */ /* 0x040fe40000704470 */
[----:B------:R-:W-:Y:S01]  /*1fd0*/  ISETP.GT.U32.OR P2, PT, R0, 0x1df, P2 ;  /* 0x000001df0000780c */ /* 0x000fe20001744470 */
[----:B0-----:R-:W-:Y:S01]  /*1fe0*/  @!P3 IMAD R46, R6, R44, RZ ;  /* 0x0000002c062eb224 */ /* 0x001fe200078e02ff */
[----:B--2---:R-:W-:-:S03]  /*1ff0*/  @!P5 IADD3 R42, P6, R47, R42, RZ ;  /* 0x0000002a2f2ad210 */ /* 0x004fc60007fde0ff */
[----:B------:R-:W0:Y:S01]  /*2000*/  @!P3 LDC.64 R38, c[0x0][0x228] ;  /* 0x00008a00ff26bb82 */ /* 0x000e220000000a00 */
[----:B------:R-:W-:-:S07]  /*2010*/  @!P3 IMAD R53, R49, R45, R46 ;  /* 0x0000002d3135b224 */ /* 0x000fce00078e022e */
[----:B------:R-:W2:Y:S01]  /*2020*/  @!P0 LDC.64 R54, c[0x0][0x288] ;  /* 0x0000a200ff368b82 */ /* 0x000ea20000000a00 */
[----:B------:R-:W-:-:S07]  /*2030*/  @!P3 MOV R46, R2 ;  /* 0x00000002002eb202 */ /* 0x000fce0000000f00 */
[----:B------:R-:W4:Y:S01]  /*2040*/  @!P2 LDC.64 R34, c[0x0][0x288] ;  /* 0x0000a200ff22ab82 */ /* 0x000f220000000a00 */
[----:B-1----:R-:W-:Y:S02]  /*2050*/  @!P5 IADD3 R36, P4, R47, R36, RZ ;  /* 0x000000242f24d210 */ /* 0x002fe40007f9e0ff */
[----:B------:R-:W-:-:S03]  /*2060*/  @!P3 MOV R47, R5 ;  /* 0x00000005002fb202 */ /* 0x000fc60000000f00 */
[----:B------:R-:W-:Y:S01]  /*2070*/  @!P3 IMAD.WIDE.U32 R44, R49, R44, R46 ;  /* 0x0000002c312cb225 */ /* 0x000fe200078e002e */
[----:B------:R-:W-:-:S04]  /*2080*/  @!P5 IADD3.X R37, R52, R37, RZ, P4, !PT ;  /* 0x000000253425d210 */ /* 0x000fc800027fe4ff */
[----:B------:R-:W-:Y:S01]  /*2090*/  @!P3 IADD3 R45, R45, R53, RZ ;  /* 0x000000352d2db210 */ /* 0x000fe20007ffe0ff */
[----:B------:R1:W3:Y:S01]  /*20a0*/  @!P5 LDG.E.64 R58, desc[UR22][R36.64] ;  /* 0x00000016243ad981 */ /* 0x0002e2000c1e1b00 */
[----:B------:R-:W-:Y:S02]  /*20b0*/  @!P5 IADD3.X R43, R52, R43, RZ, P6, !PT ;  /* 0x0000002b342bd210 */ /* 0x000fe400037fe4ff */
[C---:B------:R-:W-:Y:S02]  /*20c0*/  @!P3 SHF.L.U32 R49, R44.reuse, 0x2, RZ ;  /* 0x000000022c31b819 */ /* 0x040fe400000006ff */
[----:B------:R-:W-:Y:S02]  /*20d0*/  @!P3 SHF.L.U64.HI R52, R44, 0x2, R45 ;  /* 0x000000022c34b819 */ /* 0x000fe4000001022d */
[----:B------:R-:W0:Y:S01]  /*20e0*/  @!P2 LDC.64 R44, c[0x0][0x230] ;  /* 0x00008c00ff2cab82 */ /* 0x000e220000000a00 */
[----:B--2---:R-:W-:Y:S01]  /*20f0*/  @!P0 IMAD R56, R7, R54, RZ ;  /* 0x0000003607388224 */ /* 0x004fe200078e02ff */
[----:B-1----:R-:W-:-:S02]  /*2100*/  @!P0 MOV R36, R2 ;  /* 0x0000000200248202 */ /* 0x002fc40000000f00 */
[----:B------:R-:W-:Y:S01]  /*2110*/  @!P0 MOV R37, R5 ;  /* 0x0000000500258202 */ /* 0x000fe20000000f00 */
[----:B----4-:R-:W-:Y:S02]  /*2120*/  @!P2 IMAD R46, R8, R34, RZ ;  /* 0x00000022082ea224 */ /* 0x010fe400078e02ff */
[C---:B------:R-:W-:Y:S02]  /*2130*/  @!P0 IMAD R57, R51.reuse, R55, R56 ;  /* 0x0000003733398224 */ /* 0x040fe400078e0238 */
[----:B------:R-:W-:Y:S01]  /*2140*/  @!P0 IMAD.WIDE.U32 R54, R51, R54, R36 ;  /* 0x0000003633368225 */ /* 0x000fe200078e0024 */
[----:B------:R-:W-:-:S03]  /*2150*/  @!P2 MOV R47, R5 ;  /* 0x00000005002fa202 */ /* 0x000fc60000000f00 */
[C---:B------:R-:W-:Y:S01]  /*2160*/  @!P2 IMAD R53, R48.reuse, R35, R46 ;  /* 0x000000233035a224 */ /* 0x040fe200078e022e */
[----:B------:R-:W-:Y:S02]  /*2170*/  @!P2 MOV R46, R2 ;  /* 0x00000002002ea202 */ /* 0x000fe40000000f00 */
[----:B---3--:R-:W-:Y:S02]  /*2180*/  @!P3 IADD3 R40, P6, R49, R40, RZ ;  /* 0x000000283128b210 */ /* 0x008fe40007fde0ff */
[----:B------:R-:W-:Y:S02]  /*2190*/  @!P0 IADD3 R37, R55, R57, RZ ;  /* 0x0000003937258210 */ /* 0x000fe40007ffe0ff */
[----:B------:R-:W-:Y:S01]  /*21a0*/  CS2R R56, SRZ ;  /* 0x0000000000387805 */ /* 0x000fe2000001ff00 */
[----:B------:R-:W-:Y:S01]  /*21b0*/  @!P2 IMAD.WIDE.U32 R34, R48, R34, R46 ;  /* 0x000000223022a225 */ /* 0x000fe200078e002e */
[----:B------:R-:W-:Y:S01]  /*21c0*/  @!P3 IADD3.X R41, R52, R41, RZ, P6, !PT ;  /* 0x000000293429b210 */ /* 0x000fe200037fe4ff */
[----:B------:R-:W1:Y:S01]  /*21d0*/  @!P2 LDC.64 R46, c[0x0][0x228] ;  /* 0x00008a00ff2eab82 */ /* 0x000e620000000a00 */
[----:B0-----:R-:W-:-:S02]  /*21e0*/  @!P3 IADD3 R38, P6, R49, R38, RZ ;  /* 0x000000263126b210 */ /* 0x001fc40007fde0ff */
[----:B------:R-:W-:Y:S01]  /*21f0*/  @!P2 IADD3 R35, R35, R53, RZ ;  /* 0x000000352323a210 */ /* 0x000fe20007ffe0ff */
[----:B------:R-:W2:Y:S01]  /*2200*/  @!P3 LDG.E.64 R56, desc[UR22][R40.64] ;  /* 0x000000162838b981 */ /* 0x000ea2000c1e1b00 */
[----:B------:R-:W-:Y:S02]  /*2210*/  @!P2 SHF.L.U32 R53, R34, 0x2, RZ ;  /* 0x000000022235a819 */ /* 0x000fe400000006ff */
[----:B------:R-:W-:Y:S02]  /*2220*/  @!P3 IADD3.X R39, R52, R39, RZ, P6, !PT ;  /* 0x000000273427b210 */ /* 0x000fe400037fe4ff */
[----:B------:R-:W-:Y:S02]  /*2230*/  @!P2 SHF.L.U64.HI R52, R34, 0x2, R35 ;  /* 0x000000022234a819 */ /* 0x000fe40000010223 */
[----:B------:R-:W-:-:S04]  /*2240*/  @!P2 IADD3 R44, P6, R53, R44, RZ ;  /* 0x0000002c352ca210 */ /* 0x000fc80007fde0ff */
[----:B------:R-:W-:-:S05]  /*2250*/  @!P2 IADD3.X R45, R52, R45, RZ, P6, !PT ;  /* 0x0000002d342da210 */ /* 0x000fca00037fe4ff */
[----:B------:R-:W3:Y:S01]  /*2260*/  @!P2 LDG.E.64 R60, desc[UR22][R44.64] ;  /* 0x000000162c3ca981 */ /* 0x000ee2000c1e1b00 */
[----:B------:R-:W-:-:S04]  /*2270*/  IADD3 R50, R80, 0x160, RZ ;  /* 0x0000016050327810 */ /* 0x000fc80007ffe0ff */
[----:B------:R-:W-:Y:S02]  /*2280*/  ISETP.GE.U32.AND P4, PT, R50, UR18, PT ;  /* 0x0000001232007c0c */ /* 0x000fe4000bf86070 */
[----:B------:R-:W-:Y:S02]  /*2290*/  SHF.R.S32.HI R6, RZ, 0x1f, R50 ;  /* 0x0000001fff067819 */ /* 0x000fe40000011432 */
[----:B------:R-:W-:Y:S02]  /*22a0*/  CS2R R34, SRZ ;  /* 0x0000000000227805 */ /* 0x000fe4000001ff00 */
[----:B------:R-:W-:Y:S02]  /*22b0*/  ISETP.GE.AND.EX P4, PT, R6, UR19, PT, P4 ;  /* 0x0000001306007c0c */ /* 0x000fe4000bf86340 */
[----:B------:R-:W-:Y:S02]  /*22c0*/  IADD3 R8, R80, 0x10, RZ ;  /* 0x0000001050087810 */ /* 0x000fe40007ffe0ff */
[----:B------:R0:W5:Y:S01]  /*22d0*/  @!P5 LDG.E.64 R34, desc[UR22][R42.64] ;  /* 0x000000162a22d981 */ /* 0x000162000c1e1b00 */
[----:B------:R-:W-:-:S02]  /*22e0*/  ISETP.GT.U32.OR P4, PT, R0, 0x1df, P4 ;  /* 0x000001df0000780c */ /* 0x000fc40002784470 */
[----:B------:R-:W-:Y:S02]  /*22f0*/  SHF.R.S32.HI R9, RZ, 0x1f, R8 ;  /* 0x0000001fff097819 */ /* 0x000fe40000011408 */
[----:B------:R-:W-:-:S04]  /*2300*/  ISETP.GE.U32.AND P5, PT, R8, UR18, PT ;  /* 0x0000001208007c0c */ /* 0x000fc8000bfa6070 */
[----:B------:R-:W-:Y:S01]  /*2310*/  ISETP.GE.AND.EX P5, PT, R9, UR19, PT, P5 ;  /* 0x0000001309007c0c */ /* 0x000fe2000bfa6350 */
[----:B0-----:R-:W0:Y:S03]  /*2320*/  @!P0 LDC.64 R42, c[0x0][0x228] ;  /* 0x00008a00ff2a8b82 */ /* 0x001e260000000a00 */
[----:B------:R-:W-:-:S05]  /*2330*/  ISETP.GT.U32.OR P5, PT, R0, 0x1df, P5 ;  /* 0x000001df0000780c */ /* 0x000fca0002fa4470 */
[----:B------:R-:W4:Y:S01]  /*2340*/  @!P4 LDC.64 R48, c[0x0][0x288] ;  /* 0x0000a200ff30cb82 */ /* 0x000f220000000a00 */
[----:B-1----:R-:W-:-:S04]  /*2350*/  @!P2 IADD3 R46, P6, R53, R46, RZ ;  /* 0x0000002e352ea210 */ /* 0x002fc80007fde0ff */
[----:B------:R-:W-:-:S03]  /*2360*/  @!P2 IADD3.X R47, R52, R47, RZ, P6, !PT ;  /* 0x0000002f342fa210 */ /* 0x000fc600037fe4ff */
[----:B------:R-:W1:Y:S01]  /*2370*/  @!P5 LDC.64 R40, c[0x0][0x288] ;  /* 0x0000a200ff28db82 */ /* 0x000e620000000a00 */
[C---:B------:R-:W-:Y:S02]  /*2380*/  @!P0 SHF.L.U32 R52, R54.reuse, 0x2, RZ ;  /* 0x0000000236348819 */ /* 0x040fe400000006ff */
[----:B------:R-:W-:Y:S02]  /*2390*/  @!P0 SHF.L.U64.HI R54, R54, 0x2, R37 ;  /* 0x0000000236368819 */ /* 0x000fe40000010225 */
[----:B------:R-:W-:Y:S01]  /*23a0*/  CS2R R36, SRZ ;  /* 0x0000000000247805 */ /* 0x000fe2000001ff00 */
[----:B------:R-:W-:Y:S02]  /*23b0*/  STL.64 [R1+0xc0], R102 ;  /* 0x0000c06601007387 */ /* 0x000fe40000100a00 */
[----:B------:R-:W3:Y:S03]  /*23c0*/  @!P5 LDC.64 R44, c[0x0][0x230] ;  /* 0x00008c00ff2cdb82 */ /* 0x000ee60000000a00 */
[----:B------:R4:W5:Y:S02]  /*23d0*/  @!P3 LDG.E.64 R36, desc[UR22][R38.64] ;  /* 0x000000162624b981 */ /* 0x000964000c1e1b00 */
[----:B----4-:R-:W-:Y:S01]  /*23e0*/  @!P4 IMAD R55, R6, R48, RZ ;  /* 0x000000300637c224 */ /* 0x010fe200078e02ff */
[----:B------:R-:W-:-:S02]  /*23f0*/  @!P4 MOV R38, R2 ;  /* 0x000000020026c202 */ /* 0x000fc40000000f00 */
[----:B------:R-:W-:Y:S01]  /*2400*/  @!P4 MOV R39, R5 ;  /* 0x000000050027c202 */ /* 0x000fe20000000f00 */
[C---:B------:R-:W-:Y:S02]  /*2410*/  @!P4 IMAD R55, R50.reuse, R49, R55 ;  /* 0x000000313237c224 */ /* 0x040fe400078e0237 */
[----:B------:R-:W-:Y:S01]  /*2420*/  @!P4 IMAD.WIDE.U32 R48, R50, R48, R38 ;  /* 0x000000303230c225 */ /* 0x000fe200078e0026 */
[----:B0-----:R-:W-:Y:S01]  /*2430*/  @!P0 IADD3 R42, P6, R52, R42, RZ ;  /* 0x0000002a342a8210 */ /* 0x001fe20007fde0ff */
[----:B------:R-:W0:Y:S03]  /*2440*/  @!P4 LDC.64 R50, c[0x0][0x230] ;  /* 0x00008c00ff32cb82 */ /* 0x000e260000000a00 */
[----:B------:R-:W-:Y:S01]  /*2450*/  @!P4 IADD3 R55, R49, R55, RZ ;  /* 0x000000373137c210 */ /* 0x000fe20007ffe0ff */
[----:B-1----:R-:W-:-:S03]  /*2460*/  @!P5 IMAD R49, R9, R40, RZ ;  /* 0x000000280931d224 */ /* 0x002fc600078e02ff */
[----:B------:R-:W-:Y:S01]  /*2470*/  @!P4 SHF.L.U64.HI R55, R48, 0x2, R55 ;  /* 0x000000023037c819 */ /* 0x000fe20000010237 */
[----:B------:R-:W-:Y:S01]  /*2480*/  @!P5 IMAD R41, R8, R41, R49 ;  /* 0x000000290829d224 */ /* 0x000fe200078e0231 */
[----:B------:R-:W-:Y:S02]  /*2490*/  @!P5 MOV R49, R5 ;  /* 0x000000050031d202 */ /* 0x000fe40000000f00 */
[----:B------:R-:W-:Y:S01]  /*24a0*/  @!P0 IADD3.X R43, R54, R43, RZ, P6, !PT ;  /* 0x0000002b362b8210 */ /* 0x000fe200037fe4ff */
[----:B------:R1:W-:Y:S01]  /*24b0*/  STL.64 [R1+0x48], R58 ;  /* 0x0000483a01007387 */ /* 0x0003e20000100a00 */
[----:B------:R-:W-:Y:S01]  /*24c0*/  IADD3 R6, R80, 0x20, RZ ;  /* 0x0000002050067810 */ /* 0x000fe20007ffe0ff */
[----:B-1----:R-:W1:Y:S02]  /*24d0*/  @!P0 LDC.64 R58, c[0x0][0x230] ;  /* 0x00008c00ff3a8b82 */ /* 0x002e640000000a00 */
[----:B--2---:R2:W-:Y:S06]  /*24e0*/  STL.64 [R1+0x60], R56 ;  /* 0x0000603801007387 */ /* 0x0045ec0000100a00 */
[----:B--2---:R-:W2:Y:S01]  /*24f0*/  @!P4 LDC.64 R56, c[0x0][0x228] ;  /* 0x00008a00ff38cb82 */ /* 0x004ea20000000a00 */
[----:B---3--:R3:W-:Y:S02]  /*2500*/  STL.64 [R1+0x90], R60 ;  /* 0x0000903c01007387 */ /* 0x0087e40000100a00 */
[----:B---3--:R-:W-:-:S02]  /*2510*/  @!P4 SHF.L.U32 R60, R48, 0x2, RZ ;  /* 0x00000002303cc819 */ /* 0x008fc400000006ff */
[----:B------:R-:W-:-:S05]  /*2520*/  @!P5 MOV R48, R2 ;  /* 0x000000020030d202 */ /* 0x000fca0000000f00 */
[----:B------:R-:W-:Y:S01]  /*2530*/  @!P5 IMAD.WIDE.U32 R48, R8, R40, R48 ;  /* 0x000000280830d225 */ /* 0x000fe200078e0030 */
[----:B--2---:R-:W-:-:S04]  /*2540*/  @!P4 IADD3 R56, P6, R60, R56, RZ ;  /* 0x000000383c38c210 */ /* 0x004fc80007fde0ff */
[----:B------:R-:W-:Y:S02]  /*2550*/  @!P5 IADD3 R41, R49, R41, RZ ;  /* 0x000000293129d210 */ /* 0x000fe40007ffe0ff */
[C---:B------:R-:W-:Y:S02]  /*2560*/  @!P5 SHF.L.U32 R40, R48.reuse, 0x2, RZ ;  /* 0x000000023028d819 */ /* 0x040fe400000006ff */
[----:B------:R-:W-:Y:S02]  /*2570*/  @!P4 IADD3.X R57, R55, R57, RZ, P6, !PT ;  /* 0x000000393739c210 */ /* 0x000fe400037fe4ff */
[----:B------:R-:W-:Y:S02]  /*2580*/  @!P5 SHF.L.U64.HI R48, R48, 0x2, R41 ;  /* 0x000000023030d819 */ /* 0x000fe40000010229 */
[----:B------:R-:W-:-:S04]  /*2590*/  @!P5 IADD3 R44, P6, R40, R44, RZ ;  /* 0x0000002c282cd210 */ /* 0x000fc80007fde0ff */
[----:B------:R-:W-:-:S05]  /*25a0*/  @!P5 IADD3.X R45, R48, R45, RZ, P6, !PT ;  /* 0x0000002d302dd210 */ /* 0x000fca00037fe4ff */
[----:B------:R-:W2:Y:S01]  /*25b0*/  @!P5 LDG.E.64 R70, desc[UR22][R44.64] ;  /* 0x000000162c46d981 */ /* 0x000ea2000c1e1b00 */
[----:B------:R-:W-:Y:S02]  /*25c0*/  SHF.R.S32.HI R7, RZ, 0x1f, R6 ;  /* 0x0000001fff077819 */ /* 0x000fe40000011406 */
[----:B------:R-:W-:-:S04]  /*25d0*/  ISETP.GE.U32.AND P3, PT, R6, UR18, PT ;  /* 0x0000001206007c0c */ /* 0x000fc8000bf66070 */
[----:B------:R-:W-:-:S04]  /*25e0*/  ISETP.GE.AND.EX P3, PT, R7, UR19, PT, P3 ;  /* 0x0000001307007c0c */ /* 0x000fc8000bf66330 */
[----:B------:R-:W-:Y:S02]  /*25f0*/  ISETP.GT.U32.OR P3, PT, R0, 0x1df, P3 ;  /* 0x000001df0000780c */ /* 0x000fe40001f64470 */
[----:B------:R-:W-:-:S06]  /*2600*/  CS2R R38, SRZ ;  /* 0x0000000000267805 */ /* 0x000fcc000001ff00 */
[----:B------:R3:W5:Y:S01]  /*2610*/  @!P2 LDG.E.64 R38, desc[UR22][R46.64] ;  /* 0x000000162e26a981 */ /* 0x000762000c1e1b00 */
[----:B-1----:R-:W-:Y:S02]  /*2620*/  @!P0 IADD3 R58, P2, R52, R58, RZ ;  /* 0x0000003a343a8210 */ /* 0x002fe40007f5e0ff */
[----:B------:R-:W1:Y:S08]  /*2630*/  @!P5 LDC.64 R52, c[0x0][0x228] ;  /* 0x00008a00ff34db82 */ /* 0x000e700000000a00 */
[----:B---3--:R-:W3:Y:S01]  /*2640*/  @!P3 LDC.64 R46, c[0x0][0x288] ;  /* 0x0000a200ff2ebb82 */ /* 0x008ee20000000a00 */
[----:B------:R-:W-:-:S02]  /*2650*/  @!P0 IADD3.X R59, R54, R59, RZ, P2, !PT ;  /* 0x0000003b363b8210 */ /* 0x000fc400017fe4ff */
[----:B0-----:R-:W-:Y:S02]  /*2660*/  @!P4 IADD3 R50, P2, R60, R50, RZ ;  /* 0x000000323c32c210 */ /* 0x001fe40007f5e0ff */
[----:B------:R-:W-:Y:S01]  /*2670*/  @!P3 MOV R41, R5 ;  /* 0x000000050029b202 */ /* 0x000fe20000000f00 */
[----:B------:R-:W5:Y:S01]  /*2680*/  @!P0 LDG.E.64 R62, desc[UR22][R58.64] ;  /* 0x000000163a3e8981 */ /* 0x000f62000c1e1b00 */
[----:B------:R-:W-:Y:S01]  /*2690*/  @!P4 IADD3.X R51, R55, R51, RZ, P2, !PT ;  /* 0x000000333733c210 */ /* 0x000fe200017fe4ff */
[----:B------:R-:W0:Y:S08]  /*26a0*/  @!P3 LDC.64 R66, c[0x0][0x228] ;  /* 0x00008a00ff42bb82 */ /* 0x000e300000000a00 */
[----:B------:R-:W4:Y:S01]  /*26b0*/  @!P3 LDC.64 R54, c[0x0][0x230] ;  /* 0x00008c00ff36bb82 */ /* 0x000f220000000a00 */
[----:B-1----:R-:W-:-:S02]  /*26c0*/  @!P5 IADD3 R52, P6, R40, R52, RZ ;  /* 0x000000342834d210 */ /* 0x002fc40007fde0ff */
[----:B------:R-:W-:Y:S01]  /*26d0*/  @!P3 MOV R40, R2 ;  /* 0x000000020028b202 */ /* 0x000fe20000000f00 */
[----:B---3--:R-:W-:-:S04]  /*26e0*/  @!P3 IMAD R60, R7, R46, RZ ;  /* 0x0000002e073cb224 */ /* 0x008fc800078e02ff */
[C---:B------:R-:W-:Y:S02]  /*26f0*/  @!P3 IMAD R60, R6.reuse, R47, R60 ;  /* 0x0000002f063cb224 */ /* 0x040fe400078e023c */
[----:B------:R-:W-:Y:S01]  /*2700*/  @!P3 IMAD.WIDE.U32 R46, R6, R46, R40 ;  /* 0x0000002e062eb225 */ /* 0x000fe200078e0028 */
[----:B------:R-:W-:-:S04]  /*2710*/  @!P5 IADD3.X R53, R48, R53, RZ, P6, !PT ;  /* 0x000000353035d210 */ /* 0x000fc800037fe4ff */
[----:B------:R-:W-:Y:S02]  /*2720*/  @!P3 IADD3 R60, R47, R60, RZ ;  /* 0x0000003c2f3cb210 */ /* 0x000fe40007ffe0ff */
[C---:B------:R-:W-:Y:S02]  /*2730*/  @!P3 SHF.L.U32 R47, R46.reuse, 0x2, RZ ;  /* 0x000000022e2fb819 */ /* 0x040fe400000006ff */
[----:B------:R-:W-:Y:S02]  /*2740*/  @!P3 SHF.L.U64.HI R46, R46, 0x2, R60 ;  /* 0x000000022e2eb819 */ /* 0x000fe4000001023c */
[----:B----4-:R-:W-:-:S04]  /*2750*/  @!P3 IADD3 R54, P6, R47, R54, RZ ;  /* 0x000000362f36b210 */ /* 0x010fc80007fde0ff */
[----:B------:R-:W-:Y:S02]  /*2760*/  @!P3 IADD3.X R55, R46, R55, RZ, P6, !PT ;  /* 0x000000372e37b210 */ /* 0x000fe400037fe4ff */
[----:B------:R-:W-:-:S04]  /*2770*/  IADD3 R9, R80, 0x30, RZ ;  /* 0x0000003050097810 */ /* 0x000fc80007ffe0ff */
[----:B------:R-:W-:Y:S02]  /*2780*/  SHF.R.S32.HI R64, RZ, 0x1f, R9 ;  /* 0x0000001fff407819 */ /* 0x000fe40000011409 */
[----:B------:R-:W-:Y:S01]  /*2790*/  ISETP.GE.U32.AND P2, PT, R9, UR18, PT ;  /* 0x0000001209007c0c */ /* 0x000fe2000bf46070 */
[----:B--2---:R1:W-:Y:S02]  /*27a0*/  STL.64 [R1+0x8], R70 ;  /* 0x0000084601007387 */ /* 0x0043e40000100a00 */
[----:B-1----:R-:W-:-:S06]  /*27b0*/  CS2R R70, SRZ ;  /* 0x0000000000467805 */ /* 0x002fcc000001ff00 */
[----:B------:R-:W2:Y:S01]  /*27c0*/  @!P3 LDG.E.64 R70, desc[UR22][R54.64] ;  /* 0x000000163646b981 */ /* 0x000ea2000c1e1b00 */
[----:B------:R-:W-:-:S04]  /*27d0*/  ISETP.GE.AND.EX P2, PT, R64, UR19, PT, P2 ;  /* 0x0000001340007c0c */ /* 0x000fc8000bf46320 */
[----:B------:R-:W-:Y:S02]  /*27e0*/  ISETP.GT.U32.OR P2, PT, R0, 0x1df, P2 ;  /* 0x000001df0000780c */ /* 0x000fe40001744470 */
[----:B------:R-:W-:Y:S02]  /*27f0*/  CS2R R40, SRZ ;  /* 0x0000000000287805 */ /* 0x000fe4000001ff00 */
[----:B------:R-:W-:-:S04]  /*2800*/  IADD3 R7, R80, 0x40, RZ ;  /* 0x0000004050077810 */ /* 0x000fc80007ffe0ff */
[----:B------:R-:W-:Y:S01]  /*2810*/  SHF.R.S32.HI R8, RZ, 0x1f, R7 ;  /* 0x0000001fff087819 */ /* 0x000fe20000011407 */
[----:B------:R1:W5:Y:S01]  /*2820*/  @!P0 LDG.E.64 R40, desc[UR22][R42.64] ;  /* 0x000000162a288981 */ /* 0x000362000c1e1b00 */
[----:B------:R-:W-:-:S03]  /*2830*/  ISETP.GE.U32.AND P0, PT, R7, UR18, PT ;  /* 0x0000001207007c0c */ /* 0x000fc6000bf06070 */
[----:B------:R-:W3:Y:S01]  /*2840*/  @!P2 LDC.64 R48, c[0x0][0x288] ;  /* 0x0000a200ff30ab82 */ /* 0x000ee20000000a00 */
[----:B------:R-:W-:-:S04]  /*2850*/  ISETP.GE.AND.EX P0, PT, R8, UR19, PT, P0 ;  /* 0x0000001308007c0c */ /* 0x000fc8000bf06300 */
[----:B------:R-:W-:Y:S02]  /*2860*/  ISETP.GT.U32.OR P0, PT, R0, 0x1df, P0 ;  /* 0x000001df0000780c */ /* 0x000fe40000704470 */
[----:B-1----:R-:W-:Y:S02]  /*2870*/  CS2R R42, SRZ ;  /* 0x00000000002a7805 */ /* 0x002fe4000001ff00 */
[----:B------:R-:W-:Y:S01]  /*2880*/  CS2R R60, SRZ ;  /* 0x00000000003c7805 */ /* 0x000fe2000001ff00 */
[----:B------:R-:W1:Y:S03]  /*2890*/  @!P2 LDC.64 R58, c[0x0][0x230] ;  /* 0x00008c00ff3aab82 */ /* 0x000e660000000a00 */
[----:B------:R-:W5:Y:S04]  /*28a0*/  @!P4 LDG.E.64 R42, desc[UR22][R56.64] ;  /* 0x00000016382ac981 */ /* 0x000f68000c1e1b00 */
[----:B------:R3:W5:Y:S01]  /*28b0*/  @!P4 LDG.E.64 R60, desc[UR22][R50.64] ;  /* 0x00000016323cc981 */ /* 0x000762000c1e1b00 */
[----:B0-----:R-:W-:-:S02]  /*28c0*/  @!P3 IADD3 R66, P6, R47, R66, RZ ;  /* 0x000000422f42b210 */ /* 0x001fc40007fde0ff */
[----:B------:R-:W-:Y:S02]  /*28d0*/  CS2R R44, SRZ ;  /* 0x00000000002c7805 */ /* 0x000fe4000001ff00 */
[----:B------:R-:W-:Y:S01]  /*28e0*/  SHF.R.S32.HI R6, RZ, 0x1f, R68 ;  /* 0x0000001fff067819 */ /* 0x000fe20000011444 */
[----:B------:R-:W0:Y:S01]  /*28f0*/  @!P0 LDC.64 R72, c[0x0][0x230] ;  /* 0x00008c00ff488b82 */ /* 0x000e220000000a00 */
[----:B---3--:R-:W-:-:S07]  /*2900*/  @!P2 IMAD R50, R64, R48, RZ ;  /* 0x000000304032a224 */ /* 0x008fce00078e02ff */
[----:B------:R-:W3:Y:S01]  /*2910*/  @!P0 LDC.64 R56, c[0x0][0x288] ;  /* 0x0000a200ff388b82 */ /* 0x000ee20000000a00 */
[----:B------:R-:W-:Y:S01]  /*2920*/  @!P2 MOV R51, R5 ;  /* 0x000000050033a202 */ /* 0x000fe20000000f00 */
[----:B------:R-:W-:Y:S01]  /*2930*/  @!P2 IMAD R47, R9, R49, R50 ;  /* 0x00000031092fa224 */ /* 0x000fe200078e0232 */
[----:B------:R-:W-:Y:S01]  /*2940*/  @!P2 MOV R50, R2 ;  /* 0x000000020032a202 */ /* 0x000fe20000000f00 */
[----:B------:R3:W5:Y:S01]  /*2950*/  @!P5 LDG.E.64 R44, desc[UR22][R52.64] ;  /* 0x00000016342cd981 */ /* 0x000762000c1e1b00 */
[----:B------:R-:W-:-:S03]  /*2960*/  ISETP.GE.U32.AND P4, PT, R68, UR18, PT ;  /* 0x0000001244007c0c */ /* 0x000fc6000bf86070 */
[----:B------:R-:W4:Y:S01]  /*2970*/  @!P2 LDC.64 R64, c[0x0][0x228] ;  /* 0x00008a00ff40ab82 */ /* 0x000f220000000a00 */
[----:B------:R-:W-:Y:S01]  /*2980*/  ISETP.GE.AND.EX P4, PT, R6, UR19, PT, P4 ;  /* 0x0000001306007c0c */ /* 0x000fe2000bf86340 */
[----:B------:R-:W-:-:S03]  /*2990*/  @!P2 IMAD.WIDE.U32 R48, R9, R48, R50 ;  /* 0x000000300930a225 */ /* 0x000fc600078e0032 */
[----:B------:R-:W-:Y:S02]  /*29a0*/  ISETP.GT.U32.OR P4, PT, R0, 0x1df, P4 ;  /* 0x000001df0000780c */ /* 0x000fe40002784470 */
[----:B------:R-:W-:Y:S02]  /*29b0*/  @!P2 IADD3 R47, R49, R47, RZ ;  /* 0x0000002f312fa210 */ /* 0x000fe40007ffe0ff */
[----:B------:R-:W-:Y:S02]  /*29c0*/  SHF.R.S32.HI R76, RZ, 0x1f, R77 ;  /* 0x0000001fff4c7819 */ /* 0x000fe4000001144d */
[----:B------:R-:W-:Y:S02]  /*29d0*/  ISETP.GE.U32.AND P5, PT, R77, UR18, PT ;  /* 0x000000124d007c0c */ /* 0x000fe4000bfa6070 */
[----:B------:R-:W-:Y:S02]  /*29e0*/  @!P2 SHF.L.U32 R49, R48, 0x2, RZ ;  /* 0x000000023031a819 */ /* 0x000fe400000006ff */
[----:B------:R-:W-:-:S02]  /*29f0*/  @!P3 IADD3.X R67, R46, R67, RZ, P6, !PT ;  /* 0x000000432e43b210 */ /* 0x000fc400037fe4ff */
[----:B------:R-:W-:Y:S02]  /*2a00*/  @!P2 SHF.L.U64.HI R48, R48, 0x2, R47 ;  /* 0x000000023030a819 */ /* 0x000fe4000001022f */
[----:B------:R-:W-:Y:S02]  /*2a10*/  CS2R R46, SRZ ;  /* 0x00000000002e7805 */ /* 0x000fe4000001ff00 */
[----:B------:R-:W-:Y:S01]  /*2a20*/  ISETP.GE.AND.EX P5, PT, R76, UR19, PT, P5 ;  /* 0x000000134c007c0c */ /* 0x000fe2000bfa6350 */
[----:B---3--:R-:W-:Y:S01]  /*2a30*/  @!P0 IMAD R52, R8, R56, RZ ;  /* 0x0000003808348224 */ /* 0x008fe200078e02ff */
[----:B-1----:R-:W-:Y:S01]  /*2a40*/  @!P2 IADD3 R58, P6, R49, R58, RZ ;  /* 0x0000003a313aa210 */ /* 0x002fe20007fde0ff */
[----:B------:R-:W1:Y:S01]  /*2a50*/  @!P4 LDC.64 R50, c[0x0][0x288] ;  /* 0x0000a200ff32cb82 */ /* 0x000e620000000a00 */
[----:B------:R-:W-:Y:S01]  /*2a60*/  IADD3 R8, R80, 0x70, RZ ;  /* 0x0000007050087810 */ /* 0x000fe20007ffe0ff */
[----:B------:R3:W5:Y:S01]  /*2a70*/  @!P3 LDG.E.64 R46, desc[UR22][R66.64] ;  /* 0x00000016422eb981 */ /* 0x000762000c1e1b00 */
[----:B------:R-:W-:-:S02]  /*2a80*/  ISETP.GT.U32.OR P5, PT, R0, 0x1df, P5 ;  /* 0x000001df0000780c */ /* 0x000fc40002fa4470 */
[----:B----4-:R-:W-:Y:S01]  /*2a90*/  @!P2 IADD3 R64, P3, R49, R64, RZ ;  /* 0x000000403140a210 */ /* 0x010fe20007f7e0ff */
[----:B------:R-:W-:Y:S01]  /*2aa0*/  @!P0 IMAD R49, R7, R57, R52 ;  /* 0x0000003907318224 */ /* 0x000fe200078e0234 */
[----:B------:R-:W-:Y:S01]  /*2ab0*/  @!P2 IADD3.X R59, R48, R59, RZ, P6, !PT ;  /* 0x0000003b303ba210 */ /* 0x000fe200037fe4ff */
[----:B------:R-:W4:Y:S01]  /*2ac0*/  @!P4 LDC.64 R54, c[0x0][0x230] ;  /* 0x00008c00ff36cb82 */ /* 0x000f220000000a00 */
[----:B------:R-:W-:Y:S02]  /*2ad0*/  SHF.R.S32.HI R9, RZ, 0x1f, R8 ;  /* 0x0000001fff097819 */ /* 0x000fe40000011408 */
[----:B------:R-:W-:Y:S01]  /*2ae0*/  ISETP.GE.U32.AND P6, PT, R8, UR18, PT ;  /* 0x0000001208007c0c */ /* 0x000fe2000bfc6070 */
[----:B------:R0:W5:Y:S01]  /*2af0*/  @!P2 LDG.E.64 R124, desc[UR22][R58.64] ;  /* 0x000000163a7ca981 */ /* 0x000162000c1e1b00 */
[----:B------:R-:W-:Y:S02]  /*2b00*/  @!P0 MOV R52, R2 ;  /* 0x0000000200348202 */ /* 0x000fe40000000f00 */
[----:B------:R-:W-:Y:S01]  /*2b10*/  @!P0 MOV R53, R5 ;  /* 0x0000000500358202 */ /* 0x000fe20000000f00 */
[----:B------:R-:W4:Y:S01]  /*2b20*/  @!P5 LDC.64 R74, c[0x0][0x288] ;  /* 0x0000a200ff4adb82 */ /* 0x000f220000000a00 */
[----:B------:R-:W-:-:S02]  /*2b30*/  @!P2 IADD3.X R65, R48, R65, RZ, P3, !PT ;  /* 0x000000413041a210 */ /* 0x000fc40001ffe4ff */
[----:B------:R-:W-:Y:S01]  /*2b40*/  ISETP.GE.AND.EX P3, PT, R9, UR19, PT, P6 ;  /* 0x0000001309007c0c */ /* 0x000fe2000bf66360 */
[----:B------:R-:W-:-:S03]  /*2b50*/  @!P0 IMAD.WIDE.U32 R56, R7, R56, R52 ;  /* 0x0000003807388225 */ /* 0x000fc600078e0034 */
[----:B------:R-:W-:Y:S01]  /*2b60*/  ISETP.GT.U32.OR P3, PT, R0, 0x1df, P3 ;  /* 0x000001df0000780c */ /* 0x000fe20001f64470 */
[----:B------:R-:W4:Y:S01]  /*2b70*/  @!P0 LDC.64 R52, c[0x0][0x228] ;  /* 0x00008a00ff348b82 */ /* 0x000f220000000a00 */
[----:B------:R-:W-:Y:S02]  /*2b80*/  @!P0 IADD3 R49, R57, R49, RZ ;  /* 0x0000003139318210 */ /* 0x000fe40007ffe0ff */
[C---:B---3--:R-:W-:Y:S02]  /*2b90*/  @!P0 SHF.L.U32 R66, R56.reuse, 0x2, RZ ;  /* 0x0000000238428819 */ /* 0x048fe400000006ff */
[----:B------:R-:W-:Y:S02]  /*2ba0*/  @!P0 SHF.L.U64.HI R56, R56, 0x2, R49 ;  /* 0x0000000238388819 */ /* 0x000fe40000010231 */
[----:B------:R-:W-:Y:S01]  /*2bb0*/  CS2R R48, SRZ ;  /* 0x0000000000307805 */ /* 0x000fe2000001ff00 */
[----:B-1----:R-:W-:-:S04]  /*2bc0*/  @!P4 IMAD R57, R6, R50, RZ ;  /* 0x000000320639c224 */ /* 0x002fc800078e02ff */
[----:B0-----:R-:W0:Y:S01]  /*2bd0*/  @!P3 LDC.64 R58, c[0x0][0x288] ;  /* 0x0000a200ff3abb82 */ /* 0x001e220000000a00 */
[----:B------:R1:W5:Y:S01]  /*2be0*/  @!P2 LDG.E.64 R48, desc[UR22][R64.64] ;  /* 0x000000164030a981 */ /* 0x000362000c1e1b00 */
[----:B------:R-:W-:Y:S01]  /*2bf0*/  @!P4 IMAD R57, R68, R51, R57 ;  /* 0x000000334439c224 */ /* 0x000fe200078e0239 */
[----:B------:R-:W-:Y:S02]  /*2c00*/  @!P0 IADD3 R72, P6, R66, R72, RZ ;  /* 0x0000004842488210 */ /* 0x000fe40007fde0ff */
[----:B-1----:R-:W-:Y:S02]  /*2c10*/  @!P4 MOV R64, R2 ;  /* 0x000000020040c202 */ /* 0x002fe40000000f00 */
[----:B------:R-:W-:-:S03]  /*2c20*/  @!P4 MOV R65, R5 ;  /* 0x000000050041c202 */ /* 0x000fc60000000f00 */
[----:B------:R-:W-:-:S03]  /*2c30*/  @!P4 IMAD.WIDE.U32 R50, R68, R50, R64 ;  /* 0x000000324432c225 */ /* 0x000fc600078e0040 */
[----:B------:R-:W1:Y:S01]  /*2c40*/  @!P5 LDC.64 R64, c[0x0][0x230] ;  /* 0x00008c00ff40db82 */ /* 0x000e620000000a00 */
[----:B------:R-:W-:Y:S02]  /*2c50*/  @!P0 IADD3.X R73, R56, R73, RZ, P6, !PT ;  /* 0x0000004938498210 */ /* 0x000fe400037fe4ff */
[----:B----4-:R-:W-:Y:S02]  /*2c60*/  @!P0 IADD3 R52, P6, R66, R52, RZ ;  /* 0x0000003442348210 */ /* 0x010fe40007fde0ff */
[----:B------:R-:W-:Y:S01]  /*2c70*/  @!P4 IADD3 R57, R51, R57, RZ ;  /* 0x000000393339c210 */ /* 0x000fe20007ffe0ff */
[----:B------:R-:W-:Y:S01]  /*2c80*/  @!P5 IMAD R51, R76, R74, RZ ;  /* 0x0000004a4c33d224 */ /* 0x000fe200078e02ff */
[----:B------:R-:W-:Y:S01]  /*2c90*/  @!P5 MOV R66, R2 ;  /* 0x000000020042d202 */ /* 0x000fe20000000f00 */
[----:B------:R-:W3:Y:S01]  /*2ca0*/  @!P5 LDC.64 R68, c[0x0][0x228] ;  /* 0x00008a00ff44db82 */ /* 0x000ee20000000a00 */
[----:B------:R-:W-:Y:S01]  /*2cb0*/  @!P5 MOV R67, R5 ;  /* 0x000000050043d202 */ /* 0x000fe20000000f00 */
[----:B------:R-:W5:Y:S01]  /*2cc0*/  @!P0 LDG.E.64 R108, desc[UR22][R72.64] ;  /* 0x00000016486c8981 */ /* 0x000f62000c1e1b00 */
[----:B------:R-:W-:Y:S01]  /*2cd0*/  @!P4 SHF.L.U32 R76, R50, 0x2, RZ ;  /* 0x00000002324cc819 */ /* 0x000fe200000006ff */
[C---:B------:R-:W-:Y:S01]  /*2ce0*/  @!P5 IMAD R51, R77.reuse, R75, R51 ;  /* 0x0000004b4d33d224 */ /* 0x040fe200078e0233 */
[----:B------:R-:W-:Y:S01]  /*2cf0*/  @!P0 IADD3.X R53, R56, R53, RZ, P6, !PT ;  /* 0x0000003538358210 */ /* 0x000fe200037fe4ff */
[----:B------:R-:W-:Y:S01]  /*2d00*/  @!P5 IMAD.WIDE.U32 R74, R77, R74, R66 ;  /* 0x0000004a4d4ad225 */ /* 0x000fe200078e0042 */
[----:B------:R-:W-:Y:S01]  /*2d10*/  @!P4 SHF.L.U64.HI R50, R50, 0x2, R57 ;  /* 0x000000023232c819 */ /* 0x000fe20000010239 */
[----:B------:R-:W4:Y:S01]  /*2d20*/  @!P3 LDC.64 R66, c[0x0][0x228] ;  /* 0x00008a00ff42bb82 */ /* 0x000f220000000a00 */
[----:B------:R-:W-:-:S02]  /*2d30*/  @!P4 IADD3 R54, P6, R76, R54, RZ ;  /* 0x000000364c36c210 */ /* 0x000fc40007fde0ff */
[----:B------:R-:W-:Y:S02]  /*2d40*/  @!P5 IADD3 R81, R75, R51, RZ ;  /* 0x000000334b51d210 */ /* 0x000fe40007ffe0ff */
[----:B------:R-:W-:-:S03]  /*2d50*/  @!P4 IADD3.X R55, R50, R55, RZ, P6, !PT ;  /* 0x000000373237c210 */ /* 0x000fc600037fe4ff */
[----:B------:R-:W4:Y:S01]  /*2d60*/  @!P3 LDC.64 R56, c[0x0][0x230] ;  /* 0x00008c00ff38bb82 */ /* 0x000f220000000a00 */
[----:B0-----:R-:W-:Y:S01]  /*2d70*/  @!P3 IMAD R75, R9, R58, RZ ;  /* 0x0000003a094bb224 */ /* 0x001fe200078e02ff */
[----:B------:R-:W-:Y:S01]  /*2d80*/  @!P5 SHF.L.U32 R51, R74, 0x2, RZ ;  /* 0x000000024a33d819 */ /* 0x000fe200000006ff */
[----:B------:R0:W5:Y:S02]  /*2d90*/  @!P4 LDG.E.64 R110, desc[UR22][R54.64] ;  /* 0x00000016366ec981 */ /* 0x000164000c1e1b00 */
[----:B------:R-:W-:Y:S01]  /*2da0*/  @!P3 IMAD R59, R8, R59, R75 ;  /* 0x0000003b083bb224 */ /* 0x000fe200078e024b */
[----:B------:R-:W-:Y:S02]  /*2db0*/  @!P3 MOV R75, R5 ;  /* 0x00000005004bb202 */ /* 0x000fe40000000f00 */
[----:B------:R-:W-:-:S04]  /*2dc0*/  IADD3 R6, R80, 0x80, RZ ;  /* 0x0000008050067810 */ /* 0x000fc80007ffe0ff */
[----:B------:R-:W-:Y:S02]  /*2dd0*/  SHF.R.S32.HI R7, RZ, 0x1f, R6 ;  /* 0x0000001fff077819 */ /* 0x000fe40000011406 */
[----:B------:R-:W-:-:S04]  /*2de0*/  ISETP.GE.U32.AND P2, PT, R6, UR18, PT ;  /* 0x0000001206007c0c */ /* 0x000fc8000bf46070 */
[----:B------:R-:W-:-:S04]  /*2df0*/  ISETP.GE.AND.EX P2, PT, R7, UR19, PT, P2 ;  /* 0x0000001307007c0c */ /* 0x000fc8000bf46320 */
[----:B------:R-:W-:Y:S02]  /*2e00*/  ISETP.GT.U32.OR P2, PT, R0, 0x1df, P2 ;  /* 0x000001df0000780c */ /* 0x000fe40001744470 */
[C---:B------:R-:W-:Y:S02]  /*2e10*/  IADD3 R103, R80.reuse, 0x90, RZ ;  /* 0x0000009050677810 */ /* 0x040fe40007ffe0ff */
[----:B0-----:R-:W-:Y:S02]  /*2e20*/  CS2R R54, SRZ ;  /* 0x0000000000367805 */ /* 0x001fe4000001ff00 */
[----:B------:R-:W-:-:S04]  /*2e30*/  IADD3 R106, R80, 0xa0, RZ ;  /* 0x000000a0506a7810 */ /* 0x000fc80007ffe0ff */
[----:B------:R-:W-:-:S03]  /*2e40*/  SHF.R.S32.HI R102, RZ, 0x1f, R106 ;  /* 0x0000001fff667819 */ /* 0x000fc6000001146a */
[----:B------:R-:W0:Y:S01]  /*2e50*/  @!P2 LDC.64 R72, c[0x0][0x228] ;  /* 0x00008a00ff48ab82 */ /* 0x000e220000000a00 */
[----:B------:R-:W-:Y:S01]  /*2e60*/  UIMAD.WIDE UR6, UR8, 0x8, UR6 ;  /* 0x00000008080678a5 */ /* 0x000fe2000f8e0206 */
[----:B--2---:R2:W-:Y:S06]  /*2e70*/  STL.64 [R1], R70 ;  /* 0x0000004601007387 */ /* 0x0045ec0000100a00 */
[----:B--2---:R-:W2:Y:S02]  /*2e80*/  @!P4 LDC.64 R70, c[0x0][0x228] ;  /* 0x00008a00ff46cb82 */ /* 0x004ea40000000a00 */
[----:B--2---:R-:W-:-:S06]  /*2e90*/  @!P4 IADD3 R70, P6, R76, R70, RZ ;  /* 0x000000464c46c210 */ /* 0x004fcc0007fde0ff */
[----:B------:R-:W2:Y:S01]  /*2ea0*/  @!P2 LDC.64 R76, c[0x0][0x288] ;  /* 0x0000a200ff4cab82 */ /* 0x000ea20000000a00 */
[----:B------:R-:W-:Y:S02]  /*2eb0*/  @!P4 IADD3.X R71, R50, R71, RZ, P6, !PT ;  /* 0x000000473247c210 */ /* 0x000fe400037fe4ff */
[----:B------:R-:W-:Y:S02]  /*2ec0*/  @!P5 SHF.L.U64.HI R50, R74, 0x2, R81 ;  /* 0x000000024a32d819 */ /* 0x000fe40000010251 */
[----:B------:R-:W-:Y:S02]  /*2ed0*/  @!P3 MOV R74, R2 ;  /* 0x00000002004ab202 */ /* 0x000fe40000000f00 */
[----:B-1----:R-:W-:-:S03]  /*2ee0*/  @!P5 IADD3 R64, P6, R51, R64, RZ ;  /* 0x000000403340d210 */ /* 0x002fc60007fde0ff */
[----:B------:R-:W-:Y:S01]  /*2ef0*/  @!P3 IMAD.WIDE.U32 R74, R8, R58, R74 ;  /* 0x0000003a084ab225 */ /* 0x000fe200078e004a */
[----:B------:R-:W-:Y:S02]  /*2f00*/  @!P5 IADD3.X R65, R50, R65, RZ, P6, !PT ;  /* 0x000000413241d210 */ /* 0x000fe400037fe4ff */
[----:B---3--:R-:W-:Y:S02]  /*2f10*/  @!P5 IADD3 R68, P6, R51, R68, RZ ;  /* 0x000000443344d210 */ /* 0x008fe40007fde0ff */
[----:B------:R-:W-:Y:S01]  /*2f20*/  @!P3 IADD3 R59, R75, R59, RZ ;  /* 0x0000003b4b3bb210 */ /* 0x000fe20007ffe0ff */
[----:B------:R-:W5:Y:S01]  /*2f30*/  @!P5 LDG.E.64 R112, desc[UR22][R64.64] ;  /* 0x000000164070d981 */ /* 0x000f62000c1e1b00 */
[----:B------:R-:W-:Y:S02]  /*2f40*/  @!P3 SHF.L.U32 R51, R74, 0x2, RZ ;  /* 0x000000024a33b819 */ /* 0x000fe400000006ff */
[----:B------:R-:W-:Y:S02]  /*2f50*/  @!P5 IADD3.X R69, R50, R69, RZ, P6, !PT ;  /* 0x000000453245d210 */ /* 0x000fe400037fe4ff */
[----:B------:R-:W-:-:S02]  /*2f60*/  @!P3 SHF.L.U64.HI R59, R74, 0x2, R59 ;  /* 0x000000024a3bb819 */ /* 0x000fc4000001023b */
[----:B----4-:R-:W-:Y:S01]  /*2f70*/  @!P3 IADD3 R56, P6, R51, R56, RZ ;  /* 0x000000383338b210 */ /* 0x010fe20007fde0ff */
[----:B------:R-:W5:Y:S03]  /*2f80*/  @!P5 LDG.E.64 R54, desc[UR22][R68.64] ;  /* 0x000000164436d981 */ /* 0x000f66000c1e1b00 */
[----:B------:R-:W-:Y:S02]  /*2f90*/  @!P3 IADD3.X R57, R59, R57, RZ, P6, !PT ;  /* 0x000000393b39b210 */ /* 0x000fe400037fe4ff */
[----:B------:R-:W-:Y:S02]  /*2fa0*/  @!P3 IADD3 R66, P6, R51, R66, RZ ;  /* 0x000000423342b210 */ /* 0x000fe40007fde0ff */
[----:B------:R-:W-:Y:S02]  /*2fb0*/  CS2R R50, SRZ ;  /* 0x0000000000327805 */ /* 0x000fe4000001ff00 */
[----:B------:R-:W-:-:S04]  /*2fc0*/  SHF.R.S32.HI R81, RZ, 0x1f, R103 ;  /* 0x0000001fff517819 */ /* 0x000fc80000011467 */
[----:B------:R1:W5:Y:S01]  /*2fd0*/  @!P0 LDG.E.64 R50, desc[UR22][R52.64] ;  /* 0x0000001634328981 */ /* 0x000362000c1e1b00 */
[----:B------:R-:W-:Y:S02]  /*2fe0*/  ISETP.GE.U32.AND P0, PT, R103, UR18, PT ;  /* 0x0000001267007c0c */ /* 0x000fe4000bf06070 */
[----:B-1----:R-:W-:Y:S02]  /*2ff0*/  CS2R R52, SRZ ;  /* 0x0000000000347805 */ /* 0x002fe4000001ff00 */
[----:B------:R-:W-:-:S04]  /*3000*/  ISETP.GE.AND.EX P0, PT, R81, UR19, PT, P0 ;  /* 0x0000001351007c0c */ /* 0x000fc8000bf06300 */
[----:B------:R1:W5:Y:S01]  /*3010*/  @!P4 LDG.E.64 R52, desc[UR22][R70.64] ;  /* 0x000000164634c981 */ /* 0x000362000c1e1b00 */
[----:B------:R-:W-:Y:S02]  /*3020*/  ISETP.GE.U32.AND P4, PT, R106, UR18, PT ;  /* 0x000000126a007c0c */ /* 0x000fe4000bf86070 */
[----:B------:R-:W-:Y:S02]  /*3030*/  ISETP.GT.U32.OR P0, PT, R0, 0x1df, P0 ;  /* 0x000001df0000780c */ /* 0x000fe40000704470 */
[----:B------:R-:W-:-:S04]  /*3040*/  ISETP.GE.AND.EX P5, PT, R102, UR19, PT, P4 ;  /* 0x0000001366007c0c */ /* 0x000fc8000bfa6340 */
[----:B------:R-:W-:Y:S01]  /*3050*/  ISETP.GT.U32.OR P5, PT, R0, 0x1df, P5 ;  /* 0x000001df0000780c */ /* 0x000fe20002fa4470 */
[----:B-1----:R-:W1:Y:S01]  /*3060*/  @!P2 LDC.64 R70, c[0x0][0x230] ;  /* 0x00008c00ff46ab82 */ /* 0x002e620000000a00 */
[----:B--2---:R-:W-:Y:S01]  /*3070*/  @!P2 IMAD R58, R7, R76, RZ ;  /* 0x0000004c073aa224 */ /* 0x004fe200078e02ff */
[----:B------:R-:W-:Y:S02]  /*3080*/  @!P2 MOV R74, R2 ;  /* 0x00000002004aa202 */ /* 0x000fe40000000f00 */
[----:B------:R-:W-:-:S04]  /*3090*/  @!P2 MOV R75, R5 ;  /* 0x00000005004ba202 */ /* 0x000fc80000000f00 */
[----:B------:R-:W2:Y:S01]  /*30a0*/  @!P0 LDC.64 R68, c[0x0][0x288] ;  /* 0x0000a200ff448b82 */ /* 0x000ea20000000a00 */
[C---:B------:R-:W-:Y:S02]  /*30b0*/  @!P2 IMAD R58, R6.reuse, R77, R58 ;  /* 0x0000004d063aa224 */ /* 0x040fe400078e023a */
[----:B------:R-:W-:-:S05]  /*30c0*/  @!P2 IMAD.WIDE.U32 R76, R6, R76, R74 ;  /* 0x0000004c064ca225 */ /* 0x000fca00078e004a */
[----:B------:R-:W3:Y:S01]  /*30d0*/  @!P5 LDC.64 R64, c[0x0][0x288] ;  /* 0x0000a200ff40db82 */ /* 0x000ee20000000a00 */
[----:B------:R-:W-:Y:S02]  /*30e0*/  @!P3 IADD3.X R67, R59, R67, RZ, P6, !PT ;  /* 0x000000433b43b210 */ /* 0x000fe400037fe4ff */
[----:B------:R-:W-:Y:S02]  /*30f0*/  @!P2 IADD3 R59, R77, R58, RZ ;  /* 0x0000003a4d3ba210 */ /* 0x000fe40007ffe0ff */
[C---:B------:R-:W-:Y:S02]  /*3100*/  @!P2 SHF.L.U32 R58, R76.reuse, 0x2, RZ ;  /* 0x000000024c3aa819 */ /* 0x040fe400000006ff */
[----:B------:R-:W-:Y:S02]  /*3110*/  @!P2 SHF.L.U64.HI R76, R76, 0x2, R59 ;  /* 0x000000024c4ca819 */ /* 0x000fe4000001023b */
[----:B------:R-:W-:Y:S02]  /*3120*/  CS2R R114, SRZ ;  /* 0x0000000000727805 */ /* 0x000fe4000001ff00 */
[----:B-1----:R-:W-:Y:S01]  /*3130*/  @!P2 IADD3 R70, P6, R58, R70, RZ ;  /* 0x000000463a46a210 */ /* 0x002fe20007fde0ff */
[----:B------:R-:W1:Y:S01]  /*3140*/  @!P0 LDC.64 R116, c[0x0][0x230] ;  /* 0x00008c00ff748b82 */ /* 0x000e620000000a00 */
[----:B------:R-:W-:-:S02]  /*3150*/  @!P0 MOV R59, R5 ;  /* 0x00000005003b8202 */ /* 0x000fc40000000f00 */
[----:B------:R-:W-:Y:S01]  /*3160*/  @!P2 IADD3.X R71, R76, R71, RZ, P6, !PT ;  /* 0x000000474c47a210 */ /* 0x000fe200037fe4ff */
[----:B------:R4:W5:Y:S01]  /*3170*/  @!P3 LDG.E.64 R114, desc[UR22][R56.64] ;  /* 0x000000163872b981 */ /* 0x000962000c1e1b00 */
[----:B0-----:R-:W-:Y:S01]  /*3180*/  @!P2 IADD3 R72, P6, R58, R72, RZ ;  /* 0x000000483a48a210 */ /* 0x001fe20007fde0ff */
[----:B--2---:R-:W-:Y:S01]  /*3190*/  @!P0 IMAD R81, R81, R68, RZ ;  /* 0x0000004451518224 */ /* 0x004fe200078e02ff */
[----:B------:R-:W-:Y:S02]  /*31a0*/  @!P0 MOV R58, R2 ;  /* 0x00000002003a8202 */ /* 0x000fe40000000f00 */
[----:B------:R-:W-:Y:S01]  /*31b0*/  MOV R104, R118 ;  /* 0x0000007600687202 */ /* 0x000fe20000000f00 */
[C---:B------:R-:W-:Y:S02]  /*31c0*/  @!P0 IMAD R81, R103.reuse, R69, R81 ;  /* 0x0000004567518224 */ /* 0x040fe400078e0251 */
[----:B------:R-:W-:Y:S01]  /*31d0*/  @!P0 IMAD.WIDE.U32 R68, R103, R68, R58 ;  /* 0x0000004467448225 */ /* 0x000fe200078e003a */
[----:B------:R-:W-:-:S02]  /*31e0*/  MOV R103, UR7 ;  /* 0x0000000700677c02 */ /* 0x000fc40008000f00 */
[----:B------:R-:W-:Y:S01]  /*31f0*/  IADD3 R8, R80, 0xb0, RZ ;  /* 0x000000b050087810 */ /* 0x000fe20007ffe0ff */
[----:B---3--:R-:W-:Y:S01]  /*3200*/  @!P5 IMAD R118, R102, R64, RZ ;  /* 0x000000406676d224 */ /* 0x008fe200078e02ff */
[----:B------:R-:W-:Y:S02]  /*3210*/  MOV R102, UR6 ;  /* 0x0000000600667c02 */ /* 0x000fe40008000f00 */
[----:B----4-:R-:W-:Y:S02]  /*3220*/  CS2R R56, SRZ ;  /* 0x0000000000387805 */ /* 0x010fe4000001ff00 */
[----:B------:R-:W-:Y:S01]  /*3230*/  IADD3 R6, R80, 0x1f0, RZ ;  /* 0x000001f050067810 */ /* 0x000fe20007ffe0ff */
[----:B------:R-:W0:Y:S01]  /*3240*/  @!P5 LDC.64 R58, c[0x0][0x230] ;  /* 0x00008c00ff3adb82 */ /* 0x000e220000000a00 */
[----:B------:R-:W2:Y:S01]  /*3250*/  LDG.E.64 R102, desc[UR22][R102.64] ;  /* 0x0000001666667981 */ /* 0x000ea2000c1e1b00 */
[----:B------:R-:W-:Y:S02]  /*3260*/  SHF.R.S32.HI R9, RZ, 0x1f, R8 ;  /* 0x0000001fff097819 */ /* 0x000fe40000011408 */
[----:B------:R-:W-:Y:S01]  /*3270*/  ISETP.GE.U32.AND P4, PT, R8, UR18, PT ;  /* 0x0000001208007c0c */ /* 0x000fe2000bf86070 */
[----:B------:R3:W5:Y:S03]  /*3280*/  @!P3 LDG.E.64 R56, desc[UR22][R66.64] ;  /* 0x000000164238b981 */ /* 0x000766000c1e1b00 */
[----:B------:R-:W-:-:S04]  /*3290*/  ISETP.GE.AND.EX P4, PT, R9, UR19, PT, P4 ;  /* 0x0000001309007c0c */ /* 0x000fc8000bf86340 */
[----:B------:R-:W-:Y:S02]  /*32a0*/  ISETP.GT.U32.OR P4, PT, R0, 0x1df, P4 ;  /* 0x000001df0000780c */ /* 0x000fe40002784470 */
[----:B------:R-:W-:Y:S01]  /*32b0*/  ISETP.GE.U32.AND P3, PT, R6, UR18, PT ;  /* 0x0000001206007c0c */ /* 0x000fe2000bf66070 */
[----:B---3--:R-:W3:Y:S01]  /*32c0*/  @!P0 LDC.64 R66, c[0x0][0x228] ;  /* 0x00008a00ff428b82 */ /* 0x008ee20000000a00 */
[----:B------:R-:W-:-:S04]  /*32d0*/  SHF.R.S32.HI R7, RZ, 0x1f, R6 ;  /* 0x0000001fff077819 */ /* 0x000fc80000011406 */
[----:B------:R-:W-:-:S05]  /*32e0*/  ISETP.GE.AND.EX P3, PT, R7, UR19, PT, P3 ;  /* 0x0000001307007c0c */ /* 0x000fca000bf66330 */
[----:B------:R-:W4:Y:S01]  /*32f0*/  @!P4 LDC.64 R74, c[0x0][0x288] ;  /* 0x0000a200ff4acb82 */ /* 0x000f220000000a00 */
[----:B------:R-:W-:Y:S02]  /*3300*/  ISETP.GT.U32.OR P3, PT, R0, 0x1df, P3 ;  /* 0x000001df0000780c */ /* 0x000fe40001f64470 */
[----:B------:R-:W-:Y:S02]  /*3310*/  @!P0 IADD3 R81, R69, R81, RZ ;  /* 0x0000005145518210 */ /* 0x000fe40007ffe0ff */
[----:B------:R-:W-:Y:S02]  /*3320*/  @!P2 IADD3.X R73, R76, R73, RZ, P6, !PT ;  /* 0x000000494c49a210 */ /* 0x000fe400037fe4ff */
[C---:B------:R-:W-:Y:S01]  /*3330*/  @!P0 SHF.L.U32 R122, R68.reuse, 0x2, RZ ;  /* 0x00000002447a8819 */ /* 0x040fe200000006ff */
[----:B------:R-:W0:Y:S01]  /*3340*/  @!P5 LDC.64 R76, c[0x0][0x228] ;  /* 0x00008a00ff4cdb82 */ /* 0x000e220000000a00 */
[----:B------:R-:W-:Y:S01]  /*3350*/  @!P0 SHF.L.U64.HI R81, R68, 0x2, R81 ;  /* 0x0000000244518819 */ /* 0x000fe20000010251 */
[----:B------:R-:W-:Y:S01]  /*3360*/  @!P5 IMAD R123, R106, R65, R118 ;  /* 0x000000416a7bd224 */ /* 0x000fe200078e0276 */
[----:B------:R-:W-:-:S05]  /*3370*/  MOV R105, R119 ;  /* 0x0000007700697202 */ /* 0x000fca0000000f00 */
[----:B------:R-:W0:Y:S01]  /*3380*/  @!P3 LDC.64 R68, c[0x0][0x288] ;  /* 0x0000a200ff44bb82 */ /* 0x000e220000000a00 */
[----:B------:R-:W-:Y:S02]  /*3390*/  @!P5 MOV R118, R2 ;  /* 0x000000020076d202 */ /* 0x000fe40000000f00 */
[----:B------:R-:W-:Y:S02]  /*33a0*/  @!P5 MOV R119, R5 ;  /* 0x000000050077d202 */ /* 0x000fe40000000f00 */
[----:B-1----:R-:W-:Y:S01]  /*33b0*/  @!P0 IADD3 R120, P6, R122, R116, RZ ;  /* 0x000000747a788210 */ /* 0x002fe20007fde0ff */
[----:B------:R-:W-:-:S03]  /*33c0*/  @!P5 IMAD.WIDE.U32 R64, R106, R64, R118 ;  /* 0x000000406a40d225 */ /* 0x000fc600078e0076 */
[----:B------:R-:W-:Y:S01]  /*33d0*/  @!P0 IADD3.X R121, R81, R117, RZ, P6, !PT ;  /* 0x0000007551798210 */ /* 0x000fe200037fe4ff */
[----:B----4-:R-:W-:Y:S01]  /*33e0*/  @!P4 IMAD R116, R9, R74, RZ ;  /* 0x0000004a0974c224 */ /* 0x010fe200078e02ff */
[----:B---3--:R-:W-:Y:S02]  /*33f0*/  @!P0 IADD3 R66, P6, R122, R66, RZ ;  /* 0x000000427a428210 */ /* 0x008fe40007fde0ff */
[----:B------:R-:W-:Y:S01]  /*3400*/  @!P5 IADD3 R65, R65, R123, RZ ;  /* 0x0000007b4141d210 */ /* 0x000fe20007ffe0ff */
[----:B------:R-:W-:Y:S01]  /*3410*/  @!P4 IMAD R118, R8, R75, R116 ;  /* 0x0000004b0876c224 */ /* 0x000fe200078e0274 */
[----:B------:R-:W-:Y:S02]  /*3420*/  @!P5 SHF.L.U32 R122, R64, 0x2, RZ ;  /* 0x00000002407ad819 */ /* 0x000fe400000006ff */
[----:B------:R-:W-:Y:S02]  /*3430*/  @!P4 MOV R116, R2 ;  /* 0x000000020074c202 */ /* 0x000fe40000000f00 */
[----:B------:R-:W-:-:S02]  /*3440*/  @!P4 MOV R117, R5 ;  /* 0x000000050075c202 */ /* 0x000fc40000000f00 */
[----:B------:R-:W-:Y:S02]  /*3450*/  @!P0 IADD3.X R67, R81, R67, RZ, P6, !PT ;  /* 0x0000004351438210 */ /* 0x000fe400037fe4ff */
[----:B------:R-:W-:Y:S01]  /*3460*/  @!P5 SHF.L.U64.HI R81, R64, 0x2, R65 ;  /* 0x000000024051d819 */ /* 0x000fe20000010241 */
[----:B------:R-:W-:Y:S01]  /*3470*/  @!P4 IMAD.WIDE.U32 R116, R8, R74, R116 ;  /* 0x0000004a0874c225 */ /* 0x000fe200078e0074 */
[----:B------:R-:W1:Y:S08]  /*3480*/  @!P4 LDC.64 R64, c[0x0][0x228] ;  /* 0x00008a00ff40cb82 */ /* 0x000e700000000a00 */
[----:B------:R-:W3:Y:S01]  /*3490*/  @!P4 LDC.64 R74, c[0x0][0x230] ;  /* 0x00008c00ff4acb82 */ /* 0x000ee20000000a00 */
[----:B--2---:R-:W-:-:S02]  /*34a0*/  MOV R106, R102 ;  /* 0x00000066006a7202 */ /* 0x004fc40000000f00 */
[C---:B0-----:R-:W-:Y:S02]  /*34b0*/  @!P5 IADD3 R102, P6, R122.reuse, R58, RZ ;  /* 0x0000003a7a66d210 */ /* 0x041fe40007fde0ff */
[----:B------:R-:W-:Y:S02]  /*34c0*/  MOV R107, R103 ;  /* 0x00000067006b7202 */ /* 0x000fe40000000f00 */
[----:B------:R-:W-:Y:S01]  /*34d0*/  @!P5 IADD3.X R103, R81, R59, RZ, P6, !PT ;  /* 0x0000003b5167d210 */ /* 0x000fe200037fe4ff */
[----:B------:R-:W-:Y:S01]  /*34e0*/  @!P3 IMAD R59, R7, R68, RZ ;  /* 0x00000044073bb224 */ /* 0x000fe200078e02ff */
[----:B------:R-:W-:Y:S02]  /*34f0*/  @!P5 IADD3 R122, P6, R122, R76, RZ ;  /* 0x0000004c7a7ad210 */ /* 0x000fe40007fde0ff */
[----:B------:R-:W-:Y:S02]  /*3500*/  @!P4 IADD3 R58, R117, R118, RZ ;  /* 0x00000076753ac210 */ /* 0x000fe40007ffe0ff */
[----:B------:R-:W-:Y:S01]  /*3510*/  @!P5 IADD3.X R123, R81, R77, RZ, P6, !PT ;  /* 0x0000004d517bd210 */ /* 0x000fe200037fe4ff */
[----:B------:R-:W-:Y:S01]  /*3520*/  @!P3 IMAD R81, R6, R69, R59 ;  /* 0x000000450651b224 */ /* 0x000fe200078e023b */
[----:B------:R-:W-:-:S02]  /*3530*/  @!P4 SHF.L.U64.HI R77, R116, 0x2, R58 ;  /* 0x00000002744dc819 */ /* 0x000fc4000001023a */
[----:B------:R-:W-:Y:S02]  /*3540*/  @!P3 MOV R58, R2 ;  /* 0x00000002003ab202 */ /* 0x000fe40000000f00 */
[----:B------:R-:W-:Y:S02]  /*3550*/  @!P3 MOV R59, R5 ;  /* 0x00000005003bb202 */ /* 0x000fe40000000f00 */
[----:B------:R-:W-:Y:S02]  /*3560*/  @!P4 SHF.L.U32 R76, R116, 0x2, RZ ;  /* 0x00000002744cc819 */ /* 0x000fe400000006ff */
[----:B------:R-:W-:Y:S01]  /*3570*/  CS2R R116, SRZ ;  /* 0x0000000000747805 */ /* 0x000fe2000001ff00 */
[----:B------:R-:W-:Y:S01]  /*3580*/  @!P3 IMAD.WIDE.U32 R68, R6, R68, R58 ;  /* 0x000000440644b225 */ /* 0x000fe200078e003a */
[----:B------:R-:W-:-:S04]  /*3590*/  CS2R R58, SRZ ;  /* 0x00000000003a7805 */ /* 0x000fc8000001ff00 */
[----:B------:R0:W5:Y:S04]  /*35a0*/  @!P2 LDG.E.64 R116, desc[UR22][R70.64] ;  /* 0x000000164674a981 */ /* 0x000168000c1e1b00 */
[----:B------:R2:W5:Y:S01]  /*35b0*/  @!P2 LDG.E.64 R58, desc[UR22][R72.64] ;  /* 0x00000016483aa981 */ /* 0x000562000c1e1b00 */
[----:B0-----:R-:W0:Y:S08]  /*35c0*/  @!P3 LDC.64 R70, c[0x0][0x230] ;  /* 0x00008c00ff46bb82 */ /* 0x001e300000000a00 */
[----:B--2---:R-:W2:Y:S01]  /*35d0*/  @!P3 LDC.64 R72, c[0x0][0x228] ;  /* 0x00008a00ff48bb82 */ /* 0x004ea20000000a00 */
[----:B---3--:R-:W-:-:S02]  /*35e0*/  @!P4 IADD3 R8, P2, R76, R74, RZ ;  /* 0x0000004a4c08c210 */ /* 0x008fc40007f5e0ff */
[----:B-1----:R-:W-:Y:S02]  /*35f0*/  @!P4 IADD3 R6, P6, R76, R64, RZ ;  /* 0x000000404c06c210 */ /* 0x002fe40007fde0ff */
[C---:B------:R-:W-:Y:S02]  /*3600*/  @!P4 IADD3.X R9, R77.reuse, R75, RZ, P2, !PT ;  /* 0x0000004b4d09c210 */ /* 0x040fe400017fe4ff */
[----:B------:R-:W-:Y:S02]  /*3610*/  @!P4 IADD3.X R7, R77, R65, RZ, P6, !PT ;  /* 0x000000414d07c210 */ /* 0x000fe400037fe4ff */
[----:B------:R-:W-:Y:S02]  /*3620*/  @!P3 IADD3 R77, R69, R81, RZ ;  /* 0x00000051454db210 */ /* 0x000fe40007ffe0ff */
[----:B------:R-:W-:Y:S02]  /*3630*/  CS2R R118, SRZ ;  /* 0x0000000000767805 */ /* 0x000fe4000001ff00 */
[----:B------:R-:W-:-:S02]  /*3640*/  CS2R R64, SRZ ;  /* 0x0000000000407805 */ /* 0x000fc4000001ff00 */
[C---:B------:R-:W-:Y:S02]  /*3650*/  @!P3 SHF.L.U64.HI R77, R68.reuse, 0x2, R77 ;  /* 0x00000002444db819 */ /* 0x040fe4000001024d */
[----:B------:R-:W-:Y:S01]  /*3660*/  @!P3 SHF.L.U32 R68, R68, 0x2, RZ ;  /* 0x000000024444b819 */ /* 0x000fe200000006ff */
[----:B------:R1:W5:Y:S04]  /*3670*/  @!P0 LDG.E.64 R118, desc[UR22][R120.64] ;  /* 0x0000001678768981 */ /* 0x000368000c1e1b00 */
[----:B------:R-:W5:Y:S01]  /*3680*/  @!P0 LDG.E.64 R64, desc[UR22][R66.64] ;  /* 0x0000001642408981 */ /* 0x000f62000c1e1b00 */
[----:B--2---:R-:W-:Y:S02]  /*3690*/  @!P3 IADD3 R76, P2, R68, R72, RZ ;  /* 0x00000048444cb210 */ /* 0x004fe40007f5e0ff */
[----:B-1----:R-:W-:-:S02]  /*36a0*/  MOV R120, R104 ;  /* 0x0000006800787202 */ /* 0x002fc40000000f00 */
[----:B0-----:R-:W-:Y:S02]  /*36b0*/  @!P3 IADD3 R104, P0, R68, R70, RZ ;  /* 0x000000464468b210 */ /* 0x001fe40007f1e0ff */
[----:B------:R-:W2:Y:S01]  /*36c0*/  LDL.LU.64 R68, [R1+0x38] ;  /* 0x0000380001447983 */ /* 0x000ea20000300a00 */
[----:B------:R-:W-:Y:S02]  /*36d0*/  MOV R121, R105 ;  /* 0x0000006900797202 */ /* 0x000fe40000000f00 */
[----:B------:R-:W-:Y:S02]  /*36e0*/  @!P3 IADD3.X R105, R77, R71, RZ, P0, !PT ;  /* 0x000000474d69b210 */ /* 0x000fe400007fe4ff */
[----:B------:R-:W-:Y:S02]  /*36f0*/  CS2R R70, SRZ ;  /* 0x0000000000467805 */ /* 0x000fe4000001ff00 */
[----:B------:R-:W-:-:S04]  /*3700*/  CS2R R74, SRZ ;  /* 0x00000000004a7805 */ /* 0x000fc8000001ff00 */
[----:B------:R0:W5:Y:S02]  /*3710*/  @!P4 LDG.E.64 R70, desc[UR22][R6.64] ;  /* 0x000000160646c981 */ /* 0x000164000c1e1b00 */
[----:B0-----:R-:W-:-:S06]  /*3720*/  CS2R R6, SRZ ;  /* 0x0000000000067805 */ /* 0x001fcc000001ff00 */
[----:B------:R-:W3:Y:S01]  /*3730*/  @!P3 LDG.E.64 R6, desc[UR22][R104.64] ;  /* 0x000000166806b981 */ /* 0x000ee2000c1e1b00 */
[----:B------:R-:W-:Y:S02]  /*3740*/  R2UR UR6, R106 ;  /* 0x000000006a0672ca */ /* 0x000fe400000e0000 */
[----:B------:R-:W-:Y:S02]  /*3750*/  @!P3 IADD3.X R77, R77, R73, RZ, P2, !PT ;  /* 0x000000494d4db210 */ /* 0x000fe400017fe4ff */
[----:B------:R-:W-:-:S06]  /*3760*/  CS2R R72, SRZ ;  /* 0x0000000000487805 */ /* 0x000fcc000001ff00 */
[----:B------:R0:W5:Y:S03]  /*3770*/  @!P3 LDG.E.64 R72, desc[UR22][R76.64] ;  /* 0x000000164c48b981 */ /* 0x000166000c1e1b00 */
[----:B0-----:R-:W-:-:S05]  /*3780*/  MOV R76, UR6 ;  /* 0x00000006004c7c02 */ /* 0x001fca0008000f00 */
[----:B------:R-:W-:-:S05]  /*3790*/  FFMA.FTZ R76, -R76, UR6, R107 ;  /* 0x000000064c4c7c23 */ /* 0x000fca000801016b */
[----:B------:R-:W-:Y:S01]  /*37a0*/  FSETP.GTU.FTZ.AND P0, PT, R76, RZ, PT ;  /* 0x000000ff4c00720b */ /* 0x000fe20003f1c000 */
[----:B--2---:R0:W2:-:S12]  /*37b0*/  @P1 LDG.E.64 R74, desc[UR22][R68.64] ;  /* 0x00000016444a1981 */ /* 0x004098000c1e1b00 */
[----:B------:R-:W-:Y:S01]  /*37c0*/  VOTEU.ANY UP0, P0 ;  /* 0x00000000003f7886 */ /* 0x000fe20000000100 */
[----:B------:R-:W-:-:S04]  /*37d0*/  PLOP3.LUT P0, PT, PT, PT, UP0, 0x80, 0x0 ;  /* 0x000000000000781c */ /* 0x000fc80003f0f008 */
[----:B------:R-:W-:-:S09]  /*37e0*/  @UP0 ULDC UR5, c[0x0][0x250] ;  /* 0x0000940000050ab9 */ /* 0x000fd20000000800 */
[----:B------:R-:W-:-:S06]  /*37f0*/  @P0 FADD.FTZ R76, R76, UR5 ;  /* 0x000000054c4c0e21 */ /* 0x000fcc0008010000 */
[----:B------:R-:W1:Y:S01]  /*3800*/  @P0 MUFU.RSQ R76, R76 ;  /* 0x0000004c004c0308 */ /* 0x000e620000001400 */
[----:B------:R-:W-:Y:S02]  /*3810*/  CS2R R66, SRZ ;  /* 0x0000000000427805 */ /* 0x000fe4000001ff00 */
[----:B0-----:R-:W-:-:S04]  /*3820*/  CS2R R68, SRZ ;  /* 0x0000000000447805 */ /* 0x001fc8000001ff00 */
[----:B------:R0:W5:Y:S04]  /*3830*/  @P1 LDG.E.64 R66, desc[UR22][R120.64] ;  /* 0x0000001678421981 */ /* 0x000168000c1e1b00 */
[----:B------:R4:W5:Y:S01]  /*3840*/  @!P5 LDG.E.64 R68, desc[UR22][R122.64] ;  /* 0x000000167a44d981 */ /* 0x000962000c1e1b00 */
[----:B0-----:R-:W-:Y:S02]  /*3850*/  CS2R R120, SRZ ;  /* 0x0000000000787805 */ /* 0x001fe4000001ff00 */
[----:B-1----:R-:W-:Y:S02]  /*3860*/  @P0 R2UR UR5, R76 ;  /* 0x000000004c0502ca */ /* 0x002fe400000e0000 */
[----:B------:R-:W-:Y:S02]  /*3870*/  ISETP.GT.U32.AND P0, PT, R0, 0x1df, PT ;  /* 0x000001df0000780c */ /* 0x000fe40003f04070 */
[----:B----4-:R-:W-:Y:S01]  /*3880*/  CS2R R122, SRZ ;  /* 0x00000000007a7805 */ /* 0x010fe2000001ff00 */
[----:B------:R0:W5:Y:S05]  /*3890*/  @!P5 LDG.E.64 R120, desc[UR22][R102.64] ;  /* 0x000000166678d981 */ /* 0x00016a000c1e1b00 */
[----:B------:R0:W5:Y:S01]  /*38a0*/  @!P4 LDG.E.64 R122, desc[UR22][R8.64] ;  /* 0x00000016087ac981 */ /* 0x000162000c1e1b00 */
[----:B------:R-:W-:-:S03]  /*38b0*/  UMOV UR26, 0x3f800000 ;  /* 0x3f800000001a7882 */ /* 0x000fc60000000000 */
[----:B------:R0:W5:Y:S04]  /*38c0*/  LDL.LU.64 R102, [R1+0xc0] ;  /* 0x0000c00001667983 */ /* 0x0001680000300a00 */
[----:B------:R0:W5:Y:S04]  /*38d0*/  LDL.LU.64 R8, [R1+0xb8] ;  /* 0x0000b80001087983 */ /* 0x0001680000300a00 */
[----:B------:R0:W5:Y:S01]  /*38e0*/  LDL.LU.64 R104, [R1+0xb0] ;  /* 0x0000b00001687983 */ /* 0x0001620000300a00 */
[----:B------:R-:W-:-:S03]  /*38f0*/  @UP0 UMOV UR26, UR5 ;  /* 0x00000005001a0c82 */ /* 0x000fc60008000000 */
[----:B---3--:R1:W-:Y:S01]  /*3900*/  STL.64 [R1+0x58], R6 ;  /* 0x0000580601007387 */ /* 0x0083e20000100a00 */
[----:B------:R-:W-:Y:S01]  /*3910*/  BSSY B0, `(.L_x_2256) ;  /* 0x000001b000007945 */ /* 0x000fe20003800000 */
[----:B------:R-:W-:Y:S02]  /*3920*/  ISETP.NE.AND P5, PT, RZ, UR25, PT ;  /* 0x00000019ff007c0c */ /* 0x000fe4000bfa5270 */
[----:B-1----:R0:W5:Y:S04]  /*3930*/  LDL.LU.64 R6, [R1+0xa8] ;  /* 0x0000a80001067983 */ /* 0x0021680000300a00 */
[----:B------:R0:W5:Y:S04]  /*3940*/  LDL.LU R106, [R1+0xa0] ;  /* 0x0000a000016a7983 */ /* 0x0001680000300800 */
[----:B------:R0:W5:Y:S01]  /*3950*/  LDL.LU R107, [R1+0x9c] ;  /* 0x00009c00016b7983 */ /* 0x0001620000300800 */
[----:B--2---:R-:W-:Y:S01]  /*3960*/  FADD.FTZ R76, R74, -UR6 ;  /* 0x800000064a4c7e21 */ /* 0x004fe20008010000 */
[----:B------:R-:W-:-:S04]  /*3970*/  FADD.FTZ R74, R75, -UR6 ;  /* 0x800000064b4a7e21 */ /* 0x000fc80008010000 */
[----:B------:R1:W-:Y:S04]  /*3980*/  STL [R1+0x20], R76 ;  /* 0x0000204c01007387 */ /* 0x0003e80000100800 */
[----:B------:R2:W-:Y:S01]  /*3990*/  STL [R1+0x1c], R74 ;  /* 0x00001c4a01007387 */ /* 0x0005e20000100800 */
[----:B-1----:R-:W-:Y:S02]  /*39a0*/  CS2R R76, SRZ ;  /* 0x00000000004c7805 */ /* 0x002fe4000001ff00 */
[----:B--2---:R-:W-:Y:S01]  /*39b0*/  CS2R R74, SRZ ;  /* 0x00000000004a7805 */ /* 0x004fe2000001ff00 */
[----:B0-----:R-:W-:Y:S06]  /*39c0*/  @P0 BRA `(.L_x_2257) ;  /* 0x00000000003c0947 */ /* 0x001fec0003800000 */
[----:B------:R-:W2:Y:S01]  /*39d0*/  LDL R81, [R1+0x8c] ;  /* 0x00008c0001517983 */ /* 0x000ea20000100800 */
[----:B------:R-:W-:-:S03]  /*39e0*/  ISETP.NE.AND P0, PT, RZ, UR25, PT ;  /* 0x00000019ff007c0c */ /* 0x000fc6000bf05270 */
[----:B------:R-:W-:Y:S04]  /*39f0*/  STL [R1+0xa8], R0 ;  /* 0x0000a80001007387 */ /* 0x000fe80000100800 */
[----:B------:R0:W-:Y:S06]  /*3a00*/  STL.64 [R1+0xa0], R2 ;  /* 0x0000a00201007387 */ /* 0x0001ec0000100a00 */
[----:B------:R-:W1:Y:S08]  /*3a10*/  @P0 LDC.64 R76, c[0x0][0x240] ;  /* 0x00009000ff4c0b82 */ /* 0x000e700000000a00 */
[----:B0-----:R-:W0:Y:S01]  /*3a20*/  LDC.64 R2, c[0x0][0x238] ;  /* 0x00008e00ff027b82 */ /* 0x001e220000000a00 */
[----:B--2---:R-:W-:-:S04]  /*3a30*/  IADD3 R81, R81, UR17, RZ ;  /* 0x0000001151517c10 */ /* 0x004fc8000fffe0ff */
[C---:B-1----:R-:W-:Y:S01]  /*3a40*/  @P0 LEA R76, P2, R81.reuse, R76, 0x2 ;  /* 0x0000004c514c0211 */ /* 0x042fe200078410ff */
[----:B0-----:R-:W-:Y:S01]  /*3a50*/  IMAD.WIDE R2, R81, 0x4, R2 ;  /* 0x0000000451027825 */ /* 0x001fe200078e0202 */
[----:B------:R-:W-:-:S04]  /*3a60*/  SHF.R.S32.HI R0, RZ, 0x1f, R81 ;  /* 0x0000001fff007819 */ /* 0x000fc80000011451 */
[----:B------:R-:W-:Y:S02]  /*3a70*/  @P0 LEA.HI.X R77, R81, R77, R0, 0x2, P2 ;  /* 0x0000004d514d0211 */ /* 0x000fe400010f1400 */
[----:B------:R0:W5:Y:S04]  /*3a80*/  LDL.LU R0, [R1+0xa8] ;  /* 0x0000a80001007983 */ /* 0x0001680000300800 */
[----:B------:R0:W5:Y:S04]  /*3a90*/  @P0 LDG.E.64 R74, desc[UR22][R76.64] ;  /* 0x000000164c4a0981 */ /* 0x000168000c1e1b00 */
[----:B------:R0:W5:Y:S04]  /*3aa0*/  LDG.E.64 R76, desc[UR22][R2.64] ;  /* 0x00000016024c7981 */ /* 0x000168000c1e1b00 */
[----:B------:R0:W5:Y:S02]  /*3ab0*/  LDL.LU.64 R2, [R1+0xa0] ;  /* 0x0000a00001027983 */ /* 0x0001640000300a00 */
.L_x_2257:
[----:B------:R-:W-:Y:S05]  /*3ac0*/  BSYNC B0 ;  /* 0x0000000000007941 */ /* 0x000fea0003800000 */
.L_x_2256:
[----:B-----5:R0:W-:Y:S04]  /*3ad0*/  STL [R1+0xa0], R2 ;  /* 0x0000a00201007387 */ /* 0x0201e80000100800 */
[----:B0-----:R-:W2:Y:S04]  /*3ae0*/  LDL.LU R2, [R1+0x20] ;  /* 0x0000200001027983 */ /* 0x001ea80000300800 */
[----:B------:R0:W-:Y:S04]  /*3af0*/  STL [R1+0x9c], R0 ;  /* 0x00009c0001007387 */ /* 0x0001e80000100800 */
[----:B0-----:R-:W3:Y:S01]  /*3b00*/  LDL.LU R0, [R1+0x1c] ;  /* 0x00001c0001007983 */ /* 0x001ee20000300800 */
[----:B------:R-:W-:-:S03]  /*3b10*/  MOV R81, R67 ;  /* 0x0000004300517202 */ /* 0x000fc60000000f00 */
[----:B------:R-:W-:Y:S01]  /*3b20*/  STL [R1+0x10], R66 ;  /* 0x0000104201007387 */ /* 0x000fe20000100800 */
[----:B--2---:R-:W-:-:S05]  /*3b30*/  FMUL.FTZ R2, R2, UR26 ;  /* 0x0000001a02027c20 */ /* 0x004fca0008410000 */
[----:B------:R0:W-:Y:S01]  /*3b40*/  STL [R1+0x6c], R2 ;  /* 0x00006c0201007387 */ /* 0x0001e20000100800 */
[----:B---3--:R-:W-:-:S03]  /*3b50*/  FMUL.FTZ R0, R0, UR26 ;  /* 0x0000001a00007c20 */ /* 0x008fc60008410000 */
[----:B0-----:R0:W5:Y:S04]  /*3b60*/  LDL.LU R2, [R1+0xa0] ;  /* 0x0000a00001027983 */ /* 0x0011680000300800 */
[----:B------:R1:W-:Y:S04]  /*3b70*/  STL [R1+0x70], R0 ;  /* 0x0000700001007387 */ /* 0x0003e80000100800 */
[----:B-1----:R0:W5:Y:S01]  /*3b80*/  LDL.LU R0, [R1+0x9c] ;  /* 0x00009c0001007983 */ /* 0x0021620000300800 */
[----:B------:R-:W-:Y:S05]  /*3b90*/  @!P5 BRA `(.L_x_2258) ;  /* 0x00000000006cd947 */ /* 0x000fea0003800000 */
[----:B------:R-:W2:Y:S04]  /*3ba0*/  LDL R81, [R1+0x6c] ;  /* 0x00006c0001517983 */ /* 0x000ea80000100800 */
[----:B------:R-:W-:Y:S04]  /*3bb0*/  STL [R1+0xa4], R3 ;  /* 0x0000a40301007387 */ /* 0x000fe80000100800 */
[----:B-----5:R1:W-:Y:S04]  /*3bc0*/  STL [R1+0xa0], R2 ;  /* 0x0000a00201007387 */ /* 0x0203e80000100800 */
[----:B-1----:R-:W3:Y:S04]  /*3bd0*/  LDL R2, [R1+0x70] ;  /* 0x0000700001027983 */ /* 0x002ee80000100800 */
[----:B------:R2:W-:Y:S02]  /*3be0*/  STL [R1+0x9c], R0 ;  /* 0x00009c0001007387 */ /* 0x0005e40000100800 */
[----:B--2---:R-:W-:-:S04]  /*3bf0*/  FFMA.FTZ R0, R81, R76, R74 ;  /* 0x0000004c51007223 */ /* 0x004fc8000001004a */
[----:B------:R-:W-:-:S06]  /*3c00*/  FMUL.FTZ R81, R0, -1.4426950216293334961 ;  /* 0xbfb8aa3b00517820 */ /* 0x000fcc0000410000 */
[----:B------:R-:W1:Y:S02]  /*3c10*/  MUFU.EX2 R81, R81 ;  /* 0x0000005100517308 */ /* 0x000e640000000800 */
[----:B-1----:R-:W-:-:S06]  /*3c20*/  FADD.FTZ R81, R81, 1 ;  /* 0x3f80000051517421 */ /* 0x002fcc0000010000 */
[----:B------:R-:W1:Y:S02]  /*3c30*/  MUFU.RCP R81, R81 ;  /* 0x0000005100517308 */ /* 0x000e640000001000 */
[----:B-1----:R-:W-:Y:S01]  /*3c40*/  FADD.FTZ R3, -R81, 1 ;  /* 0x3f80000051037421 */ /* 0x002fe20000010100 */
[----:B------:R-:W-:-:S03]  /*3c50*/  FMUL.FTZ R81, R66, R81 ;  /* 0x0000005142517220 */ /* 0x000fc60000410000 */
[----:B------:R-:W-:Y:S02]  /*3c60*/  FFMA.FTZ R0, R0, R3, 1 ;  /* 0x3f80000000007423 */ /* 0x000fe40000010003 */
[----:B------:R1:W5:Y:S02]  /*3c70*/  LDL.LU R3, [R1+0xa4] ;  /* 0x0000a40001037983 */ /* 0x0003640000300800 */
[----:B------:R-:W-:Y:S01]  /*3c80*/  FMUL.FTZ R81, R81, R0 ;  /* 0x0000000051517220 */ /* 0x000fe20000410000 */
[----:B---3--:R-:W-:-:S04]  /*3c90*/  FFMA.FTZ R0, R2, R77, R75 ;  /* 0x0000004d02007223 */ /* 0x008fc8000001004b */
[----:B------:R2:W-:Y:S02]  /*3ca0*/  STL [R1+0x10], R81 ;  /* 0x0000105101007387 */ /* 0x0005e40000100800 */
[----:B--2---:R-:W-:-:S06]  /*3cb0*/  FMUL.FTZ R81, R0, -1.4426950216293334961 ;  /* 0xbfb8aa3b00517820 */ /* 0x004fcc0000410000 */
[----:B------:R-:W2:Y:S02]  /*3cc0*/  MUFU.EX2 R81, R81 ;  /* 0x0000005100517308 */ /* 0x000ea40000000800 */
[----:B--2---:R-:W-:-:S06]  /*3cd0*/  FADD.FTZ R81, R81, 1 ;  /* 0x3f80000051517421 */ /* 0x004fcc0000010000 */
[----:B------:R-:W2:Y:S02]  /*3ce0*/  MUFU.RCP R81, R81 ;  /* 0x0000005100517308 */ /* 0x000ea40000001000 */
[----:B--2---:R-:W-:Y:S01]  /*3cf0*/  FADD.FTZ R2, -R81, 1 ;  /* 0x3f80000051027421 */ /* 0x004fe20000010100 */
[----:B------:R-:W-:-:S03]  /*3d00*/  FMUL.FTZ R81, R67, R81 ;  /* 0x0000005143517220 */ /* 0x000fc60000410000 */
[----:B------:R-:W-:Y:S02]  /*3d10*/  FFMA.FTZ R0, R0, R2, 1 ;  /* 0x3f80000000007423 */ /* 0x000fe40000010002 */
[----:B------:R1:W5:Y:S02]  /*3d20*/  LDL.LU R2, [R1+0xa0] ;  /* 0x0000a00001027983 */ /* 0x0003640000300800 */
[----:B------:R-:W-:Y:S02]  /*3d30*/  FMUL.FTZ R81, R81, R0 ;  /* 0x0000000051517220 */ /* 0x000fe40000410000 */
[----:B------:R1:W5:Y:S05]  /*3d40*/  LDL.LU R0, [R1+0x9c] ;  /* 0x00009c0001007983 */ /* 0x00036a0000300800 */
.L_x_2258:
[----:B------:R2:W-:Y:S04]  /*3d50*/  STL [R1+0xb0], R6 ;  /* 0x0000b00601007387 */ /* 0x0005e80000100800 */
[----:B--2---:R-:W2:Y:S04]  /*3d60*/  LDL R6, [R1+0x6c] ;  /* 0x00006c0001067983 */ /* 0x004ea80000100800 */
[----:B------:R3:W-:Y:S04]  /*3d70*/  STL [R1+0xac], R5 ;  /* 0x0000ac0501007387 */ /* 0x0007e80000100800 */
[----:B---3--:R-:W3:Y:S04]  /*3d80*/  LDL R5, [R1+0x70] ;  /* 0x0000700001057983 */ /* 0x008ee80000100800 */
[----:B------:R4:W-:Y:S04]  /*3d90*/  STL [R1+0xa8], R4 ;  /* 0x0000a80401007387 */ /* 0x0009e80000100800 */
[----:B----4-:R-:W4:Y:S04]  /*3da0*/  LDL R4, [R1+0x10] ;  /* 0x0000100001047983 */ /* 0x010f280000100800 */
[----:B-----5:R-:W-:Y:S04]  /*3db0*/  STL [R1+0xa4], R3 ;  /* 0x0000a40301007387 */ /* 0x020fe80000100800 */
[----:B------:R0:W-:Y:S04]  /*3dc0*/  STL [R1+0xa0], R2 ;  /* 0x0000a00201007387 */ /* 0x0001e80000100800 */
[----:B0-----:R-:W3:Y:S04]  /*3dd0*/  LDL.LU R2, [R1+0x8] ;  /* 0x0000080001027983 */ /* 0x001ee80000300800 */
[----:B------:R0:W-:Y:S04]  /*3de0*/  STL [R1+0x9c], R0 ;  /* 0x00009c0001007387 */ /* 0x0001e80000100800 */
[----:B0-----:R-:W3:Y:S01]  /*3df0*/  LDL.LU R0, [R1+0xc] ;  /* 0x00000c0001007983 */ /* 0x001ee20000300800 */
[----:B------:R-:W-:Y:S01]  /*3e00*/  FMUL.FTZ R3, R81, R77 ;  /* 0x0000004d51037220 */ /* 0x000fe20000410000 */
[----:B----4-:R-:W-:-:S04]  /*3e10*/  FMUL.FTZ R4, R4, R76 ;  /* 0x0000004c04047220 */ /* 0x010fc80000410000 */
[----:B--2---:R-:W-:Y:S01]  /*3e20*/  FFMA.FTZ R6, R6, R4, RZ ;  /* 0x0000000406067223 */ /* 0x004fe200000100ff */
[----:B------:R-:W-:-:S03]  /*3e30*/  FADD.FTZ R4, RZ, R4 ;  /* 0x00000004ff047221 */ /* 0x000fc60000010000 */
[----:B---3--:R-:W-:Y:S01]  /*3e40*/  FFMA.FTZ R5, R5, R3, R6 ;  /* 0x0000000305057223 */ /* 0x008fe20000010006 */
[----:B------:R-:W-:Y:S01]  /*3e50*/  FADD.FTZ R3, R3, R4 ;  /* 0x0000000403037221 */ /* 0x000fe20000010000 */
[----:B------:R0:W5:Y:S04]  /*3e60*/  LDL.LU R6, [R1+0xb0] ;  /* 0x0000b00001067983 */ /* 0x0001680000300800 */
[----:B------:R2:W-:Y:S01]  /*3e70*/  STL [R1+0x20], R5 ;  /* 0x0000200501007387 */ /* 0x0005e20000100800 */
[----:B------:R-:W-:-:S04]  /*3e80*/  FADD.FTZ R2, R2, -UR6 ;  /* 0x8000000602027e21 */ /* 0x000fc80008010000 */
[----:B------:R-:W-:Y:S01]  /*3e90*/  FMUL.FTZ R2, R2, UR26 ;  /* 0x0000001a02027c20 */ /* 0x000fe20008410000 */
[----:B--2---:R0:W5:Y:S04]  /*3ea0*/  LDL.LU R5, [R1+0xac] ;  /* 0x0000ac0001057983 */ /* 0x0041680000300800 */
[----:B------:R0:W5:Y:S01]  /*3eb0*/  LDL.LU R4, [R1+0xa8] ;  /* 0x0000a80001047983 */ /* 0x0001620000300800 */
[----:B------:R-:W-:-:S03]  /*3ec0*/  FADD.FTZ R0, R0, -UR6 ;  /* 0x8000000600007e21 */ /* 0x000fc60008010000 */
[----:B------:R2:W-:Y:S01]  /*3ed0*/  STL [R1+0x1c], R3 ;  /* 0x00001c0301007387 */ /* 0x0005e20000100800 */
[----:B------:R-:W-:-:S03]  /*3ee0*/  FMUL.FTZ R0, R0, UR26 ;  /* 0x0000001a00007c20 */ /* 0x000fc60008410000 */
[----:B--2---:R0:W5:Y:S04]  /*3ef0*/  LDL.LU R3, [R1+0xa4] ;  /* 0x0000a40001037983 */ /* 0x0041680000300800 */
[----:B------:R2:W-:Y:S04]  /*3f00*/  STL [R1+0x7c], R2 ;  /* 0x00007c0201007387 */ /* 0x0005e80000100800 */
[----:B--2---:R0:W5:Y:S04]  /*3f10*/  LDL.LU R2, [R1+0xa0] ;  /* 0x0000a00001027983 */ /* 0x0041680000300800 */
[----:B------:R2:W-:Y:S04]  /*3f20*/  STL [R1+0x88], R0 ;  /* 0x0000880001007387 */ /* 0x0005e80000100800 */
[----:B--2---:R0:W5:Y:S04]  /*3f30*/  LDL.LU R0, [R1+0x9c] ;  /* 0x00009c0001007983 */ /* 0x0041680000300800 */
[----:B------:R0:W-:Y:S04]  /*3f40*/  STL [R1+0xc], R44 ;  /* 0x00000c2c01007387 */ /* 0x0001e80000100800 */
[----:B------:R0:W-:Y:S01]  /*3f50*/  STL [R1+0x8], R45 ;  /* 0x0000082d01007387 */ /* 0x0001e20000100800 */
[----:B------:R-:W-:Y:S05]  /*3f60*/  @!P5 BRA `(.L_x_2259) ;  /* 0x000000000078d947 */ /* 0x000fea0003800000 */
[----:B-----5:R2:W-:Y:S04]  /*3f70*/  STL [R1+0xa8], R4 ;  /* 0x0000a80401007387 */ /* 0x0205e80000100800 */
[----:B--2---:R-:W2:Y:S04]  /*3f80*/  LDL R4, [R1+0x7c] ;  /* 0x00007c0001047983 */ /* 0x004ea80000100800 */
[----:B------:R3:W-:Y:S04]  /*3f90*/  STL [R1+0xa4], R3 ;  /* 0x0000a40301007387 */ /* 0x0007e80000100800 */
[----:B---3--:R-:W3:Y:S04]  /*3fa0*/  LDL R3, [R1+0x88] ;  /* 0x0000880001037983 */ /* 0x008ee80000100800 */
[----:B------:R2:W-:Y:S04]  /*3fb0*/  STL [R1+0xa0], R2 ;  /* 0x0000a00201007387 */ /* 0x0005e80000100800 */
[----:B------:R4:W-:Y:S01]  /*3fc0*/  STL [R1+0x9c], R0 ;  /* 0x00009c0001007387 */ /* 0x0009e20000100800 */
[----:B--2---:R-:W-:-:S04]  /*3fd0*/  FFMA.FTZ R2, R4, R76, R74 ;  /* 0x0000004c04027223 */ /* 0x004fc8000001004a */
[----:B----4-:R-:W-:-:S06]  /*3fe0*/  FMUL.FTZ R0, R2, -1.4426950216293334961 ;  /* 0xbfb8aa3b02007820 */ /* 0x010fcc0000410000 */
[----:B------:R-:W2:Y:S02]  /*3ff0*/  MUFU.EX2 R0, R0 ;  /* 0x0000000000007308 */ /* 0x000ea40000000800 */
[----:B--2---:R-:W-:-:S06]  /*4000*/  FADD.FTZ R0, R0, 1 ;  /* 0x3f80000000007421 */ /* 0x004fcc0000010000 */
[----:B------:R-:W2:Y:S02]  /*4010*/  MUFU.RCP R0, R0 ;  /* 0x0000000000007308 */ /* 0x000ea40000001000 */
[----:B--2---:R-:W-:Y:S01]  /*4020*/  FADD.FTZ R4, -R0, 1 ;  /* 0x3f80000000047421 */ /* 0x004fe20000010100 */
[----:B------:R-:W-:-:S03]  /*4030*/  FMUL.FTZ R0, R44, R0 ;  /* 0x000000002c007220 */ /* 0x000fc60000410000 */
[----:B------:R-:W-:Y:S02]  /*4040*/  FFMA.FTZ R2, R2, R4, 1 ;  /* 0x3f80000002027423 */ /* 0x000fe40000010004 */
[----:B------:R2:W5:Y:S02]  /*4050*/  LDL.LU R4, [R1+0xa8] ;  /* 0x0000a80001047983 */ /* 0x0005640000300800 */
[----:B------:R-:W-:Y:S01]  /*4060*/  FMUL.FTZ R0, R0, R2 ;  /* 0x0000000200007220 */ /* 0x000fe20000410000 */
[----:B---3--:R-:W-:-:S04]  /*4070*/  FFMA.FTZ R2, R3, R77, R75 ;  /* 0x0000004d03027223 */ /* 0x008fc8000001004b */
[----:B------:R3:W-:Y:S02]  /*4080*/  STL [R1+0xc], R0 ;  /* 0x00000c0001007387 */ /* 0x0007e40000100800 */
[----:B---3--:R-:W-:-:S06]  /*4090*/  FMUL.FTZ R0, R2, -1.4426950216293334961 ;  /* 0xbfb8aa3b02007820 */ /* 0x008fcc0000410000 */
[----:B------:R-:W3:Y:S02]  /*40a0*/  MUFU.EX2 R0, R0 ;  /* 0x0000000000007308 */ /* 0x000ee40000000800 */
[----:B---3--:R-:W-:-:S06]  /*40b0*/  FADD.FTZ R0, R0, 1 ;  /* 0x3f80000000007421 */ /* 0x008fcc0000010000 */
[----:B------:R-:W3:Y:S02]  /*40c0*/  MUFU.RCP R0, R0 ;  /* 0x0000000000007308 */ /* 0x000ee40000001000 */
[----:B---3--:R-:W-:Y:S01]  /*40d0*/  FADD.FTZ R3, -R0, 1 ;  /* 0x3f80000000037421 */ /* 0x008fe20000010100 */
[----:B------:R-:W-:-:S03]  /*40e0*/  FMUL.FTZ R0, R45, R0 ;  /* 0x000000002d007220 */ /* 0x000fc60000410000 */
[----:B------:R-:W-:Y:S02]  /*40f0*/  FFMA.FTZ R2, R2, R3, 1 ;  /* 0x3f80000002027423 */ /* 0x000fe40000010003 */
[----:B------:R2:W5:Y:S02]  /*4100*/  LDL.LU R3, [R1+0xa4] ;  /* 0x0000a40001037983 */ /* 0x0005640000300800 */
[----:B------:R-:W-:Y:S02]  /*4110*/  FMUL.FTZ R0, R0, R2 ;  /* 0x0000000200007220 */ /* 0x000fe40000410000 */
[----:B------:R2:W5:Y:S04]  /*4120*/  LDL.LU R2, [R1+0xa0] ;  /* 0x0000a00001027983 */ /* 0x0005680000300800 */
[----:B------:R3:W-:Y:S04]  /*4130*/  STL [R1+0x8], R0 ;  /* 0x0000080001007387 */ /* 0x0007e80000100800 */
[----:B---3--:R2:W5:Y:S02]  /*4140*/  LDL.LU R0, [R1+0x9c] ;  /* 0x00009c0001007983 */ /* 0x0085640000300800 */
.L_x_2259:
[----:B------:R3:W-:Y:S04]  /*4150*/  STL [R1+0xc4], R11 ;  /* 0x0000c40b01007387 */ /* 0x0007e80000100800 */
[----:B---3--:R-:W3:Y:S04]  /*4160*/  LDL R11, [R1+0x6c] ;  /* 0x00006c00010b7983 */ /* 0x008ee80000100800 */
[----:B------:R4:W-:Y:S04]  /*4170*/  STL [R1+0xc0], R10 ;  /* 0x0000c00a01007387 */ /* 0x0009e80000100800 */
[----:B----4-:R-:W4:Y:S04]  /*4180*/  LDL.LU R10, [R1+0xc] ;  /* 0x00000c00010a7983 */ /* 0x010f280000300800 */
[----:B------:R1:W-:Y:S04]  /*4190*/  STL [R1+0xbc], R9 ;  /* 0x0000bc0901007387 */ /* 0x0003e80000100800 */
[----:B-1----:R-:W3:Y:S04]  /*41a0*/  LDL.LU R9, [R1+0x10] ;  /* 0x0000100001097983 */ /* 0x002ee80000300800 */
[----:B------:R1:W-:Y:S04]  /*41b0*/  STL [R1+0xb8], R8 ;  /* 0x0000b80801007387 */ /* 0x0003e80000100800 */
[----:B-1----:R-:W2:Y:S04]  /*41c0*/  LDL.LU R8, [R1+0x20] ;  /* 0x0000200001087983 */ /* 0x002ea80000300800 */
[----:B------:R1:W-:Y:S04]  /*41d0*/  STL [R1+0xb4], R7 ;  /* 0x0000b40701007387 */ /* 0x0003e80000100800 */
[----:B-1----:R-:W2:Y:S04]  /*41e0*/  LDL R7, [R1+0x70] ;  /* 0x0000700001077983 */ /* 0x002ea80000100800 */
[----:B-----5:R1:W-:Y:S04]  /*41f0*/  STL [R1+0xb0], R6 ;  /* 0x0000b00601007387 */ /* 0x0203e80000100800 */
[----:B-1----:R-:W2:Y:S04]  /*4200*/  LDL.LU R6, [R1+0x8] ;  /* 0x0000080001067983 */ /* 0x002ea80000300800 */
[----:B------:R1:W-:Y:S04]  /*4210*/  STL [R1+0xac], R5 ;  /* 0x0000ac0501007387 */ /* 0x0003e80000100800 */
[----:B-1----:R-:W2:Y:S04]  /*4220*/  LDL.LU R5, [R1+0x1c] ;  /* 0x00001c0001057983 */ /* 0x002ea80000300800 */
[----:B------:R1:W-:Y:S04]  /*4230*/  STL [R1+0xa8], R4 ;  /* 0x0000a80401007387 */ /* 0x0003e80000100800 */
[----:B-1----:R-:W2:Y:S04]  /*4240*/  LDL R4, [R1+0x7c] ;  /* 0x00007c0001047983 */ /* 0x002ea80000100800 */
[----:B------:R1:W-:Y:S04]  /*4250*/  STL [R1+0xa4], R3 ;  /* 0x0000a40301007387 */ /* 0x0003e80000100800 */
[----:B-1----:R-:W2:Y:S04]  /*4260*/  LDL R3, [R1+0x88] ;  /* 0x0000880001037983 */ /* 0x002ea80000100800 */
[----:B------:R-:W-:Y:S04]  /*4270*/  STL [R1+0xa0], R2 ;  /* 0x0000a00201007387 */ /* 0x000fe80000100800 */
[----:B------:R1:W-:Y:S04]  /*4280*/  STL [R1+0x9c], R0 ;  /* 0x00009c0001007387 */ /* 0x0003e80000100800 */
[----:B-1----:R-:W2:Y:S01]  /*4290*/  LDL.LU R0, [R1] ;  /* 0x0000000001007983 */ /* 0x002ea20000300800 */
[----:B----4-:R-:W-:Y:S01]  /*42a0*/  FMUL.FTZ R2, R10, R76 ;  /* 0x0000004c0a027220 */ /* 0x010fe20000410000 */
[----:B---3--:R-:W-:Y:S01]  /*42b0*/  FFMA.FTZ R11, R11, R9, RZ ;  /* 0x000000090b0b7223 */ /* 0x008fe200000100ff */
[----:B------:R-:W-:-:S04]  /*42c0*/  FADD.FTZ R9, RZ, R9 ;  /* 0x00000009ff097221 */ /* 0x000fc80000010000 */
[----:B------:R-:W-:Y:S01]  /*42d0*/  FADD.FTZ R9, R9, R10 ;  /* 0x0000000a09097221 */ /* 0x000fe20000010000 */
[----:B--2---:R-:W-:Y:S01]  /*42e0*/  FFMA.FTZ R7, R7, R81, RZ ;  /* 0x0000005107077223 */ /* 0x004fe200000100ff */
[C---:B------:R-:W-:Y:S01]  /*42f0*/  FFMA.FTZ R11, R4.reuse, R10, R11 ;  /* 0x0000000a040b7223 */ /* 0x040fe2000001000b */
[----:B------:R-:W-:Y:S01]  /*4300*/  FFMA.FTZ R4, R4, R2, R8 ;  /* 0x0000000204047223 */ /* 0x000fe20000010008 */
[----:B------:R-:W-:Y:S01]  /*4310*/  FADD.FTZ R2, R5, R2 ;  /* 0x0000000205027221 */ /* 0x000fe20000010000 */
[----:B------:R-:W-:Y:S02]  /*4320*/  FADD.FTZ R5, RZ, R81 ;  /* 0x00000051ff057221 */ /* 0x000fe40000010000 */
[----:B------:R1:W-:Y:S01]  /*4330*/  STL [R1+0x2c], R11 ;  /* 0x00002c0b01007387 */ /* 0x0003e20000100800 */
[----:B------:R-:W-:Y:S01]  /*4340*/  FMUL.FTZ R81, R6, R77 ;  /* 0x0000004d06517220 */ /* 0x000fe20000410000 */
[----:B------:R-:W-:Y:S01]  /*4350*/  FADD.FTZ R5, R5, R6 ;  /* 0x0000000605057221 */ /* 0x000fe20000010000 */
[C---:B------:R-:W-:Y:S01]  /*4360*/  FFMA.FTZ R7, R3.reuse, R6, R7 ;  /* 0x0000000603077223 */ /* 0x040fe20000010007 */
[----:B-1----:R1:W5:Y:S04]  /*4370*/  LDL.LU R11, [R1+0xc4] ;  /* 0x0000c400010b7983 */ /* 0x0023680000300800 */
[----:B------:R1:W5:Y:S04]  /*4380*/  LDL.LU R10, [R1+0xc0] ;  /* 0x0000c000010a7983 */ /* 0x0003680000300800 */
[----:B------:R2:W-:Y:S01]  /*4390*/  STL [R1+0x24], R9 ;  /* 0x0000240901007387 */ /* 0x0005e20000100800 */
[----:B------:R-:W-:Y:S01]  /*43a0*/  FFMA.FTZ R3, R3, R81, R4 ;  /* 0x0000005103037223 */ /* 0x000fe20000010004 */
[----:B------:R-:W-:-:S02]  /*43b0*/  FADD.FTZ R81, R81, R2 ;  /* 0x0000000251517221 */ /* 0x000fc40000010000 */
[----:B--2---:R1:W5:Y:S04]  /*43c0*/  LDL.LU R9, [R1+0xbc] ;  /* 0x0000bc0001097983 */ /* 0x0043680000300800 */
[----:B------:R1:W5:Y:S04]  /*43d0*/  LDL.LU R8, [R1+0xb8] ;  /* 0x0000b80001087983 */ /* 0x0003680000300800 */
[----:B------:R2:W-:Y:S04]  /*43e0*/  STL [R1+0x28], R7 ;  /* 0x0000280701007387 */ /* 0x0005e80000100800 */
        /* <DEDUP_REMOVED lines=9> */
[----:B--2---:R-:W2:Y:S01]  /*4480*/  LDL.LU R81, [R1+0x4] ;  /* 0x0000040001517983 */ /* 0x004ea20000300800 */
[----:B------:R-:W-:-:S04]  /*4490*/  FADD.FTZ R0, R0, -UR6 ;  /* 0x8000000600007e21 */ /* 0x000fc80008010000 */
[----:B------:R-:W-:-:S05]  /*44a0*/  FMUL.FTZ R0, R0, UR26 ;  /* 0x0000001a00007c20 */ /* 0x000fca0008410000 */
[----:B------:R3:W-:Y:S04]  /*44b0*/  STL [R1+0x74], R0 ;  /* 0x0000740001007387 */ /* 0x0007e80000100800 */
[----:B---3--:R1:W5:Y:S04]  /*44c0*/  LDL.LU R0, [R1+0x9c] ;  /* 0x00009c0001007983 */ /* 0x0083680000300800 */
[----:B------:R-:W-:Y:S01]  /*44d0*/  STL [R1], R46 ;  /* 0x0000002e01007387 */ /* 0x000fe20000100800 */
[----:B--2---:R-:W-:-:S04]  /*44e0*/  FADD.FTZ R81, R81, -UR6 ;  /* 0x8000000651517e21 */ /* 0x004fc80008010000 */
[----:B------:R-:W-:-:S05]  /*44f0*/  FMUL.FTZ R81, R81, UR26 ;  /* 0x0000001a51517c20 */ /* 0x000fca0008410000 */
[----:B------:R2:W-:Y:S02]  /*4500*/  STL [R1+0x80], R81 ;  /* 0x0000805101007387 */ /* 0x0005e40000100800 */
[----:B--2---:R-:W-:Y:S01]  /*4510*/  MOV R81, R47 ;  /* 0x0000002f00517202 */ /* 0x004fe20000000f00 */
[----:B-1----:R-:W-:Y:S06]  /*4520*/  @!P5 BRA `(.L_x_2260) ;  /* 0x00000000006cd947 */ /* 0x002fec0003800000 */
[----:B------:R-:W2:Y:S04]  /*4530*/  LDL R81, [R1+0x74] ;  /* 0x0000740001517983 */ /* 0x000ea80000100800 */
[----:B-----5:R-:W-:Y:S04]  /*4540*/  STL [R1+0xa4], R3 ;  /* 0x0000a40301007387 */ /* 0x020fe80000100800 */
[----:B------:R1:W-:Y:S04]  /*4550*/  STL [R1+0xa0], R2 ;  /* 0x0000a00201007387 */ /* 0x0003e80000100800 */
        /* <DEDUP_REMOVED lines=13> */
[----:B------:R2:W-:Y:S02]  /*4630*/  STL [R1], R81 ;  /* 0x0000005101007387 */ /* 0x0005e40000100800 */
        /* <DEDUP_REMOVED lines=10> */
.L_x_2260:
[----:B-----5:R2:W-:Y:S04]  /*46e0*/  STL [R1+0xc0], R10 ;  /* 0x0000c00a01007387 */ /* 0x0205e80000100800 */
[----:B--2---:R-:W2:Y:S04]  /*46f0*/  LDL.LU R10, [R1+0x24] ;  /* 0x00002400010a7983 */ /* 0x004ea80000300800 */
[----:B------:R3:W-:Y:S04]  /*4700*/  STL [R1+0xbc], R9 ;  /* 0x0000bc0901007387 */ /* 0x0007e80000100800 */
[----:B---3--:R-:W3:Y:S04]  /*4710*/  LDL.LU R9, [R1+0x2c] ;  /* 0x00002c0001097983 */ /* 0x008ee80000300800 */
[----:B------:R4:W-:Y:S04]  /*4720*/  STL [R1+0xb8], R8 ;  /* 0x0000b80801007387 */ /* 0x0009e80000100800 */
[----:B----4-:R-:W2:Y:S04]  /*4730*/  LDL.LU R8, [R1] ;  /* 0x0000000001087983 */ /* 0x010ea80000300800 */
[----:B------:R4:W-:Y:S04]  /*4740*/  STL [R1+0xb4], R7 ;  /* 0x0000b40701007387 */ /* 0x0009e80000100800 */
[----:B----4-:R-:W4:Y:S04]  /*4750*/  LDL.LU R7, [R1+0x10] ;  /* 0x0000100001077983 */ /* 0x010f280000300800 */
[----:B------:R0:W-:Y:S04]  /*4760*/  STL [R1+0xb0], R6 ;  /* 0x0000b00601007387 */ /* 0x0001e80000100800 */
[----:B0-----:R-:W3:Y:S04]  /*4770*/  LDL.LU R6, [R1+0x1c] ;  /* 0x00001c0001067983 */ /* 0x001ee80000300800 */
[----:B------:R0:W-:Y:S04]  /*4780*/  STL [R1+0xac], R5 ;  /* 0x0000ac0501007387 */ /* 0x0001e80000100800 */
[----:B0-----:R-:W4:Y:S04]  /*4790*/  LDL.LU R5, [R1+0x28] ;  /* 0x0000280001057983 */ /* 0x001f280000300800 */
[----:B------:R0:W-:Y:S04]  /*47a0*/  STL [R1+0xa8], R4 ;  /* 0x0000a80401007387 */ /* 0x0001e80000100800 */
[----:B0-----:R-:W4:Y:S04]  /*47b0*/  LDL R4, [R1+0x74] ;  /* 0x0000740001047983 */ /* 0x001f280000100800 */
[----:B------:R0:W-:Y:S04]  /*47c0*/  STL [R1+0xa4], R3 ;  /* 0x0000a40301007387 */ /* 0x0001e80000100800 */
[----:B0-----:R-:W4:Y:S04]  /*47d0*/  LDL R3, [R1+0x80] ;  /* 0x0000800001037983 */ /* 0x001f280000100800 */
[----:B------:R0:W-:Y:S04]  /*47e0*/  STL [R1+0xa0], R2 ;  /* 0x0000a00201007387 */ /* 0x0001e80000100800 */
[----:B0-----:R-:W4:Y:S04]  /*47f0*/  LDL.LU R2, [R1+0xc] ;  /* 0x00000c0001027983 */ /* 0x001f280000300800 */
[----:B------:R0:W-:Y:S01]  /*4800*/  STL [R1+0x9c], R0 ;  /* 0x00009c0001007387 */ /* 0x0001e20000100800 */
[----:B------:R-:W-:Y:S01]  /*4810*/  FADD.FTZ R124, R124, -UR6 ;  /* 0x800000067c7c7e21 */ /* 0x000fe20008010000 */
[----:B------:R-:W-:-:S03]  /*4820*/  FADD.FTZ R125, R125, -UR6 ;  /* 0x800000067d7d7e21 */ /* 0x000fc60008010000 */
[----:B------:R-:W-:Y:S01]  /*4830*/  FMUL.FTZ R124, R124, UR26 ;  /* 0x0000001a7c7c7c20 */ /* 0x000fe20008410000 */
[----:B------:R-:W-:Y:S01]  /*4840*/  FMUL.FTZ R125, R125, UR26 ;  /* 0x0000001a7d7d7c20 */ /* 0x000fe20008410000 */
[----:B--2---:R-:W-:Y:S01]  /*4850*/  FADD.FTZ R10, R10, R8 ;  /* 0x000000080a0a7221 */ /* 0x004fe20000010000 */
[----:B0-----:R-:W-:-:S04]  /*4860*/  FMUL.FTZ R0, R8, R76 ;  /* 0x0000004c08007220 */ /* 0x001fc80000410000 */
[----:B------:R0:W-:Y:S04]  /*4870*/  STL [R1+0x20], R10 ;  /* 0x0000200a01007387 */ /* 0x0001e80000100800 */
[----:B0-----:R0:W5:Y:S01]  /*4880*/  LDL.LU R10, [R1+0xc0] ;  /* 0x0000c000010a7983 */ /* 0x0011620000300800 */
[----:B---3--:R-:W-:Y:S01]  /*4890*/  FADD.FTZ R6, R6, R81 ;  /* 0x0000005106067221 */ /* 0x008fe20000010000 */
[C---:B----4-:R-:W-:Y:S01]  /*48a0*/  FFMA.FTZ R8, R4.reuse, R8, R9 ;  /* 0x0000000804087223 */ /* 0x050fe20000010009 */
[----:B------:R-:W-:Y:S01]  /*48b0*/  FFMA.FTZ R4, R4, R0, R7 ;  /* 0x0000000004047223 */ /* 0x000fe20000010007 */
[----:B------:R0:W5:Y:S04]  /*48c0*/  LDL.LU R9, [R1+0xbc] ;  /* 0x0000bc0001097983 */ /* 0x0001680000300800 */
[----:B------:R2:W-:Y:S04]  /*48d0*/  STL [R1+0x14], R8 ;  /* 0x0000140801007387 */ /* 0x0005e80000100800 */
[----:B--2---:R0:W5:Y:S04]  /*48e0*/  LDL.LU R8, [R1+0xb8] ;  /* 0x0000b80001087983 */ /* 0x0041680000300800 */
[----:B------:R0:W5:Y:S04]  /*48f0*/  LDL.LU R7, [R1+0xb4] ;  /* 0x0000b40001077983 */ /* 0x0001680000300800 */
[----:B------:R2:W-:Y:S01]  /*4900*/  STL [R1+0x18], R6 ;  /* 0x0000180601007387 */ /* 0x0005e20000100800 */
[----:B------:R-:W-:Y:S01]  /*4910*/  FADD.FTZ R2, R2, R0 ;  /* 0x0000000002027221 */ /* 0x000fe20000010000 */
[----:B------:R-:W-:Y:S01]  /*4920*/  FMUL.FTZ R0, R81, R77 ;  /* 0x0000004d51007220 */ /* 0x000fe20000410000 */
[C---:B------:R-:W-:Y:S01]  /*4930*/  FFMA.FTZ R81, R3.reuse, R81, R5 ;  /* 0x0000005103517223 */ /* 0x040fe20000010005 */
[----:B--2---:R0:W5:Y:S04]  /*4940*/  LDL.LU R6, [R1+0xb0] ;  /* 0x0000b00001067983 */ /* 0x0041680000300800 */
[----:B------:R0:W5:Y:S04]  /*4950*/  LDL.LU R5, [R1+0xac] ;  /* 0x0000ac0001057983 */ /* 0x0001680000300800 */
[----:B------:R2:W-:Y:S02]  /*4960*/  STL [R1+0x10], R81 ;  /* 0x0000105101007387 */ /* 0x0005e40000100800 */
[----:B--2---:R-:W-:-:S02]  /*4970*/  FFMA.FTZ R81, R3, R0, R4 ;  /* 0x0000000003517223 */ /* 0x004fc40000010004 */
[----:B------:R0:W5:Y:S04]  /*4980*/  LDL.LU R4, [R1+0xa8] ;  /* 0x0000a80001047983 */ /* 0x0001680000300800 */
[----:B------:R0:W5:Y:S04]  /*4990*/  LDL.LU R3, [R1+0xa4] ;  /* 0x0000a40001037983 */ /* 0x0001680000300800 */
[----:B------:R2:W-:Y:S02]  /*49a0*/  STL [R1+0xc], R81 ;  /* 0x00000c5101007387 */ /* 0x0005e40000100800 */
[----:B--2---:R-:W-:-:S02]  /*49b0*/  FADD.FTZ R81, R0, R2 ;  /* 0x0000000200517221 */ /* 0x004fc40000010000 */
[----:B------:R0:W5:Y:S04]  /*49c0*/  LDL.LU R2, [R1+0xa0] ;  /* 0x0000a00001027983 */ /* 0x0001680000300800 */
[----:B------:R0:W5:Y:S04]  /*49d0*/  LDL.LU R0, [R1+0x9c] ;  /* 0x00009c0001007983 */ /* 0x0001680000300800 */
[----:B------:R2:W-:Y:S04]  /*49e0*/  STL [R1+0x4], R81 ;  /* 0x0000045101007387 */ /* 0x0005e80000100800 */
[----:B------:R3:W-:Y:S04]  /*49f0*/  STL [R1+0x78], R124 ;  /* 0x0000787c01007387 */ /* 0x0007e80000100800 */
[----:B------:R0:W-:Y:S01]  /*4a00*/  STL [R1+0x84], R125 ;  /* 0x0000847d01007387 */ /* 0x0001e20000100800 */
[----:B--2---:R-:W-:-:S02]  /*4a10*/  MOV R81, R48 ;  /* 0x0000003000517202 */ /* 0x004fc40000000f00 */
[----:B---3--:R-:W-:Y:S01]  /*4a20*/  MOV R124, R49 ;  /* 0x00000031007c7202 */ /* 0x008fe20000000f00 */
[----:B------:R-:W-:Y:S06]  /*4a30*/  @!P5 BRA `(.L_x_2261) ;  /* 0x00000000005cd947 */ /* 0x000fec0003800000 */
[----:B------:R-:W-:Y:S02]  /*4a40*/  MOV R124, R125 ;  /* 0x0000007d007c7202 */ /* 0x000fe40000000f00 */
[----:B0-----:R-:W2:Y:S04]  /*4a50*/  LDL R125, [R1+0x78] ;  /* 0x00007800017d7983 */ /* 0x001ea80000100800 */
[----:B-----5:R0:W-:Y:S02]  /*4a60*/  STL [R1+0x9c], R0 ;  /* 0x00009c0001007387 */ /* 0x0201e40000100800 */
[----:B0-----:R-:W-:Y:S01]  /*4a70*/  MOV R0, R124 ;  /* 0x0000007c00007202 */ /* 0x001fe20000000f00 */
[----:B--2---:R-:W-:-:S04]  /*4a80*/  FFMA.FTZ R81, R125, R76, R74 ;  /* 0x0000004c7d517223 */ /* 0x004fc8000001004a */
        /* <DEDUP_REMOVED lines=14> */
[----:B------:R-:W-:Y:S02]  /*4b70*/  FFMA.FTZ R125, R125, R0, 1 ;  /* 0x3f8000007d7d7423 */ /* 0x000fe40000010000 */
[----:B------:R2:W5:Y:S01]  /*4b80*/  LDL.LU R0, [R1+0x9c] ;  /* 0x00009c0001007983 */ /* 0x0005620000300800 */
[----:B------:R-:W-:-:S04]  /*4b90*/  FMUL.FTZ R124, R49, R124 ;  /* 0x0000007c317c7220 */ /* 0x000fc80000410000 */
[----:B------:R-:W-:-:S07]  /*4ba0*/  FMUL.FTZ R124, R124, R125 ;  /* 0x0000007d7c7c7220 */ /* 0x000fce0000410000 */
.L_x_2261:
[----:B-----5:R3:W-:Y:S04]  /*4bb0*/  STL [R1+0xb4], R7 ;  /* 0x0000b40701007387 */ /* 0x0207e80000100800 */
[----:B---3--:R-:W3:Y:S04]  /*4bc0*/  LDL.LU R7, [R1+0x20] ;  /* 0x0000200001077983 */ /* 0x008ee80000300800 */
[----:B------:R4:W-:Y:S04]  /*4bd0*/  STL [R1+0xb0], R6 ;  /* 0x0000b00601007387 */ /* 0x0009e80000100800 */
[----:B----4-:R-:W4:Y:S04]  /*4be0*/  LDL.LU R6, [R1+0x14] ;  /* 0x0000140001067983 */ /* 0x010f280000300800 */
[----:B------:R0:W-:Y:S04]  /*4bf0*/  STL [R1+0xac], R5 ;  /* 0x0000ac0501007387 */ /* 0x0001e80000100800 */
[----:B0-----:R-:W2:Y:S04]  /*4c00*/  LDL.LU R5, [R1+0xc] ;  /* 0x00000c0001057983 */ /* 0x001ea80000300800 */
[----:B------:R0:W-:Y:S04]  /*4c10*/  STL [R1+0xa8], R4 ;  /* 0x0000a80401007387 */ /* 0x0001e80000100800 */
[----:B0-----:R-:W2:Y:S04]  /*4c20*/  LDL.LU R4, [R1+0x18] ;  /* 0x0000180001047983 */ /* 0x001ea80000300800 */
[----:B------:R0:W-:Y:S04]  /*4c30*/  STL [R1+0xa4], R3 ;  /* 0x0000a40301007387 */ /* 0x0001e80000100800 */
[----:B0-----:R-:W2:Y:S04]  /*4c40*/  LDL.LU R3, [R1+0x10] ;  /* 0x0000100001037983 */ /* 0x001ea80000300800 */
[----:B------:R0:W-:Y:S04]  /*4c50*/  STL [R1+0xa0], R2 ;  /* 0x0000a00201007387 */ /* 0x0001e80000100800 */
[----:B0-----:R-:W4:Y:S01]  /*4c60*/  LDL R2, [R1+0x78] ;  /* 0x0000780001027983 */ /* 0x001f220000100800 */
[----:B------:R-:W-:-:S03]  /*4c70*/  FMUL.FTZ R125, R81, R76 ;  /* 0x0000004c517d7220 */ /* 0x000fc60000410000 */
[----:B------:R0:W-:Y:S04]  /*4c80*/  STL [R1+0x9c], R0 ;  /* 0x00009c0001007387 */ /* 0x0001e80000100800 */
[----:B0-----:R-:W2:Y:S01]  /*4c90*/  LDL R0, [R1+0x84] ;  /* 0x0000840001007983 */ /* 0x001ea20000100800 */
[----:B---3--:R-:W-:-:S05]  /*4ca0*/  FADD.FTZ R7, R7, R81 ;  /* 0x0000005107077221 */ /* 0x008fca0000010000 */
[----:B------:R0:W-:Y:S04]  /*4cb0*/  STL [R1+0x1c], R7 ;  /* 0x00001c0701007387 */ /* 0x0001e80000100800 */
[----:B0-----:R0:W5:Y:S01]  /*4cc0*/  LDL.LU R7, [R1+0xb4] ;  /* 0x0000b40001077983 */ /* 0x0011620000300800 */
[----:B----4-:R-:W-:-:S03]  /*4cd0*/  FFMA.FTZ R81, R2, R81, R6 ;  /* 0x0000005102517223 */ /* 0x010fc60000010006 */
[----:B------:R0:W5:Y:S04]  /*4ce0*/  LDL.LU R6, [R1+0xb0] ;  /* 0x0000b00001067983 */ /* 0x0001680000300800 */
[----:B------:R3:W-:Y:S04]  /*4cf0*/  STL [R1+0x8], R81 ;  /* 0x0000085101007387 */ /* 0x0007e80000100800 */
[----:B---3--:R-:W3:Y:S01]  /*4d00*/  LDL.LU R81, [R1+0x4] ;  /* 0x0000040001517983 */ /* 0x008ee20000300800 */
[----:B--2---:R-:W-:Y:S01]  /*4d10*/  FFMA.FTZ R2, R2, R125, R5 ;  /* 0x0000007d02027223 */ /* 0x004fe20000010005 */
[----:B------:R-:W-:-:S02]  /*4d20*/  FADD.FTZ R4, R4, R124 ;  /* 0x0000007c04047221 */ /* 0x000fc40000010000 */
[----:B------:R0:W5:Y:S04]  /*4d30*/  LDL.LU R5, [R1+0xac] ;  /* 0x0000ac0001057983 */ /* 0x0001680000300800 */
[----:B------:R2:W-:Y:S01]  /*4d40*/  STL [R1+0x14], R4 ;  /* 0x0000140401007387 */ /* 0x0005e20000100800 */
[----:B------:R-:W-:Y:S01]  /*4d50*/  FADD.FTZ R108, R108, -UR6 ;  /* 0x800000066c6c7e21 */ /* 0x000fe20008010000 */
[----:B------:R-:W-:Y:S02]  /*4d60*/  FADD.FTZ R109, R109, -UR6 ;  /* 0x800000066d6d7e21 */ /* 0x000fe40008010000 */
[----:B--2---:R0:W5:Y:S01]  /*4d70*/  LDL.LU R4, [R1+0xa8] ;  /* 0x0000a80001047983 */ /* 0x0041620000300800 */
[----:B------:R-:W-:Y:S01]  /*4d80*/  FMUL.FTZ R108, R108, UR26 ;  /* 0x0000001a6c6c7c20 */ /* 0x000fe20008410000 */
[----:B---3--:R-:W-:Y:S01]  /*4d90*/  FADD.FTZ R125, R81, R125 ;  /* 0x0000007d517d7221 */ /* 0x008fe20000010000 */
[----:B------:R-:W-:Y:S01]  /*4da0*/  FMUL.FTZ R81, R124, R77 ;  /* 0x0000004d7c517220 */ /* 0x000fe20000410000 */
[----:B------:R-:W-:-:S02]  /*4db0*/  FFMA.FTZ R124, R0, R124, R3 ;  /* 0x0000007c007c7223 */ /* 0x000fc40000010003 */
[----:B------:R0:W5:Y:S04]  /*4dc0*/  LDL.LU R3, [R1+0xa4] ;  /* 0x0000a40001037983 */ /* 0x0001680000300800 */
[----:B------:R2:W-:Y:S02]  /*4dd0*/  STL [R1+0x4], R124 ;  /* 0x0000047c01007387 */ /* 0x0005e40000100800 */
[----:B--2---:R-:W-:Y:S02]  /*4de0*/  FFMA.FTZ R124, R0, R81, R2 ;  /* 0x00000051007c7223 */ /* 0x004fe40000010002 */
[----:B------:R0:W5:Y:S04]  /*4df0*/  LDL.LU R2, [R1+0xa0] ;  /* 0x0000a00001027983 */ /* 0x0001680000300800 */
[----:B------:R0:W5:Y:S04]  /*4e00*/  LDL.LU R0, [R1+0x9c] ;  /* 0x00009c0001007983 */ /* 0x0001680000300800 */
[----:B------:R2:W-:Y:S04]  /*4e10*/  STL [R1], R124 ;  /* 0x0000007c01007387 */ /* 0x0005e80000100800 */
[----:B------:R3:W-:Y:S01]  /*4e20*/  STL [R1+0x68], R108 ;  /* 0x0000686c01007387 */ /* 0x0007e20000100800 */
[----:B--2---:R-:W-:-:S05]  /*4e30*/  FMUL.FTZ R124, R109, UR26 ;  /* 0x0000001a6d7c7c20 */ /* 0x004fca0008410000 */
[----:B------:R0:W-:Y:S01]  /*4e40*/  STL [R1+0x54], R124 ;  /* 0x0000547c01007387 */ /* 0x0001e20000100800 */
[----:B------:R-:W-:Y:S01]  /*4e50*/  FADD.FTZ R125, R81, R125 ;  /* 0x0000007d517d7221 */ /* 0x000fe20000010000 */
[----:B------:R-:W-:Y:S02]  /*4e60*/  MOV R81, R50 ;  /* 0x0000003200517202 */ /* 0x000fe40000000f00 */
[----:B---3--:R-:W-:Y:S01]  /*4e70*/  MOV R108, R51 ;  /* 0x00000033006c7202 */ /* 0x008fe20000000f00 */
[----:B------:R-:W-:Y:S06]  /*4e80*/  @!P5 BRA `(.L_x_2262) ;  /* 0x00000000004cd947 */ /* 0x000fec0003800000 */
[----:B------:R-:W2:Y:S02]  /*4e90*/  LDL R109, [R1+0x68] ;  /* 0x00006800016d7983 */ /* 0x000ea40000100800 */
[----:B--2---:R-:W-:-:S04]  /*4ea0*/  FFMA.FTZ R81, R109, R76, R74 ;  /* 0x0000004c6d517223 */ /* 0x004fc8000001004a */
[----:B------:R-:W-:-:S06]  /*4eb0*/  FMUL.FTZ R108, R81, -1.4426950216293334961 ;  /* 0xbfb8aa3b516c7820 */ /* 0x000fcc0000410000 */
[----:B------:R-:W2:Y:S02]  /*4ec0*/  MUFU.EX2 R108, R108 ;  /* 0x0000006c006c7308 */ /* 0x000ea40000000800 */
[----:B--2---:R-:W-:-:S06]  /*4ed0*/  FADD.FTZ R108, R108, 1 ;  /* 0x3f8000006c6c7421 */ /* 0x004fcc0000010000 */
[----:B------:R-:W2:Y:S02]  /*4ee0*/  MUFU.RCP R108, R108 ;  /* 0x0000006c006c7308 */ /* 0x000ea40000001000 */
[----:B--2---:R-:W-:Y:S01]  /*4ef0*/  FADD.FTZ R109, -R108, 1 ;  /* 0x3f8000006c6d7421 */ /* 0x004fe20000010100 */
[----:B------:R-:W-:-:S03]  /*4f00*/  FMUL.FTZ R108, R50, R108 ;  /* 0x0000006c326c7220 */ /* 0x000fc60000410000 */
[----:B------:R-:W-:-:S04]  /*4f10*/  FFMA.FTZ R81, R81, R109, 1 ;  /* 0x3f80000051517423 */ /* 0x000fc8000001006d */
[----:B------:R-:W-:Y:S01]  /*4f20*/  FMUL.FTZ R81, R108, R81 ;  /* 0x000000516c517220 */ /* 0x000fe20000410000 */
[----:B------:R-:W-:-:S04]  /*4f30*/  FFMA.FTZ R108, R124, R77, R75 ;  /* 0x0000004d7c6c7223 */ /* 0x000fc8000001004b */
[----:B------:R-:W-:-:S06]  /*4f40*/  FMUL.FTZ R109, R108, -1.4426950216293334961 ;  /* 0xbfb8aa3b6c6d7820 */ /* 0x000fcc0000410000 */
[----:B------:R-:W2:Y:S02]  /*4f50*/  MUFU.EX2 R109, R109 ;  /* 0x0000006d006d7308 */ /* 0x000ea40000000800 */
[----:B--2---:R-:W-:-:S06]  /*4f60*/  FADD.FTZ R109, R109, 1 ;  /* 0x3f8000006d6d7421 */ /* 0x004fcc0000010000 */
[----:B------:R-:W0:Y:S02]  /*4f70*/  MUFU.RCP R109, R109 ;  /* 0x0000006d006d7308 */ /* 0x000e240000001000 */
[----:B0-----:R-:W-:Y:S01]  /*4f80*/  FADD.FTZ R124, -R109, 1 ;  /* 0x3f8000006d7c7421 */ /* 0x001fe20000010100 */
[----:B------:R-:W-:-:S03]  /*4f90*/  FMUL.FTZ R109, R51, R109 ;  /* 0x0000006d336d7220 */ /* 0x000fc60000410000 */
[----:B------:R-:W-:-:S04]  /*4fa0*/  FFMA.FTZ R108, R108, R124, 1 ;  /* 0x3f8000006c6c7423 */ /* 0x000fc8000001007c */
[----:B------:R-:W-:-:S07]  /*4fb0*/  FMUL.FTZ R108, R109, R108 ;  /* 0x0000006c6d6c7220 */ /* 0x000fce0000410000 */
.L_x_2262:
[----:B-----5:R2:W-:Y:S04]  /*4fc0*/  STL [R1+0xb0], R6 ;  /* 0x0000b00601007387 */ /* 0x0205e80000100800 */
[----:B--2---:R-:W2:Y:S04]  /*4fd0*/  LDL.LU R6, [R1+0x1c] ;  /* 0x00001c0001067983 */ /* 0x004ea80000300800 */
[----:B------:R3:W-:Y:S04]  /*4fe0*/  STL [R1+0xac], R5 ;  /* 0x0000ac0501007387 */ /* 0x0007e80000100800 */
[----:B---3--:R-:W3:Y:S04]  /*4ff0*/  LDL.LU R5, [R1+0x8] ;  /* 0x0000080001057983 */ /* 0x008ee80000300800 */
[----:B------:R4:W-:Y:S04]  /*5000*/  STL [R1+0xa8], R4 ;  /* 0x0000a80401007387 */ /* 0x0009e80000100800 */
[----:B----4-:R-:W4:Y:S04]  /*5010*/  LDL.LU R4, [R1] ;  /* 0x0000000001047983 */ /* 0x010f280000300800 */
[----:B0-----:R-:W3:Y:S04]  /*5020*/  LDL R124, [R1+0x68] ;  /* 0x00006800017c7983 */ /* 0x001ee80000100800 */
[----:B------:R0:W-:Y:S04]  /*5030*/  STL [R1+0xa4], R3 ;  /* 0x0000a40301007387 */ /* 0x0001e80000100800 */
[----:B0-----:R-:W4:Y:S04]  /*5040*/  LDL.LU R3, [R1+0x14] ;  /* 0x0000140001037983 */ /* 0x001f280000300800 */
[----:B------:R0:W-:Y:S04]  /*5050*/  STL [R1+0xa0], R2 ;  /* 0x0000a00201007387 */ /* 0x0001e80000100800 */
[----:B0-----:R-:W4:Y:S04]  /*5060*/  LDL.LU R2, [R1+0x4] ;  /* 0x0000040001027983 */ /* 0x001f280000300800 */
[----:B------:R0:W-:Y:S04]  /*5070*/  STL [R1+0x9c], R0 ;  /* 0x00009c0001007387 */ /* 0x0001e80000100800 */
[----:B0-----:R-:W4:Y:S01]  /*5080*/  LDL R0, [R1+0x54] ;  /* 0x0000540001007983 */ /* 0x001f220000100800 */
[----:B------:R-:W-:Y:S01]  /*5090*/  FMUL.FTZ R109, R81, R76 ;  /* 0x0000004c516d7220 */ /* 0x000fe20000410000 */
[----:B------:R-:W-:-:S03]  /*50a0*/  FADD.FTZ R110, R110, -UR6 ;  /* 0x800000066e6e7e21 */ /* 0x000fc60008010000 */
[----:B------:R-:W-:Y:S01]  /*50b0*/  FADD.FTZ R125, R125, R109 ;  /* 0x0000006d7d7d7221 */ /* 0x000fe20000010000 */
[----:B------:R-:W-:-:S04]  /*50c0*/  FADD.FTZ R111, R111, -UR6 ;  /* 0x800000066f6f7e21 */ /* 0x000fc80008010000 */
[----:B------:R-:W-:Y:S01]  /*50d0*/  FMUL.FTZ R111, R111, UR26 ;  /* 0x0000001a6f6f7c20 */ /* 0x000fe20008410000 */
[----:B--2---:R-:W-:-:S05]  /*50e0*/  FADD.FTZ R6, R6, R81 ;  /* 0x0000005106067221 */ /* 0x004fca0000010000 */
[----:B------:R0:W-:Y:S04]  /*50f0*/  STL [R1+0xc], R6 ;  /* 0x00000c0601007387 */ /* 0x0001e80000100800 */
[----:B0-----:R0:W5:Y:S01]  /*5100*/  LDL.LU R6, [R1+0xb0] ;  /* 0x0000b00001067983 */ /* 0x0011620000300800 */
[C---:B---3--:R-:W-:Y:S01]  /*5110*/  FFMA.FTZ R81, R124.reuse, R81, R5 ;  /* 0x000000517c517223 */ /* 0x048fe20000010005 */
[----:B----4-:R-:W-:Y:S01]  /*5120*/  FFMA.FTZ R124, R124, R109, R4 ;  /* 0x0000006d7c7c7223 */ /* 0x010fe20000010004 */
[----:B------:R-:W-:Y:S01]  /*5130*/  FMUL.FTZ R109, R108, R77 ;  /* 0x0000004d6c6d7220 */ /* 0x000fe20000410000 */
[----:B------:R0:W5:Y:S03]  /*5140*/  LDL.LU R5, [R1+0xac] ;  /* 0x0000ac0001057983 */ /* 0x0001660000300800 */
[----:B------:R-:W-:Y:S01]  /*5150*/  FADD.FTZ R125, R109, R125 ;  /* 0x0000007d6d7d7221 */ /* 0x000fe20000010000 */
[----:B------:R0:W5:Y:S01]  /*5160*/  LDL.LU R4, [R1+0xa8] ;  /* 0x0000a80001047983 */ /* 0x0001620000300800 */
[----:B------:R-:W-:-:S05]  /*5170*/  FADD.FTZ R3, R3, R108 ;  /* 0x0000006c03037221 */ /* 0x000fca0000010000 */
[----:B------:R2:W-:Y:S04]  /*5180*/  STL [R1+0x8], R3 ;  /* 0x0000080301007387 */ /* 0x0005e80000100800 */
[----:B--2---:R0:W5:Y:S01]  /*5190*/  LDL.LU R3, [R1+0xa4] ;  /* 0x0000a40001037983 */ /* 0x0041620000300800 */
[C---:B------:R-:W-:Y:S01]  /*51a0*/  FFMA.FTZ R108, R0.reuse, R108, R2 ;  /* 0x0000006c006c7223 */ /* 0x040fe20000010002 */
[----:B------:R-:W-:Y:S01]  /*51b0*/  FFMA.FTZ R124, R0, R109, R124 ;  /* 0x0000006d007c7223 */ /* 0x000fe2000001007c */
[----:B------:R-:W-:Y:S01]  /*51c0*/  FMUL.FTZ R109, R110, UR26 ;  /* 0x0000001a6e6d7c20 */ /* 0x000fe20008410000 */
[----:B------:R0:W5:Y:S04]  /*51d0*/  LDL.LU R2, [R1+0xa0] ;  /* 0x0000a00001027983 */ /* 0x0001680000300800 */
[----:B------:R0:W5:Y:S01]  /*51e0*/  LDL.LU R0, [R1+0x9c] ;  /* 0x00009c0001007983 */ /* 0x0001620000300800 */
[----:B------:R-:W-:-:S03]  /*51f0*/  MOV R110, R52 ;  /* 0x00000034006e7202 */ /* 0x000fc60000000f00 */
[----:B------:R2:W-:Y:S04]  /*5200*/  STL [R1+0x4], R108 ;  /* 0x0000046c01007387 */ /* 0x0005e80000100800 */
[----:B------:R0:W-:Y:S04]  /*5210*/  STL [R1+0x50], R109 ;  /* 0x0000506d01007387 */ /* 0x0001e80000100800 */
[----:B------:R0:W-:Y:S01]  /*5220*/  STL [R1+0x44], R111 ;  /* 0x0000446f01007387 */ /* 0x0001e20000100800 */
[----:B--2---:R-:W-:Y:S01]  /*5230*/  MOV R108, R53 ;  /* 0x00000035006c7202 */ /* 0x004fe20000000f00 */
        /* <DEDUP_REMOVED lines=19> */
.L_x_2263:
[----:B-----5:R2:W-:Y:S04]  /*5370*/  STL [R1+0xa4], R3 ;  /* 0x0000a40301007387 */ /* 0x0205e80000100800 */
[----:B--2---:R-:W2:Y:S04]  /*5380*/  LDL.LU R3, [R1+0xc] ;  /* 0x00000c0001037983 */ /* 0x004ea80000300800 */
[----:B------:R3:W-:Y:S04]  /*5390*/  STL [R1+0xa0], R2 ;  /* 0x0000a00201007387 */ /* 0x0007e80000100800 */
[----:B---3--:R-:W3:Y:S01]  /*53a0*/  LDL R2, [R1+0x50] ;  /* 0x0000500001027983 */ /* 0x008ee20000100800 */
[----:B0-----:R-:W-:-:S03]  /*53b0*/  FMUL.FTZ R109, R110, R76 ;  /* 0x0000004c6e6d7220 */ /* 0x001fc60000410000 */
[----:B------:R0:W-:Y:S01]  /*53c0*/  STL [R1+0x9c], R0 ;  /* 0x00009c0001007387 */ /* 0x0001e20000100800 */
[----:B------:R-:W-:-:S03]  /*53d0*/  FADD.FTZ R125, R125, R109 ;  /* 0x0000006d7d7d7221 */ /* 0x000fc60000010000 */
[----:B0-----:R-:W4:Y:S04]  /*53e0*/  LDL.LU R0, [R1+0x4] ;  /* 0x0000040001007983 */ /* 0x001f280000300800 */
[----:B------:R-:W4:Y:S01]  /*53f0*/  LDL R111, [R1+0x44] ;  /* 0x00004400016f7983 */ /* 0x000f220000100800 */
[----:B--2---:R-:W-:-:S05]  /*5400*/  FADD.FTZ R3, R3, R110 ;  /* 0x0000006e03037221 */ /* 0x004fca0000010000 */
[----:B------:R0:W-:Y:S01]  /*5410*/  STL [R1], R3 ;  /* 0x0000000301007387 */ /* 0x0001e20000100800 */
[----:B---3--:R-:W-:-:S03]  /*5420*/  FFMA.FTZ R81, R2, R110, R81 ;  /* 0x0000006e02517223 */ /* 0x008fc60000010051 */
[----:B0-----:R0:W5:Y:S01]  /*5430*/  LDL.LU R3, [R1+0xa4] ;  /* 0x0000a40001037983 */ /* 0x0011620000300800 */
[----:B------:R-:W-:-:S03]  /*5440*/  FFMA.FTZ R124, R2, R109, R124 ;  /* 0x0000006d027c7223 */ /* 0x000fc6000001007c */
[----:B------:R0:W5:Y:S04]  /*5450*/  LDL.LU R2, [R1+0xa0] ;  /* 0x0000a00001027983 */ /* 0x0001680000300800 */
[----:B------:R-:W2:Y:S01]  /*5460*/  LDL.LU R109, [R1+0x8] ;  /* 0x00000800016d7983 */ /* 0x000ea20000300800 */
[----:B------:R-:W-:Y:S01]  /*5470*/  FADD.FTZ R112, R112, -UR6 ;  /* 0x8000000670707e21 */ /* 0x000fe20008010000 */
[----:B------:R-:W-:Y:S01]  /*5480*/  FADD.FTZ R113, R113, -UR6 ;  /* 0x8000000671717e21 */ /* 0x000fe20008010000 */
[----:B------:R-:W-:Y:S02]  /*5490*/  FMUL.FTZ R110, R108, R77 ;  /* 0x0000004d6c6e7220 */ /* 0x000fe40000410000 */
[----:B------:R-:W-:Y:S01]  /*54a0*/  FMUL.FTZ R112, R112, UR26 ;  /* 0x0000001a70707c20 */ /* 0x000fe20008410000 */
[----:B------:R-:W-:Y:S01]  /*54b0*/  FMUL.FTZ R113, R113, UR26 ;  /* 0x0000001a71717c20 */ /* 0x000fe20008410000 */
[----:B------:R-:W-:Y:S01]  /*54c0*/  FADD.FTZ R125, R110, R125 ;  /* 0x0000007d6e7d7221 */ /* 0x000fe20000010000 */
[----:B----4-:R-:W-:Y:S01]  /*54d0*/  FFMA.FTZ R124, R111, R110, R124 ;  /* 0x0000006e6f7c7223 */ /* 0x010fe2000001007c */
[----:B------:R-:W-:Y:S01]  /*54e0*/  MOV R110, R54 ;  /* 0x00000036006e7202 */ /* 0x000fe20000000f00 */
[----:B--2---:R-:W-:Y:S01]  /*54f0*/  FADD.FTZ R109, R109, R108 ;  /* 0x0000006c6d6d7221 */ /* 0x004fe20000010000 */
[----:B------:R-:W-:-:S02]  /*5500*/  FFMA.FTZ R108, R111, R108, R0 ;  /* 0x0000006c6f6c7223 */ /* 0x000fc40000010000 */
[----:B------:R0:W5:Y:S01]  /*5510*/  LDL.LU R0, [R1+0x9c] ;  /* 0x00009c0001007983 */ /* 0x0001620000300800 */
[----:B------:R-:W-:-:S03]  /*5520*/  MOV R111, R55 ;  /* 0x00000037006f7202 */ /* 0x000fc60000000f00 */
[----:B------:R0:W-:Y:S04]  /*5530*/  STL [R1+0x40], R112 ;  /* 0x0000407001007387 */ /* 0x0001e80000100800 */
[----:B------:R0:W-:Y:S01]  /*5540*/  STL [R1+0x3c], R113 ;  /* 0x00003c7101007387 */ /* 0x0001e20000100800 */
[----:B------:R-:W-:Y:S05]  /*5550*/  @!P5 BRA `(.L_x_2264) ;  /* 0x000000000048d947 */ /* 0x000fea0003800000 */
        /* <DEDUP_REMOVED lines=18> */
.L_x_2264:
[----:B0-----:R-:W2:Y:S04]  /*5680*/  LDL.LU R113, [R1] ;  /* 0x0000000001717983 */ /* 0x001ea80000300800 */
[----:B-----5:R0:W-:Y:S04]  /*5690*/  STL [R1+0x9c], R0 ;  /* 0x00009c0001007387 */ /* 0x0201e80000100800 */
[----:B0-----:R-:W3:Y:S01]  /*56a0*/  LDL R0, [R1+0x40] ;  /* 0x0000400001007983 */ /* 0x001ee20000100800 */
[----:B------:R-:W-:-:S04]  /*56b0*/  FMUL.FTZ R112, R110, R76 ;  /* 0x0000004c6e707220 */ /* 0x000fc80000410000 */
[----:B------:R-:W-:Y:S01]  /*56c0*/  FADD.FTZ R125, R125, R112 ;  /* 0x000000707d7d7221 */ /* 0x000fe20000010000 */
[----:B------:R-:W-:Y:S01]  /*56d0*/  FADD.FTZ R114, R114, -UR6 ;  /* 0x8000000672727e21 */ /* 0x000fe20008010000 */
[----:B------:R-:W-:Y:S01]  /*56e0*/  FADD.FTZ R115, R115, -UR6 ;  /* 0x8000000673737e21 */ /* 0x000fe20008010000 */
[----:B------:R-:W-:Y:S01]  /*56f0*/  FADD.FTZ R109, R109, R111 ;  /* 0x0000006f6d6d7221 */ /* 0x000fe20000010000 */
[----:B--2---:R-:W-:Y:S01]  /*5700*/  FADD.FTZ R113, R113, R110 ;  /* 0x0000006e71717221 */ /* 0x004fe20000010000 */
[C---:B---3--:R-:W-:Y:S01]  /*5710*/  FFMA.FTZ R81, R0.reuse, R110, R81 ;  /* 0x0000006e00517223 */ /* 0x048fe20000010051 */
[----:B------:R-:W-:Y:S02]  /*5720*/  FFMA.FTZ R124, R0, R112, R124 ;  /* 0x00000070007c7223 */ /* 0x000fe4000001007c */
[----:B------:R0:W5:Y:S04]  /*5730*/  LDL.LU R0, [R1+0x9c] ;  /* 0x00009c0001007983 */ /* 0x0001680000300800 */
[----:B------:R-:W2:Y:S01]  /*5740*/  LDL R112, [R1+0x3c] ;  /* 0x00003c0001707983 */ /* 0x000ea20000100800 */
[----:B------:R-:W-:Y:S01]  /*5750*/  FMUL.FTZ R110, R111, R77 ;  /* 0x0000004d6f6e7220 */ /* 0x000fe20000410000 */
[----:B------:R-:W-:-:S03]  /*5760*/  FMUL.FTZ R115, R115, UR26 ;  /* 0x0000001a73737c20 */ /* 0x000fc60008410000 */
[----:B------:R-:W-:Y:S01]  /*5770*/  FADD.FTZ R125, R110, R125 ;  /* 0x0000007d6e7d7221 */ /* 0x000fe20000010000 */
[----:B--2---:R-:W-:Y:S01]  /*5780*/  FFMA.FTZ R108, R112, R111, R108 ;  /* 0x0000006f706c7223 */ /* 0x004fe2000001006c */
[----:B------:R-:W-:Y:S01]  /*5790*/  FMUL.FTZ R111, R114, UR26 ;  /* 0x0000001a726f7c20 */ /* 0x000fe20008410000 */
[----:B------:R-:W-:Y:S01]  /*57a0*/  FFMA.FTZ R124, R112, R110, R124 ;  /* 0x0000006e707c7223 */ /* 0x000fe2000001007c */
[----:B------:R-:W-:Y:S02]  /*57b0*/  MOV R112, R56 ;  /* 0x0000003800707202 */ /* 0x000fe40000000f00 */
[----:B------:R-:W-:Y:S01]  /*57c0*/  MOV R110, R57 ;  /* 0x00000039006e7202 */ /* 0x000fe20000000f00 */
[----:B------:R0:W-:Y:S04]  /*57d0*/  STL [R1+0x38], R111 ;  /* 0x0000386f01007387 */ /* 0x0001e80000100800 */
[----:B------:R0:W-:Y:S01]  /*57e0*/  STL [R1+0x34], R115 ;  /* 0x0000347301007387 */ /* 0x0001e20000100800 */
[----:B------:R-:W-:Y:S05]  /*57f0*/  @!P5 BRA `(.L_x_2265) ;  /* 0x000000000048d947 */ /* 0x000fea0003800000 */
        /* <DEDUP_REMOVED lines=18> */
.L_x_2265:
[----:B------:R-:W2:Y:S01]  /*5920*/  LDL R114, [R1+0x38] ;  /* 0x0000380001727983 */ /* 0x000ea20000100800 */
[----:B0-----:R-:W-:Y:S01]  /*5930*/  FMUL.FTZ R111, R112, R76 ;  /* 0x0000004c706f7220 */ /* 0x001fe20000410000 */
[----:B------:R-:W-:Y:S01]  /*5940*/  FADD.FTZ R116, R116, -UR6 ;  /* 0x8000000674747e21 */ /* 0x000fe20008010000 */
[----:B------:R-:W-:Y:S01]  /*5950*/  FADD.FTZ R117, R117, -UR6 ;  /* 0x8000000675757e21 */ /* 0x000fe20008010000 */
[----:B------:R-:W-:Y:S01]  /*5960*/  FADD.FTZ R109, R109, R110 ;  /* 0x0000006e6d6d7221 */ /* 0x000fe20000010000 */
[----:B------:R-:W-:Y:S01]  /*5970*/  FADD.FTZ R125, R125, R111 ;  /* 0x0000006f7d7d7221 */ /* 0x000fe20000010000 */
[----:B------:R-:W-:Y:S01]  /*5980*/  FFMA.FTZ R108, R115, R110, R108 ;  /* 0x0000006e736c7223 */ /* 0x000fe2000001006c */
[----:B------:R-:W-:Y:S01]  /*5990*/  FADD.FTZ R113, R113, R112 ;  /* 0x0000007071717221 */ /* 0x000fe20000010000 */
[----:B------:R-:W-:Y:S01]  /*59a0*/  FMUL.FTZ R117, R117, UR26 ;  /* 0x0000001a75757c20 */ /* 0x000fe20008410000 */
[----:B--2---:R-:W-:Y:S01]  /*59b0*/  FFMA.FTZ R124, R114, R111, R124 ;  /* 0x0000006f727c7223 */ /* 0x004fe2000001007c */
[----:B------:R-:W-:Y:S01]  /*59c0*/  FMUL.FTZ R111, R110, R77 ;  /* 0x0000004d6e6f7220 */ /* 0x000fe20000410000 */
[----:B------:R-:W-:Y:S01]  /*59d0*/  FFMA.FTZ R81, R114, R112, R81 ;  /* 0x0000007072517223 */ /* 0x000fe20000010051 */
[----:B------:R-:W-:-:S02]  /*59e0*/  MOV R114, R58 ;  /* 0x0000003a00727202 */ /* 0x000fc40000000f00 */
[----:B------:R-:W-:Y:S01]  /*59f0*/  FFMA.FTZ R110, R115, R111, R124 ;  /* 0x0000006f736e7223 */ /* 0x000fe2000001007c */
[----:B------:R-:W-:Y:S01]  /*5a00*/  FADD.FTZ R125, R111, R125 ;  /* 0x0000007d6f7d7221 */ /* 0x000fe20000010000 */
[----:B------:R-:W-:Y:S01]  /*5a10*/  FMUL.FTZ R124, R116, UR26 ;  /* 0x0000001a747c7c20 */ /* 0x000fe20008410000 */
        /* <DEDUP_REMOVED lines=20> */
.L_x_2266:
[----:B------:R-:W-:Y:S01]  /*5b60*/  FMUL.FTZ R112, R114, R76 ;  /* 0x0000004c72707220 */ /* 0x000fe20000410000 */
[----:B------:R-:W-:Y:S01]  /*5b70*/  FADD.FTZ R118, R118, -UR6 ;  /* 0x8000000676767e21 */ /* 0x000fe20008010000 */
[----:B------:R-:W-:Y:S01]  /*5b80*/  FADD.FTZ R119, R119, -UR6 ;  /* 0x8000000677777e21 */ /* 0x000fe20008010000 */
[----:B------:R-:W-:Y:S01]  /*5b90*/  FADD.FTZ R109, R109, R111 ;  /* 0x0000006f6d6d7221 */ /* 0x000fe20000010000 */
[C---:B------:R-:W-:Y:S01]  /*5ba0*/  FFMA.FTZ R110, R124.reuse, R112, R110 ;  /* 0x000000707c6e7223 */ /* 0x040fe2000001006e */
[----:B------:R-:W-:Y:S01]  /*5bb0*/  FADD.FTZ R125, R125, R112 ;  /* 0x000000707d7d7221 */ /* 0x000fe20000010000 */
[----:B------:R-:W-:Y:S01]  /*5bc0*/  FMUL.FTZ R112, R111, R77 ;  /* 0x0000004d6f707220 */ /* 0x000fe20000410000 */
[----:B------:R-:W-:Y:S01]  /*5bd0*/  FFMA.FTZ R108, R117, R111, R108 ;  /* 0x0000006f756c7223 */ /* 0x000fe2000001006c */
[----:B------:R-:W-:Y:S01]  /*5be0*/  FADD.FTZ R113, R113, R114 ;  /* 0x0000007271717221 */ /* 0x000fe20000010000 */
[----:B------:R-:W-:Y:S01]  /*5bf0*/  FFMA.FTZ R81, R124, R114, R81 ;  /* 0x000000727c517223 */ /* 0x000fe20000010051 */
[----:B------:R-:W-:Y:S01]  /*5c00*/  FFMA.FTZ R110, R117, R112, R110 ;  /* 0x00000070756e7223 */ /* 0x000fe2000001006e */
[----:B------:R-:W-:Y:S01]  /*5c10*/  FADD.FTZ R112, R112, R125 ;  /* 0x0000007d70707221 */ /* 0x000fe20000010000 */
[----:B------:R-:W-:Y:S01]  /*5c20*/  FMUL.FTZ R125, R118, UR26 ;  /* 0x0000001a767d7c20 */ /* 0x000fe20008410000 */
[----:B------:R-:W-:Y:S01]  /*5c30*/  FMUL.FTZ R119, R119, UR26 ;  /* 0x0000001a77777c20 */ /* 0x000fe20008410000 */
[----:B------:R-:W-:-:S02]  /*5c40*/  MOV R115, R64 ;  /* 0x0000004000737202 */ /* 0x000fc40000000f00 */
        /* <DEDUP_REMOVED lines=20> */
.L_x_2267:
[----:B------:R-:W-:Y:S01]  /*5d90*/  FADD.FTZ R120, R120, -UR6 ;  /* 0x8000000678787e21 */ /* 0x000fe20008010000 */
[----:B------:R-:W-:Y:S01]  /*5da0*/  FADD.FTZ R121, R121, -UR6 ;  /* 0x8000000679797e21 */ /* 0x000fe20008010000 */
[----:B------:R-:W-:Y:S01]  /*5db0*/  FMUL.FTZ R114, R115, R76 ;  /* 0x0000004c73727220 */ /* 0x000fe20000410000 */
[----:B------:R-:W-:Y:S01]  /*5dc0*/  FADD.FTZ R113, R113, R115 ;  /* 0x0000007371717221 */ /* 0x000fe20000010000 */
[----:B------:R-:W-:Y:S01]  /*5dd0*/  FMUL.FTZ R120, R120, UR26 ;  /* 0x0000001a78787c20 */ /* 0x000fe20008410000 */
[----:B------:R-:W-:Y:S01]  /*5de0*/  FMUL.FTZ R118, R121, UR26 ;  /* 0x0000001a79767c20 */ /* 0x000fe20008410000 */
[----:B------:R-:W-:Y:S01]  /*5df0*/  FFMA.FTZ R110, R125, R114, R110 ;  /* 0x000000727d6e7223 */ /* 0x000fe2000001006e */
[----:B------:R-:W-:Y:S01]  /*5e00*/  FADD.FTZ R112, R112, R114 ;  /* 0x0000007270707221 */ /* 0x000fe20000010000 */
[----:B------:R-:W-:Y:S01]  /*5e10*/  FMUL.FTZ R114, R111, R77 ;  /* 0x0000004d6f727220 */ /* 0x000fe20000410000 */
[----:B------:R0:W-:Y:S01]  /*5e20*/  STL [R1+0x4], R120 ;  /* 0x0000047801007387 */ /* 0x0001e20000100800 */
[----:B------:R-:W-:Y:S01]  /*5e30*/  FFMA.FTZ R81, R125, R115, R81 ;  /* 0x000000737d517223 */ /* 0x000fe20000010051 */
[----:B------:R-:W-:Y:S01]  /*5e40*/  FADD.FTZ R109, R109, R111 ;  /* 0x0000006f6d6d7221 */ /* 0x000fe20000010000 */
[C---:B------:R-:W-:Y:S01]  /*5e50*/  FFMA.FTZ R108, R119.reuse, R111, R108 ;  /* 0x0000006f776c7223 */ /* 0x040fe2000001006c */
[----:B------:R0:W-:Y:S01]  /*5e60*/  STL [R1], R118 ;  /* 0x0000007601007387 */ /* 0x0001e20000100800 */
[----:B------:R-:W-:Y:S01]  /*5e70*/  FFMA.FTZ R110, R119, R114, R110 ;  /* 0x00000072776e7223 */ /* 0x000fe2000001006e */
[----:B------:R-:W-:Y:S01]  /*5e80*/  FADD.FTZ R112, R114, R112 ;  /* 0x0000007072707221 */ /* 0x000fe20000010000 */
[----:B------:R-:W-:-:S02]  /*5e90*/  MOV R115, R68 ;  /* 0x0000004400737202 */ /* 0x000fc40000000f00 */
[----:B------:R-:W-:Y:S01]  /*5ea0*/  MOV R111, R69 ;  /* 0x00000045006f7202 */ /* 0x000fe20000000f00 */
[----:B------:R-:W-:Y:S06]  /*5eb0*/  @!P5 BRA `(.L_x_2268) ;  /* 0x000000000048d947 */ /* 0x000fec0003800000 */
[----:B------:R-:W-:-:S04]  /*5ec0*/  FFMA.FTZ R111, R120, R76, R74 ;  /* 0x0000004c786f7223 */ /* 0x000fc8000001004a */
[----:B------:R-:W-:-:S06]  /*5ed0*/  FMUL.FTZ R114, R111, -1.4426950216293334961 ;  /* 0xbfb8aa3b6f727820 */ /* 0x000fcc0000410000 */
[----:B------:R-:W2:Y:S02]  /*5ee0*/  MUFU.EX2 R114, R114 ;  /* 0x0000007200727308 */ /* 0x000ea40000000800 */
[----:B--2---:R-:W-:-:S06]  /*5ef0*/  FADD.FTZ R114, R114, 1 ;  /* 0x3f80000072727421 */ /* 0x004fcc0000010000 */
[----:B------:R-:W2:Y:S02]  /*5f00*/  MUFU.RCP R114, R114 ;  /* 0x0000007200727308 */ /* 0x000ea40000001000 */
[----:B--2---:R-:W-:Y:S01]  /*5f10*/  FADD.FTZ R115, -R114, 1 ;  /* 0x3f80000072737421 */ /* 0x004fe20000010100 */
[----:B------:R-:W-:-:S03]  /*5f20*/  FMUL.FTZ R114, R68, R114 ;  /* 0x0000007244727220 */ /* 0x000fc60000410000 */
[----:B------:R-:W-:Y:S01]  /*5f30*/  FFMA.FTZ R115, R111, R115, 1 ;  /* 0x3f8000006f737423 */ /* 0x000fe20000010073 */
[----:B------:R-:W-:-:S03]  /*5f40*/  FFMA.FTZ R111, R118, R77, R75 ;  /* 0x0000004d766f7223 */ /* 0x000fc6000001004b */
[----:B------:R-:W-:Y:S01]  /*5f50*/  FMUL.FTZ R115, R114, R115 ;  /* 0x0000007372737220 */ /* 0x000fe20000410000 */
[----:B------:R-:W-:-:S06]  /*5f60*/  FMUL.FTZ R114, R111, -1.4426950216293334961 ;  /* 0xbfb8aa3b6f727820 */ /* 0x000fcc0000410000 */
[----:B------:R-:W2:Y:S02]  /*5f70*/  MUFU.EX2 R114, R114 ;  /* 0x0000007200727308 */ /* 0x000ea40000000800 */
[----:B--2---:R-:W-:-:S06]  /*5f80*/  FADD.FTZ R114, R114, 1 ;  /* 0x3f80000072727421 */ /* 0x004fcc0000010000 */
[----:B------:R-:W2:Y:S02]  /*5f90*/  MUFU.RCP R114, R114 ;  /* 0x0000007200727308 */ /* 0x000ea40000001000 */
[----:B--2---:R-:W-:Y:S01]  /*5fa0*/  FADD.FTZ R116, -R114, 1 ;  /* 0x3f80000072747421 */ /* 0x004fe20000010100 */
[----:B------:R-:W-:-:S03]  /*5fb0*/  FMUL.FTZ R114, R69, R114 ;  /* 0x0000007245727220 */ /* 0x000fc60000410000 */
[----:B------:R-:W-:-:S04]  /*5fc0*/  FFMA.FTZ R111, R111, R116, 1 ;  /* 0x3f8000006f6f7423 */ /* 0x000fc80000010074 */
[----:B------:R-:W-:-:S07]  /*5fd0*/  FMUL.FTZ R111, R114, R111 ;  /* 0x0000006f726f7220 */ /* 0x000fce0000410000 */
.L_x_2268:
[----:B------:R-:W-:Y:S01]  /*5fe0*/  FMUL.FTZ R114, R115, R76 ;  /* 0x0000004c73727220 */ /* 0x000fe20000410000 */
[----:B------:R-:W-:Y:S01]  /*5ff0*/  FADD.FTZ R122, R122, -UR6 ;  /* 0x800000067a7a7e21 */ /* 0x000fe20008010000 */
[----:B------:R-:W-:Y:S01]  /*6000*/  FADD.FTZ R123, R123, -UR6 ;  /* 0x800000067b7b7e21 */ /* 0x000fe20008010000 */
[C---:B------:R-:W-:Y:S01]  /*6010*/  FFMA.FTZ R81, R120.reuse, R115, R81 ;  /* 0x0000007378517223 */ /* 0x040fe20000010051 */
[----:B------:R-:W-:Y:S01]  /*6020*/  FFMA.FTZ R110, R120, R114, R110 ;  /* 0x00000072786e7223 */ /* 0x000fe2000001006e */
[----:B------:R-:W-:Y:S01]  /*6030*/  FADD.FTZ R112, R112, R114 ;  /* 0x0000007270707221 */ /* 0x000fe20000010000 */
[----:B------:R-:W-:Y:S01]  /*6040*/  FMUL.FTZ R114, R111, R77 ;  /* 0x0000004d6f727220 */ /* 0x000fe20000410000 */
[----:B------:R-:W-:Y:S01]  /*6050*/  FFMA.FTZ R108, R118, R111, R108 ;  /* 0x0000006f766c7223 */ /* 0x000fe2000001006c */
[----:B0-----:R-:W-:Y:S01]  /*6060*/  FMUL.FTZ R120, R122, UR26 ;  /* 0x0000001a7a787c20 */ /* 0x001fe20008410000 */
[----:B------:R-:W-:Y:S01]  /*6070*/  FADD.FTZ R113, R113, R115 ;  /* 0x0000007371717221 */ /* 0x000fe20000010000 */
[----:B------:R-:W-:Y:S01]  /*6080*/  FFMA.FTZ R110, R118, R114, R110 ;  /* 0x00000072766e7223 */ /* 0x000fe2000001006e */
[----:B------:R-:W-:Y:S01]  /*6090*/  FMUL.FTZ R118, R123, UR26 ;  /* 0x0000001a7b767c20 */ /* 0x000fe20008410000 */
[----:B------:R-:W-:Y:S01]  /*60a0*/  FADD.FTZ R109, R109, R111 ;  /* 0x0000006f6d6d7221 */ /* 0x000fe20000010000 */
[----:B------:R0:W-:Y:S01]  /*60b0*/  STL [R1+0x14], R120 ;  /* 0x0000147801007387 */ /* 0x0001e20000100800 */
[----:B------:R-:W-:Y:S01]  /*60c0*/  FADD.FTZ R112, R114, R112 ;  /* 0x0000007072707221 */ /* 0x000fe20000010000 */
[----:B------:R-:W-:-:S02]  /*60d0*/  MOV R115, R70 ;  /* 0x0000004600737202 */ /* 0x000fc40000000f00 */
[----:B------:R0:W-:Y:S01]  /*60e0*/  STL [R1+0x10], R118 ;  /* 0x0000107601007387 */ /* 0x0001e20000100800 */
        /* <DEDUP_REMOVED lines=20> */
.L_x_2269:
[----:B------:R-:W-:Y:S01]  /*6230*/  FADD.FTZ R104, R104, -UR6 ;  /* 0x8000000668687e21 */ /* 0x000fe20008010000 */
[----:B------:R-:W-:Y:S01]  /*6240*/  FADD.FTZ R105, R105, -UR6 ;  /* 0x8000000669697e21 */ /* 0x000fe20008010000 */
[----:B------:R-:W-:Y:S01]  /*6250*/  FMUL.FTZ R114, R115, R76 ;  /* 0x0000004c73727220 */ /* 0x000fe20000410000 */
[----:B------:R-:W-:Y:S01]  /*6260*/  FADD.FTZ R113, R113, R115 ;  /* 0x0000007371717221 */ /* 0x000fe20000010000 */
[----:B------:R-:W-:Y:S01]  /*6270*/  FFMA.FTZ R81, R120, R115, R81 ;  /* 0x0000007378517223 */ /* 0x000fe20000010051 */
[----:B------:R-:W-:Y:S01]  /*6280*/  FMUL.FTZ R116, R104, UR26 ;  /* 0x0000001a68747c20 */ /* 0x000fe20008410000 */
[----:B------:R-:W-:Y:S01]  /*6290*/  FMUL.FTZ R115, R105, UR26 ;  /* 0x0000001a69737c20 */ /* 0x000fe20008410000 */
[----:B------:R-:W-:Y:S01]  /*62a0*/  FFMA.FTZ R110, R120, R114, R110 ;  /* 0x00000072786e7223 */ /* 0x000fe2000001006e */
[----:B------:R-:W-:Y:S01]  /*62b0*/  FADD.FTZ R112, R112, R114 ;  /* 0x0000007270707221 */ /* 0x000fe20000010000 */
[----:B------:R-:W-:Y:S01]  /*62c0*/  FMUL.FTZ R114, R111, R77 ;  /* 0x0000004d6f727220 */ /* 0x000fe20000410000 */
[----:B------:R2:W-:Y:S01]  /*62d0*/  STL [R1+0x1c], R116 ;  /* 0x00001c7401007387 */ /* 0x0005e20000100800 */
[----:B------:R-:W-:Y:S01]  /*62e0*/  FADD.FTZ R109, R109, R111 ;  /* 0x0000006f6d6d7221 */ /* 0x000fe20000010000 */
[C---:B------:R-:W-:Y:S01]  /*62f0*/  FFMA.FTZ R108, R118.reuse, R111, R108 ;  /* 0x0000006f766c7223 */ /* 0x040fe2000001006c */
[----:B------:R-:W-:Y:S01]  /*6300*/  FFMA.FTZ R110, R118, R114, R110 ;  /* 0x00000072766e7223 */ /* 0x000fe2000001006e */
[----:B------:R2:W-:Y:S01]  /*6310*/  STL [R1+0x18], R115 ;  /* 0x0000187301007387 */ /* 0x0005e20000100800 */
[----:B------:R-:W-:Y:S01]  /*6320*/  FADD.FTZ R112, R114, R112 ;  /* 0x0000007072707221 */ /* 0x000fe20000010000 */
[----:B------:R-:W-:-:S02]  /*6330*/  MOV R111, R8 ;  /* 0x00000008006f7202 */ /* 0x000fc40000000f00 */
[----:B------:R-:W-:Y:S01]  /*6340*/  MOV R104, R9 ;  /* 0x0000000900687202 */ /* 0x000fe20000000f00 */
[----:B------:R-:W-:Y:S06]  /*6350*/  @!P5 BRA `(.L_x_2270) ;  /* 0x000000000048d947 */ /* 0x000fec0003800000 */
[----:B------:R-:W-:-:S04]  /*6360*/  FFMA.FTZ R104, R116, R76, R74 ;  /* 0x0000004c74687223 */ /* 0x000fc8000001004a */
[----:B------:R-:W-:-:S06]  /*6370*/  FMUL.FTZ R105, R104, -1.4426950216293334961 ;  /* 0xbfb8aa3b68697820 */ /* 0x000fcc0000410000 */
[----:B------:R-:W3:Y:S02]  /*6380*/  MUFU.EX2 R105, R105 ;  /* 0x0000006900697308 */ /* 0x000ee40000000800 */
[----:B---3--:R-:W-:-:S06]  /*6390*/  FADD.FTZ R105, R105, 1 ;  /* 0x3f80000069697421 */ /* 0x008fcc0000010000 */
[----:B------:R-:W3:Y:S02]  /*63a0*/  MUFU.RCP R105, R105 ;  /* 0x0000006900697308 */ /* 0x000ee40000001000 */
[----:B---3--:R-:W-:Y:S01]  /*63b0*/  FADD.FTZ R111, -R105, 1 ;  /* 0x3f800000696f7421 */ /* 0x008fe20000010100 */
[----:B------:R-:W-:-:S03]  /*63c0*/  FMUL.FTZ R105, R8, R105 ;  /* 0x0000006908697220 */ /* 0x000fc60000410000 */
[----:B------:R-:W-:Y:S01]  /*63d0*/  FFMA.FTZ R111, R104, R111, 1 ;  /* 0x3f800000686f7423 */ /* 0x000fe2000001006f */
[----:B------:R-:W-:-:S03]  /*63e0*/  FFMA.FTZ R104, R115, R77, R75 ;  /* 0x0000004d73687223 */ /* 0x000fc6000001004b */
[----:B------:R-:W-:Y:S01]  /*63f0*/  FMUL.FTZ R111, R105, R111 ;  /* 0x0000006f696f7220 */ /* 0x000fe20000410000 */
[----:B------:R-:W-:-:S06]  /*6400*/  FMUL.FTZ R105, R104, -1.4426950216293334961 ;  /* 0xbfb8aa3b68697820 */ /* 0x000fcc0000410000 */
[----:B------:R-:W3:Y:S02]  /*6410*/  MUFU.EX2 R105, R105 ;  /* 0x0000006900697308 */ /* 0x000ee40000000800 */
[----:B---3--:R-:W-:-:S06]  /*6420*/  FADD.FTZ R105, R105, 1 ;  /* 0x3f80000069697421 */ /* 0x008fcc0000010000 */
[----:B------:R-:W3:Y:S02]  /*6430*/  MUFU.RCP R105, R105 ;  /* 0x0000006900697308 */ /* 0x000ee40000001000 */
[----:B---3--:R-:W-:Y:S01]  /*6440*/  FADD.FTZ R114, -R105, 1 ;  /* 0x3f80000069727421 */ /* 0x008fe20000010100 */
[----:B------:R-:W-:-:S03]  /*6450*/  FMUL.FTZ R105, R9, R105 ;  /* 0x0000006909697220 */ /* 0x000fc60000410000 */
[----:B------:R-:W-:-:S04]  /*6460*/  FFMA.FTZ R104, R104, R114, 1 ;  /* 0x3f80000068687423 */ /* 0x000fc80000010072 */
[----:B------:R-:W-:-:S07]  /*6470*/  FMUL.FTZ R104, R105, R104 ;  /* 0x0000006869687220 */ /* 0x000fce0000410000 */
.L_x_2270:
        /* <DEDUP_REMOVED lines=21> */
[----:B------:R-:W4:Y:S02]  /*65d0*/  MUFU.EX2 R103, R103 ;  /* 0x0000006700677308 */ /* 0x000f240000000800 */
[----:B----4-:R-:W-:-:S06]  /*65e0*/  FADD.FTZ R103, R103, 1 ;  /* 0x3f80000067677421 */ /* 0x010fcc0000010000 */
[----:B------:R-:W4:Y:S02]  /*65f0*/  MUFU.RCP R103, R103 ;  /* 0x0000006700677308 */ /* 0x000f240000001000 */
[----:B----4-:R-:W-:Y:S01]  /*6600*/  FADD.FTZ R104, -R103, 1 ;  /* 0x3f80000067687421 */ /* 0x010fe20000010100 */
[----:B------:R-:W-:-:S03]  /*6610*/  FMUL.FTZ R103, R10, R103 ;  /* 0x000000670a677220 */ /* 0x000fc60000410000 */
[----:B------:R-:W-:Y:S01]  /*6620*/  FFMA.FTZ R104, R102, R104, 1 ;  /* 0x3f80000066687423 */ /* 0x000fe20000010068 */
[----:B------:R-:W-:-:S03]  /*6630*/  FFMA.FTZ R102, R111, R77, R75 ;  /* 0x0000004d6f667223 */ /* 0x000fc6000001004b */
[----:B------:R-:W-:Y:S01]  /*6640*/  FMUL.FTZ R104, R103, R104 ;  /* 0x0000006867687220 */ /* 0x000fe20000410000 */
[----:B------:R-:W-:-:S06]  /*6650*/  FMUL.FTZ R103, R102, -1.4426950216293334961 ;  /* 0xbfb8aa3b66677820 */ /* 0x000fcc0000410000 */
[----:B------:R-:W4:Y:S02]  /*6660*/  MUFU.EX2 R103, R103 ;  /* 0x0000006700677308 */ /* 0x000f240000000800 */
[----:B----4-:R-:W-:-:S06]  /*6670*/  FADD.FTZ R103, R103, 1 ;  /* 0x3f80000067677421 */ /* 0x010fcc0000010000 */
[----:B------:R-:W4:Y:S02]  /*6680*/  MUFU.RCP R103, R103 ;  /* 0x0000006700677308 */ /* 0x000f240000001000 */
[----:B----4-:R-:W-:Y:S01]  /*6690*/  FADD.FTZ R105, -R103, 1 ;  /* 0x3f80000067697421 */ /* 0x010fe20000010100 */
[----:B------:R-:W-:-:S03]  /*66a0*/  FMUL.FTZ R103, R11, R103 ;  /* 0x000000670b677220 */ /* 0x000fc60000410000 */
[----:B------:R-:W-:-:S04]  /*66b0*/  FFMA.FTZ R102, R102, R105, 1 ;  /* 0x3f80000066667423 */ /* 0x000fc80000010069 */
[----:B------:R-:W-:-:S07]  /*66c0*/  FMUL.FTZ R102, R103, R102 ;  /* 0x0000006667667220 */ /* 0x000fce0000410000 */
.L_x_2271:
        /* <DEDUP_REMOVED lines=37> */
.L_x_2272:
        /* <DEDUP_REMOVED lines=37> */
.L_x_2273:
[----:B------:R-:W-:Y:S01]  /*6b70*/  FMUL.FTZ R99, R100, R76 ;  /* 0x0000004c64637220 */ /* 0x000fe20000410000 */
[----:B------:R-:W-:Y:S01]  /*6b80*/  FADD.FTZ R96, R96, -UR6 ;  /* 0x8000000660607e21 */ /* 0x000fe20008010000 */
[----:B------:R-:W-:Y:S01]  /*6b90*/  FADD.FTZ R97, R97, -UR6 ;  /* 0x8000000661617e21 */ /* 0x000fe20008010000 */
[----:B------:R-:W-:Y:S01]  /*6ba0*/  FADD.FTZ R109, R109, R98 ;  /* 0x000000626d6d7221 */ /* 0x000fe20000010000 */
[----:B------:R-:W-:Y:S01]  /*6bb0*/  FFMA.FTZ R110, R103, R99, R110 ;  /* 0x00000063676e7223 */ /* 0x000fe2000001006e */
[----:B------:R-:W-:Y:S01]  /*6bc0*/  FADD.FTZ R112, R112, R99 ;  /* 0x0000006370707221 */ /* 0x000fe20000010000 */
[----:B------:R-:W-:Y:S01]  /*6bd0*/  FMUL.FTZ R99, R98, R77 ;  /* 0x0000004d62637220 */ /* 0x000fe20000410000 */
[----:B------:R-:W-:Y:S01]  /*6be0*/  FFMA.FTZ R108, R102, R98, R108 ;  /* 0x00000062666c7223 */ /* 0x000fe2000001006c */
[----:B0-----:R-:W-:Y:S01]  /*6bf0*/  FMUL.FTZ R118, R96, UR26 ;  /* 0x0000001a60767c20 */ /* 0x001fe20008410000 */
[----:B------:R-:W-:Y:S01]  /*6c00*/  FADD.FTZ R113, R113, R100 ;  /* 0x0000006471717221 */ /* 0x000fe20000010000 */
[----:B------:R-:W-:Y:S01]  /*6c10*/  FFMA.FTZ R81, R103, R100, R81 ;  /* 0x0000006467517223 */ /* 0x000fe20000010051 */
[----:B------:R-:W-:Y:S01]  /*6c20*/  FFMA.FTZ R110, R102, R99, R110 ;  /* 0x00000063666e7223 */ /* 0x000fe2000001006e */
[----:B------:R-:W-:Y:S01]  /*6c30*/  FADD.FTZ R112, R99, R112 ;  /* 0x0000007063707221 */ /* 0x000fe20000010000 */
[----:B--2---:R-:W-:Y:S01]  /*6c40*/  FMUL.FTZ R116, R97, UR26 ;  /* 0x0000001a61747c20 */ /* 0x004fe20008410000 */
        /* <DEDUP_REMOVED lines=21> */
.L_x_2274:
[----:B------:R-:W-:Y:S01]  /*6da0*/  FMUL.FTZ R97, R98, R76 ;  /* 0x0000004c62617220 */ /* 0x000fe20000410000 */
[----:B------:R-:W-:Y:S01]  /*6db0*/  FADD.FTZ R95, R95, -UR6 ;  /* 0x800000065f5f7e21 */ /* 0x000fe20008010000 */
[----:B------:R-:W-:Y:S01]  /*6dc0*/  FADD.FTZ R94, R94, -UR6 ;  /* 0x800000065e5e7e21 */ /* 0x000fe20008010000 */
[----:B------:R-:W-:Y:S01]  /*6dd0*/  FADD.FTZ R113, R113, R98 ;  /* 0x0000006271717221 */ /* 0x000fe20000010000 */
[----:B------:R-:W-:Y:S01]  /*6de0*/  FFMA.FTZ R110, R118, R97, R110 ;  /* 0x00000061766e7223 */ /* 0x000fe2000001006e */
[----:B------:R-:W-:Y:S01]  /*6df0*/  FADD.FTZ R112, R112, R97 ;  /* 0x0000006170707221 */ /* 0x000fe20000010000 */
[----:B------:R-:W-:Y:S01]  /*6e00*/  FMUL.FTZ R97, R96, R77 ;  /* 0x0000004d60617220 */ /* 0x000fe20000410000 */
[----:B---3--:R-:W-:Y:S01]  /*6e10*/  FMUL.FTZ R114, R95, UR26 ;  /* 0x0000001a5f727c20 */ /* 0x008fe20008410000 */
[----:B------:R-:W-:Y:S01]  /*6e20*/  FFMA.FTZ R81, R118, R98, R81 ;  /* 0x0000006276517223 */ /* 0x000fe20000010051 */
[----:B------:R-:W-:Y:S01]  /*6e30*/  FADD.FTZ R109, R109, R96 ;  /* 0x000000606d6d7221 */ /* 0x000fe20000010000 */
[C---:B------:R-:W-:Y:S01]  /*6e40*/  FFMA.FTZ R110, R116.reuse, R97, R110 ;  /* 0x00000061746e7223 */ /* 0x040fe2000001006e */
[----:B------:R-:W-:Y:S01]  /*6e50*/  FADD.FTZ R112, R97, R112 ;  /* 0x0000007061707221 */ /* 0x000fe20000010000 */
[----:B------:R-:W-:Y:S01]  /*6e60*/  FFMA.FTZ R108, R116, R96, R108 ;  /* 0x00000060746c7223 */ /* 0x000fe2000001006c */
        /* <DEDUP_REMOVED lines=22> */
.L_x_2275:
[----:B------:R-:W-:Y:S01]  /*6fd0*/  FMUL.FTZ R96, R97, R76 ;  /* 0x0000004c61607220 */ /* 0x000fe20000410000 */
[----:B------:R-:W-:Y:S01]  /*6fe0*/  FADD.FTZ R92, R92, -UR6 ;  /* 0x800000065c5c7e21 */ /* 0x000fe20008010000 */
[----:B------:R-:W-:Y:S01]  /*6ff0*/  FADD.FTZ R93, R93, -UR6 ;  /* 0x800000065d5d7e21 */ /* 0x000fe20008010000 */
[----:B------:R-:W-:Y:S01]  /*7000*/  FADD.FTZ R94, R113, R97 ;  /* 0x00000061715e7221 */ /* 0x000fe20000010000 */
[----:B------:R-:W-:Y:S01]  /*7010*/  FFMA.FTZ R110, R115, R96, R110 ;  /* 0x00000060736e7223 */ /* 0x000fe2000001006e */
[----:B------:R-:W-:Y:S01]  /*7020*/  FADD.FTZ R112, R112, R96 ;  /* 0x0000006070707221 */ /* 0x000fe20000010000 */
[----:B------:R-:W-:Y:S01]  /*7030*/  FMUL.FTZ R96, R95, R77 ;  /* 0x0000004d5f607220 */ /* 0x000fe20000410000 */
[----:B------:R-:W-:Y:S01]  /*7040*/  FADD.FTZ R109, R109, R95 ;  /* 0x0000005f6d6d7221 */ /* 0x000fe20000010000 */
[----:B------:R-:W-:Y:S01]  /*7050*/  FFMA.FTZ R108, R114, R95, R108 ;  /* 0x0000005f726c7223 */ /* 0x000fe2000001006c */
[----:B------:R-:W-:Y:S01]  /*7060*/  FMUL.FTZ R113, R92, UR26 ;  /* 0x0000001a5c717c20 */ /* 0x000fe20008410000 */
[----:B------:R-:W-:Y:S01]  /*7070*/  FFMA.FTZ R110, R114, R96, R110 ;  /* 0x00000060726e7223 */ /* 0x000fe2000001006e */
        /* <DEDUP_REMOVED lines=24> */
.L_x_2276:
        /* <DEDUP_REMOVED lines=8> */
[----:B------:R-:W-:Y:S01]  /*7280*/  FMUL.FTZ R111, R90, UR26 ;  /* 0x0000001a5a6f7c20 */ /* 0x000fe20008410000 */
[----:B------:R-:W-:Y:S01]  /*7290*/  FADD.FTZ R94, R94, R95 ;  /* 0x0000005f5e5e7221 */ /* 0x000fe20000010000 */
        /* <DEDUP_REMOVED lines=25> */
.L_x_2277:
[----:B------:R-:W-:Y:S01]  /*7430*/  FMUL.FTZ R91, R93, R76 ;  /* 0x0000004c5d5b7220 */ /* 0x000fe20000410000 */
[----:B------:R-:W-:Y:S01]  /*7440*/  FADD.FTZ R94, R94, R93 ;  /* 0x0000005d5e5e7221 */ /* 0x000fe20000010000 */
[C---:B------:R-:W-:Y:S01]  /*7450*/  FFMA.FTZ R81, R111.reuse, R93, R81 ;  /* 0x0000005d6f517223 */ /* 0x040fe20000010051 */
[----:B------:R-:W-:Y:S01]  /*7460*/  FMUL.FTZ R93, R90, R77 ;  /* 0x0000004d5a5d7220 */ /* 0x000fe20000410000 */
[----:B------:R-:W-:Y:S01]  /*7470*/  FFMA.FTZ R92, R111, R91, R92 ;  /* 0x0000005b6f5c7223 */ /* 0x000fe2000001005c */
[----:B------:R-:W-:Y:S01]  /*7480*/  FADD.FTZ R96, R96, R91 ;  /* 0x0000005b60607221 */ /* 0x000fe20000010000 */
[----:B------:R-:W-:Y:S01]  /*7490*/  FADD.FTZ R106, R106, -UR6 ;  /* 0x800000066a6a7e21 */ /* 0x000fe20008010000 */
[----:B------:R-:W-:Y:S01]  /*74a0*/  FADD.FTZ R107, R107, -UR6 ;  /* 0x800000066b6b7e21 */ /* 0x000fe20008010000 */
[----:B------:R-:W-:Y:S01]  /*74b0*/  FADD.FTZ R91, R109, R90 ;  /* 0x0000005a6d5b7221 */ /* 0x000fe20000010000 */
[C---:B------:R-:W-:Y:S01]  /*74c0*/  FFMA.FTZ R90, R110.reuse, R90, R108 ;  /* 0x0000005a6e5a7223 */ /* 0x040fe2000001006c */
        /* <DEDUP_REMOVED lines=25> */
.L_x_2278:
        /* <DEDUP_REMOVED lines=11> */
[----:B------:R-:W-:Y:S01]  /*7710*/  FFMA.FTZ R92, R108, R95, R92 ;  /* 0x0000005f6c5c7223 */ /* 0x000fe2000001005c */
[----:B------:R-:W-:Y:S01]  /*7720*/  FADD.FTZ R96, R95, R96 ;  /* 0x000000605f607221 */ /* 0x000fe20000010000 */
        /* <DEDUP_REMOVED lines=22> */
.L_x_2279:
        /* <DEDUP_REMOVED lines=8> */
[----:B----4-:R-:W-:Y:S01]  /*7910*/  FMUL.FTZ R105, R60, UR26 ;  /* 0x0000001a3c697c20 */ /* 0x010fe20008410000 */
        /* <DEDUP_REMOVED lines=26> */
.L_x_2280:
        /* <DEDUP_REMOVED lines=35> */
.L_x_2281:
        /* <DEDUP_REMOVED lines=35> */
.L_x_2282:
        /* <DEDUP_REMOVED lines=35> */
.L_x_2283:
        /* <DEDUP_REMOVED lines=35> */
.L_x_2284:
        /* <DEDUP_REMOVED lines=35> */
.L_x_2285:
[----:B------:R-:W2:Y:S04]  /*85b0*/  LDL.LU R82, [R1+0x48] ;  /* 0x0000480001527983 */ /* 0x000ea80000300800 */
[----:B------:R-:W3:Y:S01]  /*85c0*/  LDL.LU R79, [R1+0x4c] ;  /* 0x00004c00014f7983 */ /* 0x000ee20000300800 */
[----:B------:R-:W-:Y:S01]  /*85d0*/  FMUL.FTZ R63, R78, R76 ;  /* 0x0000004c4e3f7220 */ /* 0x000fe20000410000 */
[----:B------:R-:W-:Y:S01]  /*85e0*/  FADD.FTZ R87, R60, R78 ;  /* 0x0000004e3c577221 */ /* 0x000fe20000010000 */
[----:B------:R-:W-:Y:S01]  /*85f0*/  FADD.FTZ R121, R91, R62 ;  /* 0x0000003e5b797221 */ /* 0x000fe20000010000 */
[C---:B------:R-:W-:Y:S01]  /*8600*/  FFMA.FTZ R122, R93.reuse, R78, R81 ;  /* 0x0000004e5d7a7223 */ /* 0x040fe20000010051 */
[----:B------:R-:W-:Y:S01]  /*8610*/  FFMA.FTZ R60, R93, R63, R61 ;  /* 0x0000003f5d3c7223 */ /* 0x000fe2000001003d */
[----:B------:R-:W-:Y:S01]  /*8620*/  FADD.FTZ R61, R96, R63 ;  /* 0x0000003f603d7221 */ /* 0x000fe20000010000 */
[----:B------:R-:W-:Y:S01]  /*8630*/  FMUL.FTZ R63, R62, R77 ;  /* 0x0000004d3e3f7220 */ /* 0x000fe20000410000 */
[----:B------:R-:W-:Y:S01]  /*8640*/  FFMA.FTZ R62, R92, R62, R90 ;  /* 0x0000003e5c3e7223 */ /* 0x000fe2000001005a */
[----:B------:R-:W-:-:S02]  /*8650*/  MOV R120, R34 ;  /* 0x0000002200787202 */ /* 0x000fc40000000f00 */
[----:B------:R-:W-:Y:S01]  /*8660*/  FFMA.FTZ R60, R92, R63, R60 ;  /* 0x0000003f5c3c7223 */ /* 0x000fe2000001003c */
[----:B------:R-:W-:Y:S01]  /*8670*/  FADD.FTZ R61, R63, R61 ;  /* 0x0000003d3f3d7221 */ /* 0x000fe20000010000 */
[----:B------:R0:W-:Y:S01]  /*8680*/  STL [R1+0x30], R62 ;  /* 0x0000303e01007387 */ /* 0x0001e20000100800 */
[----:B------:R-:W-:Y:S01]  /*8690*/  MOV R81, R35 ;  /* 0x0000002300517202 */ /* 0x000fe20000000f00 */
[----:B--2---:R-:W-:Y:S01]  /*86a0*/  FADD.FTZ R91, R82, -UR6 ;  /* 0x80000006525b7e21 */ /* 0x004fe20008010000 */
[----:B---3--:R-:W-:-:S03]  /*86b0*/  FADD.FTZ R90, R79, -UR6 ;  /* 0x800000064f5a7e21 */ /* 0x008fc60008010000 */
[----:B------:R-:W-:Y:S01]  /*86c0*/  FMUL.FTZ R91, R91, UR26 ;  /* 0x0000001a5b5b7c20 */ /* 0x000fe20008410000 */
[----:B------:R-:W-:Y:S01]  /*86d0*/  FMUL.FTZ R90, R90, UR26 ;  /* 0x0000001a5a5a7c20 */ /* 0x000fe20008410000 */
[----:B0-----:R-:W-:Y:S06]  /*86e0*/  @!P5 BRA `(.L_x_2286) ;  /* 0x000000000048d947 */ /* 0x001fec0003800000 */
        /* <DEDUP_REMOVED lines=18> */
.L_x_2286:
[----:B------:R-:W2:Y:S04]  /*8810*/  LDL.LU R79, [R1+0x60] ;  /* 0x00006000014f7983 */ /* 0x000ea80000300800 */
[----:B------:R-:W3:Y:S01]  /*8820*/  LDL.LU R78, [R1+0x64] ;  /* 0x00006400014e7983 */ /* 0x000ee20000300800 */
[----:B------:R-:W-:-:S04]  /*8830*/  FMUL.FTZ R62, R120, R76 ;  /* 0x0000004c783e7220 */ /* 0x000fc80000410000 */
[----:B------:R-:W-:Y:S01]  /*8840*/  FFMA.FTZ R60, R91, R62, R60 ;  /* 0x0000003e5b3c7223 */ /* 0x000fe2000001003c */
[----:B------:R-:W-:Y:S01]  /*8850*/  FADD.FTZ R63, R61, R62 ;  /* 0x0000003e3d3f7221 */ /* 0x000fe20000010000 */
[----:B------:R-:W-:-:S04]  /*8860*/  FMUL.FTZ R62, R81, R77 ;  /* 0x0000004d513e7220 */ /* 0x000fc80000410000 */
[----:B------:R-:W-:Y:S01]  /*8870*/  FFMA.FTZ R61, R90, R62, R60 ;  /* 0x0000003e5a3d7223 */ /* 0x000fe2000001003c */
[----:B------:R-:W-:Y:S01]  /*8880*/  FADD.FTZ R63, R62, R63 ;  /* 0x0000003f3e3f7221 */ /* 0x000fe20000010000 */
[----:B------:R-:W-:Y:S02]  /*8890*/  MOV R60, R36 ;  /* 0x00000024003c7202 */ /* 0x000fe40000000f00 */
[----:B------:R-:W-:Y:S01]  /*88a0*/  MOV R62, R37 ;  /* 0x00000025003e7202 */ /* 0x000fe20000000f00 */
[----:B--2---:R-:W-:Y:S01]  /*88b0*/  FADD.FTZ R89, R79, -UR6 ;  /* 0x800000064f597e21 */ /* 0x004fe20008010000 */
[----:B---3--:R-:W-:-:S03]  /*88c0*/  FADD.FTZ R88, R78, -UR6 ;  /* 0x800000064e587e21 */ /* 0x008fc60008010000 */
        /* <DEDUP_REMOVED lines=21> */
.L_x_2287:
[----:B------:R-:W2:Y:S04]  /*8a20*/  LDL.LU R82, [R1+0x90] ;  /* 0x0000900001527983 */ /* 0x000ea80000300800 */
[----:B------:R-:W3:Y:S01]  /*8a30*/  LDL.LU R79, [R1+0x94] ;  /* 0x00009400014f7983 */ /* 0x000ee20000300800 */
[----:B------:R-:W-:Y:S01]  /*8a40*/  FMUL.FTZ R78, R60, R76 ;  /* 0x0000004c3c4e7220 */ /* 0x000fe20000410000 */
[----:B------:R-:W-:Y:S02]  /*8a50*/  MOV R85, R38 ;  /* 0x0000002600557202 */ /* 0x000fe40000000f00 */
[----:B------:R-:W-:Y:S01]  /*8a60*/  MOV R86, R39 ;  /* 0x0000002700567202 */ /* 0x000fe20000000f00 */
[----:B------:R-:W-:Y:S01]  /*8a70*/  FFMA.FTZ R61, R89, R78, R61 ;  /* 0x0000004e593d7223 */ /* 0x000fe2000001003d */
[----:B------:R-:W-:Y:S01]  /*8a80*/  FADD.FTZ R63, R63, R78 ;  /* 0x0000004e3f3f7221 */ /* 0x000fe20000010000 */
[----:B------:R-:W-:-:S04]  /*8a90*/  FMUL.FTZ R78, R62, R77 ;  /* 0x0000004d3e4e7220 */ /* 0x000fc80000410000 */
[----:B------:R-:W-:Y:S01]  /*8aa0*/  FFMA.FTZ R61, R88, R78, R61 ;  /* 0x0000004e583d7223 */ /* 0x000fe2000001003d */
[----:B------:R-:W-:Y:S01]  /*8ab0*/  FADD.FTZ R63, R78, R63 ;  /* 0x0000003f4e3f7221 */ /* 0x000fe20000010000 */
        /* <DEDUP_REMOVED lines=23> */
.L_x_2288:
[----:B------:R-:W2:Y:S04]  /*8c30*/  LDL.LU R96, [R1+0x58] ;  /* 0x0000580001607983 */ /* 0x000ea80000300800 */
[----:B------:R-:W3:Y:S01]  /*8c40*/  LDL.LU R84, [R1+0x5c] ;  /* 0x00005c0001547983 */ /* 0x000ee20000300800 */
[----:B------:R-:W-:Y:S01]  /*8c50*/  FMUL.FTZ R78, R85, R76 ;  /* 0x0000004c554e7220 */ /* 0x000fe20000410000 */
[----:B------:R-:W-:-:S03]  /*8c60*/  FMUL.FTZ R79, R86, R77 ;  /* 0x0000004d564f7220 */ /* 0x000fc60000410000 */
[----:B------:R-:W-:Y:S01]  /*8c70*/  FFMA.FTZ R61, R83, R78, R61 ;  /* 0x0000004e533d7223 */ /* 0x000fe2000001003d */
[----:B------:R-:W-:-:S03]  /*8c80*/  FADD.FTZ R63, R63, R78 ;  /* 0x0000004e3f3f7221 */ /* 0x000fc60000010000 */
        /* <DEDUP_REMOVED lines=27> */
.L_x_2289:
[----:B------:R0:W-:Y:S01]  /*8e40*/  STL [R1+0x9c], R2 ;  /* 0x00009c0201007387 */ /* 0x0001e20000100800 */
[----:B------:R-:W-:-:S04]  /*8e50*/  FMUL.FTZ R84, R61, R76 ;  /* 0x0000004c3d547220 */ /* 0x000fc80000410000 */
[----:B------:R-:W-:Y:S01]  /*8e60*/  FFMA.FTZ R78, R97, R84, R78 ;  /* 0x00000054614e7223 */ /* 0x000fe2000001004e */
[----:B------:R-:W-:Y:S01]  /*8e70*/  FADD.FTZ R79, R79, R84 ;  /* 0x000000544f4f7221 */ /* 0x000fe20000010000 */
[----:B------:R-:W-:Y:S01]  /*8e80*/  FMUL.FTZ R84, R63, R77 ;  /* 0x0000004d3f547220 */ /* 0x000fe20000410000 */
[----:B0-----:R-:W0:Y:S03]  /*8e90*/  S2R R2, SR_LANEID ;  /* 0x0000000000027919 */ /* 0x001e260000000000 */
[----:B------:R-:W-:Y:S01]  /*8ea0*/  FFMA.FTZ R78, R96, R84, R78 ;  /* 0x00000054604e7223 */ /* 0x000fe2000001004e */
[----:B------:R-:W-:-:S04]  /*8eb0*/  FADD.FTZ R79, R84, R79 ;  /* 0x0000004f544f7221 */ /* 0x000fc80000010000 */
[----:B------:R-:W2:Y:S04]  /*8ec0*/  SHFL.DOWN PT, R84, R78, 0x1, 0x1f ;  /* 0x08201f004e547f89 */ /* 0x000ea800000e0000 */
[----:B------:R-:W3:Y:S01]  /*8ed0*/  SHFL.DOWN PT, R123, R79, 0x1, 0x1f ;  /* 0x08201f004f7b7f89 */ /* 0x000ee200000e0000 */
[----:B0-----:R-:W-:-:S13]  /*8ee0*/  ISETP.GT.AND P0, PT, R2, 0x1e, PT ;  /* 0x0000001e0200780c */ /* 0x001fda0003f04270 */
[----:B--2---:R-:W-:Y:S01]  /*8ef0*/  @!P0 FADD.FTZ R78, R78, R84 ;  /* 0x000000544e4e8221 */ /* 0x004fe20000010000 */
[----:B---3--:R-:W-:Y:S01]  /*8f00*/  @!P0 FADD.FTZ R79, R79, R123 ;  /* 0x0000007b4f4f8221 */ /* 0x008fe20000010000 */
[----:B------:R-:W-:-:S03]  /*8f10*/  ISETP.GT.AND P0, PT, R2, 0x1d, PT ;  /* 0x0000001d0200780c */ /* 0x000fc60003f04270 */
[----:B------:R-:W0:Y:S04]  /*8f20*/  SHFL.DOWN PT, R84, R78, 0x2, 0x1f ;  /* 0x08401f004e547f89 */ /* 0x000e2800000e0000 */
[----:B------:R-:W2:Y:S06]  /*8f30*/  SHFL.DOWN PT, R123, R79, 0x2, 0x1f ;  /* 0x08401f004f7b7f89 */ /* 0x000eac00000e0000 */
[----:B0-----:R-:W-:Y:S01]  /*8f40*/  @!P0 FADD.FTZ R78, R78, R84 ;  /* 0x000000544e4e8221 */ /* 0x001fe20000010000 */
[----:B--2---:R-:W-:-:S04]  /*8f50*/  @!P0 FADD.FTZ R79, R79, R123 ;  /* 0x0000007b4f4f8221 */ /* 0x004fc80000010000 */
[----:B------:R-:W0:Y:S01]  /*8f60*/  SHFL.DOWN PT, R84, R78, 0x4, 0x1f ;  /* 0x08801f004e547f89 */ /* 0x000e2200000e0000 */
[----:B------:R-:W-:-:S03]  /*8f70*/  ISETP.GT.AND P0, PT, R2, 0x1b, PT ;  /* 0x0000001b0200780c */ /* 0x000fc60003f04270 */
[----:B------:R-:W2:Y:S10]  /*8f80*/  SHFL.DOWN PT, R123, R79, 0x4, 0x1f ;  /* 0x08801f004f7b7f89 */ /* 0x000eb400000e0000 */
[----:B0-----:R-:W-:Y:S01]  /*8f90*/  @!P0 FADD.FTZ R78, R78, R84 ;  /* 0x000000544e4e8221 */ /* 0x001fe20000010000 */
[----:B--2---:R-:W-:Y:S01]  /*8fa0*/  @!P0 FADD.FTZ R79, R79, R123 ;  /* 0x0000007b4f4f8221 */ /* 0x004fe20000010000 */
[----:B------:R-:W-:-:S03]  /*8fb0*/  ISETP.GT.AND P0, PT, R2, 0x17, PT ;  /* 0x000000170200780c */ /* 0x000fc60003f04270 */
[----:B------:R-:W0:Y:S04]  /*8fc0*/  SHFL.DOWN PT, R123, R78, 0x8, 0x1f ;  /* 0x09001f004e7b7f89 */ /* 0x000e2800000e0000 */
[----:B------:R2:W5:Y:S01]  /*8fd0*/  LDL.LU R2, [R1+0x9c] ;  /* 0x00009c0001027983 */ /* 0x0005620000300800 */
[----:B------:R-:W-:-:S03]  /*8fe0*/  FADD.FTZ R87, R87, R120 ;  /* 0x0000007857577221 */ /* 0x000fc60000010000 */
[----:B------:R-:W3:Y:S02]  /*8ff0*/  SHFL.DOWN PT, R84, R79, 0x8, 0x1f ;  /* 0x09001f004f547f89 */ /* 0x000ee400000e0000 */
[----:B0-----:R-:W-:Y:S02]  /*9000*/  @!P0 FADD.FTZ R78, R78, R123 ;  /* 0x0000007b4e4e8221 */ /* 0x001fe40000010000 */
[----:B------:R-:W4:Y:S01]  /*9010*/  LDL.LU R123, [R1+0x30] ;  /* 0x00003000017b7983 */ /* 0x000f220000300800 */
[----:B------:R-:W-:Y:S01]  /*9020*/  FFMA.FTZ R120, R91, R120, R122 ;  /* 0x000000785b787223 */ /* 0x000fe2000001007a */
[----:B------:R-:W-:-:S03]  /*9030*/  FADD.FTZ R87, R87, R60 ;  /* 0x0000003c57577221 */ /* 0x000fc60000010000 */
[----:B------:R-:W-:Y:S02]  /*9040*/  FFMA.FTZ R120, R89, R60, R120 ;  /* 0x0000003c59787223 */ /* 0x000fe40000010078 */
[----:B------:R-:W0:Y:S01]  /*9050*/  S2R R60, SR_LANEID ;  /* 0x00000000003c7919 */ /* 0x000e220000000000 */
[----:B------:R-:W-:Y:S01]  /*9060*/  FADD.FTZ R87, R87, R85 ;  /* 0x0000005557577221 */ /* 0x000fe20000010000 */
[----:B------:R-:W-:Y:S02]  /*9070*/  FFMA.FTZ R120, R83, R85, R120 ;  /* 0x0000005553787223 */ /* 0x000fe40000010078 */
[----:B------:R-:W1:Y:S01]  /*9080*/  S2R R85, SR_LANEID ;  /* 0x0000000000557919 */ /* 0x000e620000000000 */
[----:B---3--:R-:W-:Y:S01]  /*9090*/  @!P0 FADD.FTZ R79, R79, R84 ;  /* 0x000000544f4f8221 */ /* 0x008fe20000010000 */
[----:B------:R-:W-:Y:S01]  /*90a0*/  FADD.FTZ R121, R121, R81 ;  /* 0x0000005179797221 */ /* 0x000fe20000010000 */
[----:B------:R-:W3:Y:S03]  /*90b0*/  S2UR UR7, SR_CgaCtaId ;  /* 0x00000000000779c3 */ /* 0x000ee60000008800 */
[----:B------:R-:W2:Y:S01]  /*90c0*/  SHFL.DOWN PT, R84, R79, 0x10, 0x1f ;  /* 0x0a001f004f547f89 */ /* 0x000ea200000e0000 */
[----:B----4-:R-:W-:-:S03]  /*90d0*/  FFMA.FTZ R122, R90, R81, R123 ;  /* 0x000000515a7a7223 */ /* 0x010fc6000001007b */
[----:B------:R-:W4:Y:S04]  /*90e0*/  LDL R123, [R1+0x98] ;  /* 0x00009800017b7983 */ /* 0x000f280000100800 */
[----:B------:R-:W1:Y:S01]  /*90f0*/  SHFL.DOWN PT, R81, R78, 0x10, 0x1f ;  /* 0x0a001f004e517f89 */ /* 0x000e6200000e0000 */
[----:B0-----:R-:W-:Y:S01]  /*9100*/  ISETP.GT.AND P0, PT, R60, 0xf, PT ;  /* 0x0000000f3c00780c */ /* 0x001fe20003f04270 */
[----:B------:R-:W-:Y:S01]  /*9110*/  UMOV UR6, 0x400 ;  /* 0x0000040000067882 */ /* 0x000fe20000000000 */
[----:B------:R-:W-:Y:S01]  /*9120*/  FFMA.FTZ R122, R88, R62, R122 ;  /* 0x0000003e587a7223 */ /* 0x000fe2000001007a */
[----:B------:R-:W-:Y:S01]  /*9130*/  UIADD3 UR5, UR6, 0xa0, URZ ;  /* 0x000000a006057890 */ /* 0x000fe2000fffe03f */
[----:B------:R-:W-:Y:S01]  /*9140*/  FADD.FTZ R121, R121, R62 ;  /* 0x0000003e79797221 */ /* 0x000fe20000010000 */
[----:B-----5:R-:W-:Y:S01]  /*9150*/  ISETP.NE.AND P2, PT, R0, RZ, PT ;  /* 0x000000ff0000720c */ /* 0x020fe20003f45270 */
[----:B------:R-:W-:Y:S01]  /*9160*/  FFMA.FTZ R122, R82, R86, R122 ;  /* 0x00000056527a7223 */ /* 0x000fe2000001007a */
[----:B---3--:R-:W-:Y:S01]  /*9170*/  ULEA UR5, UR7, UR5, 0x18 ;  /* 0x0000000507057291 */ /* 0x008fe2000f8ec03f */
[----:B------:R-:W-:-:S05]  /*9180*/  FADD.FTZ R121, R121, R86 ;  /* 0x0000005679797221 */ /* 0x000fca0000010000 */
[----:B--2---:R-:W-:Y:S01]  /*9190*/  @!P0 FADD.FTZ R79, R79, R84 ;  /* 0x000000544f4f8221 */ /* 0x004fe20000010000 */
[----:B------:R-:W-:Y:S01]  /*91a0*/  FFMA.FTZ R60, R97, R61, R120 ;  /* 0x0000003d613c7223 */ /* 0x000fe20000010078 */
[----:B------:R-:W-:Y:S01]  /*91b0*/  FADD.FTZ R62, R87, R61 ;  /* 0x0000003d573e7221 */ /* 0x000fe20000010000 */
[----:B------:R-:W-:Y:S01]  /*91c0*/  FFMA.FTZ R61, R96, R63, R122 ;  /* 0x0000003f603d7223 */ /* 0x000fe2000001007a */
[----:B-1----:R-:W-:Y:S01]  /*91d0*/  @!P0 FADD.FTZ R78, R78, R81 ;  /* 0x000000514e4e8221 */ /* 0x002fe20000010000 */
[----:B------:R-:W-:Y:S01]  /*91e0*/  ISETP.NE.AND P0, PT, R85, RZ, PT ;  /* 0x000000ff5500720c */ /* 0x000fe20003f05270 */
[----:B------:R-:W-:Y:S01]  /*91f0*/  FADD.FTZ R63, R121, R63 ;  /* 0x0000003f793f7221 */ /* 0x000fe20000010000 */
[C---:B------:R-:W-:Y:S01]  /*9200*/  LEA R81, R0.reuse, UR5, 0x4 ;  /* 0x0000000500517c11 */ /* 0x040fe2000f8e20ff */
[----:B------:R-:W-:Y:S04]  /*9210*/  BSSY B0, `(.L_x_2290) ;  /* 0x000002b000007945 */ /* 0x000fe80003800000 */
[----:B------:R0:W-:Y:S01]  /*9220*/  STS.128 [R81], R60 ;  /* 0x0000003c51007388 */ /* 0x0001e20000000c00 */
[----:B------:R-:W-:-:S05]  /*9230*/  ISETP.GT.U32.AND P3, PT, R0, 0x1d, PT ;  /* 0x0000001d0000780c */ /* 0x000fca0003f64070 */
[----:B----4-:R0:W-:Y:S01]  /*9240*/  @!P0 STS.64 [R123+0x10], R78 ;  /* 0x0000104e7b008388 */ /* 0x0101e20000000a00 */
[----:B------:R-:W-:Y:S06]  /*9250*/  BAR.SYNC.DEFER_BLOCKING 0x0 ;  /* 0x0000000000007b1d */ /* 0x000fec0000010000 */
[----:B------:R-:W-:Y:S05]  /*9260*/  @P2 BRA `(.L_x_2291) ;  /* 0x0000000000942947 */ /* 0x000fea0003800000 */
        /* <DEDUP_REMOVED lines=34> */
[----:B------:R-:W0:Y:S02]  /*9490*/  LDS.64 R78, [UR5+0x80] ;  /* 0x00008005ff4e7984 */ /* 0x000e240008000a00 */
[----:B0-----:R-:W-:Y:S01]  /*94a0*/  FADD.FTZ R78, R86, R78 ;  /* 0x0000004e564e7221 */ /* 0x001fe20000010000 */
[----:B------:R-:W-:-:S07]  /*94b0*/  FADD.FTZ R79, R87, R79 ;  /* 0x0000004f574f7221 */ /* 0x000fce0000010000 */
.L_x_2291:
[----:B------:R-:W-:Y:S05]  /*94c0*/  BSYNC B0 ;  /* 0x0000000000007941 */ /* 0x000fea0003800000 */
.L_x_2290:
[----:B------:R-:W-:Y:S06]  /*94d0*/  BAR.SYNC.DEFER_BLOCKING 0x0 ;  /* 0x0000000000007b1d */ /* 0x000fec0000010000 */
[----:B------:R-:W-:Y:S04]  /*94e0*/  BSSY B0, `(.L_x_2292) ;  /* 0x000004d000007945 */ /* 0x000fe80003800000 */
[----:B------:R-:W-:Y:S05]  /*94f0*/  @P3 BRA `(.L_x_2293) ;  /* 0x00000004002c3947 */ /* 0x000fea0003800000 */
[----:B------:R-:W1:Y:S02]  /*9500*/  LDS.128 R84, [R81+0x1e0] ;  /* 0x0001e00051547984 */ /* 0x000e640000000c00 */
[----:B-1----:R-:W-:Y:S01]  /*9510*/  FADD.FTZ R84, R60, R84 ;  /* 0x000000543c547221 */ /* 0x002fe20000010000 */
[----:B------:R-:W-:Y:S01]  /*9520*/  FADD.FTZ R85, R61, R85 ;  /* 0x000000553d557221 */ /* 0x000fe20000010000 */
[----:B------:R-:W-:Y:S01]  /*9530*/  FADD.FTZ R86, R62, R86 ;  /* 0x000000563e567221 */ /* 0x000fe20000010000 */
[----:B------:R-:W-:Y:S02]  /*9540*/  FADD.FTZ R87, R63, R87 ;  /* 0x000000573f577221 */ /* 0x000fe40000010000 */
[----:B0-----:R-:W0:Y:S02]  /*9550*/  LDS.128 R60, [R81+0x3c0] ;  /* 0x0003c000513c7984 */ /* 0x001e240000000c00 */
        /* <DEDUP_REMOVED lines=69> */
.L_x_2293:
[----:B------:R-:W-:Y:S05]  /*99b0*/  BSYNC B0 ;  /* 0x0000000000007941 */ /* 0x000fea0003800000 */
.L_x_2292:
[----:B------:R-:W1:Y:S01]  /*99c0*/  LDC.64 R84, c[0x0][0x268] ;  /* 0x00009a00ff547b82 */ /* 0x000e620000000a00 */
[----:B0-----:R-:W-:Y:S01]  /*99d0*/  MOV R81, UR16 ;  /* 0x0000001000517c02 */ /* 0x001fe20008000f00 */
[----:B------:R-:W-:Y:S04]  /*99e0*/  BSSY B0, `(.L_x_2294) ;  /* 0x0000011000007945 */ /* 0x000fe80003800000 */
[----:B------:R-:W-:-:S04]  /*99f0*/  IMAD R81, R81, 0x1e, R0 ;  /* 0x0000001e51517824 */ /* 0x000fc800078e0200 */
[----:B-1----:R-:W-:Y:S01]  /*9a00*/  IMAD.WIDE R84, R81, 0x4, R84 ;  /* 0x0000000451547825 */ /* 0x002fe200078e0254 */
[----:B------:R-:W-:Y:S06]  /*9a10*/  @P3 BRA `(.L_x_2295) ;  /* 0x0000000000343947 */ /* 0x000fec0003800000 */
[----:B------:R-:W-:Y:S01]  /*9a20*/  MOV R86, UR9 ;  /* 0x0000000900567c02 */ /* 0x000fe20008000f00 */
[----:B------:R-:W-:Y:S03]  /*9a30*/  REDG.E.ADD.F32.FTZ.RN.STRONG.GPU desc[UR22][R84.64], R60 ;  /* 0x0000003c540079a6 */ /* 0x000fe6000c10f396 */
[----:B------:R-:W-:-:S04]  /*9a40*/  LEA R86, P0, R86, R84, 0x2 ;  /* 0x0000005456567211 */ /* 0x000fc800078010ff */
[----:B------:R-:W-:-:S05]  /*9a50*/  IADD3.X R87, R85, UR11, RZ, P0, !PT ;  /* 0x0000000b55577c10 */ /* 0x000fca00087fe4ff */
[----:B------:R0:W-:Y:S02]  /*9a60*/  REDG.E.ADD.F32.FTZ.RN.STRONG.GPU desc[UR22][R86.64], R61 ;  /* 0x0000003d560079a6 */ /* 0x0001e4000c10f396 */
[----:B0-----:R-:W0:Y:S01]  /*9a70*/  LDC.64 R86, c[0x0][0x288] ;  /* 0x0000a200ff567b82 */ /* 0x001e220000000a00 */
[----:B------:R-:W-:Y:S02]  /*9a80*/  MOV R61, UR10 ;  /* 0x0000000a003d7c02 */ /* 0x000fe40008000f00 */
[CC--:B0-----:R-:W-:Y:S02]  /*9a90*/  LEA R60, P0, R86.reuse, R84.reuse, 0x2 ;  /* 0x00000054563c7211 */ /* 0x0c1fe400078010ff */
[----:B------:R-:W-:Y:S02]  /*9aa0*/  LEA R84, P3, R61, R84, 0x2 ;  /* 0x000000543d547211 */ /* 0x000fe400078610ff */
[----:B------:R-:W-:Y:S02]  /*9ab0*/  LEA.HI.X R61, R86, R85, R87, 0x2, P0 ;  /* 0x00000055563d7211 */ /* 0x000fe400000f1457 */
[----:B------:R-:W-:-:S03]  /*9ac0*/  IADD3.X R85, R85, UR12, RZ, P3, !PT ;  /* 0x0000000c55557c10 */ /* 0x000fc60009ffe4ff */
[----:B------:R0:W-:Y:S04]  /*9ad0*/  REDG.E.ADD.F32.FTZ.RN.STRONG.GPU desc[UR22][R60.64], R62 ;  /* 0x0000003e3c0079a6 */ /* 0x0001e8000c10f396 */
[----:B------:R0:W-:Y:S02]  /*9ae0*/  REDG.E.ADD.F32.FTZ.RN.STRONG.GPU desc[UR22][R84.64], R63 ;  /* 0x0000003f540079a6 */ /* 0x0001e4000c10f396 */
.L_x_2295:
[----:B------:R-:W-:Y:S05]  /*9af0*/  BSYNC B0 ;  /* 0x0000000000007941 */ /* 0x000fea0003800000 */
.L_x_2294:
[----:B------:R-:W-:Y:S02]  /*9b00*/  ULDC UR15, c[0x0][0xc] ;  /* 0x00000300000f7ab9 */ /* 0x000fe40000000800 */
[----:B------:R-:W-:-:S06]  /*9b10*/  UISETP.GE.U32.AND UP0, UPT, UR15, 0x2, UPT ;  /* 0x000000020f00788c */ /* 0x000fcc000bf06070 */
[----:B------:R-:W-:-:S13]  /*9b20*/  PLOP3.LUT P0, PT, PT, PT, UP0, 0x80, 0x0 ;  /* 0x000000000000781c */ /* 0x000fda0003f0f008 */
[----:B------:R-:W-:Y:S05]  /*9b30*/  @!P0 BRA `(.L_x_2296) ;  /* 0x0000001800448947 */ /* 0x000fea0003800000 */
        /* <DEDUP_REMOVED lines=12> */
[----:B0-----:R-:W0:Y:S01]  /*9c00*/  S2R R62, SR_LANEID ;  /* 0x00000000003e7919 */ /* 0x001e220000000000 */
        /* <DEDUP_REMOVED lines=8> */
[----:B------:R-:W-:Y:S02]  /*9c90*/  UFLO.U32 UR17, UR16 ;  /* 0x00000010001172bd */ /* 0x000fe400080e0000 */
[----:B------:R-:W-:Y:S02]  /*9ca0*/  UPOPC UR16, UR16 ;  /* 0x00000010001072bf */ /* 0x000fe40008000000 */
[----:B------:R1:W-:Y:S02]  /*9cb0*/  STG.E.64 desc[UR22][R60.64], R78 ;  /* 0x0000004e3c007986 */ /* 0x0003e4000c101b16 */
[----:B------:R-:W-:Y:S01]  /*9cc0*/  UIMAD UR5, UR5, UR16, URZ ;  /* 0x00000010050572a4 */ /* 0x000fe2000f8e023f */
[----:B0-----:R-:W-:-:S05]  /*9cd0*/  ISETP.EQ.U32.AND P0, PT, R62, UR17, PT ;  /* 0x000000113e007c0c */ /* 0x001fca000bf02070 */
[----:B------:R-:W-:Y:S02]  /*9ce0*/  MOV R62, UR5 ;  /* 0x00000005003e7c02 */ /* 0x000fe40008000f00 */
[----:B-1----:R-:W-:Y:S02]  /*9cf0*/  MOV R60, UR18 ;  /* 0x00000012003c7c02 */ /* 0x002fe40008000f00 */
[----:B------:R-:W-:-:S04]  /*9d00*/  MOV R61, UR19 ;  /* 0x00000013003d7c02 */ /* 0x000fc80008000f00 */
[----:B------:R-:W-:Y:S06]  /*9d10*/  @P0 MEMBAR.ALL.GPU ;  /* 0x0000000000000992 */ /* 0x000fec000000a000 */
[----:B------:R-:W-:-:S00]  /*9d20*/  @P0 ERRBAR ;  /* 0x00000000000009ab */ /* 0x000fc00000000000 */
[----:B------:R-:W-:Y:S06]  /*9d30*/  @P0 CGAERRBAR ;  /* 0x00000000000005ab */ /* 0x000fec0000000000 */
[----:B------:R0:W-:Y:S01]  /*9d40*/  @P0 REDG.E.ADD.S32.STRONG.GPU desc[UR22][R60.64], R62 ;  /* 0x0000003e3c00098e */ /* 0x0001e2000c10e396 */
[----:B------:R-:W-:-:S04]  /*9d50*/  PLOP3.LUT P0, PT, PT, PT, UP0, 0x80, 0x0 ;  /* 0x000000000000781c */ /* 0x000fc80003f0f008 */
[----:B0-----:R-:W-:-:S04]  /*9d60*/  SEL R62, RZ, UR15, P0 ;  /* 0x0000000fff3e7c07 */ /* 0x001fc80008000000 */
[----:B------:R-:W-:-:S13]  /*9d70*/  ISETP.NE.AND P0, PT, R62, -0x1, PT ;  /* 0xffffffff3e00780c */ /* 0x000fda0003f05270 */
[----:B------:R-:W-:Y:S05]  /*9d80*/  @!P0 BRA `(.L_x_2297) ;  /* 0x00000000001c8947 */ /* 0x000fea0003800000 */
.L_x_2298:
[----:B------:R-:W-:Y:S02]  /*9d90*/  MOV R60, UR18 ;  /* 0x00000012003c7c02 */ /* 0x000fe40008000f00 */
[----:B------:R-:W-:-:S05]  /*9da0*/  MOV R61, UR19 ;  /* 0x00000013003d7c02 */ /* 0x000fca0008000f00 */
[----:B------:R-:W2:Y:S04]  /*9db0*/  LDG.E.STRONG.GPU R60, desc[UR22][R60.64] ;  /* 0x000000163c3c7981 */ /* 0x000ea8000c1ef900 */
[----:B--2---:R-:W-:Y:S01]  /*9dc0*/  CCTL.IVALL ;  /* 0x00000000ff00798f */ /* 0x004fe20002000000 */
[----:B------:R-:W-:Y:S05]  /*9dd0*/  YIELD ;  /* 0x0000000000007946 */ /* 0x000fea0003800000 */
[----:B------:R-:W-:-:S13]  /*9de0*/  ISETP.NE.AND P0, PT, R60, R62, PT ;  /* 0x0000003e3c00720c */ /* 0x000fda0003f05270 */
[----:B------:R-:W-:Y:S05]  /*9df0*/  @P0 BRA `(.L_x_2298) ;  /* 0xfffffffc00e40947 */ /* 0x000fea000383ffff */
.L_x_2297:
        /* <DEDUP_REMOVED lines=8> */
[----:B------:R-:W-:Y:S05]  /*9e80*/  @!P0 BRA `(.L_x_2299) ;  /* 0x0000001000d08947 */ /* 0x000fea0003800000 */
[----:B------:R-:W-:Y:S01]  /*9e90*/  ULOP3.LUT UR16, UR15, 0x3, URZ, 0xc0, !UPT ;  /* 0x000000030f107892 */ /* 0x000fe2000f8ec03f */
[----:B------:R-:W-:-:S03]  /*9ea0*/  UMOV UR5, URZ ;  /* 0x0000003f00057c82 */ /* 0x000fc60008000000 */
[----:B------:R-:W-:-:S06]  /*9eb0*/  UIADD3 UR16, -UR16, UR15, URZ ;  /* 0x0000000f10107290 */ /* 0x000fcc000fffe13f */
[----:B------:R-:W-:-:S13]  /*9ec0*/  ISETP.LT.AND P0, PT, RZ, UR16, PT ;  /* 0x00000010ff007c0c */ /* 0x000fda000bf01270 */
[----:B------:R-:W-:Y:S05]  /*9ed0*/  @!P0 BRA `(.L_x_2300) ;  /* 0x00000010000c8947 */ /* 0x000fea0003800000 */
[----:B------:R-:W-:Y:S01]  /*9ee0*/  UISETP.GT.AND UP0, UPT, UR16, 0xc, UPT ;  /* 0x0000000c1000788c */ /* 0x000fe2000bf04270 */
[----:B------:R-:W-:-:S05]  /*9ef0*/  PLOP3.LUT P0, PT, PT, PT, PT, 0x80, 0x0 ;  /* 0x000000000000781c */ /* 0x000fca0003f0f070 */
[----:B------:R-:W-:-:S13]  /*9f00*/  PLOP3.LUT P3, PT, PT, PT, UP0, 0x80, 0x0 ;  /* 0x000000000000781c */ /* 0x000fda0003f6f008 */
[----:B------:R-:W-:Y:S05]  /*9f10*/  @!P3 BRA `(.L_x_2301) ;  /* 0x000000080098b947 */ /* 0x000fea0003800000 */
[----:B------:R-:W-:-:S13]  /*9f20*/  PLOP3.LUT P0, PT, PT, PT, PT, 0x8, 0x0 ;  /* 0x000000000000781c */ /* 0x000fda0003f0e170 */
.L_x_2302:
[----:B0-----:R-:W0:Y:S02]  /*9f30*/  S2R R60, SR_CTAID.X ;  /* 0x00000000003c7919 */ /* 0x001e240000002500 */
[----:B0-----:R-:W-:-:S13]  /*9f40*/  ISETP.EQ.OR P6, PT, R60, UR5, P2 ;  /* 0x000000053c007c0c */ /* 0x001fda00097c2670 */
[----:B------:R-:W-:-:S05]  /*9f50*/  VOTEU.ALL UP0, P6 ;  /* 0x00000000003f7886 */ /* 0x000fca0003000000 */
[----:B------:R-:W-:-:S04]  /*9f60*/  @!UP0 UIMAD UR18, UR14, UR5, UR13 ;  /* 0x000000050e1282a4 */ /* 0x000fc8000f8e020d */
[----:B------:R-:W-:-:S06]  /*9f70*/  @!UP0 UIMAD.WIDE.U32 UR18, UR18, 0x8, UR6 ;  /* 0x00000008121288a5 */ /* 0x000fcc000f8e0006 */
[----:B------:R-:W-:Y:S02]  /*9f80*/  MOV R62, UR18 ;  /* 0x00000012003e7c02 */ /* 0x000fe40008000f00 */
[----:B------:R-:W-:-:S06]  /*9f90*/  MOV R63, UR19 ;  /* 0x00000013003f7c02 */ /* 0x000fcc0008000f00 */
[----:B------:R-:W2:Y:S01]  /*9fa0*/  @!P6 LDG.E.64 R62, desc[UR22][R62.64] ;  /* 0x000000163e3ee981 */ /* 0x000ea2000c1e1b00 */
[----:B------:R-:W-:Y:S02]  /*9fb0*/  UIADD3 UR18, UR5, 0x1, URZ ;  /* 0x0000000105127890 */ /* 0x000fe4000fffe03f */
[----:B------:R-:W-:Y:S02]  /*9fc0*/  UIADD3 UR20, UR5, 0x2, URZ ;  /* 0x0000000205147890 */ /* 0x000fe4000fffe03f */
[----:B------:R-:W-:Y:S02]  /*9fd0*/  UIADD3 UR17, UR5, 0x3, URZ ;  /* 0x0000000305117890 */ /* 0x000fe4000fffe03f */
[C---:B------:R-:W-:Y:S02]  /*9fe0*/  ISETP.EQ.OR P3, PT, R60.reuse, UR18, P2 ;  /* 0x000000123c007c0c */ /* 0x040fe40009762670 */
[----:B------:R-:W-:-:S11]  /*9ff0*/  ISETP.EQ.OR P4, PT, R60, UR20, P2 ;  /* 0x000000143c007c0c */ /* 0x000fd60009782670 */
[----:B------:R-:W-:Y:S02]  /*a000*/  VOTEU.ALL UP0, P3 ;  /* 0x00000000003f7886 */ /* 0x000fe40001800000 */
[----:B------:R-:W-:-:S03]  /*a010*/  VOTEU.ALL UP1, P4 ;  /* 0x00000000003f7886 */ /* 0x000fc60002020000 */
[----:B------:R-:W-:Y:S02]  /*a020*/  @!UP0 UIMAD UR18, UR14, UR18, UR13 ;  /* 0x000000120e1282a4 */ /* 0x000fe4000f8e020d */
[----:B------:R-:W-:Y:S02]  /*a030*/  @!UP1 UIMAD UR20, UR14, UR20, UR13 ;  /* 0x000000140e1492a4 */ /* 0x000fe4000f8e020d */
[----:B------:R-:W-:Y:S02]  /*a040*/  @!UP0 UIMAD.WIDE.U32 UR18, UR18, 0x8, UR6 ;  /* 0x00000008121288a5 */ /* 0x000fe4000f8e0006 */
[----:B------:R-:W-:-:S04]  /*a050*/  @!UP1 UIMAD.WIDE.U32 UR20, UR20, 0x8, UR6 ;  /* 0x00000008141498a5 */ /* 0x000fc8000f8e0006 */
[----:B------:R-:W-:Y:S02]  /*a060*/  MOV R84, UR18 ;  /* 0x0000001200547c02 */ /* 0x000fe40008000f00 */
[----:B------:R-:W-:-:S06]  /*a070*/  MOV R85, UR19 ;  /* 0x0000001300557c02 */ /* 0x000fcc0008000f00 */
[----:B------:R-:W3:Y:S01]  /*a080*/  @!P3 LDG.E.64 R84, desc[UR22][R84.64] ;  /* 0x000000165454b981 */ /* 0x000ee2000c1e1b00 */
[----:B--2---:R-:W-:Y:S01]  /*a090*/  @!P6 FADD.FTZ R78, R78, R62 ;  /* 0x0000003e4e4ee221 */ /* 0x004fe20000010000 */
[----:B------:R-:W-:Y:S01]  /*a0a0*/  @!P6 FADD.FTZ R79, R79, R63 ;  /* 0x0000003f4f4fe221 */ /* 0x000fe20000010000 */
[----:B------:R-:W-:Y:S02]  /*a0b0*/  ISETP.EQ.OR P6, PT, R60, UR17, P2 ;  /* 0x000000113c007c0c */ /* 0x000fe400097c2670 */
[----:B------:R-:W-:-:S11]  /*a0c0*/  MOV R62, UR20 ;  /* 0x00000014003e7c02 */ /* 0x000fd60008000f00 */
[----:B------:R-:W-:-:S05]  /*a0d0*/  VOTEU.ALL UP0, P6 ;  /* 0x00000000003f7886 */ /* 0x000fca0003000000 */
[----:B------:R-:W-:Y:S01]  /*a0e0*/  @!UP0 UIMAD UR18, UR14, UR17, UR13 ;  /* 0x000000110e1282a4 */ /* 0x000fe2000f8e020d */
[----:B------:R-:W-:-:S03]  /*a0f0*/  MOV R63, UR21 ;  /* 0x00000015003f7c02 */ /* 0x000fc60008000f00 */
[----:B------:R-:W-:-:S03]  /*a100*/  @!UP0 UIMAD.WIDE.U32 UR18, UR18, 0x8, UR6 ;  /* 0x00000008121288a5 */ /* 0x000fc6000f8e0006 */
[----:B------:R-:W2:Y:S03]  /*a110*/  @!P4 LDG.E.64 R62, desc[UR22][R62.64] ;  /* 0x000000163e3ec981 */ /* 0x000ea6000c1e1b00 */
[----:B------:R-:W-:Y:S02]  /*a120*/  MOV R86, UR18 ;  /* 0x0000001200567c02 */ /* 0x000fe40008000f00 */
[----:B------:R-:W-:-:S06]  /*a130*/  MOV R87, UR19 ;  /* 0x0000001300577c02 */ /* 0x000fcc0008000f00 */
[----:B------:R-:W4:Y:S01]  /*a140*/  @!P6 LDG.E.64 R86, desc[UR22][R86.64] ;  /* 0x000000165656e981 */ /* 0x000f22000c1e1b00 */
[----:B------:R-:W-:Y:S01]  /*a150*/  UIADD3 UR18, UR5, 0x4, URZ ;  /* 0x0000000405127890 */ /* 0x000fe2000fffe03f */
[----:B---3--:R-:W-:Y:S01]  /*a160*/  @!P3 FADD.FTZ R78, R78, R84 ;  /* 0x000000544e4eb221 */ /* 0x008fe20000010000 */
[----:B------:R-:W-:-:S04]  /*a170*/  @!P3 FADD.FTZ R79, R79, R85 ;  /* 0x000000554f4fb221 */ /* 0x000fc80000010000 */
[----:B------:R-:W-:Y:S01]  /*a180*/  ISETP.EQ.OR P3, PT, R60, UR18, P2 ;  /* 0x000000123c007c0c */ /* 0x000fe20009762670 */
[----:B------:R-:W-:Y:S02]  /*a190*/  UIADD3 UR20, UR5, 0x5, URZ ;  /* 0x0000000505147890 */ /* 0x000fe4000fffe03f */
[----:B------:R-:W-:-:S10]  /*a1a0*/  UIADD3 UR17, UR5, 0x6, URZ ;  /* 0x0000000605117890 */ /* 0x000fd4000fffe03f */
[----:B------:R-:W-:-:S05]  /*a1b0*/  VOTEU.ALL UP0, P3 ;  /* 0x00000000003f7886 */ /* 0x000fca0001800000 */
[----:B------:R-:W-:-:S04]  /*a1c0*/  @!UP0 UIMAD UR18, UR14, UR18, UR13 ;  /* 0x000000120e1282a4 */ /* 0x000fc8000f8e020d */
[----:B------:R-:W-:-:S06]  /*a1d0*/  @!UP0 UIMAD.WIDE.U32 UR18, UR18, 0x8, UR6 ;  /* 0x00000008121288a5 */ /* 0x000fcc000f8e0006 */
[----:B------:R-:W-:Y:S02]  /*a1e0*/  MOV R84, UR18 ;  /* 0x0000001200547c02 */ /* 0x000fe40008000f00 */
[----:B------:R-:W-:-:S06]  /*a1f0*/  MOV R85, UR19 ;  /* 0x0000001300557c02 */ /* 0x000fcc0008000f00 */
[----:B------:R-:W3:Y:S01]  /*a200*/  @!P3 LDG.E.64 R84, desc[UR22][R84.64] ;  /* 0x000000165454b981 */ /* 0x000ee2000c1e1b00 */
[----:B--2---:R-:W-:Y:S01]  /*a210*/  @!P4 FADD.FTZ R78, R78, R62 ;  /* 0x0000003e4e4ec221 */ /* 0x004fe20000010000 */
[----:B------:R-:W-:Y:S01]  /*a220*/  @!P4 FADD.FTZ R79, R79, R63 ;  /* 0x0000003f4f4fc221 */ /* 0x000fe20000010000 */
[----:B------:R-:W-:Y:S02]  /*a230*/  ISETP.EQ.OR P4, PT, R60, UR20, P2 ;  /* 0x000000143c007c0c */ /* 0x000fe40009782670 */
[----:B----4-:R-:W-:Y:S01]  /*a240*/  @!P6 FADD.FTZ R78, R78, R86 ;  /* 0x000000564e4ee221 */ /* 0x010fe20000010000 */
[----:B------:R-:W-:Y:S01]  /*a250*/  @!P6 FADD.FTZ R79, R79, R87 ;  /* 0x000000574f4fe221 */ /* 0x000fe20000010000 */
[----:B------:R-:W-:-:S09]  /*a260*/  ISETP.EQ.OR P6, PT, R60, UR17, P2 ;  /* 0x000000113c007c0c */ /* 0x000fd200097c2670 */
[----:B------:R-:W-:-:S05]  /*a270*/  VOTEU.ALL UP1, P4 ;  /* 0x00000000003f7886 */ /* 0x000fca0002020000 */
[----:B------:R-:W-:Y:S01]  /*a280*/  @!UP1 UIMAD UR20, UR14, UR20, UR13 ;  /* 0x000000140e1492a4 */ /* 0x000fe2000f8e020d */
[----:B------:R-:W-:-:S03]  /*a290*/  VOTEU.ALL UP0, P6 ;  /* 0x00000000003f7886 */ /* 0x000fc60003000000 */
[----:B------:R-:W-:Y:S02]  /*a2a0*/  @!UP1 UIMAD.WIDE.U32 UR20, UR20, 0x8, UR6 ;  /* 0x00000008141498a5 */ /* 0x000fe4000f8e0006 */
[----:B------:R-:W-:-:S04]  /*a2b0*/  @!UP0 UIMAD UR18, UR14, UR17, UR13 ;  /* 0x000000110e1282a4 */ /* 0x000fc8000f8e020d */
[----:B------:R-:W-:Y:S01]  /*a2c0*/  MOV R62, UR20 ;  /* 0x00000014003e7c02 */ /* 0x000fe20008000f00 */
[----:B------:R-:W-:Y:S01]  /*a2d0*/  @!UP0 UIMAD.WIDE.U32 UR18, UR18, 0x8, UR6 ;  /* 0x00000008121288a5 */ /* 0x000fe2000f8e0006 */
[----:B------:R-:W-:-:S05]  /*a2e0*/  MOV R63, UR21 ;  /* 0x00000015003f7c02 */ /* 0x000fca0008000f00 */
[----:B------:R-:W-:Y:S01]  /*a2f0*/  MOV R86, UR18 ;  /* 0x0000001200567c02 */ /* 0x000fe20008000f00 */
[----:B------:R-:W2:Y:S01]  /*a300*/  @!P4 LDG.E.64 R62, desc[UR22][R62.64] ;  /* 0x000000163e3ec981 */ /* 0x000ea2000c1e1b00 */
        /* <DEDUP_REMOVED lines=25> */
[----:B------:R-:W-:Y:S01]  /*a4a0*/  @!UP0 UIMAD.WIDE.U32 UR18, UR18, 0x8, UR6 ;  /* 0x00000008121288a5 */ /* 0x000fe2000f8e0006 */
[----:B------:R-:W-:Y:S02]  /*a4b0*/  MOV R62, UR20 ;  /* 0x00000014003e7c02 */ /* 0x000fe40008000f00 */
[----:B------:R-:W-:-:S03]  /*a4c0*/  MOV R63, UR21 ;  /* 0x00000015003f7c02 */ /* 0x000fc60008000f00 */
[----:B------:R-:W-:Y:S02]  /*a4d0*/  MOV R86, UR18 ;  /* 0x0000001200567c02 */ /* 0x000fe40008000f00 */
[----:B------:R-:W-:Y:S01]  /*a4e0*/  MOV R87, UR19 ;  /* 0x0000001300577c02 */ /* 0x000fe20008000f00 */
[----:B------:R-:W2:Y:S05]  /*a4f0*/  @!P4 LDG.E.64 R62, desc[UR22][R62.64] ;  /* 0x000000163e3ec981 */ /* 0x000eaa000c1e1b00 */
        /* <DEDUP_REMOVED lines=19> */
[----:B------:R-:W-:-:S04]  /*a630*/  VOTEU.ALL UP1, P4 ;  /* 0x00000000003f7886 */ /* 0x000fc80002020000 */
[----:B------:R-:W-:Y:S01]  /*a640*/  VOTEU.ALL UP0, P6 ;  /* 0x00000000003f7886 */ /* 0x000fe20003000000 */
[----:B------:R-:W-:-:S04]  /*a650*/  @!UP1 UIMAD UR20, UR14, UR20, UR13 ;  /* 0x000000140e1492a4 */ /* 0x000fc8000f8e020d */
        /* <DEDUP_REMOVED lines=17> */
[----:B------:R-:W-:Y:S01]  /*a770*/  @!UP0 UIMAD.WIDE.U32 UR18, UR18, 0x8, UR6 ;  /* 0x00000008121288a5 */ /* 0x000fe2000f8e0006 */
[----:B--2---:R-:W-:Y:S01]  /*a780*/  @!P4 FADD.FTZ R78, R78, R62 ;  /* 0x0000003e4e4ec221 */ /* 0x004fe20000010000 */
[----:B------:R-:W-:Y:S01]  /*a790*/  @!P4 FADD.FTZ R79, R79, R63 ;  /* 0x0000003f4f4fc221 */ /* 0x000fe20000010000 */
[----:B------:R-:W-:Y:S02]  /*a7a0*/  ISETP.EQ.OR P4, PT, R60, UR20, P2 ;  /* 0x000000143c007c0c */ /* 0x000fe40009782670 */
[----:B----4-:R-:W-:Y:S01]  /*a7b0*/  @!P6 FADD.FTZ R78, R78, R86 ;  /* 0x000000564e4ee221 */ /* 0x010fe20000010000 */
[----:B------:R-:W-:Y:S01]  /*a7c0*/  @!P6 FADD.FTZ R79, R79, R87 ;  /* 0x000000574f4fe221 */ /* 0x000fe20000010000 */
[----:B------:R-:W-:Y:S02]  /*a7d0*/  ISETP.EQ.OR P6, PT, R60, UR17, P2 ;  /* 0x000000113c007c0c */ /* 0x000fe400097c2670 */
[----:B------:R-:W-:Y:S02]  /*a7e0*/  MOV R62, UR18 ;  /* 0x00000012003e7c02 */ /* 0x000fe40008000f00 */
[----:B------:R-:W-:-:S05]  /*a7f0*/  MOV R63, UR19 ;  /* 0x00000013003f7c02 */ /* 0x000fca0008000f00 */
[----:B------:R-:W-:Y:S01]  /*a800*/  VOTEU.ALL UP1, P4 ;  /* 0x00000000003f7886 */ /* 0x000fe20002020000 */
[----:B------:R-:W2:Y:S03]  /*a810*/  @!P3 LDG.E.64 R62, desc[UR22][R62.64] ;  /* 0x000000163e3eb981 */ /* 0x000ea6000c1e1b00 */
        /* <DEDUP_REMOVED lines=9> */
[----:B------:R-:W3:Y:S05]  /*a8b0*/  @!P4 LDG.E.64 R60, desc[UR22][R60.64] ;  /* 0x000000163c3cc981 */ /* 0x000eea000c1e1b00 */
[----:B------:R-:W4:Y:S01]  /*a8c0*/  @!P6 LDG.E.64 R84, desc[UR22][R84.64] ;  /* 0x000000165454e981 */ /* 0x000f22000c1e1b00 */
[----:B------:R-:W-:-:S04]  /*a8d0*/  UIADD3 UR16, UR16, -0x10, URZ ;  /* 0xfffffff010107890 */ /* 0x000fc8000fffe03f */
[----:B------:R-:W-:Y:S02]  /*a8e0*/  UISETP.GT.AND UP0, UPT, UR16, 0xc, UPT ;  /* 0x0000000c1000788c */ /* 0x000fe4000bf04270 */
[----:B------:R-:W-:Y:S01]  /*a8f0*/  UIADD3 UR5, UR5, 0x10, URZ ;  /* 0x0000001005057890 */ /* 0x000fe2000fffe03f */
[----:B--2---:R-:W-:Y:S01]  /*a900*/  @!P3 FADD.FTZ R78, R78, R62 ;  /* 0x0000003e4e4eb221 */ /* 0x004fe20000010000 */
[----:B------:R-:W-:Y:S02]  /*a910*/  @!P3 FADD.FTZ R79, R79, R63 ;  /* 0x0000003f4f4fb221 */ /* 0x000fe40000010000 */
[----:B------:R-:W-:Y:S01]  /*a920*/  PLOP3.LUT P3, PT, PT, PT, UP0, 0x80, 0x0 ;  /* 0x000000000000781c */ /* 0x000fe20003f6f008 */
[----:B---3--:R-:W-:Y:S01]  /*a930*/  @!P4 FADD.FTZ R78, R78, R60 ;  /* 0x0000003c4e4ec221 */ /* 0x008fe20000010000 */
[----:B------:R-:W-:-:S03]  /*a940*/  @!P4 FADD.FTZ R79, R79, R61 ;  /* 0x0000003d4f4fc221 */ /* 0x000fc60000010000 */
[----:B----4-:R-:W-:Y:S01]  /*a950*/  @!P6 FADD.FTZ R78, R78, R84 ;  /* 0x000000544e4ee221 */ /* 0x010fe20000010000 */
[----:B------:R-:W-:-:S07]  /*a960*/  @!P6 FADD.FTZ R79, R79, R85 ;  /* 0x000000554f4fe221 */ /* 0x000fce0000010000 */
[----:B------:R-:W-:Y:S05]  /*a970*/  @P3 BRA `(.L_x_2302) ;  /* 0xfffffff4006c3947 */ /* 0x000fea000383ffff */
.L_x_2301:
[----:B------:R-:W-:-:S06]  /*a980*/  UISETP.GT.AND UP0, UPT, UR16, 0x4, UPT ;  /* 0x000000041000788c */ /* 0x000fcc000bf04270 */
[----:B------:R-:W-:-:S13]  /*a990*/  PLOP3.LUT P3, PT, PT, PT, UP0, 0x80, 0x0 ;  /* 0x000000000000781c */ /* 0x000fda0003f6f008 */
[----:B------:R-:W-:Y:S05]  /*a9a0*/  @!P3 BRA `(.L_x_2303) ;  /* 0x000000040050b947 */ /* 0x000fea0003800000 */
[----:B------:R-:W1:Y:S02]  /*a9b0*/  S2R R81, SR_CTAID.X ;  /* 0x0000000000517919 */ /* 0x000e640000002500 */
[----:B-1----:R-:W-:-:S13]  /*a9c0*/  ISETP.EQ.OR P0, PT, R81, UR5, P2 ;  /* 0x0000000551007c0c */ /* 0x002fda0009702670 */
[----:B------:R-:W-:-:S05]  /*a9d0*/  VOTEU.ALL UP0, P0 ;  /* 0x00000000003f7886 */ /* 0x000fca0000000000 */
[----:B------:R-:W-:-:S04]  /*a9e0*/  @!UP0 UIMAD UR18, UR5, UR14, UR13 ;  /* 0x0000000e051282a4 */ /* 0x000fc8000f8e020d */
[----:B------:R-:W-:-:S06]  /*a9f0*/  @!UP0 UIMAD.WIDE.U32 UR18, UR18, 0x8, UR6 ;  /* 0x00000008121288a5 */ /* 0x000fcc000f8e0006 */
[----:B0-----:R-:W-:Y:S01]  /*aa00*/  MOV R60, UR18 ;  /* 0x00000012003c7c02 */ /* 0x001fe20008000f00 */
[----:B------:R-:W-:Y:S01]  /*aa10*/  UIADD3 UR18, UR5, 0x1, URZ ;  /* 0x0000000105127890 */ /* 0x000fe2000fffe03f */
[----:B------:R-:W-:Y:S01]  /*aa20*/  MOV R61, UR19 ;  /* 0x00000013003d7c02 */ /* 0x000fe20008000f00 */
[----:B------:R-:W-:Y:S02]  /*aa30*/  UIADD3 UR20, UR5, 0x2, URZ ;  /* 0x0000000205147890 */ /* 0x000fe4000fffe03f */
[----:B------:R-:W-:Y:S02]  /*aa40*/  UIADD3 UR17, UR5, 0x3, URZ ;  /* 0x0000000305117890 */ /* 0x000fe4000fffe03f */
[C---:B------:R-:W-:Y:S01]  /*aa50*/  ISETP.EQ.OR P3, PT, R81.reuse, UR18, P2 ;  /* 0x0000001251007c0c */ /* 0x040fe20009762670 */
[----:B------:R-:W2:Y:S01]  /*aa60*/  @!P0 LDG.E.64 R60, desc[UR22][R60.64] ;  /* 0x000000163c3c8981 */ /* 0x000ea2000c1e1b00 */
[C---:B------:R-:W-:Y:S02]  /*aa70*/  ISETP.EQ.OR P4, PT, R81.reuse, UR20, P2 ;  /* 0x0000001451007c0c */ /* 0x040fe40009782670 */
[----:B------:R-:W-:-:S09]  /*aa80*/  ISETP.EQ.OR P6, PT, R81, UR17, P2 ;  /* 0x0000001151007c0c */ /* 0x000fd200097c2670 */
[----:B------:R-:W-:Y:S02]  /*aa90*/  VOTEU.ALL UP0, P3 ;  /* 0x00000000003f7886 */ /* 0x000fe40001800000 */
[----:B------:R-:W-:Y:S02]  /*aaa0*/  VOTEU.ALL UP1, P4 ;  /* 0x00000000003f7886 */ /* 0x000fe40002020000 */
[----:B------:R-:W-:Y:S01]  /*aab0*/  VOTEU.ALL UP2, P6 ;  /* 0x00000000003f7886 */ /* 0x000fe20003040000 */
[----:B------:R-:W-:Y:S02]  /*aac0*/  @!UP0 UIMAD UR18, UR14, UR18, UR13 ;  /* 0x000000120e1282a4 */ /* 0x000fe4000f8e020d */
[----:B------:R-:W-:Y:S02]  /*aad0*/  @!UP1 UIMAD UR20, UR14, UR20, UR13 ;  /* 0x000000140e1492a4 */ /* 0x000fe4000f8e020d */
[----:B------:R-:W-:Y:S02]  /*aae0*/  @!UP0 UIMAD.WIDE.U32 UR18, UR18, 0x8, UR6 ;  /* 0x00000008121288a5 */ /* 0x000fe4000f8e0006 */
[----:B------:R-:W-:-:S02]  /*aaf0*/  @!UP2 UIMAD UR17, UR14, UR17, UR13 ;  /* 0x000000110e11a2a4 */ /* 0x000fc4000f8e020d */
[----:B------:R-:W-:Y:S02]  /*ab00*/  @!UP1 UIMAD.WIDE.U32 UR20, UR20, 0x8, UR6 ;  /* 0x00000008141498a5 */ /* 0x000fe4000f8e0006 */
[----:B------:R-:W-:Y:S02]  /*ab10*/  MOV R84, UR18 ;  /* 0x0000001200547c02 */ /* 0x000fe40008000f00 */
[----:B------:R-:W-:Y:S01]  /*ab20*/  MOV R85, UR19 ;  /* 0x0000001300557c02 */ /* 0x000fe20008000f00 */
[----:B------:R-:W-:Y:S01]  /*ab30*/  @!UP2 UIMAD.WIDE.U32 UR18, UR17, 0x8, UR6 ;  /* 0x000000081112a8a5 */ /* 0x000fe2000f8e0006 */
[----:B------:R-:W-:Y:S02]  /*ab40*/  MOV R62, UR20 ;  /* 0x00000014003e7c02 */ /* 0x000fe40008000f00 */
[----:B------:R-:W-:Y:S02]  /*ab50*/  MOV R63, UR21 ;  /* 0x00000015003f7c02 */ /* 0x000fe40008000f00 */
[----:B------:R-:W3:Y:S01]  /*ab60*/  @!P3 LDG.E.64 R84, desc[UR22][R84.64] ;  /* 0x000000165454b981 */ /* 0x000ee2000c1e1b00 */
[----:B------:R-:W-:-:S02]  /*ab70*/  MOV R86, UR18 ;  /* 0x0000001200567c02 */ /* 0x000fc40008000f00 */
[----:B------:R-:W-:Y:S01]  /*ab80*/  MOV R87, UR19 ;  /* 0x0000001300577c02 */ /* 0x000fe20008000f00 */
[----:B------:R-:W4:Y:S05]  /*ab90*/  @!P4 LDG.E.64 R62, desc[UR22][R62.64] ;  /* 0x000000163e3ec981 */ /* 0x000f2a000c1e1b00 */
[----:B------:R-:W5:Y:S01]  /*aba0*/  @!P6 LDG.E.64 R86, desc[UR22][R86.64] ;  /* 0x000000165656e981 */ /* 0x000f62000c1e1b00 */
[----:B------:R-:W-:-:S04]  /*abb0*/  UIADD3 UR17, UR5, 0x4, URZ ;  /* 0x0000000405117890 */ /* 0x000fc8000fffe03f */
[----:B------:R-:W-:Y:S02]  /*abc0*/  UIADD3 UR20, UR17, 0x1, URZ ;  /* 0x0000000111147890 */ /* 0x000fe4000fffe03f */
[----:B------:R-:W-:Y:S02]  /*abd0*/  UIADD3 UR5, UR17, 0x2, URZ ;  /* 0x0000000211057890 */ /* 0x000fe4000fffe03f */
[----:B------:R-:W-:Y:S01]  /*abe0*/  UIADD3 UR27, UR17, 0x3, URZ ;  /* 0x00000003111b7890 */ /* 0x000fe2000fffe03f */
[----:B--2---:R-:W-:Y:S01]  /*abf0*/  @!P0 FADD.FTZ R78, R78, R60 ;  /* 0x0000003c4e4e8221 */ /* 0x004fe20000010000 */
[----:B------:R-:W-:Y:S01]  /*ac00*/  @!P0 FADD.FTZ R79, R79, R61 ;  /* 0x0000003d4f4f8221 */ /* 0x000fe20000010000 */
[----:B------:R-:W-:-:S13]  /*ac10*/  ISETP.EQ.OR P0, PT, R81, UR17, P2 ;  /* 0x0000001151007c0c */ /* 0x000fda0009702670 */
[----:B------:R-:W-:Y:S01]  /*ac20*/  VOTEU.ALL UP0, P0 ;  /* 0x00000000003f7886 */ /* 0x000fe20000000000 */
[----:B---3--:R-:W-:Y:S01]  /*ac30*/  @!P3 FADD.FTZ R78, R78, R84 ;  /* 0x000000544e4eb221 */ /* 0x008fe20000010000 */
[----:B------:R-:W-:-:S03]  /*ac40*/  @!P3 FADD.FTZ R79, R79, R85 ;  /* 0x000000554f4fb221 */ /* 0x000fc60000010000 */
[----:B----4-:R-:W-:Y:S01]  /*ac50*/  @!P4 FADD.FTZ R78, R78, R62 ;  /* 0x0000003e4e4ec221 */ /* 0x010fe20000010000 */
[----:B------:R-:W-:Y:S01]  /*ac60*/  @!P4 FADD.FTZ R79, R79, R63 ;  /* 0x0000003f4f4fc221 */ /* 0x000fe20000010000 */
[----:B------:R-:W-:Y:S02]  /*ac70*/  ISETP.EQ.OR P4, PT, R81, UR20, P2 ;  /* 0x0000001451007c0c */ /* 0x000fe40009782670 */
[----:B-----5:R-:W-:Y:S01]  /*ac80*/  @!P6 FADD.FTZ R78, R78, R86 ;  /* 0x000000564e4ee221 */ /* 0x020fe20000010000 */
[----:B------:R-:W-:Y:S01]  /*ac90*/  @!P6 FADD.FTZ R79, R79, R87 ;  /* 0x000000574f4fe221 */ /* 0x000fe20000010000 */
[C---:B------:R-:W-:Y:S02]  /*aca0*/  ISETP.EQ.OR P6, PT, R81.reuse, UR5, P2 ;  /* 0x0000000551007c0c */ /* 0x040fe400097c2670 */
[----:B------:R-:W-:Y:S01]  /*acb0*/  ISETP.EQ.OR P3, PT, R81, UR27, P2 ;  /* 0x0000001b51007c0c */ /* 0x000fe20009762670 */
[----:B------:R-:W-:-:S06]  /*acc0*/  @!UP0 UIMAD UR18, UR14, UR17, UR13 ;  /* 0x000000110e1282a4 */ /* 0x000fcc000f8e020d */
[----:B------:R-:W-:Y:S01]  /*acd0*/  VOTEU.ALL UP1, P4 ;  /* 0x00000000003f7886 */ /* 0x000fe20002020000 */
[----:B------:R-:W-:-:S03]  /*ace0*/  @!UP0 UIMAD.WIDE.U32 UR18, UR18, 0x8, UR6 ;  /* 0x00000008121288a5 */ /* 0x000fc6000f8e0006 */
[----:B------:R-:W-:Y:S01]  /*acf0*/  VOTEU.ALL UP2, P6 ;  /* 0x00000000003f7886 */ /* 0x000fe20003040000 */
[----:B------:R-:W-:Y:S02]  /*ad00*/  @!UP1 UIMAD UR20, UR14, UR20, UR13 ;  /* 0x000000140e1492a4 */ /* 0x000fe4000f8e020d */
[----:B------:R-:W-:Y:S01]  /*ad10*/  MOV R84, UR18 ;  /* 0x0000001200547c02 */ /* 0x000fe20008000f00 */
[----:B------:R-:W-:Y:S01]  /*ad20*/  VOTEU.ALL UP0, P3 ;  /* 0x00000000003f7886 */ /* 0x000fe20001800000 */
[----:B------:R-:W-:Y:S01]  /*ad30*/  @!UP2 UIMAD UR5, UR14, UR5, UR13 ;  /* 0x000000050e05a2a4 */ /* 0x000fe2000f8e020d */
[----:B------:R-:W-:Y:S01]  /*ad40*/  MOV R85, UR19 ;  /* 0x0000001300557c02 */ /* 0x000fe20008000f00 */
[----:B------:R-:W-:Y:S02]  /*ad50*/  @!UP1 UIMAD.WIDE.U32 UR20, UR20, 0x8, UR6 ;  /* 0x00000008141498a5 */ /* 0x000fe4000f8e0006 */
[----:B------:R-:W-:Y:S02]  /*ad60*/  @!UP2 UIMAD.WIDE.U32 UR18, UR5, 0x8, UR6 ;  /* 0x000000080512a8a5 */ /* 0x000fe4000f8e0006 */
[----:B------:R-:W-:Y:S01]  /*ad70*/  @!UP0 UIMAD UR5, UR14, UR27, UR13 ;  /* 0x0000001b0e0582a4 */ /* 0x000fe2000f8e020d */
[----:B------:R-:W2:Y:S01]  /*ad80*/  @!P0 LDG.E.64 R84, desc[UR22][R84.64] ;  /* 0x0000001654548981 */ /* 0x000ea2000c1e1b00 */
[----:B------:R-:W-:-:S02]  /*ad90*/  MOV R62, UR20 ;  /* 0x00000014003e7c02 */ /* 0x000fc40008000f00 */
[----:B------:R-:W-:Y:S02]  /*ada0*/  MOV R63, UR21 ;  /* 0x00000015003f7c02 */ /* 0x000fe40008000f00 */
[----:B------:R-:W-:Y:S02]  /*adb0*/  MOV R60, UR18 ;  /* 0x00000012003c7c02 */ /* 0x000fe40008000f00 */
[----:B------:R-:W-:Y:S01]  /*adc0*/  MOV R61, UR19 ;  /* 0x00000013003d7c02 */ /* 0x000fe20008000f00 */
[----:B------:R-:W-:Y:S01]  /*add0*/  @!UP0 UIMAD.WIDE.U32 UR18, UR5, 0x8, UR6 ;  /* 0x00000008051288a5 */ /* 0x000fe2000f8e0006 */
[----:B------:R-:W3:Y:S04]  /*ade0*/  @!P4 LDG.E.64 R62, desc[UR22][R62.64] ;  /* 0x000000163e3ec981 */ /* 0x000ee8000c1e1b00 */
[----:B------:R-:W4:Y:S01]  /*adf0*/  @!P6 LDG.E.64 R60, desc[UR22][R60.64] ;  /* 0x000000163c3ce981 */ /* 0x000f22000c1e1b00 */
[----:B------:R-:W-:-:S02]  /*ae00*/  MOV R86, UR18 ;  /* 0x0000001200567c02 */ /* 0x000fc40008000f00 */
[----:B------:R-:W-:-:S06]  /*ae10*/  MOV R87, UR19 ;  /* 0x0000001300577c02 */ /* 0x000fcc0008000f00 */
[----:B------:R-:W5:Y:S01]  /*ae20*/  @!P3 LDG.E.64 R86, desc[UR22][R86.64] ;  /* 0x000000165656b981 */ /* 0x000f62000c1e1b00 */
[----:B------:R-:W-:Y:S02]  /*ae30*/  UIADD3 UR16, UR16, -0x4, URZ ;  /* 0xfffffffc10107890 */ /* 0x000fe4000fffe03f */
[----:B------:R-:W-:Y:S02]  /*ae40*/  UIADD3 UR5, UR17, 0x4, URZ ;  /* 0x0000000411057890 */ /* 0x000fe4000fffe03f */
[----:B------:R-:W-:Y:S01]  /*ae50*/  UIADD3 UR16, UR16, -0x4, URZ ;  /* 0xfffffffc10107890 */ /* 0x000fe2000fffe03f */
        /* <DEDUP_REMOVED lines=9> */
.L_x_2303:
[----:B------:R-:W-:-:S13]  /*aef0*/  ISETP.NE.OR P0, PT, RZ, UR16, P0 ;  /* 0x00000010ff007c0c */ /* 0x000fda0008705670 */
[----:B------:R-:W-:Y:S05]  /*af00*/  @!P0 BRA `(.L_x_2299) ;  /* 0x0000000000b08947 */ /* 0x000fea0003800000 */
.L_x_2300:
[----:B0-----:R-:W0:Y:S02]  /*af10*/  S2R R60, SR_CTAID.X ;  /* 0x00000000003c7919 */ /* 0x001e240000002500 */
[----:B0-----:R-:W-:-:S13]  /*af20*/  ISETP.EQ.OR P3, PT, R60, UR5, P2 ;  /* 0x000000053c007c0c */ /* 0x001fda0009762670 */
[----:B------:R-:W-:-:S05]  /*af30*/  VOTEU.ALL UP0, P3 ;  /* 0x00000000003f7886 */ /* 0x000fca0001800000 */
[----:B------:R-:W-:-:S04]  /*af40*/  @!UP0 UIMAD UR18, UR14, UR5, UR13 ;  /* 0x000000050e1282a4 */ /* 0x000fc8000f8e020d */
[----:B------:R-:W-:-:S06]  /*af50*/  @!UP0 UIMAD.WIDE.U32 UR18, UR18, 0x8, UR6 ;  /* 0x00000008121288a5 */ /* 0x000fcc000f8e0006 */
[----:B------:R-:W-:Y:S01]  /*af60*/  MOV R62, UR18 ;  /* 0x00000012003e7c02 */ /* 0x000fe20008000f00 */
[----:B------:R-:W-:Y:S01]  /*af70*/  UIADD3 UR18, UR5, 0x1, URZ ;  /* 0x0000000105127890 */ /* 0x000fe2000fffe03f */
[----:B------:R-:W-:-:S05]  /*af80*/  MOV R63, UR19 ;  /* 0x00000013003f7c02 */ /* 0x000fca0008000f00 */
[----:B------:R-:W-:Y:S01]  /*af90*/  ISETP.EQ.OR P4, PT, R60, UR18, P2 ;  /* 0x000000123c007c0c */ /* 0x000fe20009782670 */
[----:B------:R-:W-:Y:S01]  /*afa0*/  UIADD3 UR17, UR5, 0x2, URZ ;  /* 0x0000000205117890 */ /* 0x000fe2000fffe03f */
[----:B------:R-:W2:Y:S01]  /*afb0*/  @!P3 LDG.E.64 R62, desc[UR22][R62.64] ;  /* 0x000000163e3eb981 */ /* 0x000ea2000c1e1b00 */
[----:B------:R-:W-:-:S04]  /*afc0*/  UIADD3 UR20, UR5, 0x3, URZ ;  /* 0x0000000305147890 */ /* 0x000fc8000fffe03f */
[C---:B------:R-:W-:Y:S02]  /*afd0*/  ISETP.EQ.OR P6, PT, R60.reuse, UR17, P2 ;  /* 0x000000113c007c0c */ /* 0x040fe400097c2670 */
[----:B------:R-:W-:-:S04]  /*afe0*/  ISETP.EQ.OR P0, PT, R60, UR20, P2 ;  /* 0x000000143c007c0c */ /* 0x000fc80009702670 */
[----:B------:R-:W-:-:S05]  /*aff0*/  VOTEU.ALL UP0, P4 ;  /* 0x00000000003f7886 */ /* 0x000fca0002000000 */
[----:B------:R-:W-:-:S04]  /*b000*/  @!UP0 UIMAD UR18, UR14, UR18, UR13 ;  /* 0x000000120e1282a4 */ /* 0x000fc8000f8e020d */
[----:B------:R-:W-:-:S06]  /*b010*/  @!UP0 UIMAD.WIDE.U32 UR18, UR18, 0x8, UR6 ;  /* 0x00000008121288a5 */ /* 0x000fcc000f8e0006 */
[----:B------:R-:W-:Y:S02]  /*b020*/  MOV R60, UR18 ;  /* 0x00000012003c7c02 */ /* 0x000fe40008000f00 */
[----:B------:R-:W-:-:S06]  /*b030*/  MOV R61, UR19 ;  /* 0x00000013003d7c02 */ /* 0x000fcc0008000f00 */
[----:B------:R-:W3:Y:S01]  /*b040*/  @!P4 LDG.E.64 R60, desc[UR22][R60.64] ;  /* 0x000000163c3cc981 */ /* 0x000ee2000c1e1b00 */
[----:B------:R-:W-:-:S05]  /*b050*/  VOTEU.ALL UP0, P6 ;  /* 0x00000000003f7886 */ /* 0x000fca0003000000 */
[----:B------:R-:W-:-:S04]  /*b060*/  @!UP0 UIMAD UR18, UR14, UR17, UR13 ;  /* 0x000000110e1282a4 */ /* 0x000fc8000f8e020d */
[----:B------:R-:W-:Y:S01]  /*b070*/  @!UP0 UIMAD.WIDE.U32 UR18, UR18, 0x8, UR6 ;  /* 0x00000008121288a5 */ /* 0x000fe2000f8e0006 */
[----:B------:R-:W-:Y:S01]  /*b080*/  VOTEU.ALL UP0, P0 ;  /* 0x00000000003f7886 */ /* 0x000fe20000000000 */
[----:B--2---:R-:W-:-:S04]  /*b090*/  @!P3 FADD.FTZ R78, R78, R62 ;  /* 0x0000003e4e4eb221 */ /* 0x004fc80000010000 */
[----:B------:R-:W-:Y:S01]  /*b0a0*/  MOV R62, UR18 ;  /* 0x00000012003e7c02 */ /* 0x000fe20008000f00 */
[----:B------:R-:W-:Y:S01]  /*b0b0*/  @!UP0 UIMAD UR18, UR14, UR20, UR13 ;  /* 0x000000140e1282a4 */ /* 0x000fe2000f8e020d */
[----:B------:R-:W-:Y:S01]  /*b0c0*/  @!P3 FADD.FTZ R79, R79, R63 ;  /* 0x0000003f4f4fb221 */ /* 0x000fe20000010000 */
[----:B------:R-:W-:Y:S02]  /*b0d0*/  MOV R63, UR19 ;  /* 0x00000013003f7c02 */ /* 0x000fe40008000f00 */
[----:B------:R-:W-:-:S04]  /*b0e0*/  @!UP0 UIMAD.WIDE.U32 UR18, UR18, 0x8, UR6 ;  /* 0x00000008121288a5 */ /* 0x000fc8000f8e0006 */
[----:B------:R-:W2:Y:S01]  /*b0f0*/  @!P6 LDG.E.64 R62, desc[UR22][R62.64] ;  /* 0x000000163e3ee981 */ /* 0x000ea2000c1e1b00 */
[----:B---3--:R-:W-:Y:S01]  /*b100*/  @!P4 FADD.FTZ R78, R78, R60 ;  /* 0x0000003c4e4ec221 */ /* 0x008fe20000010000 */
[----:B------:R-:W-:Y:S01]  /*b110*/  @!P4 FADD.FTZ R79, R79, R61 ;  /* 0x0000003d4f4fc221 */ /* 0x000fe20000010000 */
[----:B------:R-:W-:Y:S02]  /*b120*/  MOV R60, UR18 ;  /* 0x00000012003c7c02 */ /* 0x000fe40008000f00 */
[----:B------:R-:W-:-:S06]  /*b130*/  MOV R61, UR19 ;  /* 0x00000013003d7c02 */ /* 0x000fcc0008000f00 */
[----:B------:R-:W3:Y:S01]  /*b140*/  @!P0 LDG.E.64 R60, desc[UR22][R60.64] ;  /* 0x000000163c3c8981 */ /* 0x000ee2000c1e1b00 */
[----:B------:R-:W-:-:S06]  /*b150*/  UIADD3 UR16, UR16, -0x4, URZ ;  /* 0xfffffffc10107890 */ /* 0x000fcc000fffe03f */
[----:B------:R-:W-:Y:S01]  /*b160*/  ISETP.NE.AND P3, PT, RZ, UR16, PT ;  /* 0x00000010ff007c0c */ /* 0x000fe2000bf65270 */
[----:B------:R-:W-:Y:S01]  /*b170*/  UIADD3 UR5, UR5, 0x4, URZ ;  /* 0x0000000405057890 */ /* 0x000fe2000fffe03f */
[----:B--2---:R-:W-:Y:S01]  /*b180*/  @!P6 FADD.FTZ R78, R78, R62 ;  /* 0x0000003e4e4ee221 */ /* 0x004fe20000010000 */
[----:B------:R-:W-:-:S03]  /*b190*/  @!P6 FADD.FTZ R79, R79, R63 ;  /* 0x0000003f4f4fe221 */ /* 0x000fc60000010000 */
[----:B---3--:R-:W-:Y:S01]  /*b1a0*/  @!P0 FADD.FTZ R78, R78, R60 ;  /* 0x0000003c4e4e8221 */ /* 0x008fe20000010000 */
[----:B------:R-:W-:-:S06]  /*b1b0*/  @!P0 FADD.FTZ R79, R79, R61 ;  /* 0x0000003d4f4f8221 */ /* 0x000fcc0000010000 */
[----:B------:R-:W-:Y:S05]  /*b1c0*/  @P3 BRA `(.L_x_2300) ;  /* 0xfffffffc00503947 */ /* 0x000fea000383ffff */
.L_x_2299:
[----:B------:R-:W-:-:S06]  /*b1d0*/  ULOP3.LUT UP0, UR15, UR15, 0x3, URZ, 0xc0, !UPT ;  /* 0x000000030f0f7892 */ /* 0x000fcc000f80c03f */
[----:B------:R-:W-:-:S13]  /*b1e0*/  PLOP3.LUT P0, PT, PT, PT, UP0, 0x80, 0x0 ;  /* 0x000000000000781c */ /* 0x000fda0003f0f008 */
[----:B------:R-:W-:Y:S05]  /*b1f0*/  @!P0 BRA `(.L_x_2296) ;  /* 0x0000000000948947 */ /* 0x000fea0003800000 */
        /* <DEDUP_REMOVED lines=11> */
.L_x_2305:
[----:B------:R-:W-:Y:S05]  /*b2b0*/  BSYNC B0 ;  /* 0x0000000000007941 */ /* 0x000fea0003800000 */
.L_x_2304:
[----:B------:R-:W-:-:S06]  /*b2c0*/  UISETP.NE.AND UP0, UPT, UR15, 0x1, UPT ;  /* 0x000000010f00788c */ /* 0x000fcc000bf05270 */
[----:B------:R-:W-:-:S13]  /*b2d0*/  PLOP3.LUT P0, PT, PT, PT, UP0, 0x80, 0x0 ;  /* 0x000000000000781c */ /* 0x000fda0003f0f008 */
[----:B------:R-:W-:Y:S05]  /*b2e0*/  @!P0 BRA `(.L_x_2296) ;  /* 0x0000000000588947 */ /* 0x000fea0003800000 */
[----:B------:R-:W-:Y:S02]  /*b2f0*/  UIADD3 UR16, UR5, 0x1, URZ ;  /* 0x0000000105107890 */ /* 0x000fe4000fffe03f */
[----:B------:R-:W-:-:S04]  /*b300*/  UIADD3 UR5, UR5, 0x2, URZ ;  /* 0x0000000205057890 */ /* 0x000fc8000fffe03f */
[C---:B------:R-:W-:Y:S02]  /*b310*/  ISETP.EQ.OR P3, PT, R62.reuse, UR16, P2 ;  /* 0x000000103e007c0c */ /* 0x040fe40009762670 */
[----:B------:R-:W-:-:S11]  /*b320*/  ISETP.EQ.OR P0, PT, R62, UR5, P2 ;  /* 0x000000053e007c0c */ /* 0x000fd60009702670 */
[----:B------:R-:W-:-:S05]  /*b330*/  VOTEU.ALL UP0, P3 ;  /* 0x00000000003f7886 */ /* 0x000fca0001800000 */
[----:B------:R-:W-:-:S04]  /*b340*/  @!UP0 UIMAD UR16, UR16, UR14, UR13 ;  /* 0x0000000e101082a4 */ /* 0x000fc8000f8e020d */
[----:B------:R-:W-:-:S06]  /*b350*/  @!UP0 UIMAD.WIDE.U32 UR16, UR16, 0x8, UR6 ;  /* 0x00000008101088a5 */ /* 0x000fcc000f8e0006 */
[----:B------:R-:W-:Y:S02]  /*b360*/  MOV R60, UR16 ;  /* 0x00000010003c7c02 */ /* 0x000fe40008000f00 */
[----:B------:R-:W-:-:S06]  /*b370*/  MOV R61, UR17 ;  /* 0x00000011003d7c02 */ /* 0x000fcc0008000f00 */
[----:B------:R-:W2:Y:S02]  /*b380*/  @!P3 LDG.E.64 R60, desc[UR22][R60.64] ;  /* 0x000000163c3cb981 */ /* 0x000ea4000c1e1b00 */
[----:B--2---:R-:W-:Y:S01]  /*b390*/  @!P3 FADD.FTZ R78, R78, R60 ;  /* 0x0000003c4e4eb221 */ /* 0x004fe20000010000 */
[----:B------:R-:W-:Y:S01]  /*b3a0*/  MOV R60, UR15 ;  /* 0x0000000f003c7c02 */ /* 0x000fe20008000f00 */
[----:B------:R-:W-:-:S03]  /*b3b0*/  @!P3 FADD.FTZ R79, R79, R61 ;  /* 0x0000003d4f4fb221 */ /* 0x000fc60000010000 */
        /* <DEDUP_REMOVED lines=9> */
.L_x_2296:
[----:B0-----:R0:W5:Y:S04]  /*b450*/  LDL R63, [R1+0x6c] ;  /* 0x00006c00013f7983 */ /* 0x0011680000100800 */
[----:B------:R0:W5:Y:S01]  /*b460*/  LDL R62, [R1+0x70] ;  /* 0x00007000013e7983 */ /* 0x0001620000100800 */
[----:B------:R-:W1:Y:S01]  /*b470*/  S2UR UR6, SR_CgaCtaId ;  /* 0x00000000000679c3 */ /* 0x000e620000008800 */
[----:B------:R-:W-:Y:S02]  /*b480*/  UMOV UR5, 0x400 ;  /* 0x0000040000057882 */ /* 0x000fe40000000000 */
[----:B-1----:R-:W-:-:S03]  /*b490*/  ULEA UR5, UR6, UR5, 0x18 ;  /* 0x0000000506057291 */ /* 0x002fc6000f8ec03f */
[----:B------:R-:W-:-:S06]  /*b4a0*/  ULDC UR6, c[0x0][0x2bc] ;  /* 0x0000af0000067ab9 */ /* 0x000fcc0000000800 */
[----:B------:R-:W-:Y:S01]  /*b4b0*/  @!P2 STS.64 [UR5+0x90], R78 ;  /* 0x0000904eff00a988 */ /* 0x000fe20008000a05 */
[----:B------:R-:W-:Y:S06]  /*b4c0*/  BAR.SYNC.DEFER_BLOCKING 0x0 ;  /* 0x0000000000007b1d */ /* 0x000fec0000010000 */
[----:B------:R-:W1:Y:S02]  /*b4d0*/  LDS.64 R60, [UR5+0x90] ;  /* 0x00009005ff3c7984 */ /* 0x000e640008000a00 */
[----:B-1----:R-:W-:Y:S01]  /*b4e0*/  FMUL.FTZ R60, R60, UR6 ;  /* 0x000000063c3c7c20 */ /* 0x002fe20008410000 */
[----:B------:R-:W-:-:S04]  /*b4f0*/  FMUL.FTZ R61, R61, UR6 ;  /* 0x000000063d3d7c20 */ /* 0x000fc80008410000 */
[----:B------:R-:W-:Y:S02]  /*b500*/  R2UR UR5, R60 ;  /* 0x000000003c0572ca */ /* 0x000fe400000e0000 */
[----:B------:R-:W-:Y:S01]  /*b510*/  R2UR UR13, R61 ;  /* 0x000000003d0d72ca */ /* 0x000fe200000e0000 */
[----:B0-----:R-:W-:-:S14]  /*b520*/  @!P5 BRA `(.L_x_2306) ;  /* 0x000000000048d947 */ /* 0x001fdc0003800000 */
[----:B-----5:R-:W-:-:S04]  /*b530*/  FFMA.FTZ R60, R63, R76, R74 ;  /* 0x0000004c3f3c7223 */ /* 0x020fc8000001004a */
        /* <DEDUP_REMOVED lines=17> */
.L_x_2306:
[----:B------:R-:W-:Y:S04]  /*b650*/  BSSY B0, `(.L_x_2307) ;  /* 0x0000016000007945 */ /* 0x000fe80003800000 */
[----:B------:R-:W-:Y:S05]  /*b660*/  @!P1 BRA `(.L_x_2308) ;  /* 0x0000000000509947 */ /* 0x000fea0003800000 */
[----:B------:R-:W-:Y:S01]  /*b670*/  MOV R60, UR5 ;  /* 0x00000005003c7c02 */ /* 0x000fe20008000f00 */
[----:B------:R-:W-:Y:S01]  /*b680*/  ULDC.64 UR6, c[0x0][0x288] ;  /* 0x0000a20000067ab9 */ /* 0x000fe20000000a00 */
[----:B------:R-:W-:-:S03]  /*b690*/  SHF.R.S32.HI R61, RZ, 0x1f, R80 ;  /* 0x0000001fff3d7819 */ /* 0x000fc60000011450 */
[----:B-----5:R-:W-:Y:S01]  /*b6a0*/  FFMA.FTZ R60, R63, R60, UR13 ;  /* 0x0000000d3f3c7e23 */ /* 0x020fe2000801003c */
[----:B------:R-:W-:-:S03]  /*b6b0*/  MOV R63, R5 ;  /* 0x00000005003f7202 */ /* 0x000fc60000000f00 */
[----:B------:R-:W-:Y:S01]  /*b6c0*/  FFMA.FTZ R66, R76, R66, -R60 ;  /* 0x000000424c427223 */ /* 0x000fe2000001083c */
[----:B------:R-:W-:-:S05]  /*b6d0*/  MOV R60, UR5 ;  /* 0x00000005003c7c02 */ /* 0x000fca0008000f00 */
[----:B------:R-:W-:Y:S01]  /*b6e0*/  FFMA.FTZ R60, R62, R60, UR13 ;  /* 0x0000000d3e3c7e23 */ /* 0x000fe2000801003c */
[----:B------:R-:W-:-:S03]  /*b6f0*/  MOV R62, R2 ;  /* 0x00000002003e7202 */ /* 0x000fc60000000f00 */
[----:B------:R-:W-:Y:S01]  /*b700*/  FFMA.FTZ R67, R77, R67, -R60 ;  /* 0x000000434d437223 */ /* 0x000fe2000001083c */
[----:B------:R-:W-:Y:S02]  /*b710*/  IMAD R60, R61, UR6, RZ ;  /* 0x000000063d3c7c24 */ /* 0x000fe4000f8e02ff */
[----:B------:R-:W-:-:S04]  /*b720*/  IMAD.WIDE.U32 R62, R80, UR6, R62 ;  /* 0x00000006503e7c25 */ /* 0x000fc8000f8e003e */
[----:B------:R-:W-:Y:S01]  /*b730*/  IMAD R60, R80, UR7, R60 ;  /* 0x00000007503c7c24 */ /* 0x000fe2000f8e023c */
[----:B------:R-:W-:-:S04]  /*b740*/  ULDC.64 UR6, c[0x0][0x210] ;  /* 0x0000840000067ab9 */ /* 0x000fc80000000a00 */
[----:B------:R-:W-:Y:S01]  /*b750*/  IADD3 R61, R63, R60, RZ ;  /* 0x0000003c3f3d7210 */ /* 0x000fe20007ffe0ff */
[----:B------:R-:W-:Y:S01]  /*b760*/  FMUL.FTZ R63, R67, UR26 ;  /* 0x0000001a433f7c20 */ /* 0x000fe20008410000 */
[----:B------:R-:W-:-:S04]  /*b770*/  LEA R60, P0, R62, UR6, 0x2 ;  /* 0x000000063e3c7c11 */ /* 0x000fc8000f8010ff */
[----:B------:R-:W-:Y:S01]  /*b780*/  LEA.HI.X R61, R62, UR7, R61, 0x2, P0 ;  /* 0x000000073e3d7c11 */ /* 0x000fe200080f143d */
[----:B------:R-:W-:-:S05]  /*b790*/  FMUL.FTZ R62, R66, UR26 ;  /* 0x0000001a423e7c20 */ /* 0x000fca0008410000 */
[----:B------:R0:W-:Y:S03]  /*b7a0*/  STG.E.64 desc[UR22][R60.64], R62 ;  /* 0x0000003e3c007986 */ /* 0x0001e6000c101b16 */
.L_x_2308:
[----:B------:R-:W-:Y:S05]  /*b7b0*/  BSYNC B0 ;  /* 0x0000000000007941 */ /* 0x000fea0003800000 */
.L_x_2307:
[----:B0----5:R0:W5:Y:S04]  /*b7c0*/  LDL R62, [R1+0x7c] ;  /* 0x00007c00013e7983 */ /* 0x0211680000100800 */
[----:B------:R0:W5:Y:S01]  /*b7d0*/  LDL R63, [R1+0x88] ;  /* 0x00008800013f7983 */ /* 0x0001620000100800 */
[C---:B------:R-:W-:Y:S01]  /*b7e0*/  IADD3 R67, R80.reuse, 0x10, RZ ;  /* 0x0000001050437810 */ /* 0x040fe20007ffe0ff */
[----:B------:R-:W-:Y:S01]  /*b7f0*/  ULDC.64 UR6, c[0x0][0x290] ;  /* 0x0000a40000067ab9 */ /* 0x000fe20000000a00 */
[----:B------:R-:W-:Y:S02]  /*b800*/  IADD3 R66, R80, 0x10, RZ ;  /* 0x0000001050427810 */ /* 0x000fe40007ffe0ff */
[----:B------:R-:W-:Y:S02]  /*b810*/  SHF.R.S32.HI R67, RZ, 0x1f, R67 ;  /* 0x0000001fff437819 */ /* 0x000fe40000011443 */
[----:B------:R-:W-:-:S04]  /*b820*/  ISETP.GE.U32.AND P0, PT, R66, UR6, PT ;  /* 0x0000000642007c0c */ /* 0x000fc8000bf06070 */
[----:B------:R-:W-:-:S04]  /*b830*/  ISETP.GE.AND.EX P0, PT, R67, UR7, PT, P0 ;  /* 0x0000000743007c0c */ /* 0x000fc8000bf06300 */
[----:B------:R-:W-:Y:S01]  /*b840*/  ISETP.GT.U32.OR P0, PT, R0, 0x1df, P0 ;  /* 0x000001df0000780c */ /* 0x000fe20000704470 */
[----:B0-----:R-:W-:-:S12]  /*b850*/  @!P5 BRA `(.L_x_2309) ;  /* 0x000000000048d947 */ /* 0x001fd80003800000 */
        /* <DEDUP_REMOVED lines=18> */
.L_x_2309:
[----:B------:R-:W-:Y:S04]  /*b980*/  BSSY B0, `(.L_x_2310) ;  /* 0x0000015000007945 */ /* 0x000fe80003800000 */
[----:B------:R-:W-:Y:S05]  /*b990*/  @P0 BRA `(.L_x_2311) ;  /* 0x00000000004c0947 */ /* 0x000fea0003800000 */
[----:B------:R-:W-:Y:S01]  /*b9a0*/  MOV R60, UR5 ;  /* 0x00000005003c7c02 */ /* 0x000fe20008000f00 */
[----:B------:R-:W-:Y:S01]  /*b9b0*/  ULDC.64 UR14, c[0x0][0x288] ;  /* 0x0000a200000e7ab9 */ /* 0x000fe20000000a00 */
[----:B------:R-:W-:-:S03]  /*b9c0*/  MOV R61, R5 ;  /* 0x00000005003d7202 */ /* 0x000fc60000000f00 */
[----:B-----5:R-:W-:-:S04]  /*b9d0*/  FFMA.FTZ R60, R62, R60, UR13 ;  /* 0x0000000d3e3c7e23 */ /* 0x020fc8000801003c */
[----:B------:R-:W-:Y:S01]  /*b9e0*/  FFMA.FTZ R62, R76, R44, -R60 ;  /* 0x0000002c4c3e7223 */ /* 0x000fe2000001083c */
[----:B------:R-:W-:Y:S02]  /*b9f0*/  MOV R44, UR5 ;  /* 0x00000005002c7c02 */ /* 0x000fe40008000f00 */
[----:B------:R-:W-:-:S03]  /*ba00*/  MOV R60, R2 ;  /* 0x00000002003c7202 */ /* 0x000fc60000000f00 */
[----:B------:R-:W-:Y:S02]  /*ba10*/  FFMA.FTZ R44, R63, R44, UR13 ;  /* 0x0000000d3f2c7e23 */ /* 0x000fe4000801002c */
[----:B------:R-:W-:-:S04]  /*ba20*/  IMAD.WIDE.U32 R60, R66, UR14, R60 ;  /* 0x0000000e423c7c25 */ /* 0x000fc8000f8e003c */
[----:B------:R-:W-:Y:S01]  /*ba30*/  FFMA.FTZ R63, R77, R45, -R44 ;  /* 0x0000002d4d3f7223 */ /* 0x000fe2000001082c */
[----:B------:R-:W-:-:S04]  /*ba40*/  IMAD R44, R67, UR14, RZ ;  /* 0x0000000e432c7c24 */ /* 0x000fc8000f8e02ff */
        /* <DEDUP_REMOVED lines=8> */
.L_x_2311:
[----:B------:R-:W-:Y:S05]  /*bad0*/  BSYNC B0 ;  /* 0x0000000000007941 */ /* 0x000fea0003800000 */
.L_x_2310:
[----:B0-----:R0:W5:Y:S04]  /*bae0*/  LDL R60, [R1+0x74] ;  /* 0x00007400013c7983 */ /* 0x0011680000100800 */
[----:B------:R0:W5:Y:S01]  /*baf0*/  LDL R61, [R1+0x80] ;  /* 0x00008000013d7983 */ /* 0x0001620000100800 */
[C---:B------:R-:W-:Y:S02]  /*bb00*/  IADD3 R78, R80.reuse, 0x20, RZ ;  /* 0x00000020504e7810 */ /* 0x040fe40007ffe0ff */
[C---:B-----5:R-:W-:Y:S02]  /*bb10*/  IADD3 R62, R80.reuse, 0x30, RZ ;  /* 0x00000030503e7810 */ /* 0x060fe40007ffe0ff */
[C---:B------:R-:W-:Y:S02]  /*bb20*/  IADD3 R67, R80.reuse, 0x30, RZ ;  /* 0x0000003050437810 */ /* 0x040fe40007ffe0ff */
[----:B------:R-:W-:-:S02]  /*bb30*/  IADD3 R79, R80, 0x20, RZ ;  /* 0x00000020504f7810 */ /* 0x000fc40007ffe0ff */
[----:B------:R-:W-:Y:S02]  /*bb40*/  ISETP.GE.U32.AND P0, PT, R78, UR6, PT ;  /* 0x000000064e007c0c */ /* 0x000fe4000bf06070 */
[----:B------:R-:W-:Y:S02]  /*bb50*/  ISETP.GE.U32.AND P3, PT, R62, UR6, PT ;  /* 0x000000063e007c0c */ /* 0x000fe4000bf66070 */
[----:B------:R-:W-:Y:S02]  /*bb60*/  SHF.R.S32.HI R79, RZ, 0x1f, R79 ;  /* 0x0000001fff4f7819 */ /* 0x000fe4000001144f */
[----:B------:R-:W-:Y:S02]  /*bb70*/  SHF.R.S32.HI R67, RZ, 0x1f, R67 ;  /* 0x0000001fff437819 */ /* 0x000fe40000011443 */
[C---:B------:R-:W-:Y:S02]  /*bb80*/  IADD3 R66, R80.reuse, 0x40, RZ ;  /* 0x0000004050427810 */ /* 0x040fe40007ffe0ff */
[----:B------:R-:W-:-:S02]  /*bb90*/  IADD3 R63, R80, 0x50, RZ ;  /* 0x00000050503f7810 */ /* 0x000fc40007ffe0ff */
[----:B------:R-:W-:Y:S02]  /*bba0*/  ISETP.GE.AND.EX P2, PT, R79, UR7, PT, P0 ;  /* 0x000000074f007c0c */ /* 0x000fe4000bf46300 */
[----:B------:R-:W-:Y:S02]  /*bbb0*/  ISETP.GE.AND.EX P3, PT, R67, UR7, PT, P3 ;  /* 0x0000000743007c0c */ /* 0x000fe4000bf66330 */
[----:B------:R-:W-:Y:S02]  /*bbc0*/  ISETP.GE.U32.AND P6, PT, R66, UR6, PT ;  /* 0x0000000642007c0c */ /* 0x000fe4000bfc6070 */
[----:B------:R-:W-:Y:S02]  /*bbd0*/  ISETP.GE.U32.AND P0, PT, R63, UR6, PT ;  /* 0x000000063f007c0c */ /* 0x000fe4000bf06070 */
[C---:B------:R-:W-:Y:S02]  /*bbe0*/  ISETP.GT.U32.OR P2, PT, R0.reuse, 0x1df, P2 ;  /* 0x000001df0000780c */ /* 0x040fe40001744470 */
[----:B------:R-:W-:Y:S01]  /*bbf0*/  ISETP.GT.U32.OR P3, PT, R0, 0x1df, P3 ;  /* 0x000001df0000780c */ /* 0x000fe20001f64470 */
[----:B0-----:R-:W-:-:S12]  /*bc00*/  @!P5 BRA `(.L_x_2312) ;  /* 0x000000000048d947 */ /* 0x001fd80003800000 */
        /* <DEDUP_REMOVED lines=18> */
.L_x_2312:
[----:B------:R-:W-:Y:S04]  /*bd30*/  BSSY B0, `(.L_x_2313) ;  /* 0x0000015000007945 */ /* 0x000fe80003800000 */
[----:B------:R-:W-:Y:S05]  /*bd40*/  @P2 BRA `(.L_x_2314) ;  /* 0x00000000004c2947 */ /* 0x000fea0003800000 */
[----:B------:R-:W-:Y:S01]  /*bd50*/  MOV R44, UR5 ;  /* 0x00000005002c7c02 */ /* 0x000fe20008000f00 */
[----:B------:R-:W-:-:S04]  /*bd60*/  ULDC.64 UR14, c[0x0][0x288] ;  /* 0x0000a200000e7ab9 */ /* 0x000fc80000000a00 */
[----:B------:R-:W-:-:S04]  /*bd70*/  FFMA.FTZ R44, R60, R44, UR13 ;  /* 0x0000000d3c2c7e23 */ /* 0x000fc8000801002c */
[----:B------:R-:W-:Y:S01]  /*bd80*/  FFMA.FTZ R60, R76, R46, -R44 ;  /* 0x0000002e4c3c7223 */ /* 0x000fe2000001082c */
[----:B------:R-:W-:Y:S02]  /*bd90*/  MOV R44, UR5 ;  /* 0x00000005002c7c02 */ /* 0x000fe40008000f00 */
[----:B------:R-:W-:-:S03]  /*bda0*/  MOV R46, R2 ;  /* 0x00000002002e7202 */ /* 0x000fc60000000f00 */
[----:B------:R-:W-:-:S04]  /*bdb0*/  FFMA.FTZ R44, R61, R44, UR13 ;  /* 0x0000000d3d2c7e23 */ /* 0x000fc8000801002c */
[----:B------:R-:W-:Y:S01]  /*bdc0*/  FFMA.FTZ R61, R77, R47, -R44 ;  /* 0x0000002f4d3d7223 */ /* 0x000fe2000001082c */
[----:B------:R-:W-:Y:S01]  /*bdd0*/  MOV R47, R5 ;  /* 0x00000005002f7202 */ /* 0x000fe20000000f00 */
        /* <DEDUP_REMOVED lines=10> */
.L_x_2314:
[----:B------:R-:W-:Y:S05]  /*be80*/  BSYNC B0 ;  /* 0x0000000000007941 */ /* 0x000fea0003800000 */
.L_x_2313:
[----:B------:R-:W-:Y:S05]  /*be90*/  @!P5 BRA `(.L_x_2315) ;  /* 0x000000000050d947 */ /* 0x000fea0003800000 */
[----:B0-----:R-:W2:Y:S04]  /*bea0*/  LDL R44, [R1+0x78] ;  /* 0x00007800012c7983 */ /* 0x001ea80000100800 */
[----:B------:R-:W3:Y:S01]  /*beb0*/  LDL R46, [R1+0x84] ;  /* 0x00008400012e7983 */ /* 0x000ee20000100800 */
[----:B--2---:R-:W-:-:S04]  /*bec0*/  FFMA.FTZ R44, R44, R76, R74 ;  /* 0x0000004c2c2c7223 */ /* 0x004fc8000001004a */
[----:B------:R-:W-:-:S06]  /*bed0*/  FMUL.FTZ R45, R44, -1.4426950216293334961 ;  /* 0xbfb8aa3b2c2d7820 */ /* 0x000fcc0000410000 */
[----:B------:R-:W0:Y:S02]  /*bee0*/  MUFU.EX2 R45, R45 ;  /* 0x0000002d002d7308 */ /* 0x000e240000000800 */
[----:B0-----:R-:W-:-:S06]  /*bef0*/  FADD.FTZ R45, R45, 1 ;  /* 0x3f8000002d2d7421 */ /* 0x001fcc0000010000 */
[----:B------:R-:W0:Y:S02]  /*bf00*/  MUFU.RCP R45, R45 ;  /* 0x0000002d002d7308 */ /* 0x000e240000001000 */
[----:B0-----:R-:W-:Y:S01]  /*bf10*/  FMUL.FTZ R48, R48, R45 ;  /* 0x0000002d30307220 */ /* 0x001fe20000410000 */
[----:B------:R-:W-:-:S04]  /*bf20*/  FADD.FTZ R45, -R45, 1 ;  /* 0x3f8000002d2d7421 */ /* 0x000fc80000010100 */
[----:B------:R-:W-:Y:S01]  /*bf30*/  FFMA.FTZ R45, R44, R45, 1 ;  /* 0x3f8000002c2d7423 */ /* 0x000fe2000001002d */
[----:B---3--:R-:W-:-:S03]  /*bf40*/  FFMA.FTZ R44, R46, R77, R75 ;  /* 0x0000004d2e2c7223 */ /* 0x008fc6000001004b */
        /* <DEDUP_REMOVED lines=9> */
.L_x_2315:
[----:B------:R-:W-:Y:S04]  /*bfe0*/  BSSY B0, `(.L_x_2316) ;  /* 0x0000017000007945 */ /* 0x000fe80003800000 */
[----:B------:R-:W-:Y:S05]  /*bff0*/  @P3 BRA `(.L_x_2317) ;  /* 0x0000000000543947 */ /* 0x000fea0003800000 */
[----:B0-----:R-:W2:Y:S01]  /*c000*/  LDL.LU R46, [R1+0x78] ;  /* 0x00007800012e7983 */ /* 0x001ea20000300800 */
[----:B------:R-:W-:Y:S01]  /*c010*/  MOV R44, UR5 ;  /* 0x00000005002c7c02 */ /* 0x000fe20008000f00 */
[----:B------:R-:W-:Y:S02]  /*c020*/  ULDC.64 UR14, c[0x0][0x288] ;  /* 0x0000a200000e7ab9 */ /* 0x000fe40000000a00 */
[----:B------:R-:W3:Y:S01]  /*c030*/  LDL.LU R45, [R1+0x84] ;  /* 0x00008400012d7983 */ /* 0x000ee20000300800 */
[----:B------:R-:W-:Y:S01]  /*c040*/  MOV R47, R5 ;  /* 0x00000005002f7202 */ /* 0x000fe20000000f00 */
[----:B--2---:R-:W-:Y:S01]  /*c050*/  FFMA.FTZ R44, R46, R44, UR13 ;  /* 0x0000000d2e2c7e23 */ /* 0x004fe2000801002c */
[----:B------:R-:W-:-:S03]  /*c060*/  MOV R46, R2 ;  /* 0x00000002002e7202 */ /* 0x000fc60000000f00 */
[----:B------:R-:W-:Y:S01]  /*c070*/  FFMA.FTZ R48, R76, R48, -R44 ;  /* 0x000000304c307223 */ /* 0x000fe2000001082c */
[----:B------:R-:W-:Y:S01]  /*c080*/  MOV R44, UR5 ;  /* 0x00000005002c7c02 */ /* 0x000fe20008000f00 */
[----:B------:R-:W-:-:S04]  /*c090*/  IMAD.WIDE.U32 R46, R62, UR14, R46 ;  /* 0x0000000e3e2e7c25 */ /* 0x000fc8000f8e002e */
[----:B---3--:R-:W-:-:S04]  /*c0a0*/  FFMA.FTZ R44, R45, R44, UR13 ;  /* 0x0000000d2d2c7e23 */ /* 0x008fc8000801002c */
        /* <DEDUP_REMOVED lines=10> */
.L_x_2317:
[----:B------:R-:W-:Y:S05]  /*c150*/  BSYNC B0 ;  /* 0x0000000000007941 */ /* 0x000fea0003800000 */
.L_x_2316:
[----:B------:R2:W5:Y:S04]  /*c160*/  LDL R67, [R1+0x68] ;  /* 0x0000680001437983 */ /* 0x0005680000100800 */
[----:B01----:R2:W5:Y:S01]  /*c170*/  LDL R47, [R1+0x54] ;  /* 0x00005400012f7983 */ /* 0x0035620000100800 */
[C---:B------:R-:W-:Y:S02]  /*c180*/  IADD3 R48, R80.reuse, 0x60, RZ ;  /* 0x0000006050307810 */ /* 0x040fe40007ffe0ff */
[C---:B------:R-:W-:Y:S02]  /*c190*/  IADD3 R49, R80.reuse, 0x60, RZ ;  /* 0x0000006050317810 */ /* 0x040fe40007ffe0ff */
[C---:B------:R-:W-:Y:S02]  /*c1a0*/  IADD3 R61, R80.reuse, 0x50, RZ ;  /* 0x00000050503d7810 */ /* 0x040fe40007ffe0ff */
[----:B------:R-:W-:-:S02]  /*c1b0*/  IADD3 R46, R80, 0x40, RZ ;  /* 0x00000040502e7810 */ /* 0x000fc40007ffe0ff */
[----:B------:R-:W-:Y:S02]  /*c1c0*/  ISETP.GE.U32.AND P2, PT, R48, UR6, PT ;  /* 0x0000000630007c0c */ /* 0x000fe4000bf46070 */
[----:B------:R-:W-:Y:S02]  /*c1d0*/  SHF.R.S32.HI R46, RZ, 0x1f, R46 ;  /* 0x0000001fff2e7819 */ /* 0x000fe4000001142e */
[----:B------:R-:W-:Y:S02]  /*c1e0*/  SHF.R.S32.HI R61, RZ, 0x1f, R61 ;  /* 0x0000001fff3d7819 */ /* 0x000fe4000001143d */
[----:B------:R-:W-:Y:S02]  /*c1f0*/  SHF.R.S32.HI R49, RZ, 0x1f, R49 ;  /* 0x0000001fff317819 */ /* 0x000fe40000011431 */
[C---:B------:R-:W-:Y:S02]  /*c200*/  IADD3 R62, R80.reuse, 0x70, RZ ;  /* 0x00000070503e7810 */ /* 0x040fe40007ffe0ff */
[----:B------:R-:W-:-:S02]  /*c210*/  IADD3 R60, R80, 0x80, RZ ;  /* 0x00000080503c7810 */ /* 0x000fc40007ffe0ff */
[----:B------:R-:W-:Y:S02]  /*c220*/  ISETP.GE.AND.EX P6, PT, R46, UR7, PT, P6 ;  /* 0x000000072e007c0c */ /* 0x000fe4000bfc6360 */
[----:B------:R-:W-:Y:S02]  /*c230*/  ISETP.GE.AND.EX P0, PT, R61, UR7, PT, P0 ;  /* 0x000000073d007c0c */ /* 0x000fe4000bf06300 */
[----:B------:R-:W-:Y:S02]  /*c240*/  ISETP.GE.AND.EX P2, PT, R49, UR7, PT, P2 ;  /* 0x0000000731007c0c */ /* 0x000fe4000bf46320 */
[----:B------:R-:W-:Y:S02]  /*c250*/  ISETP.GE.U32.AND P3, PT, R62, UR6, PT ;  /* 0x000000063e007c0c */ /* 0x000fe4000bf66070 */
[----:B------:R-:W-:Y:S02]  /*c260*/  ISETP.GE.U32.AND P4, PT, R60, UR6, PT ;  /* 0x000000063c007c0c */ /* 0x000fe4000bf86070 */
[----:B------:R-:W-:-:S02]  /*c270*/  ISETP.GT.U32.OR P6, PT, R0, 0x1df, P6 ;  /* 0x000001df0000780c */ /* 0x000fc400037c4470 */
[C---:B------:R-:W-:Y:S02]  /*c280*/  ISETP.GT.U32.OR P0, PT, R0.reuse, 0x1df, P0 ;  /* 0x000001df0000780c */ /* 0x040fe40000704470 */
[----:B------:R-:W-:Y:S01]  /*c290*/  ISETP.GT.U32.OR P2, PT, R0, 0x1df, P2 ;  /* 0x000001df0000780c */ /* 0x000fe20001744470 */
[----:B--2---:R-:W-:-:S12]  /*c2a0*/  @!P5 BRA `(.L_x_2318) ;  /* 0x000000000048d947 */ /* 0x004fd80003800000 */
        /* <DEDUP_REMOVED lines=18> */
.L_x_2318:
[----:B------:R-:W-:Y:S04]  /*c3d0*/  BSSY B0, `(.L_x_2319) ;  /* 0x0000015000007945 */ /* 0x000fe80003800000 */
[----:B------:R-:W-:Y:S05]  /*c3e0*/  @P6 BRA `(.L_x_2320) ;  /* 0x00000000004c6947 */ /* 0x000fea0003800000 */
[----:B------:R-:W-:Y:S01]  /*c3f0*/  MOV R44, UR5 ;  /* 0x00000005002c7c02 */ /* 0x000fe20008000f00 */
[----:B------:R-:W-:-:S04]  /*c400*/  ULDC.64 UR14, c[0x0][0x288] ;  /* 0x0000a200000e7ab9 */ /* 0x000fc80000000a00 */
[----:B-----5:R-:W-:-:S04]  /*c410*/  FFMA.FTZ R44, R67, R44, UR13 ;  /* 0x0000000d432c7e23 */ /* 0x020fc8000801002c */
[----:B------:R-:W-:Y:S01]  /*c420*/  FFMA.FTZ R50, R76, R50, -R44 ;  /* 0x000000324c327223 */ /* 0x000fe2000001082c */
[----:B------:R-:W-:-:S05]  /*c430*/  MOV R44, UR5 ;  /* 0x00000005002c7c02 */ /* 0x000fca0008000f00 */
[----:B------:R-:W-:Y:S01]  /*c440*/  FFMA.FTZ R44, R47, R44, UR13 ;  /* 0x0000000d2f2c7e23 */ /* 0x000fe2000801002c */
[----:B------:R-:W-:-:S03]  /*c450*/  MOV R47, R5 ;  /* 0x00000005002f7202 */ /* 0x000fc60000000f00 */
[----:B------:R-:W-:Y:S01]  /*c460*/  FFMA.FTZ R51, R77, R51, -R44 ;  /* 0x000000334d337223 */ /* 0x000fe2000001082c */
[----:B------:R-:W-:Y:S01]  /*c470*/  IMAD R44, R46, UR14, RZ ;  /* 0x0000000e2e2c7c24 */ /* 0x000fe2000f8e02ff */
[----:B------:R-:W-:-:S03]  /*c480*/  MOV R46, R2 ;  /* 0x00000002002e7202 */ /* 0x000fc60000000f00 */
[C---:B------:R-:W-:Y:S02]  /*c490*/  IMAD R44, R66.reuse, UR15, R44 ;  /* 0x0000000f422c7c24 */ /* 0x040fe4000f8e022c */
[----:B------:R-:W-:Y:S01]  /*c4a0*/  IMAD.WIDE.U32 R46, R66, UR14, R46 ;  /* 0x0000000e422e7c25 */ /* 0x000fe2000f8e002e */
[----:B------:R-:W-:-:S04]  /*c4b0*/  ULDC.64 UR14, c[0x0][0x210] ;  /* 0x00008400000e7ab9 */ /* 0x000fc80000000a00 */
[----:B------:R-:W-:Y:S01]  /*c4c0*/  IADD3 R45, R47, R44, RZ ;  /* 0x0000002c2f2d7210 */ /* 0x000fe20007ffe0ff */
[----:B------:R-:W-:Y:S01]  /*c4d0*/  FMUL.FTZ R47, R51, UR26 ;  /* 0x0000001a332f7c20 */ /* 0x000fe20008410000 */
[----:B------:R-:W-:-:S04]  /*c4e0*/  LEA R44, P6, R46, UR14, 0x2 ;  /* 0x0000000e2e2c7c11 */ /* 0x000fc8000f8c10ff */
[----:B------:R-:W-:Y:S01]  /*c4f0*/  LEA.HI.X R45, R46, UR15, R45, 0x2, P6 ;  /* 0x0000000f2e2d7c11 */ /* 0x000fe2000b0f142d */
[----:B------:R-:W-:-:S05]  /*c500*/  FMUL.FTZ R46, R50, UR26 ;  /* 0x0000001a322e7c20 */ /* 0x000fca0008410000 */
[----:B------:R0:W-:Y:S03]  /*c510*/  STG.E.64 desc[UR22][R44.64], R46 ;  /* 0x0000002e2c007986 */ /* 0x0001e6000c101b16 */
.L_x_2320:
[----:B------:R-:W-:Y:S05]  /*c520*/  BSYNC B0 ;  /* 0x0000000000007941 */ /* 0x000fea0003800000 */
.L_x_2319:
        /* <DEDUP_REMOVED lines=21> */
.L_x_2321:
[----:B------:R-:W-:Y:S04]  /*c680*/  BSSY B0, `(.L_x_2322) ;  /* 0x0000017000007945 */ /* 0x000fe80003800000 */
[----:B------:R-:W-:Y:S05]  /*c690*/  @P0 BRA `(.L_x_2323) ;  /* 0x0000000000540947 */ /* 0x000fea0003800000 */
[----:B0-----:R-:W2:Y:S01]  /*c6a0*/  LDL.LU R46, [R1+0x50] ;  /* 0x00005000012e7983 */ /* 0x001ea20000300800 */
[----:B------:R-:W-:Y:S01]  /*c6b0*/  MOV R44, UR5 ;  /* 0x00000005002c7c02 */ /* 0x000fe20008000f00 */
[----:B------:R-:W-:Y:S02]  /*c6c0*/  ULDC.64 UR14, c[0x0][0x288] ;  /* 0x0000a200000e7ab9 */ /* 0x000fe40000000a00 */
[----:B------:R-:W3:Y:S01]  /*c6d0*/  LDL.LU R45, [R1+0x44] ;  /* 0x00004400012d7983 */ /* 0x000ee20000300800 */
[----:B-----5:R-:W-:Y:S01]  /*c6e0*/  MOV R47, R5 ;  /* 0x00000005002f7202 */ /* 0x020fe20000000f00 */
        /* <DEDUP_REMOVED lines=16> */
.L_x_2323:
[----:B------:R-:W-:Y:S05]  /*c7f0*/  BSYNC B0 ;  /* 0x0000000000007941 */ /* 0x000fea0003800000 */
.L_x_2322:
[----:B------:R-:W-:Y:S05]  /*c800*/  @!P5 BRA `(.L_x_2324) ;  /* 0x000000000050d947 */ /* 0x000fea0003800000 */
[----:B01----:R-:W2:Y:S04]  /*c810*/  LDL R44, [R1+0x40] ;  /* 0x00004000012c7983 */ /* 0x003ea80000100800 */
        /* <DEDUP_REMOVED lines=19> */
.L_x_2324:
[----:B------:R-:W-:Y:S04]  /*c950*/  BSSY B0, `(.L_x_2325) ;  /* 0x0000017000007945 */ /* 0x000fe80003800000 */
[----:B------:R-:W-:Y:S05]  /*c960*/  @P2 BRA `(.L_x_2326) ;  /* 0x0000000000542947 */ /* 0x000fea0003800000 */
[----:B01----:R-:W2:Y:S01]  /*c970*/  LDL.LU R46, [R1+0x40] ;  /* 0x00004000012e7983 */ /* 0x003ea20000300800 */
        /* <DEDUP_REMOVED lines=20> */
.L_x_2326:
[----:B------:R-:W-:Y:S05]  /*cac0*/  BSYNC B0 ;  /* 0x0000000000007941 */ /* 0x000fea0003800000 */
.L_x_2325:
[----:B------:R3:W5:Y:S04]  /*cad0*/  LDL R63, [R1+0x38] ;  /* 0x00003800013f7983 */ /* 0x0007680000100800 */
[----:B012--5:R3:W5:Y:S01]  /*cae0*/  LDL R47, [R1+0x34] ;  /* 0x00003400012f7983 */ /* 0x0277620000100800 */
[C---:B------:R-:W-:Y:S02]  /*caf0*/  IADD3 R54, R80.reuse, 0x90, RZ ;  /* 0x0000009050367810 */ /* 0x040fe40007ffe0ff */
[C---:B------:R-:W-:Y:S02]  /*cb00*/  IADD3 R50, R80.reuse, 0xa0, RZ ;  /* 0x000000a050327810 */ /* 0x040fe40007ffe0ff */
[C---:B------:R-:W-:Y:S02]  /*cb10*/  IADD3 R51, R80.reuse, 0xb0, RZ ;  /* 0x000000b050337810 */ /* 0x040fe40007ffe0ff */
[----:B------:R-:W-:-:S02]  /*cb20*/  IADD3 R46, R80, 0x70, RZ ;  /* 0x00000070502e7810 */ /* 0x000fc40007ffe0ff */
[C---:B------:R-:W-:Y:S02]  /*cb30*/  IADD3 R52, R80.reuse, 0xb0, RZ ;  /* 0x000000b050347810 */ /* 0x040fe40007ffe0ff */
[C---:B------:R-:W-:Y:S02]  /*cb40*/  IADD3 R53, R80.reuse, 0xa0, RZ ;  /* 0x000000a050357810 */ /* 0x040fe40007ffe0ff */
[C---:B------:R-:W-:Y:S02]  /*cb50*/  IADD3 R55, R80.reuse, 0x90, RZ ;  /* 0x0000009050377810 */ /* 0x040fe40007ffe0ff */
[----:B------:R-:W-:Y:S02]  /*cb60*/  IADD3 R61, R80, 0x80, RZ ;  /* 0x00000080503d7810 */ /* 0x000fe40007ffe0ff */
[----:B------:R-:W-:Y:S02]  /*cb70*/  SHF.R.S32.HI R46, RZ, 0x1f, R46 ;  /* 0x0000001fff2e7819 */ /* 0x000fe4000001142e */
[----:B------:R-:W-:-:S02]  /*cb80*/  ISETP.GE.U32.AND P6, PT, R54, UR6, PT ;  /* 0x0000000636007c0c */ /* 0x000fc4000bfc6070 */
[----:B------:R-:W-:Y:S02]  /*cb90*/  ISETP.GE.U32.AND P0, PT, R50, UR6, PT ;  /* 0x0000000632007c0c */ /* 0x000fe4000bf06070 */
[----:B------:R-:W-:Y:S02]  /*cba0*/  ISETP.GE.U32.AND P2, PT, R51, UR6, PT ;  /* 0x0000000633007c0c */ /* 0x000fe4000bf46070 */
[----:B------:R-:W-:Y:S02]  /*cbb0*/  SHF.R.S32.HI R61, RZ, 0x1f, R61 ;  /* 0x0000001fff3d7819 */ /* 0x000fe4000001143d */
[----:B------:R-:W-:Y:S02]  /*cbc0*/  SHF.R.S32.HI R55, RZ, 0x1f, R55 ;  /* 0x0000001fff377819 */ /* 0x000fe40000011437 */
[----:B------:R-:W-:Y:S02]  /*cbd0*/  SHF.R.S32.HI R53, RZ, 0x1f, R53 ;  /* 0x0000001fff357819 */ /* 0x000fe40000011435 */
[----:B------:R-:W-:-:S02]  /*cbe0*/  SHF.R.S32.HI R52, RZ, 0x1f, R52 ;  /* 0x0000001fff347819 */ /* 0x000fc40000011434 */
[----:B------:R-:W-:Y:S02]  /*cbf0*/  ISETP.GE.AND.EX P3, PT, R46, UR7, PT, P3 ;  /* 0x000000072e007c0c */ /* 0x000fe4000bf66330 */
[----:B------:R-:W-:Y:S02]  /*cc00*/  ISETP.GE.AND.EX P4, PT, R61, UR7, PT, P4 ;  /* 0x000000073d007c0c */ /* 0x000fe4000bf86340 */
[----:B------:R-:W-:Y:S02]  /*cc10*/  ISETP.GE.AND.EX P6, PT, R55, UR7, PT, P6 ;  /* 0x0000000737007c0c */ /* 0x000fe4000bfc6360 */
[----:B------:R-:W-:Y:S02]  /*cc20*/  ISETP.GE.AND.EX P0, PT, R53, UR7, PT, P0 ;  /* 0x0000000735007c0c */ /* 0x000fe4000bf06300 */
[----:B------:R-:W-:Y:S02]  /*cc30*/  ISETP.GE.AND.EX P2, PT, R52, UR7, PT, P2 ;  /* 0x0000000734007c0c */ /* 0x000fe4000bf46320 */
[----:B------:R-:W-:-:S02]  /*cc40*/  ISETP.GT.U32.OR P3, PT, R0, 0x1df, P3 ;  /* 0x000001df0000780c */ /* 0x000fc40001f64470 */
[C---:B------:R-:W-:Y:S02]  /*cc50*/  ISETP.GT.U32.OR P4, PT, R0.reuse, 0x1df, P4 ;  /* 0x000001df0000780c */ /* 0x040fe40002784470 */
[C---:B------:R-:W-:Y:S02]  /*cc60*/  ISETP.GT.U32.OR P6, PT, R0.reuse, 0x1df, P6 ;  /* 0x000001df0000780c */ /* 0x040fe400037c4470 */
[C---:B------:R-:W-:Y:S02]  /*cc70*/  ISETP.GT.U32.OR P0, PT, R0.reuse, 0x1df, P0 ;  /* 0x000001df0000780c */ /* 0x040fe40000704470 */
[----:B------:R-:W-:Y:S02]  /*cc80*/  ISETP.GT.U32.OR P2, PT, R0, 0x1df, P2 ;  /* 0x000001df0000780c */ /* 0x000fe40001744470 */
[C---:B------:R-:W-:Y:S02]  /*cc90*/  IADD3 R48, R80.reuse, 0xc0, RZ ;  /* 0x000000c050307810 */ /* 0x040fe40007ffe0ff */
[----:B------:R-:W-:Y:S01]  /*cca0*/  IADD3 R49, R80, 0xd0, RZ ;  /* 0x000000d050317810 */ /* 0x000fe20007ffe0ff */
[----:B---3--:R-:W-:Y:S08]  /*ccb0*/  @!P5 BRA `(.L_x_2327) ;  /* 0x000000000048d947 */ /* 0x008ff00003800000 */
        /* <DEDUP_REMOVED lines=8> */
[----:B-----5:R-:W-:-:S03]  /*cd40*/  FFMA.FTZ R44, R47, R77, R75 ;  /* 0x0000004d2f2c7223 */ /* 0x020fc6000001004b */
        /* <DEDUP_REMOVED lines=9> */
.L_x_2327:
[----:B------:R-:W-:Y:S04]  /*cde0*/  BSSY B0, `(.L_x_2328) ;  /* 0x0000015000007945 */ /* 0x000fe80003800000 */
[----:B------:R-:W-:Y:S05]  /*cdf0*/  @P3 BRA `(.L_x_2329) ;  /* 0x00000000004c3947 */ /* 0x000fea0003800000 */
[----:B------:R-:W-:Y:S01]  /*ce00*/  MOV R44, UR5 ;  /* 0x00000005002c7c02 */ /* 0x000fe20008000f00 */
[----:B------:R-:W-:-:S04]  /*ce10*/  ULDC.64 UR14, c[0x0][0x288] ;  /* 0x0000a200000e7ab9 */ /* 0x000fc80000000a00 */
[----:B------:R-:W-:-:S04]  /*ce20*/  FFMA.FTZ R44, R63, R44, UR13 ;  /* 0x0000000d3f2c7e23 */ /* 0x000fc8000801002c */
[----:B------:R-:W-:Y:S01]  /*ce30*/  FFMA.FTZ R56, R76, R56, -R44 ;  /* 0x000000384c387223 */ /* 0x000fe2000001082c */
[----:B------:R-:W-:-:S05]  /*ce40*/  MOV R44, UR5 ;  /* 0x00000005002c7c02 */ /* 0x000fca0008000f00 */
[----:B-----5:R-:W-:Y:S01]  /*ce50*/  FFMA.FTZ R44, R47, R44, UR13 ;  /* 0x0000000d2f2c7e23 */ /* 0x020fe2000801002c */
        /* <DEDUP_REMOVED lines=13> */
.L_x_2329:
[----:B------:R-:W-:Y:S05]  /*cf30*/  BSYNC B0 ;  /* 0x0000000000007941 */ /* 0x000fea0003800000 */
.L_x_2328:
[----:B------:R-:W-:Y:S05]  /*cf40*/  @!P5 BRA `(.L_x_2330) ;  /* 0x000000000048d947 */ /* 0x000fea0003800000 */
[----:B0-----:R-:W-:-:S04]  /*cf50*/  FFMA.FTZ R44, R124, R76, R74 ;  /* 0x0000004c7c2c7223 */ /* 0x001fc8000001004a */
        /* <DEDUP_REMOVED lines=17> */
.L_x_2330:
[----:B------:R-:W-:Y:S04]  /*d070*/  BSSY B0, `(.L_x_2331) ;  /* 0x0000015000007945 */ /* 0x000fe80003800000 */
[----:B------:R-:W-:Y:S05]  /*d080*/  @P4 BRA `(.L_x_2332) ;  /* 0x00000000004c4947 */ /* 0x000fea0003800000 */
[----:B0-----:R-:W-:Y:S01]  /*d090*/  MOV R44, UR5 ;  /* 0x00000005002c7c02 */ /* 0x001fe20008000f00 */
[----:B------:R-:W-:Y:S01]  /*d0a0*/  ULDC.64 UR14, c[0x0][0x288] ;  /* 0x0000a200000e7ab9 */ /* 0x000fe20000000a00 */
[----:B------:R-:W-:Y:S02]  /*d0b0*/  MOV R46, R2 ;  /* 0x00000002002e7202 */ /* 0x000fe40000000f00 */
[----:B-----5:R-:W-:Y:S01]  /*d0c0*/  MOV R47, R5 ;  /* 0x00000005002f7202 */ /* 0x020fe20000000f00 */
[----:B------:R-:W-:-:S04]  /*d0d0*/  FFMA.FTZ R44, R124, R44, UR13 ;  /* 0x0000000d7c2c7e23 */ /* 0x000fc8000801002c */
[----:B------:R-:W-:Y:S01]  /*d0e0*/  FFMA.FTZ R58, R76, R58, -R44 ;  /* 0x0000003a4c3a7223 */ /* 0x000fe2000001082c */
[----:B------:R-:W-:Y:S01]  /*d0f0*/  MOV R44, UR5 ;  /* 0x00000005002c7c02 */ /* 0x000fe20008000f00 */
[----:B------:R-:W-:-:S04]  /*d100*/  IMAD.WIDE.U32 R46, R60, UR14, R46 ;  /* 0x0000000e3c2e7c25 */ /* 0x000fc8000f8e002e */
[----:B------:R-:W-:-:S04]  /*d110*/  FFMA.FTZ R44, R117, R44, UR13 ;  /* 0x0000000d752c7e23 */ /* 0x000fc8000801002c */
        /* <DEDUP_REMOVED lines=10> */
.L_x_2332:
[----:B------:R-:W-:Y:S05]  /*d1c0*/  BSYNC B0 ;  /* 0x0000000000007941 */ /* 0x000fea0003800000 */
.L_x_2331:
[----:B------:R-:W-:Y:S05]  /*d1d0*/  @!P5 BRA `(.L_x_2333) ;  /* 0x000000000048d947 */ /* 0x000fea0003800000 */
[----:B01----:R-:W-:-:S04]  /*d1e0*/  FFMA.FTZ R44, R125, R76, R74 ;  /* 0x0000004c7d2c7223 */ /* 0x003fc8000001004a */
        /* <DEDUP_REMOVED lines=17> */
.L_x_2333:
[----:B------:R-:W-:Y:S04]  /*d300*/  BSSY B0, `(.L_x_2334) ;  /* 0x0000015000007945 */ /* 0x000fe80003800000 */
[----:B------:R-:W-:Y:S05]  /*d310*/  @P6 BRA `(.L_x_2335) ;  /* 0x00000000004c6947 */ /* 0x000fea0003800000 */
[----:B01----:R-:W-:Y:S01]  /*d320*/  MOV R44, UR5 ;  /* 0x00000005002c7c02 */ /* 0x003fe20008000f00 */
        /* <DEDUP_REMOVED lines=18> */
.L_x_2335:
[----:B------:R-:W-:Y:S05]  /*d450*/  BSYNC B0 ;  /* 0x0000000000007941 */ /* 0x000fea0003800000 */
.L_x_2334:
[----:B------:R-:W-:Y:S05]  /*d460*/  @!P5 BRA `(.L_x_2336) ;  /* 0x000000000050d947 */ /* 0x000fea0003800000 */
[----:B012---:R-:W2:Y:S04]  /*d470*/  LDL R44, [R1+0x4] ;  /* 0x00000400012c7983 */ /* 0x007ea80000100800 */
[----:B------:R-:W3:Y:S01]  /*d480*/  LDL R46, [R1] ;  /* 0x00000000012e7983 */ /* 0x000ee20000100800 */
        /* <DEDUP_REMOVED lines=18> */
.L_x_2336:
[----:B------:R-:W-:Y:S04]  /*d5b0*/  BSSY B0, `(.L_x_2337) ;  /* 0x0000017000007945 */ /* 0x000fe80003800000 */
[----:B------:R-:W-:Y:S05]  /*d5c0*/  @P0 BRA `(.L_x_2338) ;  /* 0x0000000000540947 */ /* 0x000fea0003800000 */
[----:B012---:R-:W2:Y:S01]  /*d5d0*/  LDL.LU R46, [R1+0x4] ;  /* 0x00000400012e7983 */ /* 0x007ea20000300800 */
[----:B------:R-:W-:Y:S01]  /*d5e0*/  MOV R44, UR5 ;  /* 0x00000005002c7c02 */ /* 0x000fe20008000f00 */
[----:B------:R-:W-:Y:S02]  /*d5f0*/  ULDC.64 UR14, c[0x0][0x288] ;  /* 0x0000a200000e7ab9 */ /* 0x000fe40000000a00 */
[----:B------:R-:W3:Y:S01]  /*d600*/  LDL.LU R45, [R1] ;  /* 0x00000000012d7983 */ /* 0x000ee20000300800 */
        /* <DEDUP_REMOVED lines=17> */
.L_x_2338:
[----:B------:R-:W-:Y:S05]  /*d720*/  BSYNC B0 ;  /* 0x0000000000007941 */ /* 0x000fea0003800000 */
.L_x_2337:
[----:B------:R-:W-:Y:S05]  /*d730*/  @!P5 BRA `(.L_x_2339) ;  /* 0x000000000050d947 */ /* 0x000fea0003800000 */
[----:B0123--:R-:W2:Y:S04]  /*d740*/  LDL R44, [R1+0x14] ;  /* 0x00001400012c7983 */ /* 0x00fea80000100800 */
[----:B------:R-:W3:Y:S01]  /*d750*/  LDL R50, [R1+0x10] ;  /* 0x0000100001327983 */ /* 0x000ee20000100800 */
[----:B--2---:R-:W-:-:S04]  /*d760*/  FFMA.FTZ R44, R44, R76, R74 ;  /* 0x0000004c2c2c7223 */ /* 0x004fc8000001004a */
[----:B------:R-:W-:-:S06]  /*d770*/  FMUL.FTZ R45, R44, -1.4426950216293334961 ;  /* 0xbfb8aa3b2c2d7820 */ /* 0x000fcc0000410000 */
[----:B------:R-:W0:Y:S02]  /*d780*/  MUFU.EX2 R45, R45 ;  /* 0x0000002d002d7308 */ /* 0x000e240000000800 */
[----:B0-----:R-:W-:-:S06]  /*d790*/  FADD.FTZ R46, R45, 1 ;  /* 0x3f8000002d2e7421 */ /* 0x001fcc0000010000 */
[----:B-----5:R-:W0:Y:S02]  /*d7a0*/  MUFU.RCP R47, R46 ;  /* 0x0000002e002f7308 */ /* 0x020e240000001000 */
        /* <DEDUP_REMOVED lines=13> */
.L_x_2339:
[----:B------:R-:W-:Y:S04]  /*d880*/  BSSY B0, `(.L_x_2340) ;  /* 0x0000017000007945 */ /* 0x000fe80003800000 */
[----:B------:R-:W-:Y:S05]  /*d890*/  @P2 BRA `(.L_x_2341) ;  /* 0x0000000000542947 */ /* 0x000fea0003800000 */
[----:B0123--:R-:W2:Y:S01]  /*d8a0*/  LDL.LU R46, [R1+0x14] ;  /* 0x00001400012e7983 */ /* 0x00fea20000300800 */
[----:B------:R-:W-:Y:S01]  /*d8b0*/  MOV R45, UR5 ;  /* 0x00000005002d7c02 */ /* 0x000fe20008000f00 */
[----:B------:R-:W-:Y:S02]  /*d8c0*/  ULDC.64 UR14, c[0x0][0x288] ;  /* 0x0000a200000e7ab9 */ /* 0x000fe40000000a00 */
[----:B------:R-:W3:Y:S01]  /*d8d0*/  LDL.LU R44, [R1+0x10] ;  /* 0x00001000012c7983 */ /* 0x000ee20000300800 */
[----:B-----5:R-:W-:-:S04]  /*d8e0*/  IMAD R47, R52, UR14, RZ ;  /* 0x0000000e342f7c24 */ /* 0x020fc8000f8e02ff */
[----:B------:R-:W-:Y:S02]  /*d8f0*/  IMAD R47, R51, UR15, R47 ;  /* 0x0000000f332f7c24 */ /* 0x000fe4000f8e022f */
[----:B--2---:R-:W-:Y:S01]  /*d900*/  FFMA.FTZ R45, R46, R45, UR13 ;  /* 0x0000000d2e2d7e23 */ /* 0x004fe2000801002d */
[----:B------:R-:W-:-:S03]  /*d910*/  MOV R46, UR5 ;  /* 0x00000005002e7c02 */ /* 0x000fc60008000f00 */
[----:B------:R-:W-:Y:S01]  /*d920*/  FFMA.FTZ R70, R76, R70, -R45 ;  /* 0x000000464c467223 */ /* 0x000fe2000001082d */
[----:B------:R-:W-:Y:S01]  /*d930*/  MOV R45, R5 ;  /* 0x00000005002d7202 */ /* 0x000fe20000000f00 */
[----:B---3--:R-:W-:Y:S01]  /*d940*/  FFMA.FTZ R46, R44, R46, UR13 ;  /* 0x0000000d2c2e7e23 */ /* 0x008fe2000801002e */
[----:B------:R-:W-:-:S03]  /*d950*/  MOV R44, R2 ;  /* 0x00000002002c7202 */ /* 0x000fc60000000f00 */
[----:B------:R-:W-:Y:S02]  /*d960*/  FFMA.FTZ R71, R77, R71, -R46 ;  /* 0x000000474d477223 */ /* 0x000fe4000001082e */
        /* <DEDUP_REMOVED lines=8> */
.L_x_2341:
[----:B------:R-:W-:Y:S05]  /*d9f0*/  BSYNC B0 ;  /* 0x0000000000007941 */ /* 0x000fea0003800000 */
.L_x_2340:
[----:B------:R0:W5:Y:S04]  /*da00*/  LDL R59, [R1+0x1c] ;  /* 0x00001c00013b7983 */ /* 0x0001680000100800 */
[----:B------:R0:W5:Y:S01]  /*da10*/  LDL R58, [R1+0x18] ;  /* 0x00001800013a7983 */ /* 0x0001620000100800 */
[C---:B------:R-:W-:Y:S02]  /*da20*/  IADD3 R54, R80.reuse, 0xe0, RZ ;  /* 0x000000e050367810 */ /* 0x040fe40007ffe0ff */
[C---:B01234-:R-:W-:Y:S02]  /*da30*/  IADD3 R46, R80.reuse, 0xf0, RZ ;  /* 0x000000f0502e7810 */ /* 0x05ffe40007ffe0ff */
[----:B-----5:R-:W-:Y:S02]  /*da40*/  IADD3 R47, R80, 0x100, RZ ;  /* 0x00000100502f7810 */ /* 0x020fe40007ffe0ff */
[----:B------:R-:W-:-:S02]  /*da50*/  ISETP.GE.U32.AND P6, PT, R48, UR6, PT ;  /* 0x0000000630007c0c */ /* 0x000fc4000bfc6070 */
[----:B------:R-:W-:Y:S02]  /*da60*/  ISETP.GE.U32.AND P0, PT, R49, UR6, PT ;  /* 0x0000000631007c0c */ /* 0x000fe4000bf06070 */
[----:B------:R-:W-:Y:S02]  /*da70*/  ISETP.GE.U32.AND P2, PT, R54, UR6, PT ;  /* 0x0000000636007c0c */ /* 0x000fe4000bf46070 */
[----:B------:R-:W-:Y:S02]  /*da80*/  ISETP.GE.U32.AND P3, PT, R46, UR6, PT ;  /* 0x000000062e007c0c */ /* 0x000fe4000bf66070 */
[----:B------:R-:W-:Y:S02]  /*da90*/  ISETP.GE.U32.AND P4, PT, R47, UR6, PT ;  /* 0x000000062f007c0c */ /* 0x000fe4000bf86070 */
[----:B------:R-:W-:Y:S02]  /*daa0*/  SHF.R.S32.HI R44, RZ, 0x1f, R48 ;  /* 0x0000001fff2c7819 */ /* 0x000fe40000011430 */
[----:B------:R-:W-:-:S02]  /*dab0*/  SHF.R.S32.HI R56, RZ, 0x1f, R49 ;  /* 0x0000001fff387819 */ /* 0x000fc40000011431 */
[----:B------:R-:W-:Y:S02]  /*dac0*/  SHF.R.S32.HI R55, RZ, 0x1f, R54 ;  /* 0x0000001fff377819 */ /* 0x000fe40000011436 */
[----:B------:R-:W-:Y:S02]  /*dad0*/  SHF.R.S32.HI R53, RZ, 0x1f, R46 ;  /* 0x0000001fff357819 */ /* 0x000fe4000001142e */
[----:B------:R-:W-:Y:S02]  /*dae0*/  SHF.R.S32.HI R50, RZ, 0x1f, R47 ;  /* 0x0000001fff327819 */ /* 0x000fe4000001142f */
        /* <DEDUP_REMOVED lines=9> */
[----:B------:R-:W-:Y:S02]  /*db80*/  ISETP.GT.U32.OR P4, PT, R0, 0x1df, P4 ;  /* 0x000001df0000780c */ /* 0x000fe40002784470 */
[C---:B------:R-:W-:Y:S02]  /*db90*/  IADD3 R51, R80.reuse, 0x110, RZ ;  /* 0x0000011050337810 */ /* 0x040fe40007ffe0ff */
[----:B------:R-:W-:Y:S01]  /*dba0*/  IADD3 R52, R80, 0x120, RZ ;  /* 0x0000012050347810 */ /* 0x000fe20007ffe0ff */
[----:B------:R-:W-:Y:S08]  /*dbb0*/  @!P5 BRA `(.L_x_2342) ;  /* 0x000000000048d947 */ /* 0x000ff00003800000 */
        /* <DEDUP_REMOVED lines=18> */
.L_x_2342:
[----:B------:R-:W-:Y:S04]  /*dce0*/  BSSY B0, `(.L_x_2343) ;  /* 0x0000015000007945 */ /* 0x000fe80003800000 */
[----:B------:R-:W-:Y:S05]  /*dcf0*/  @P6 BRA `(.L_x_2344) ;  /* 0x00000000004c6947 */ /* 0x000fea0003800000 */
[----:B------:R-:W-:Y:S01]  /*dd00*/  MOV R45, UR5 ;  /* 0x00000005002d7c02 */ /* 0x000fe20008000f00 */
[----:B------:R-:W-:-:S04]  /*dd10*/  ULDC.64 UR14, c[0x0][0x288] ;  /* 0x0000a200000e7ab9 */ /* 0x000fc80000000a00 */
[----:B------:R-:W-:Y:S01]  /*dd20*/  FFMA.FTZ R45, R59, R45, UR13 ;  /* 0x0000000d3b2d7e23 */ /* 0x000fe2000801002d */
[----:B------:R-:W-:-:S03]  /*dd30*/  IMAD R59, R44, UR14, RZ ;  /* 0x0000000e2c3b7c24 */ /* 0x000fc6000f8e02ff */
[----:B------:R-:W-:Y:S01]  /*dd40*/  FFMA.FTZ R57, R76, R8, -R45 ;  /* 0x000000084c397223 */ /* 0x000fe2000001082d */
[----:B------:R-:W-:Y:S01]  /*dd50*/  MOV R8, UR5 ;  /* 0x0000000500087c02 */ /* 0x000fe20008000f00 */
[----:B------:R-:W-:-:S04]  /*dd60*/  IMAD R59, R48, UR15, R59 ;  /* 0x0000000f303b7c24 */ /* 0x000fc8000f8e023b */
[----:B------:R-:W-:-:S04]  /*dd70*/  FFMA.FTZ R8, R58, R8, UR13 ;  /* 0x0000000d3a087e23 */ /* 0x000fc80008010008 */
[----:B------:R-:W-:Y:S01]  /*dd80*/  FFMA.FTZ R58, R77, R9, -R8 ;  /* 0x000000094d3a7223 */ /* 0x000fe20000010808 */
[----:B------:R-:W-:Y:S02]  /*dd90*/  MOV R8, R2 ;  /* 0x0000000200087202 */ /* 0x000fe40000000f00 */
[----:B------:R-:W-:-:S03]  /*dda0*/  MOV R9, R5 ;  /* 0x0000000500097202 */ /* 0x000fc60000000f00 */
        /* <DEDUP_REMOVED lines=8> */
.L_x_2344:
[----:B------:R-:W-:Y:S05]  /*de30*/  BSYNC B0 ;  /* 0x0000000000007941 */ /* 0x000fea0003800000 */
.L_x_2343:
        /* <DEDUP_REMOVED lines=21> */
.L_x_2345:
[----:B------:R-:W-:Y:S04]  /*df90*/  BSSY B0, `(.L_x_2346) ;  /* 0x0000017000007945 */ /* 0x000fe80003800000 */
[----:B------:R-:W-:Y:S05]  /*dfa0*/  @P0 BRA `(.L_x_2347) ;  /* 0x0000000000540947 */ /* 0x000fea0003800000 */
[----:B0-----:R-:W2:Y:S01]  /*dfb0*/  LDL.LU R9, [R1+0x2c] ;  /* 0x00002c0001097983 */ /* 0x001ea20000300800 */
[----:B------:R-:W-:-:S03]  /*dfc0*/  ULDC.64 UR14, c[0x0][0x288] ;  /* 0x0000a200000e7ab9 */ /* 0x000fc60000000a00 */
[----:B------:R-:W3:Y:S01]  /*dfd0*/  LDL.LU R8, [R1+0x28] ;  /* 0x0000280001087983 */ /* 0x000ee20000300800 */
[----:B------:R-:W-:Y:S01]  /*dfe0*/  MOV R45, UR5 ;  /* 0x00000005002d7c02 */ /* 0x000fe20008000f00 */
[----:B------:R-:W-:Y:S01]  /*dff0*/  IMAD R56, R56, UR14, RZ ;  /* 0x0000000e38387c24 */ /* 0x000fe2000f8e02ff */
[----:B------:R-:W-:-:S03]  /*e000*/  MOV R44, UR5 ;  /* 0x00000005002c7c02 */ /* 0x000fc60008000f00 */
[----:B------:R-:W-:Y:S02]  /*e010*/  IMAD R57, R49, UR15, R56 ;  /* 0x0000000f31397c24 */ /* 0x000fe4000f8e0238 */
[----:B--2---:R-:W-:Y:S01]  /*e020*/  FFMA.FTZ R45, R9, R45, UR13 ;  /* 0x0000000d092d7e23 */ /* 0x004fe2000801002d */
[----:B------:R-:W-:Y:S01]  /*e030*/  MOV R9, R5 ;  /* 0x0000000500097202 */ /* 0x000fe20000000f00 */
[----:B---3--:R-:W-:Y:S01]  /*e040*/  FFMA.FTZ R44, R8, R44, UR13 ;  /* 0x0000000d082c7e23 */ /* 0x008fe2000801002c */
[----:B------:R-:W-:Y:S01]  /*e050*/  MOV R8, R2 ;  /* 0x0000000200087202 */ /* 0x000fe20000000f00 */
[----:B------:R-:W-:Y:S02]  /*e060*/  FFMA.FTZ R45, R76, R10, -R45 ;  /* 0x0000000a4c2d7223 */ /* 0x000fe4000001082d */
        /* <DEDUP_REMOVED lines=9> */
.L_x_2347:
[----:B------:R-:W-:Y:S05]  /*e100*/  BSYNC B0 ;  /* 0x0000000000007941 */ /* 0x000fea0003800000 */
.L_x_2346:
[----:B------:R-:W-:Y:S05]  /*e110*/  @!P5 BRA `(.L_x_2348) ;  /* 0x000000000050d947 */ /* 0x000fea0003800000 */
[----:B01----:R-:W2:Y:S04]  /*e120*/  LDL R8, [R1+0x24] ;  /* 0x0000240001087983 */ /* 0x003ea80000100800 */
[----:B------:R-:W3:Y:S01]  /*e130*/  LDL R9, [R1+0x20] ;  /* 0x0000200001097983 */ /* 0x000ee20000100800 */
[----:B--2---:R-:W-:Y:S01]  /*e140*/  FFMA.FTZ R8, R8, R76, R74 ;  /* 0x0000004c08087223 */ /* 0x004fe2000001004a */
[----:B---3--:R-:W-:-:S03]  /*e150*/  FFMA.FTZ R9, R9, R77, R75 ;  /* 0x0000004d09097223 */ /* 0x008fc6000001004b */
        /* <DEDUP_REMOVED lines=9> */
[----:B-1----:R-:W-:Y:S01]  /*e1f0*/  FMUL.FTZ R49, R13, R48 ;  /* 0x000000300d317220 */ /* 0x002fe20000410000 */
[----:B------:R-:W-:Y:S01]  /*e200*/  FADD.FTZ R13, -R11, 1 ;  /* 0x3f8000000b0d7421 */ /* 0x000fe20000010100 */
[----:B------:R-:W-:-:S03]  /*e210*/  FADD.FTZ R48, -R48, 1 ;  /* 0x3f80000030307421 */ /* 0x000fc60000010100 */
[----:B------:R-:W-:Y:S01]  /*e220*/  FFMA.FTZ R13, R8, R13, 1 ;  /* 0x3f800000080d7423 */ /* 0x000fe2000001000d */
[----:B------:R-:W-:-:S03]  /*e230*/  FFMA.FTZ R48, R9, R48, 1 ;  /* 0x3f80000009307423 */ /* 0x000fc60000010030 */
[----:B------:R-:W-:Y:S01]  /*e240*/  FMUL.FTZ R12, R12, R13 ;  /* 0x0000000d0c0c7220 */ /* 0x000fe20000410000 */
[----:B------:R-:W-:-:S07]  /*e250*/  FMUL.FTZ R13, R49, R48 ;  /* 0x00000030310d7220 */ /* 0x000fce0000410000 */
.L_x_2348:
[----:B------:R-:W-:Y:S04]  /*e260*/  BSSY B0, `(.L_x_2349) ;  /* 0x0000017000007945 */ /* 0x000fe80003800000 */
[----:B------:R-:W-:Y:S05]  /*e270*/  @P2 BRA `(.L_x_2350) ;  /* 0x0000000000542947 */ /* 0x000fea0003800000 */
[----:B01----:R-:W2:Y:S01]  /*e280*/  LDL.LU R9, [R1+0x24] ;  /* 0x0000240001097983 */ /* 0x003ea20000300800 */
[----:B------:R-:W-:Y:S01]  /*e290*/  MOV R11, UR5 ;  /* 0x00000005000b7c02 */ /* 0x000fe20008000f00 */
[----:B------:R-:W-:Y:S02]  /*e2a0*/  ULDC.64 UR14, c[0x0][0x288] ;  /* 0x0000a200000e7ab9 */ /* 0x000fe40000000a00 */
[----:B------:R-:W3:Y:S01]  /*e2b0*/  LDL.LU R8, [R1+0x20] ;  /* 0x0000200001087983 */ /* 0x000ee20000300800 */
[----:B------:R-:W-:Y:S01]  /*e2c0*/  MOV R10, UR5 ;  /* 0x00000005000a7c02 */ /* 0x000fe20008000f00 */
[----:B------:R-:W-:-:S04]  /*e2d0*/  IMAD R55, R55, UR14, RZ ;  /* 0x0000000e37377c24 */ /* 0x000fc8000f8e02ff */
        /* <DEDUP_REMOVED lines=8> */
[----:B------:R-:W-:-:S03]  /*e360*/  ULDC.64 UR14, c[0x0][0x210] ;  /* 0x00008400000e7ab9 */ /* 0x000fc60000000a00 */
[----:B------:R-:W-:Y:S01]  /*e370*/  FMUL.FTZ R12, R12, UR26 ;  /* 0x0000001a0c0c7c20 */ /* 0x000fe20008410000 */
[----:B------:R-:W-:Y:S01]  /*e380*/  FMUL.FTZ R13, R13, UR26 ;  /* 0x0000001a0d0d7c20 */ /* 0x000fe20008410000 */
[----:B------:R-:W-:Y:S02]  /*e390*/  LEA R10, P0, R8, UR14, 0x2 ;  /* 0x0000000e080a7c11 */ /* 0x000fe4000f8010ff */
[----:B------:R-:W-:-:S04]  /*e3a0*/  IADD3 R55, R9, R55, RZ ;  /* 0x0000003709377210 */ /* 0x000fc80007ffe0ff */
[----:B------:R-:W-:-:S05]  /*e3b0*/  LEA.HI.X R11, R8, UR15, R55, 0x2, P0 ;  /* 0x0000000f080b7c11 */ /* 0x000fca00080f1437 */
[----:B------:R2:W-:Y:S02]  /*e3c0*/  STG.E.64 desc[UR22][R10.64], R12 ;  /* 0x0000000c0a007986 */ /* 0x0005e4000c101b16 */
.L_x_2350:
[----:B------:R-:W-:Y:S05]  /*e3d0*/  BSYNC B0 ;  /* 0x0000000000007941 */ /* 0x000fea0003800000 */
.L_x_2349:
[----:B------:R-:W-:Y:S05]  /*e3e0*/  @!P5 BRA `(.L_x_2351) ;  /* 0x000000000050d947 */ /* 0x000fea0003800000 */
[----:B01----:R-:W3:Y:S04]  /*e3f0*/  LDL R8, [R1+0xc] ;  /* 0x00000c0001087983 */ /* 0x003ee80000100800 */
[----:B------:R-:W4:Y:S01]  /*e400*/  LDL R9, [R1+0x8] ;  /* 0x0000080001097983 */ /* 0x000f220000100800 */
[----:B---3--:R-:W-:Y:S01]  /*e410*/  FFMA.FTZ R8, R8, R76, R74 ;  /* 0x0000004c08087223 */ /* 0x008fe2000001004a */
[----:B----4-:R-:W-:-:S03]  /*e420*/  FFMA.FTZ R9, R9, R77, R75 ;  /* 0x0000004d09097223 */ /* 0x010fc6000001004b */
[----:B--2---:R-:W-:Y:S01]  /*e430*/  FMUL.FTZ R10, R8, -1.4426950216293334961 ;  /* 0xbfb8aa3b080a7820 */ /* 0x004fe20000410000 */
        /* <DEDUP_REMOVED lines=15> */
.L_x_2351:
[----:B------:R-:W-:Y:S04]  /*e530*/  BSSY B0, `(.L_x_2352) ;  /* 0x0000017000007945 */ /* 0x000fe80003800000 */
[----:B------:R-:W-:Y:S05]  /*e540*/  @P3 BRA `(.L_x_2353) ;  /* 0x0000000000543947 */ /* 0x000fea0003800000 */
[----:B01----:R-:W3:Y:S01]  /*e550*/  LDL.LU R8, [R1+0xc] ;  /* 0x00000c0001087983 */ /* 0x003ee20000300800 */
[----:B--2---:R-:W-:Y:S01]  /*e560*/  MOV R11, UR5 ;  /* 0x00000005000b7c02 */ /* 0x004fe20008000f00 */
[----:B------:R-:W-:Y:S02]  /*e570*/  ULDC.64 UR14, c[0x0][0x288] ;  /* 0x0000a200000e7ab9 */ /* 0x000fe40000000a00 */
[----:B------:R-:W2:Y:S01]  /*e580*/  LDL.LU R10, [R1+0x8] ;  /* 0x00000800010a7983 */ /* 0x000ea20000300800 */
[----:B------:R-:W-:Y:S01]  /*e590*/  MOV R9, R5 ;  /* 0x0000000500097202 */ /* 0x000fe20000000f00 */
[----:B------:R-:W-:Y:S01]  /*e5a0*/  IMAD R53, R53, UR14, RZ ;  /* 0x0000000e35357c24 */ /* 0x000fe2000f8e02ff */
[----:B------:R-:W-:-:S03]  /*e5b0*/  MOV R12, UR5 ;  /* 0x00000005000c7c02 */ /* 0x000fc60008000f00 */
[----:B------:R-:W-:Y:S02]  /*e5c0*/  IMAD R53, R46, UR15, R53 ;  /* 0x0000000f2e357c24 */ /* 0x000fe4000f8e0235 */
[----:B---3--:R-:W-:Y:S01]  /*e5d0*/  FFMA.FTZ R11, R8, R11, UR13 ;  /* 0x0000000d080b7e23 */ /* 0x008fe2000801000b */
[----:B------:R-:W-:Y:S01]  /*e5e0*/  MOV R8, R2 ;  /* 0x0000000200087202 */ /* 0x000fe20000000f00 */
[----:B--2---:R-:W-:Y:S02]  /*e5f0*/  FFMA.FTZ R12, R10, R12, UR13 ;  /* 0x0000000d0a0c7e23 */ /* 0x004fe4000801000c */
[----:B------:R-:W-:Y:S02]  /*e600*/  FFMA.FTZ R11, R76, R14, -R11 ;  /* 0x0000000e4c0b7223 */ /* 0x000fe4000001080b */
[----:B------:R-:W-:Y:S01]  /*e610*/  IMAD.WIDE.U32 R8, R46, UR14, R8 ;  /* 0x0000000e2e087c25 */ /* 0x000fe2000f8e0008 */
[----:B------:R-:W-:-:S03]  /*e620*/  ULDC.64 UR14, c[0x0][0x210] ;  /* 0x00008400000e7ab9 */ /* 0x000fc60000000a00 */
[----:B------:R-:W-:Y:S01]  /*e630*/  FFMA.FTZ R13, R77, R15, -R12 ;  /* 0x0000000f4d0d7223 */ /* 0x000fe2000001080c */
[----:B------:R-:W-:Y:S01]  /*e640*/  FMUL.FTZ R12, R11, UR26 ;  /* 0x0000001a0b0c7c20 */ /* 0x000fe20008410000 */
[----:B------:R-:W-:Y:S02]  /*e650*/  LEA R10, P0, R8, UR14, 0x2 ;  /* 0x0000000e080a7c11 */ /* 0x000fe4000f8010ff */
[----:B------:R-:W-:Y:S01]  /*e660*/  FMUL.FTZ R13, R13, UR26 ;  /* 0x0000001a0d0d7c20 */ /* 0x000fe20008410000 */
[----:B------:R-:W-:-:S04]  /*e670*/  IADD3 R53, R9, R53, RZ ;  /* 0x0000003509357210 */ /* 0x000fc80007ffe0ff */
[----:B------:R-:W-:-:S05]  /*e680*/  LEA.HI.X R11, R8, UR15, R53, 0x2, P0 ;  /* 0x0000000f080b7c11 */ /* 0x000fca00080f1435 */
[----:B------:R3:W-:Y:S02]  /*e690*/  STG.E.64 desc[UR22][R10.64], R12 ;  /* 0x0000000c0a007986 */ /* 0x0007e4000c101b16 */
.L_x_2353:
[----:B------:R-:W-:Y:S05]  /*e6a0*/  BSYNC B0 ;  /* 0x0000000000007941 */ /* 0x000fea0003800000 */
.L_x_2352:
[----:B------:R-:W-:Y:S05]  /*e6b0*/  @!P5 BRA `(.L_x_2354) ;  /* 0x000000000048d947 */ /* 0x000fea0003800000 */
[----:B01----:R-:W-:Y:S01]  /*e6c0*/  FFMA.FTZ R8, R118, R76, R74 ;  /* 0x0000004c76087223 */ /* 0x003fe2000001004a */
[----:B------:R-:W-:-:S03]  /*e6d0*/  FFMA.FTZ R9, R116, R77, R75 ;  /* 0x0000004d74097223 */ /* 0x000fc6000001004b */
[----:B--23--:R-:W-:Y:S01]  /*e6e0*/  FMUL.FTZ R10, R8, -1.4426950216293334961 ;  /* 0xbfb8aa3b080a7820 */ /* 0x00cfe20000410000 */
        /* <DEDUP_REMOVED lines=15> */
.L_x_2354:
[----:B------:R-:W-:Y:S04]  /*e7e0*/  BSSY B0, `(.L_x_2355) ;  /* 0x0000015000007945 */ /* 0x000fe80003800000 */
[----:B------:R-:W-:Y:S05]  /*e7f0*/  @P4 BRA `(.L_x_2356) ;  /* 0x00000000004c4947 */ /* 0x000fea0003800000 */
[----:B------:R-:W-:Y:S01]  /*e800*/  ULDC.64 UR14, c[0x0][0x288] ;  /* 0x0000a200000e7ab9 */ /* 0x000fe20000000a00 */
[----:B01----:R-:W-:Y:S01]  /*e810*/  MOV R8, R2 ;  /* 0x0000000200087202 */ /* 0x003fe20000000f00 */
[----:B------:R-:W-:Y:S01]  /*e820*/  IMAD R50, R50, UR14, RZ ;  /* 0x0000000e32327c24 */ /* 0x000fe2000f8e02ff */
[----:B------:R-:W-:Y:S02]  /*e830*/  MOV R9, R5 ;  /* 0x0000000500097202 */ /* 0x000fe40000000f00 */
[----:B--23--:R-:W-:Y:S02]  /*e840*/  MOV R11, UR5 ;  /* 0x00000005000b7c02 */ /* 0x00cfe40008000f00 */
[----:B------:R-:W-:Y:S01]  /*e850*/  MOV R13, UR5 ;  /* 0x00000005000d7c02 */ /* 0x000fe20008000f00 */
[----:B------:R-:W-:-:S04]  /*e860*/  IMAD.WIDE.U32 R8, R47, UR14, R8 ;  /* 0x0000000e2f087c25 */ /* 0x000fc8000f8e0008 */
[----:B------:R-:W-:Y:S01]  /*e870*/  FFMA.FTZ R11, R118, R11, UR13 ;  /* 0x0000000d760b7e23 */ /* 0x000fe2000801000b */
[----:B------:R-:W-:Y:S02]  /*e880*/  IMAD R47, R47, UR15, R50 ;  /* 0x0000000f2f2f7c24 */ /* 0x000fe4000f8e0232 */
[----:B------:R-:W-:Y:S01]  /*e890*/  FFMA.FTZ R116, R116, R13, UR13 ;  /* 0x0000000d74747e23 */ /* 0x000fe2000801000d */
[----:B------:R-:W-:Y:S01]  /*e8a0*/  ULDC.64 UR14, c[0x0][0x210] ;  /* 0x00008400000e7ab9 */ /* 0x000fe20000000a00 */
[----:B------:R-:W-:Y:S01]  /*e8b0*/  FFMA.FTZ R11, R76, R16, -R11 ;  /* 0x000000104c0b7223 */ /* 0x000fe2000001080b */
[C---:B------:R-:W-:Y:S01]  /*e8c0*/  LEA R10, P0, R8.reuse, UR14, 0x2 ;  /* 0x0000000e080a7c11 */ /* 0x040fe2000f8010ff */
[----:B------:R-:W-:Y:S01]  /*e8d0*/  FFMA.FTZ R13, R77, R17, -R116 ;  /* 0x000000114d0d7223 */ /* 0x000fe20000010874 */
[----:B------:R-:W-:Y:S01]  /*e8e0*/  IADD3 R47, R9, R47, RZ ;  /* 0x0000002f092f7210 */ /* 0x000fe20007ffe0ff */
[----:B------:R-:W-:Y:S02]  /*e8f0*/  FMUL.FTZ R12, R11, UR26 ;  /* 0x0000001a0b0c7c20 */ /* 0x000fe40008410000 */
[----:B------:R-:W-:Y:S01]  /*e900*/  FMUL.FTZ R13, R13, UR26 ;  /* 0x0000001a0d0d7c20 */ /* 0x000fe20008410000 */
[----:B------:R-:W-:-:S05]  /*e910*/  LEA.HI.X R11, R8, UR15, R47, 0x2, P0 ;  /* 0x0000000f080b7c11 */ /* 0x000fca00080f142f */
[----:B------:R4:W-:Y:S02]  /*e920*/  STG.E.64 desc[UR22][R10.64], R12 ;  /* 0x0000000c0a007986 */ /* 0x0009e4000c101b16 */
.L_x_2356:
[----:B------:R-:W-:Y:S05]  /*e930*/  BSYNC B0 ;  /* 0x0000000000007941 */ /* 0x000fea0003800000 */
.L_x_2355:
[C---:B------:R-:W-:Y:S02]  /*e940*/  IADD3 R47, R80.reuse, 0x130, RZ ;  /* 0x00000130502f7810 */ /* 0x040fe40007ffe0ff */
[C---:B0-----:R-:W-:Y:S02]  /*e950*/  IADD3 R44, R80.reuse, 0x140, RZ ;  /* 0x00000140502c7810 */ /* 0x041fe40007ffe0ff */
[----:B------:R-:W-:Y:S02]  /*e960*/  IADD3 R14, R80, 0x150, RZ ;  /* 0x00000150500e7810 */ /* 0x000fe40007ffe0ff */
[----:B------:R-:W-:Y:S02]  /*e970*/  ISETP.GE.U32.AND P6, PT, R51, UR6, PT ;  /* 0x0000000633007c0c */ /* 0x000fe4000bfc6070 */
[----:B------:R-:W-:Y:S02]  /*e980*/  ISETP.GE.U32.AND P0, PT, R52, UR6, PT ;  /* 0x0000000634007c0c */ /* 0x000fe4000bf06070 */
[----:B------:R-:W-:-:S02]  /*e990*/  ISETP.GE.U32.AND P2, PT, R47, UR6, PT ;  /* 0x000000062f007c0c */ /* 0x000fc4000bf46070 */
[----:B------:R-:W-:Y:S02]  /*e9a0*/  ISETP.GE.U32.AND P3, PT, R44, UR6, PT ;  /* 0x000000062c007c0c */ /* 0x000fe4000bf66070 */
[----:B------:R-:W-:Y:S02]  /*e9b0*/  ISETP.GE.U32.AND P4, PT, R14, UR6, PT ;  /* 0x000000060e007c0c */ /* 0x000fe4000bf86070 */
[----:B------:R-:W-:Y:S02]  /*e9c0*/  SHF.R.S32.HI R53, RZ, 0x1f, R51 ;  /* 0x0000001fff357819 */ /* 0x000fe40000011433 */
[----:B------:R-:W-:Y:S02]  /*e9d0*/  SHF.R.S32.HI R48, RZ, 0x1f, R52 ;  /* 0x0000001fff307819 */ /* 0x000fe40000011434 */
[----:B------:R-:W-:Y:S02]  /*e9e0*/  SHF.R.S32.HI R46, RZ, 0x1f, R47 ;  /* 0x0000001fff2e7819 */ /* 0x000fe4000001142f */
[----:B------:R-:W-:-:S02]  /*e9f0*/  SHF.R.S32.HI R45, RZ, 0x1f, R44 ;  /* 0x0000001fff2d7819 */ /* 0x000fc4000001142c */
[----:B------:R-:W-:Y:S02]  /*ea00*/  SHF.R.S32.HI R15, RZ, 0x1f, R14 ;  /* 0x0000001fff0f7819 */ /* 0x000fe4000001140e */
[----:B------:R-:W-:Y:S02]  /*ea10*/  ISETP.GE.AND.EX P6, PT, R53, UR7, PT, P6 ;  /* 0x0000000735007c0c */ /* 0x000fe4000bfc6360 */
[----:B------:R-:W-:Y:S02]  /*ea20*/  ISETP.GE.AND.EX P0, PT, R48, UR7, PT, P0 ;  /* 0x0000000730007c0c */ /* 0x000fe4000bf06300 */
[----:B------:R-:W-:Y:S02]  /*ea30*/  ISETP.GE.AND.EX P2, PT, R46, UR7, PT, P2 ;  /* 0x000000072e007c0c */ /* 0x000fe4000bf46320 */
[----:B------:R-:W-:Y:S02]  /*ea40*/  ISETP.GE.AND.EX P3, PT, R45, UR7, PT, P3 ;  /* 0x000000072d007c0c */ /* 0x000fe4000bf66330 */
[----:B------:R-:W-:-:S02]  /*ea50*/  ISETP.GE.AND.EX P4, PT, R15, UR7, PT, P4 ;  /* 0x000000070f007c0c */ /* 0x000fc4000bf86340 */
[C---:B------:R-:W-:Y:S02]  /*ea60*/  ISETP.GT.U32.OR P6, PT, R0.reuse, 0x1df, P6 ;  /* 0x000001df0000780c */ /* 0x040fe400037c4470 */
[C---:B------:R-:W-:Y:S02]  /*ea70*/  ISETP.GT.U32.OR P0, PT, R0.reuse, 0x1df, P0 ;  /* 0x000001df0000780c */ /* 0x040fe40000704470 */
[C---:B------:R-:W-:Y:S02]  /*ea80*/  ISETP.GT.U32.OR P2, PT, R0.reuse, 0x1df, P2 ;  /* 0x000001df0000780c */ /* 0x040fe40001744470 */
[C---:B------:R-:W-:Y:S02]  /*ea90*/  ISETP.GT.U32.OR P3, PT, R0.reuse, 0x1df, P3 ;  /* 0x000001df0000780c */ /* 0x040fe40001f64470 */
[----:B------:R-:W-:Y:S02]  /*eaa0*/  ISETP.GT.U32.OR P4, PT, R0, 0x1df, P4 ;  /* 0x000001df0000780c */ /* 0x000fe40002784470 */
[----:B------:R-:W-:-:S02]  /*eab0*/  IADD3 R16, R80, 0x160, RZ ;  /* 0x0000016050107810 */ /* 0x000fc40007ffe0ff */
[----:B------:R-:W-:Y:S01]  /*eac0*/  IADD3 R17, R80, 0x170, RZ ;  /* 0x0000017050117810 */ /* 0x000fe20007ffe0ff */
[----:B------:R-:W-:Y:S08]  /*ead0*/  @!P5 BRA `(.L_x_2357) ;  /* 0x000000000048d947 */ /* 0x000ff00003800000 */
[----:B-1----:R-:W-:Y:S01]  /*eae0*/  FFMA.FTZ R8, R115, R76, R74 ;  /* 0x0000004c73087223 */ /* 0x002fe2000001004a */
[----:B------:R-:W-:-:S03]  /*eaf0*/  FFMA.FTZ R9, R114, R77, R75 ;  /* 0x0000004d72097223 */ /* 0x000fc6000001004b */
[----:B--234-:R-:W-:Y:S01]  /*eb00*/  FMUL.FTZ R10, R8, -1.4426950216293334961 ;  /* 0xbfb8aa3b080a7820 */ /* 0x01cfe20000410000 */
        /* <DEDUP_REMOVED lines=15> */
.L_x_2357:
[----:B------:R-:W-:Y:S04]  /*ec00*/  BSSY B0, `(.L_x_2358) ;  /* 0x0000015000007945 */ /* 0x000fe80003800000 */
[----:B------:R-:W-:Y:S05]  /*ec10*/  @P6 BRA `(.L_x_2359) ;  /* 0x00000000004c6947 */ /* 0x000fea0003800000 */
[----:B-1----:R-:W-:Y:S01]  /*ec20*/  MOV R8, UR5 ;  /* 0x0000000500087c02 */ /* 0x002fe20008000f00 */
[----:B------:R-:W-:Y:S01]  /*ec30*/  ULDC.64 UR14, c[0x0][0x288] ;  /* 0x0000a200000e7ab9 */ /* 0x000fe20000000a00 */
[----:B------:R-:W-:Y:S01]  /*ec40*/  MOV R9, R5 ;  /* 0x0000000500097202 */ /* 0x000fe20000000f00 */
[----:B--234-:R-:W-:Y:S01]  /*ec50*/  IMAD R10, R53, UR14, RZ ;  /* 0x0000000e350a7c24 */ /* 0x01cfe2000f8e02ff */
[----:B------:R-:W-:Y:S01]  /*ec60*/  MOV R11, UR5 ;  /* 0x00000005000b7c02 */ /* 0x000fe20008000f00 */
[----:B------:R-:W-:Y:S01]  /*ec70*/  FFMA.FTZ R115, R115, R8, UR13 ;  /* 0x0000000d73737e23 */ /* 0x000fe20008010008 */
[----:B------:R-:W-:-:S03]  /*ec80*/  MOV R8, R2 ;  /* 0x0000000200087202 */ /* 0x000fc60000000f00 */
[----:B------:R-:W-:Y:S01]  /*ec90*/  FFMA.FTZ R114, R114, R11, UR13 ;  /* 0x0000000d72727e23 */ /* 0x000fe2000801000b */
[----:B------:R-:W-:Y:S01]  /*eca0*/  FFMA.FTZ R12, R76, R18, -R115 ;  /* 0x000000124c0c7223 */ /* 0x000fe20000010873 */
[----:B------:R-:W-:-:S04]  /*ecb0*/  IMAD.WIDE.U32 R8, R51, UR14, R8 ;  /* 0x0000000e33087c25 */ /* 0x000fc8000f8e0008 */
[----:B------:R-:W-:Y:S01]  /*ecc0*/  FFMA.FTZ R13, R77, R19, -R114 ;  /* 0x000000134d0d7223 */ /* 0x000fe20000010872 */
[----:B------:R-:W-:Y:S01]  /*ecd0*/  FMUL.FTZ R12, R12, UR26 ;  /* 0x0000001a0c0c7c20 */ /* 0x000fe20008410000 */
[----:B------:R-:W-:Y:S01]  /*ece0*/  IMAD R51, R51, UR15, R10 ;  /* 0x0000000f33337c24 */ /* 0x000fe2000f8e020a */
[----:B------:R-:W-:Y:S01]  /*ecf0*/  ULDC.64 UR14, c[0x0][0x210] ;  /* 0x00008400000e7ab9 */ /* 0x000fe20000000a00 */
[----:B------:R-:W-:Y:S01]  /*ed00*/  FMUL.FTZ R13, R13, UR26 ;  /* 0x0000001a0d0d7c20 */ /* 0x000fe20008410000 */
[----:B------:R-:W-:Y:S02]  /*ed10*/  LEA R10, P6, R8, UR14, 0x2 ;  /* 0x0000000e080a7c11 */ /* 0x000fe4000f8c10ff */
[----:B------:R-:W-:-:S04]  /*ed20*/  IADD3 R51, R9, R51, RZ ;  /* 0x0000003309337210 */ /* 0x000fc80007ffe0ff */
[----:B------:R-:W-:-:S05]  /*ed30*/  LEA.HI.X R11, R8, UR15, R51, 0x2, P6 ;  /* 0x0000000f080b7c11 */ /* 0x000fca000b0f1433 */
[----:B------:R0:W-:Y:S02]  /*ed40*/  STG.E.64 desc[UR22][R10.64], R12 ;  /* 0x0000000c0a007986 */ /* 0x0001e4000c101b16 */
.L_x_2359:
[----:B------:R-:W-:Y:S05]  /*ed50*/  BSYNC B0 ;  /* 0x0000000000007941 */ /* 0x000fea0003800000 */
.L_x_2358:
[----:B------:R-:W-:Y:S05]  /*ed60*/  @!P5 BRA `(.L_x_2360) ;  /* 0x000000000048d947 */ /* 0x000fea0003800000 */
[----:B-1----:R-:W-:Y:S01]  /*ed70*/  FFMA.FTZ R8, R113, R76, R74 ;  /* 0x0000004c71087223 */ /* 0x002fe2000001004a */
        /* <DEDUP_REMOVED lines=17> */
.L_x_2360:
[----:B------:R-:W-:Y:S04]  /*ee90*/  BSSY B0, `(.L_x_2361) ;  /* 0x0000015000007945 */ /* 0x000fe80003800000 */
[----:B------:R-:W-:Y:S05]  /*eea0*/  @P0 BRA `(.L_x_2362) ;  /* 0x00000000004c0947 */ /* 0x000fea0003800000 */
[----:B-1----:R-:W-:Y:S01]  /*eeb0*/  MOV R8, UR5 ;  /* 0x0000000500087c02 */ /* 0x002fe20008000f00 */
[----:B------:R-:W-:Y:S01]  /*eec0*/  ULDC.64 UR14, c[0x0][0x288] ;  /* 0x0000a200000e7ab9 */ /* 0x000fe20000000a00 */
[----:B------:R-:W-:Y:S01]  /*eed0*/  MOV R9, R5 ;  /* 0x0000000500097202 */ /* 0x000fe20000000f00 */
[----:B0-234-:R-:W-:Y:S01]  /*eee0*/  IMAD R11, R48, UR14, RZ ;  /* 0x0000000e300b7c24 */ /* 0x01dfe2000f8e02ff */
[----:B------:R-:W-:Y:S01]  /*eef0*/  MOV R13, UR5 ;  /* 0x00000005000d7c02 */ /* 0x000fe20008000f00 */
[----:B------:R-:W-:Y:S01]  /*ef00*/  FFMA.FTZ R113, R113, R8, UR13 ;  /* 0x0000000d71717e23 */ /* 0x000fe20008010008 */
[----:B------:R-:W-:Y:S01]  /*ef10*/  MOV R8, R2 ;  /* 0x0000000200087202 */ /* 0x000fe20000000f00 */
[----:B------:R-:W-:Y:S02]  /*ef20*/  IMAD R11, R52, UR15, R11 ;  /* 0x0000000f340b7c24 */ /* 0x000fe4000f8e020b */
[----:B------:R-:W-:Y:S01]  /*ef30*/  FFMA.FTZ R112, R112, R13, UR13 ;  /* 0x0000000d70707e23 */ /* 0x000fe2000801000d */
[----:B------:R-:W-:Y:S01]  /*ef40*/  FFMA.FTZ R12, R76, R20, -R113 ;  /* 0x000000144c0c7223 */ /* 0x000fe20000010871 */
        /* <DEDUP_REMOVED lines=9> */
.L_x_2362:
[----:B------:R-:W-:Y:S05]  /*efe0*/  BSYNC B0 ;  /* 0x0000000000007941 */ /* 0x000fea0003800000 */
.L_x_2361:
        /* <DEDUP_REMOVED lines=19> */
.L_x_2363:
[----:B------:R-:W-:Y:S04]  /*f120*/  BSSY B0, `(.L_x_2364) ;  /* 0x0000015000007945 */ /* 0x000fe80003800000 */
[----:B------:R-:W-:Y:S05]  /*f130*/  @P2 BRA `(.L_x_2365) ;  /* 0x00000000004c2947 */ /* 0x000fea0003800000 */
[----:B-1----:R-:W-:Y:S01]  /*f140*/  MOV R8, UR5 ;  /* 0x0000000500087c02 */ /* 0x002fe20008000f00 */
[----:B------:R-:W-:Y:S01]  /*f150*/  ULDC.64 UR14, c[0x0][0x288] ;  /* 0x0000a200000e7ab9 */ /* 0x000fe20000000a00 */
[----:B------:R-:W-:Y:S01]  /*f160*/  MOV R9, R5 ;  /* 0x0000000500097202 */ /* 0x000fe20000000f00 */
[----:B------:R-:W-:Y:S01]  /*f170*/  IMAD R46, R46, UR14, RZ ;  /* 0x0000000e2e2e7c24 */ /* 0x000fe2000f8e02ff */
[----:B0-234-:R-:W-:Y:S01]  /*f180*/  MOV R11, UR5 ;  /* 0x00000005000b7c02 */ /* 0x01dfe20008000f00 */
        /* <DEDUP_REMOVED lines=14> */
.L_x_2365:
[----:B------:R-:W-:Y:S05]  /*f270*/  BSYNC B0 ;  /* 0x0000000000007941 */ /* 0x000fea0003800000 */
.L_x_2364:
        /* <DEDUP_REMOVED lines=19> */
.L_x_2366:
        /* <DEDUP_REMOVED lines=21> */
.L_x_2368:
[----:B------:R-:W-:Y:S05]  /*f500*/  BSYNC B0 ;  /* 0x0000000000007941 */ /* 0x000fea0003800000 */
.L_x_2367:
[----:B------:R-:W-:Y:S05]  /*f510*/  @!P5 BRA `(.L_x_2369) ;  /* 0x000000000048d947 */ /* 0x000fea0003800000 */
[----:B0-----:R-:W-:Y:S01]  /*f520*/  FFMA.FTZ R6, R107, R76, R74 ;  /* 0x0000004c6b067223 */ /* 0x001fe2000001004a */
[----:B------:R-:W-:-:S03]  /*f530*/  FFMA.FTZ R7, R106, R77, R75 ;  /* 0x0000004d6a077223 */ /* 0x000fc6000001004b */
[----:B-1----:R-:W-:Y:S01]  /*f540*/  FMUL.FTZ R8, R6, -1.4426950216293334961 ;  /* 0xbfb8aa3b06087820 */ /* 0x002fe20000410000 */
[----:B--234-:R-:W-:-:S05]  /*f550*/  FMUL.FTZ R10, R7, -1.4426950216293334961 ;  /* 0xbfb8aa3b070a7820 */ /* 0x01cfca0000410000 */
        /* <DEDUP_REMOVED lines=14> */
.L_x_2369:
[----:B------:R-:W-:Y:S04]  /*f640*/  BSSY B0, `(.L_x_2370) ;  /* 0x0000015000007945 */ /* 0x000fe80003800000 */
[----:B------:R-:W-:Y:S05]  /*f650*/  @P4 BRA `(.L_x_2371) ;  /* 0x00000000004c4947 */ /* 0x000fea0003800000 */
[----:B0-----:R-:W-:Y:S01]  /*f660*/  MOV R6, UR5 ;  /* 0x0000000500067c02 */ /* 0x001fe20008000f00 */
[----:B------:R-:W-:Y:S01]  /*f670*/  ULDC.64 UR14, c[0x0][0x288] ;  /* 0x0000a200000e7ab9 */ /* 0x000fe20000000a00 */
[----:B------:R-:W-:Y:S01]  /*f680*/  MOV R7, R5 ;  /* 0x0000000500077202 */ /* 0x000fe20000000f00 */
[----:B------:R-:W-:Y:S01]  /*f690*/  IMAD R15, R15, UR14, RZ ;  /* 0x0000000e0f0f7c24 */ /* 0x000fe2000f8e02ff */
[----:B-1----:R-:W-:Y:S01]  /*f6a0*/  MOV R9, UR5 ;  /* 0x0000000500097c02 */ /* 0x002fe20008000f00 */
[----:B------:R-:W-:Y:S01]  /*f6b0*/  FFMA.FTZ R107, R107, R6, UR13 ;  /* 0x0000000d6b6b7e23 */ /* 0x000fe20008010006 */
[----:B------:R-:W-:Y:S01]  /*f6c0*/  MOV R6, R2 ;  /* 0x0000000200067202 */ /* 0x000fe20000000f00 */
[----:B------:R-:W-:Y:S02]  /*f6d0*/  IMAD R15, R14, UR15, R15 ;  /* 0x0000000f0e0f7c24 */ /* 0x000fe4000f8e020f */
[----:B------:R-:W-:Y:S01]  /*f6e0*/  FFMA.FTZ R106, R106, R9, UR13 ;  /* 0x0000000d6a6a7e23 */ /* 0x000fe20008010009 */
[----:B--234-:R-:W-:Y:S01]  /*f6f0*/  FFMA.FTZ R10, R76, R24, -R107 ;  /* 0x000000184c0a7223 */ /* 0x01cfe2000001086b */
        /* <DEDUP_REMOVED lines=9> */
.L_x_2371:
[----:B------:R-:W-:Y:S05]  /*f790*/  BSYNC B0 ;  /* 0x0000000000007941 */ /* 0x000fea0003800000 */
.L_x_2370:
[C---:B------:R-:W-:Y:S02]  /*f7a0*/  IADD3 R18, R80.reuse, 0x180, RZ ;  /* 0x0000018050127810 */ /* 0x040fe40007ffe0ff */
[C---:B------:R-:W-:Y:S02]  /*f7b0*/  IADD3 R15, R80.reuse, 0x190, RZ ;  /* 0x00000190500f7810 */ /* 0x040fe40007ffe0ff */
[C---:B------:R-:W-:Y:S02]  /*f7c0*/  IADD3 R14, R80.reuse, 0x1a0, RZ ;  /* 0x000001a0500e7810 */ /* 0x040fe40007ffe0ff */
[C---:B------:R-:W-:Y:S02]  /*f7d0*/  IADD3 R44, R80.reuse, 0x160, RZ ;  /* 0x00000160502c7810 */ /* 0x040fe40007ffe0ff */
[C---:B------:R-:W-:Y:S02]  /*f7e0*/  IADD3 R21, R80.reuse, 0x1a0, RZ ;  /* 0x000001a050157810 */ /* 0x040fe40007ffe0ff */
[----:B------:R-:W-:-:S02]  /*f7f0*/  IADD3 R23, R80, 0x190, RZ ;  /* 0x0000019050177810 */ /* 0x000fc40007ffe0ff */
[C---:B------:R-:W-:Y:S02]  /*f800*/  IADD3 R24, R80.reuse, 0x180, RZ ;  /* 0x0000018050187810 */ /* 0x040fe40007ffe0ff */
[----:B------:R-:W-:Y:S02]  /*f810*/  IADD3 R25, R80, 0x170, RZ ;  /* 0x0000017050197810 */ /* 0x000fe40007ffe0ff */
[----:B------:R-:W-:Y:S02]  /*f820*/  ISETP.GE.U32.AND P6, PT, R16, UR6, PT ;  /* 0x0000000610007c0c */ /* 0x000fe4000bfc6070 */
[----:B------:R-:W-:Y:S02]  /*f830*/  ISETP.GE.U32.AND P0, PT, R17, UR6, PT ;  /* 0x0000000611007c0c */ /* 0x000fe4000bf06070 */
        /* <DEDUP_REMOVED lines=18> */
[C---:B0-234-:R-:W-:Y:S02]  /*f960*/  IADD3 R13, R80.reuse, 0x1b0, RZ ;  /* 0x000001b0500d7810 */ /* 0x05dfe40007ffe0ff */
[----:B------:R-:W-:Y:S01]  /*f970*/  IADD3 R12, R80, 0x1c0, RZ ;  /* 0x000001c0500c7810 */ /* 0x000fe20007ffe0ff */
[----:B------:R-:W-:Y:S08]  /*f980*/  @!P5 BRA `(.L_x_2372) ;  /* 0x000000000048d947 */ /* 0x000ff00003800000 */
        /* <DEDUP_REMOVED lines=18> */
.L_x_2372:
[----:B------:R-:W-:Y:S04]  /*fab0*/  BSSY B0, `(.L_x_2373) ;  /* 0x0000015000007945 */ /* 0x000fe80003800000 */
[----:B------:R-:W-:Y:S05]  /*fac0*/  @P6 BRA `(.L_x_2374) ;  /* 0x00000000004c6947 */ /* 0x000fea0003800000 */
[----:B------:R-:W-:Y:S01]  /*fad0*/  MOV R6, UR5 ;  /* 0x0000000500067c02 */ /* 0x000fe20008000f00 */
[----:B------:R-:W-:Y:S01]  /*fae0*/  ULDC.64 UR14, c[0x0][0x288] ;  /* 0x0000a200000e7ab9 */ /* 0x000fe20000000a00 */
[----:B------:R-:W-:Y:S01]  /*faf0*/  MOV R7, R5 ;  /* 0x0000000500077202 */ /* 0x000fe20000000f00 */
[----:B-1----:R-:W-:Y:S01]  /*fb00*/  IMAD R9, R44, UR14, RZ ;  /* 0x0000000e2c097c24 */ /* 0x002fe2000f8e02ff */
        /* <DEDUP_REMOVED lines=15> */
.L_x_2374:
[----:B------:R-:W-:Y:S05]  /*fc00*/  BSYNC B0 ;  /* 0x0000000000007941 */ /* 0x000fea0003800000 */
.L_x_2373:
[----:B------:R-:W-:Y:S05]  /*fc10*/  @!P5 BRA `(.L_x_2375) ;  /* 0x000000000048d947 */ /* 0x000fea0003800000 */
[----:B------:R-:W-:Y:S01]  /*fc20*/  FFMA.FTZ R6, R103, R76, R74 ;  /* 0x0000004c67067223 */ /* 0x000fe2000001004a */
[----:B------:R-:W-:-:S03]  /*fc30*/  FFMA.FTZ R7, R102, R77, R75 ;  /* 0x0000004d66077223 */ /* 0x000fc6000001004b */
[----:B01----:R-:W-:Y:S01]  /*fc40*/  FMUL.FTZ R8, R6, -1.4426950216293334961 ;  /* 0xbfb8aa3b06087820 */ /* 0x003fe20000410000 */
        /* <DEDUP_REMOVED lines=15> */
.L_x_2375:
[----:B------:R-:W-:Y:S04]  /*fd40*/  BSSY B0, `(.L_x_2376) ;  /* 0x0000015000007945 */ /* 0x000fe80003800000 */
[----:B------:R-:W-:Y:S05]  /*fd50*/  @P0 BRA `(.L_x_2377) ;  /* 0x00000000004c0947 */ /* 0x000fea0003800000 */
[----:B------:R-:W-:Y:S01]  /*fd60*/  MOV R6, UR5 ;  /* 0x0000000500067c02 */ /* 0x000fe20008000f00 */
[----:B------:R-:W-:Y:S01]  /*fd70*/  ULDC.64 UR14, c[0x0][0x288] ;  /* 0x0000a200000e7ab9 */ /* 0x000fe20000000a00 */
[----:B------:R-:W-:Y:S01]  /*fd80*/  MOV R7, R5 ;  /* 0x0000000500077202 */ /* 0x000fe20000000f00 */
[----:B01----:R-:W-:Y:S01]  /*fd90*/  IMAD R8, R25, UR14, RZ ;  /* 0x0000000e19087c24 */ /* 0x003fe2000f8e02ff */
        /* <DEDUP_REMOVED lines=15> */
.L_x_2377:
[----:B------:R-:W-:Y:S05]  /*fe90*/  BSYNC B0 ;  /* 0x0000000000007941 */ /* 0x000fea0003800000 */
.L_x_2376:
[----:B------:R-:W-:Y:S05]  /*fea0*/  @!P5 BRA `(.L_x_2378) ;  /* 0x000000000048d947 */ /* 0x000fea0003800000 */
[----:B------:R-:W-:Y:S01]  /*feb0*/  FFMA.FTZ R6, R101, R76, R74 ;  /* 0x0000004c65067223 */ /* 0x000fe2000001004a */
[----:B------:R-:W-:-:S03]  /*fec0*/  FFMA.FTZ R7, R100, R77, R75 ;  /* 0x0000004d64077223 */ /* 0x000fc6000001004b */
[----:B012---:R-:W-:Y:S01]  /*fed0*/  FMUL.FTZ R8, R6, -1.4426950216293334961 ;  /* 0xbfb8aa3b06087820 */ /* 0x007fe20000410000 */
        /* <DEDUP_REMOVED lines=15> */
.L_x_2378:
[----:B------:R-:W-:Y:S04]  /*ffd0*/  BSSY B0, `(.L_x_2379) ;  /* 0x0000015000007945 */ /* 0x000fe80003800000 */
[----:B------:R-:W-:Y:S05]  /*ffe0*/  @P2 BRA `(.L_x_2380) ;  /* 0x00000000004c2947 */ /* 0x000fea0003800000 */
[----:B------:R-:W-:Y:S01]  /*fff0*/  MOV R6, UR5 ;  /* 0x0000000500067c02 */ /* 0x000fe20008000f00 */
[----:B------:R-:W-:Y:S01]  /*10000*/  ULDC.64 UR14, c[0x0][0x288] ;  /* 0x0000a200000e7ab9 */ /* 0x000fe20000000a00 */
[----:B------:R-:W-:Y:S01]  /*10010*/  MOV R7, R5 ;  /* 0x0000000500077202 */ /* 0x000fe20000000f00 */
[----:B012---:R-:W-:Y:S01]  /*10020*/  IMAD R9, R24, UR14, RZ ;  /* 0x0000000e18097c24 */ /* 0x007fe2000f8e02ff */
        /* <DEDUP_REMOVED lines=15> */
.L_x_2380:
[----:B------:R-:W-:Y:S05]  /*10120*/  BSYNC B0 ;  /* 0x0000000000007941 */ /* 0x000fea0003800000 */
.L_x_2379:
[----:B------:R-:W-:Y:S05]  /*10130*/  @!P5 BRA `(.L_x_2381) ;  /* 0x000000000048d947 */ /* 0x000fea0003800000 */
[----:B------:R-:W-:Y:S01]  /*10140*/  FFMA.FTZ R6, R99, R76, R74 ;  /* 0x0000004c63067223 */ /* 0x000fe2000001004a */
[----:B------:R-:W-:-:S03]  /*10150*/  FFMA.FTZ R7, R98, R77, R75 ;  /* 0x0000004d62077223 */ /* 0x000fc6000001004b */
[----:B0123--:R-:W-:Y:S01]  /*10160*/  FMUL.FTZ R8, R6, -1.4426950216293334961 ;  /* 0xbfb8aa3b06087820 */ /* 0x00ffe20000410000 */
        /* <DEDUP_REMOVED lines=15> */
.L_x_2381:
[----:B------:R-:W-:Y:S04]  /*10260*/  BSSY B0, `(.L_x_2382) ;  /* 0x0000015000007945 */ /* 0x000fe80003800000 */
[----:B------:R-:W-:Y:S05]  /*10270*/  @P3 BRA `(.L_x_2383) ;  /* 0x00000000004c3947 */ /* 0x000fea0003800000 */
[----:B------:R-:W-:Y:S01]  /*10280*/  MOV R6, UR5 ;  /* 0x0000000500067c02 */ /* 0x000fe20008000f00 */
[----:B------:R-:W-:Y:S01]  /*10290*/  ULDC.64 UR14, c[0x0][0x288] ;  /* 0x0000a200000e7ab9 */ /* 0x000fe20000000a00 */
[----:B------:R-:W-:Y:S01]  /*102a0*/  MOV R7, R5 ;  /* 0x0000000500077202 */ /* 0x000fe20000000f00 */
[----:B0123--:R-:W-:Y:S01]  /*102b0*/  IMAD R10, R23, UR14, RZ ;  /* 0x0000000e170a7c24 */ /* 0x00ffe2000f8e02ff */
[----:B------:R-:W-:Y:S01]  /*102c0*/  MOV R11, UR5 ;  /* 0x00000005000b7c02 */ /* 0x000fe20008000f00 */
[----:B------:R-:W-:Y:S01]  /*102d0*/  FFMA.FTZ R99, R99, R6, UR13 ;  /* 0x0000000d63637e23 */ /* 0x000fe20008010006 */
[----:B------:R-:W-:-:S03]  /*102e0*/  MOV R6, R2 ;  /* 0x0000000200067202 */ /* 0x000fc60000000f00 */
[----:B------:R-:W-:Y:S01]  /*102f0*/  FFMA.FTZ R98, R98, R11, UR13 ;  /* 0x0000000d62627e23 */ /* 0x000fe2000801000b */
[----:B------:R-:W-:Y:S01]  /*10300*/  FFMA.FTZ R99, R76, R28, -R99 ;  /* 0x0000001c4c637223 */ /* 0x000fe20000010863 */
[----:B------:R-:W-:-:S04]  /*10310*/  IMAD.WIDE.U32 R8, R15, UR14, R6 ;  /* 0x0000000e0f087c25 */ /* 0x000fc8000f8e0006 */
[----:B------:R-:W-:Y:S01]  /*10320*/  FFMA.FTZ R11, R77, R29, -R98 ;  /* 0x0000001d4d0b7223 */ /* 0x000fe20000010862 */
[----:B------:R-:W-:Y:S01]  /*10330*/  IMAD R15, R15, UR15, R10 ;  /* 0x0000000f0f0f7c24 */ /* 0x000fe2000f8e020a */
[----:B------:R-:W-:Y:S01]  /*10340*/  ULDC.64 UR14, c[0x0][0x210] ;  /* 0x00008400000e7ab9 */ /* 0x000fe20000000a00 */
[----:B------:R-:W-:Y:S01]  /*10350*/  FMUL.FTZ R10, R99, UR26 ;  /* 0x0000001a630a7c20 */ /* 0x000fe20008410000 */
[----:B------:R-:W-:Y:S01]  /*10360*/  LEA R6, P0, R8, UR14, 0x2 ;  /* 0x0000000e08067c11 */ /* 0x000fe2000f8010ff */
[----:B------:R-:W-:Y:S01]  /*10370*/  FMUL.FTZ R11, R11, UR26 ;  /* 0x0000001a0b0b7c20 */ /* 0x000fe20008410000 */
[----:B------:R-:W-:-:S04]  /*10380*/  IADD3 R15, R9, R15, RZ ;  /* 0x0000000f090f7210 */ /* 0x000fc80007ffe0ff */
[----:B------:R-:W-:-:S05]  /*10390*/  LEA.HI.X R7, R8, UR15, R15, 0x2, P0 ;  /* 0x0000000f08077c11 */ /* 0x000fca00080f140f */
[----:B------:R4:W-:Y:S02]  /*103a0*/  STG.E.64 desc[UR22][R6.64], R10 ;  /* 0x0000000a06007986 */ /* 0x0009e4000c101b16 */
.L_x_2383:
[----:B------:R-:W-:Y:S05]  /*103b0*/  BSYNC B0 ;  /* 0x0000000000007941 */ /* 0x000fea0003800000 */
.L_x_2382:
[----:B------:R-:W-:Y:S05]  /*103c0*/  @!P5 BRA `(.L_x_2384) ;  /* 0x000000000048d947 */ /* 0x000fea0003800000 */
[----:B----4-:R-:W-:Y:S01]  /*103d0*/  FFMA.FTZ R6, R95, R76, R74 ;  /* 0x0000004c5f067223 */ /* 0x010fe2000001004a */
        /* <DEDUP_REMOVED lines=17> */
.L_x_2384:
[----:B------:R-:W-:Y:S04]  /*104f0*/  BSSY B0, `(.L_x_2385) ;  /* 0x0000015000007945 */ /* 0x000fe80003800000 */
[----:B------:R-:W-:Y:S05]  /*10500*/  @P4 BRA `(.L_x_2386) ;  /* 0x00000000004c4947 */ /* 0x000fea0003800000 */
[----:B----4-:R-:W-:Y:S01]  /*10510*/  MOV R6, UR5 ;  /* 0x0000000500067c02 */ /* 0x010fe20008000f00 */
[----:B------:R-:W-:Y:S01]  /*10520*/  ULDC.64 UR14, c[0x0][0x288] ;  /* 0x0000a200000e7ab9 */ /* 0x000fe20000000a00 */
[----:B------:R-:W-:Y:S01]  /*10530*/  MOV R7, R5 ;  /* 0x0000000500077202 */ /* 0x000fe20000000f00 */
[----:B0123--:R-:W-:Y:S01]  /*10540*/  IMAD R11, R21, UR14, RZ ;  /* 0x0000000e150b7c24 */ /* 0x00ffe2000f8e02ff */
        /* <DEDUP_REMOVED lines=8> */
[----:B------:R-:W-:Y:S01]  /*105d0*/  FMUL.FTZ R10, R95, UR26 ;  /* 0x0000001a5f0a7c20 */ /* 0x000fe20008410000 */
[----:B------:R-:W-:Y:S01]  /*105e0*/  IADD3 R7, R9, R11, RZ ;  /* 0x0000000b09077210 */ /* 0x000fe20007ffe0ff */
[----:B------:R-:W-:Y:S01]  /*105f0*/  FFMA.FTZ R11, R77, R31, -R94 ;  /* 0x0000001f4d0b7223 */ /* 0x000fe2000001085e */
[----:B------:R-:W-:-:S03]  /*10600*/  LEA R6, P0, R8, UR14, 0x2 ;  /* 0x0000000e08067c11 */ /* 0x000fc6000f8010ff */
[----:B------:R-:W-:Y:S01]  /*10610*/  FMUL.FTZ R11, R11, UR26 ;  /* 0x0000001a0b0b7c20 */ /* 0x000fe20008410000 */
[----:B------:R-:W-:-:S05]  /*10620*/  LEA.HI.X R7, R8, UR15, R7, 0x2, P0 ;  /* 0x0000000f08077c11 */ /* 0x000fca00080f1407 */
[----:B------:R0:W-:Y:S04]  /*10630*/  STG.E.64 desc[UR22][R6.64], R10 ;  /* 0x0000000a06007986 */ /* 0x0001e8000c101b16 */
.L_x_2386:
[----:B------:R-:W-:Y:S05]  /*10640*/  BSYNC B0 ;  /* 0x0000000000007941 */ /* 0x000fea0003800000 */
.L_x_2385:
[C---:B0123--:R-:W-:Y:S02]  /*10650*/  IADD3 R8, R80.reuse, 0x1d0, RZ ;  /* 0x000001d050087810 */ /* 0x04ffe40007ffe0ff */
[C---:B----4-:R-:W-:Y:S02]  /*10660*/  IADD3 R7, R80.reuse, 0x1e0, RZ ;  /* 0x000001e050077810 */ /* 0x050fe40007ffe0ff */
        /* <DEDUP_REMOVED lines=45> */
.L_x_2387:
[----:B------:R-:W-:Y:S04]  /*10940*/  BSSY B0, `(.L_x_2388) ;  /* 0x0000015000007945 */ /* 0x000fe80003800000 */
[----:B------:R-:W-:Y:S05]  /*10950*/  @P6 BRA `(.L_x_2389) ;  /* 0x00000000004c6947 */ /* 0x000fea0003800000 */
[----:B------:R-:W-:Y:S01]  /*10960*/  MOV R10, UR5 ;  /* 0x00000005000a7c02 */ /* 0x000fe20008000f00 */
[----:B------:R-:W-:Y:S01]  /*10970*/  ULDC.64 UR6, c[0x0][0x288] ;  /* 0x0000a20000067ab9 */ /* 0x000fe20000000a00 */
[----:B------:R-:W-:Y:S01]  /*10980*/  MOV R11, R5 ;  /* 0x00000005000b7202 */ /* 0x000fe20000000f00 */
[----:B------:R-:W-:Y:S01]  /*10990*/  IMAD R16, R25, UR6, RZ ;  /* 0x0000000619107c24 */ /* 0x000fe2000f8e02ff */
        /* <DEDUP_REMOVED lines=15> */
.L_x_2389:
[----:B------:R-:W-:Y:S05]  /*10a90*/  BSYNC B0 ;  /* 0x0000000000007941 */ /* 0x000fea0003800000 */
.L_x_2388:
        /* <DEDUP_REMOVED lines=19> */
.L_x_2390:
[----:B------:R-:W-:Y:S04]  /*10bd0*/  BSSY B0, `(.L_x_2391) ;  /* 0x0000015000007945 */ /* 0x000fe80003800000 */
[----:B------:R-:W-:Y:S05]  /*10be0*/  @P0 BRA `(.L_x_2392) ;  /* 0x00000000004c0947 */ /* 0x000fea0003800000 */
[----:B0-----:R-:W-:Y:S01]  /*10bf0*/  MOV R10, UR5 ;  /* 0x00000005000a7c02 */ /* 0x001fe20008000f00 */
[----:B------:R-:W-:Y:S01]  /*10c00*/  ULDC.64 UR6, c[0x0][0x288] ;  /* 0x0000a20000067ab9 */ /* 0x000fe20000000a00 */
[----:B------:R-:W-:Y:S01]  /*10c10*/  MOV R11, R5 ;  /* 0x00000005000b7202 */ /* 0x000fe20000000f00 */
[----:B------:R-:W-:Y:S01]  /*10c20*/  IMAD R9, R24, UR6, RZ ;  /* 0x0000000618097c24 */ /* 0x000fe2000f8e02ff */
        /* <DEDUP_REMOVED lines=15> */
.L_x_2392:
[----:B------:R-:W-:Y:S05]  /*10d20*/  BSYNC B0 ;  /* 0x0000000000007941 */ /* 0x000fea0003800000 */
.L_x_2391:
        /* <DEDUP_REMOVED lines=19> */
.L_x_2393:
[----:B------:R-:W-:Y:S04]  /*10e60*/  BSSY B0, `(.L_x_2394) ;  /* 0x0000015000007945 */ /* 0x000fe80003800000 */
[----:B------:R-:W-:Y:S05]  /*10e70*/  @P2 BRA `(.L_x_2395) ;  /* 0x00000000004c2947 */ /* 0x000fea0003800000 */
[----:B01----:R-:W-:Y:S01]  /*10e80*/  MOV R10, UR5 ;  /* 0x00000005000a7c02 */ /* 0x003fe20008000f00 */
        /* <DEDUP_REMOVED lines=18> */
.L_x_2395:
[----:B------:R-:W-:Y:S05]  /*10fb0*/  BSYNC B0 ;  /* 0x0000000000007941 */ /* 0x000fea0003800000 */
.L_x_2394:
[----:B------:R-:W-:Y:S05]  /*10fc0*/  @!P5 BRA `(.L_x_2396) ;  /* 0x000000000048d947 */ /* 0x000fea0003800000 */
[----:B--2---:R-:W-:Y:S01]  /*10fd0*/  FFMA.FTZ R8, R83, R76, R74 ;  /* 0x0000004c53087223 */ /* 0x004fe2000001004a */
        /* <DEDUP_REMOVED lines=17> */
.L_x_2396:
[----:B------:R-:W-:Y:S04]  /*110f0*/  BSSY B0, `(.L_x_2397) ;  /* 0x0000015000007945 */ /* 0x000fe80003800000 */
[----:B------:R-:W-:Y:S05]  /*11100*/  @P3 BRA `(.L_x_2398) ;  /* 0x00000000004c3947 */ /* 0x000fea0003800000 */
[----:B--2---:R-:W-:Y:S01]  /*11110*/  MOV R8, UR5 ;  /* 0x0000000500087c02 */ /* 0x004fe20008000f00 */
[----:B------:R-:W-:Y:S01]  /*11120*/  ULDC.64 UR6, c[0x0][0x288] ;  /* 0x0000a20000067ab9 */ /* 0x000fe20000000a00 */
[----:B------:R-:W-:Y:S01]  /*11130*/  MOV R9, R5 ;  /* 0x0000000500097202 */ /* 0x000fe20000000f00 */
[----:B-1----:R-:W-:Y:S01]  /*11140*/  IMAD R12, R22, UR6, RZ ;  /* 0x00000006160c7c24 */ /* 0x002fe2000f8e02ff */
[----:B------:R-:W-:Y:S01]  /*11150*/  MOV R13, UR5 ;  /* 0x00000005000d7c02 */ /* 0x000fe20008000f00 */
[----:B------:R-:W-:Y:S01]  /*11160*/  FFMA.FTZ R83, R83, R8, UR13 ;  /* 0x0000000d53537e23 */ /* 0x000fe20008010008 */
[----:B------:R-:W-:-:S03]  /*11170*/  MOV R8, R2 ;  /* 0x0000000200087202 */ /* 0x000fc60000000f00 */
[----:B------:R-:W-:Y:S01]  /*11180*/  FFMA.FTZ R82, R82, R13, UR13 ;  /* 0x0000000d52527e23 */ /* 0x000fe2000801000d */
[----:B------:R-:W-:Y:S01]  /*11190*/  FFMA.FTZ R83, R76, R38, -R83 ;  /* 0x000000264c537223 */ /* 0x000fe20000010853 */
[----:B0-----:R-:W-:-:S04]  /*111a0*/  IMAD.WIDE.U32 R10, R7, UR6, R8 ;  /* 0x00000006070a7c25 */ /* 0x001fc8000f8e0008 */
        /* <DEDUP_REMOVED lines=9> */
.L_x_2398:
[----:B------:R-:W-:Y:S05]  /*11240*/  BSYNC B0 ;  /* 0x0000000000007941 */ /* 0x000fea0003800000 */
.L_x_2397:
[----:B------:R-:W-:Y:S05]  /*11250*/  @!P5 BRA `(.L_x_2399) ;  /* 0x000000000048d947 */ /* 0x000fea0003800000 */
[----:B------:R-:W-:Y:S01]  /*11260*/  FFMA.FTZ R74, R97, R76, R74 ;  /* 0x0000004c614a7223 */ /* 0x000fe2000001004a */
[----:B------:R-:W-:-:S03]  /*11270*/  FFMA.FTZ R75, R96, R77, R75 ;  /* 0x0000004d604b7223 */ /* 0x000fc6000001004b */
[----:B------:R-:W-:Y:S01]  /*11280*/  FMUL.FTZ R7, R74, -1.4426950216293334961 ;  /* 0xbfb8aa3b4a077820 */ /* 0x000fe20000410000 */
[----:B01----:R-:W-:-:S05]  /*11290*/  FMUL.FTZ R10, R75, -1.4426950216293334961 ;  /* 0xbfb8aa3b4b0a7820 */ /* 0x003fca0000410000 */
[----:B------:R-:W2:Y:S08]  /*112a0*/  MUFU.EX2 R7, R7 ;  /* 0x0000000700077308 */ /* 0x000eb00000000800 */
[----:B------:R-:W0:Y:S01]  /*112b0*/  MUFU.EX2 R10, R10 ;  /* 0x0000000a000a7308 */ /* 0x000e220000000800 */
[----:B--23--:R-:W-:-:S07]  /*112c0*/  FADD.FTZ R8, R7, 1 ;  /* 0x3f80000007087421 */ /* 0x00cfce0000010000 */
        /* <DEDUP_REMOVED lines=11> */
.L_x_2399:
[----:B------:R-:W-:Y:S04]  /*11380*/  BSSY B0, `(.L_x_2400) ;  /* 0x0000014000007945 */ /* 0x000fe80003800000 */
[----:B------:R-:W-:Y:S05]  /*11390*/  @P4 BRA `(.L_x_2401) ;  /* 0x0000000000484947 */ /* 0x000fea0003800000 */
[----:B------:R-:W-:Y:S01]  /*113a0*/  MOV R4, UR5 ;  /* 0x0000000500047c02 */ /* 0x000fe20008000f00 */
[----:B------:R-:W-:Y:S01]  /*113b0*/  ULDC.64 UR6, c[0x0][0x288] ;  /* 0x0000a20000067ab9 */ /* 0x000fe20000000a00 */
[----:B------:R-:W-:Y:S01]  /*113c0*/  MOV R3, R5 ;  /* 0x0000000500037202 */ /* 0x000fe20000000f00 */
[----:B------:R-:W-:Y:S01]  /*113d0*/  IMAD R7, R21, UR6, RZ ;  /* 0x0000000615077c24 */ /* 0x000fe2000f8e02ff */
[----:B--23--:R-:W-:Y:S01]  /*113e0*/  MOV R9, UR5 ;  /* 0x0000000500097c02 */ /* 0x00cfe20008000f00 */
[----:B------:R-:W-:Y:S01]  /*113f0*/  FFMA.FTZ R97, R97, R4, UR13 ;  /* 0x0000000d61617e23 */ /* 0x000fe20008010004 */
[----:B------:R-:W-:-:S04]  /*11400*/  IMAD.WIDE.U32 R4, R6, UR6, R2 ;  /* 0x0000000606047c25 */ /* 0x000fc8000f8e0002 */
[----:B------:R-:W-:Y:S01]  /*11410*/  FFMA.FTZ R96, R96, R9, UR13 ;  /* 0x0000000d60607e23 */ /* 0x000fe20008010009 */
[----:B------:R-:W-:Y:S01]  /*11420*/  FFMA.FTZ R97, R76, R72, -R97 ;  /* 0x000000484c617223 */ /* 0x000fe20000010861 */
[----:B------:R-:W-:Y:S01]  /*11430*/  IMAD R7, R6, UR7, R7 ;  /* 0x0000000706077c24 */ /* 0x000fe2000f8e0207 */
[----:B------:R-:W-:Y:S01]  /*11440*/  ULDC.64 UR6, c[0x0][0x210] ;  /* 0x0000840000067ab9 */ /* 0x000fe20000000a00 */
[----:B------:R-:W-:Y:S01]  /*11450*/  FFMA.FTZ R96, R77, R73, -R96 ;  /* 0x000000494d607223 */ /* 0x000fe20000010860 */
[----:B------:R-:W-:Y:S01]  /*11460*/  LEA R2, P0, R4, UR6, 0x2 ;  /* 0x0000000604027c11 */ /* 0x000fe2000f8010ff */
[----:B------:R-:W-:Y:S01]  /*11470*/  FMUL.FTZ R6, R97, UR26 ;  /* 0x0000001a61067c20 */ /* 0x000fe20008410000 */
[----:B------:R-:W-:-:S04]  /*11480*/  IADD3 R7, R5, R7, RZ ;  /* 0x0000000705077210 */ /* 0x000fc80007ffe0ff */
[----:B------:R-:W-:Y:S01]  /*11490*/  LEA.HI.X R3, R4, UR7, R7, 0x2, P0 ;  /* 0x0000000704037c11 */ /* 0x000fe200080f1407 */
[----:B------:R-:W-:-:S05]  /*114a0*/  FMUL.FTZ R7, R96, UR26 ;  /* 0x0000001a60077c20 */ /* 0x000fca0008410000 */
[----:B------:R4:W-:Y:S02]  /*114b0*/  STG.E.64 desc[UR22][R2.64], R6 ;  /* 0x0000000602007986 */ /* 0x0009e4000c101b16 */
.L_x_2401:
[----:B------:R-:W-:Y:S05]  /*114c0*/  BSYNC B0 ;  /* 0x0000000000007941 */ /* 0x000fea0003800000 */
.L_x_2400:
        /* <DEDUP_REMOVED lines=8> */
[----:B------:R-:W-:Y:S05]  /*11550*/  @!P0 BRA `(.L_x_2402) ;  /* 0xfffffeec00948947 */ /* 0x000fea000383ffff */
.L_x_2255:
[----:B----4-:R-:W4:Y:S01]  /*11560*/  LDC R6, c[0x0][0xc] ;  /* 0x00000300ff067b82 */ /* 0x010f220000000800 */
[----:B------:R-:W-:Y:S01]  /*11570*/  ISETP.NE.AND P1, PT, R0, RZ, PT ;  /* 0x000000ff0000720c */ /* 0x000fe20003f25270 */
[----:B------:R-:W-:Y:S06]  /*11580*/  BSSY B0, `(.L_x_2403) ;  /* 0x0000011000007945 */ /* 0x000fec0003800000 */
[----:B------:R-:W5:Y:S08]  /*11590*/  LDC R7, c[0x0][0x10] ;  /* 0x00000400ff077b82 */ /* 0x000f700000000800 */
[----:B------:R-:W0:Y:S01]  /*115a0*/  LDC.64 R2, c[0x0][0x258] ;  /* 0x00009600ff027b82 */ /* 0x000e220000000a00 */
[----:B----4-:R-:W-:-:S02]  /*115b0*/  ISETP.NE.AND P0, PT, R6, 0x1, PT ;  /* 0x000000010600780c */ /* 0x010fc40003f05270 */
[----:B-----5:R-:W-:-:S04]  /*115c0*/  SHF.L.U32 R4, R7, 0x1, RZ ;  /* 0x0000000107047819 */ /* 0x020fc800000006ff */
[----:B------:R-:W-:-:S05]  /*115d0*/  SEL R5, R4, RZ, P0 ;  /* 0x000000ff04057207 */ /* 0x000fca0000000000 */
[----:B0-----:R-:W-:Y:S01]  /*115e0*/  IMAD.WIDE.U32 R2, R5, 0x4, R2 ;  /* 0x0000000405027825 */ /* 0x001fe200078e0002 */
[----:B------:R-:W-:Y:S06]  /*115f0*/  @P1 BRA `(.L_x_2404) ;  /* 0x0000000000241947 */ /* 0x000fec0003800000 */
        /* <DEDUP_REMOVED lines=9> */
.L_x_2404:
[----:B------:R-:W-:Y:S05]  /*11690*/  BSYNC B0 ;  /* 0x0000000000007941 */ /* 0x000fea0003800000 */
.L_x_2403:
[----:B------:R-:W4:Y:S01]  /*116a0*/  S2UR UR4, SR_CTAID.X ;  /* 0x00000000000479c3 */ /* 0x000f220000002500 */
[----:B------:R-:W-:Y:S02]  /*116b0*/  IADD3 R4, R6, -0x1, RZ ;  /* 0xffffffff06047810 */ /* 0x000fe40007ffe0ff */
[----:B0-----:R-:W-:-:S05]  /*116c0*/  IADD3 R5, R7, -0x1, RZ ;  /* 0xffffffff07057810 */ /* 0x001fca0007ffe0ff */
[----:B------:R-:W0:Y:S01]  /*116d0*/  S2UR UR5, SR_CTAID.Y ;  /* 0x00000000000579c3 */ /* 0x000e220000002600 */
[----:B----4-:R-:W-:-:S04]  /*116e0*/  ISETP.NE.AND P0, PT, R4, UR4, PT ;  /* 0x0000000404007c0c */ /* 0x010fc8000bf05270 */
[----:B0-----:R-:W-:-:S13]  /*116f0*/  ISETP.NE.OR P0, PT, R5, UR5, P0 ;  /* 0x0000000505007c0c */ /* 0x001fda0008705670 */
[----:B------:R-:W-:Y:S05]  /*11700*/  @P0 EXIT ;  /* 0x000000000000094d */ /* 0x000fea0003800000 */
[----:B------:R-:W-:Y:S05]  /*11710*/  @P1 BRA `(.L_x_2405) ;  /* 0x0000000000201947 */ /* 0x000fea0003800000 */
[----:B------:R-:W-:-:S05]  /*11720*/  IMAD R4, R6, R7, RZ ;  /* 0x0000000706047224 */ /* 0x000fca00078e02ff */
[----:B------:R-:W-:-:S13]  /*11730*/  ISETP.NE.AND P0, PT, R4, -0x1, PT ;  /* 0xffffffff0400780c */ /* 0x000fda0003f05270 */
[----:B------:R-:W-:Y:S05]  /*11740*/  @!P0 BRA `(.L_x_2405) ;  /* 0x0000000000148947 */ /* 0x000fea0003800000 */
.L_x_2406:
[----:B------:R-:W4:Y:S04]  /*11750*/  LDG.E.STRONG.GPU R5, desc[UR22][R2.64] ;  /* 0x0000001602057981 */ /* 0x000f28000c1ef900 */
[----:B----4-:R-:W-:Y:S01]  /*11760*/  CCTL.IVALL ;  /* 0x00000000ff00798f */ /* 0x010fe20002000000 */
[----:B------:R-:W-:Y:S05]  /*11770*/  YIELD ;  /* 0x0000000000007946 */ /* 0x000fea0003800000 */
[----:B------:R-:W-:-:S13]  /*11780*/  ISETP.NE.AND P0, PT, R5, R4, PT ;  /* 0x000000040500720c */ /* 0x000fda0003f05270 */
[----:B------:R-:W-:Y:S05]  /*11790*/  @P0 BRA `(.L_x_2406) ;  /* 0xfffffffc00ec0947 */ /* 0x000fea000383ffff */
.L_x_2405:
        /* <DEDUP_REMOVED lines=19> */
[----:B------:R-:W4:Y:S01]  /*118d0*/  LDC.64 R16, c[0x0][0x220] ;  /* 0x00008800ff107b82 */ /* 0x000f220000000a00 */
[----:B------:R-:W-:-:S02]  /*118e0*/  SHF.L.U64.HI R31, R25, 0x2, R24 ;  /* 0x00000002191f7819 */ /* 0x000fc40000010218 */
[----:B------:R-:W-:-:S04]  /*118f0*/  IADD3.X R5, RZ, R5, RZ, P0, !PT ;  /* 0x00000005ff057210 */ /* 0x000fc800007fe4ff */
[--C-:B------:R-:W-:Y:S02]  /*11900*/  SHF.R.S64 R27, R2, 0x1, R5.reuse ;  /* 0x00000001021b7819 */ /* 0x100fe40000001005 */
[----:B------:R-:W-:-:S04]  /*11910*/  SHF.R.S32.HI R2, RZ, 0x1, R5 ;  /* 0x00000001ff027819 */ /* 0x000fc80000011405 */
[----:B------:R-:W-:-:S07]  /*11920*/  SHF.L.U64.HI R29, R27, 0x2, R2 ;  /* 0x000000021b1d7819 */ /* 0x000fce0000010202 */
.L_x_2407:
[----:B------:R-:W-:-:S04]  /*11930*/  LEA R6, P0, R0, UR4, 0x2 ;  /* 0x0000000400067c11 */ /* 0x000fc8000f8010ff */
[----:B------:R-:W-:Y:S02]  /*11940*/  LEA.HI.X R7, R0, UR5, R7, 0x2, P0 ;  /* 0x0000000500077c11 */ /* 0x000fe400080f1407 */
[-C--:B--23--:R-:W-:Y:S02]  /*11950*/  LEA R8, P0, R25, R6.reuse, 0x2 ;  /* 0x0000000619087211 */ /* 0x08cfe400078010ff */
[-C--:B-1----:R-:W-:Y:S01]  /*11960*/  LEA R12, P1, R22, R6.reuse, 0x2 ;  /* 0x00000006160c7211 */ /* 0x082fe200078210ff */
[----:B0-----:R1:W2:Y:S01]  /*11970*/  LDG.E R18, desc[UR22][R6.64] ;  /* 0x0000001606127981 */ /* 0x0012a2000c1e1900 */
        /* <DEDUP_REMOVED lines=10> */
[----:B----4-:R-:W-:Y:S01]  /*11a20*/  IMAD.WIDE R4, R5, 0x4, R16 ;  /* 0x0000000405047825 */ /* 0x010fe200078e0210 */
[----:B------:R-:W-:Y:S02]  /*11a30*/  ISETP.GT.U32.AND P0, PT, R25, R0, PT ;  /* 0x000000001900720c */ /* 0x000fe40003f04070 */
[----:B-1----:R-:W-:-:S04]  /*11a40*/  SHF.R.S32.HI R7, RZ, 0x1f, R0 ;  /* 0x0000001fff077819 */ /* 0x002fc80000011400 */
[----:B------:R-:W-:Y:S01]  /*11a50*/  ISETP.GT.AND.EX P0, PT, R24, R7, PT, P0 ;  /* 0x000000071800720c */ /* 0x000fe20003f04300 */
[----:B--2---:R0:W-:Y:S04]  /*11a60*/  STG.E.64 desc[UR22][R2.64], R18 ;  /* 0x0000001202007986 */ /* 0x0041e8000c101b16 */
[----:B---3--:R0:W-:Y:S08]  /*11a70*/  STG.E.64 desc[UR22][R4.64], R20 ;  /* 0x0000001404007986 */ /* 0x0081f0000c101b16 */
[----:B------:R-:W-:Y:S05]  /*11a80*/  @P0 BRA `(.L_x_2407) ;  /* 0xfffffffc00a80947 */ /* 0x000fea000383ffff */
[----:B------:R-:W-:Y:S05]  /*11a90*/  EXIT ;  /* 0x000000000000794d */ /* 0x000fea0003800000 */
.L_x_2408:
        /* <DEDUP_REMOVED lines=14> */
.L_x_5168:


//--------------------- .text._Z35group_norm_nhwc_bwd_one_pass_kernelI11Fp32IOBf16WLi64ELi60ELi480EEv26Group_norm_nhwc_bwd_params --------------------------
	.section	.text._Z35group_norm_nhwc_bwd_one_pass_kernelI11Fp32IOBf16WLi64ELi60ELi480EEv26Group_norm_nhwc_bwd_params,"ax",@progbits
	.align	128
        .global         _Z35group_norm_nhwc_bwd_one_pass_kernelI11Fp32IOBf16WLi64ELi60ELi480EEv26Group_norm_nhwc_bwd_params
        .type           _Z35group_norm_nhwc_bwd_one_pass_kernelI11Fp32IOBf16WLi64ELi60ELi480EEv26Group_norm_nhwc_bwd_params,@function
        .size           _Z35group_norm_nhwc_bwd_one_pass_kernelI11Fp32IOBf16WLi64ELi60ELi480EEv26Group_norm_nhwc_bwd_params,(.L_x_5169 - _Z35group_norm_nhwc_bwd_one_pass_kernelI11Fp32IOBf16WLi64ELi60ELi480EEv26Group_norm_nhwc_bwd_params)
        .other          _Z35group_norm_nhwc_bwd_one_pass_kernelI11Fp32IOBf16WLi64ELi60ELi480EEv26Group_norm_nhwc_bwd_params,@"STO_CUDA_ENTRY STV_DEFAULT"
_Z35group_norm_nhwc_bwd_one_pass_kernelI11Fp32IOBf16WLi64ELi60ELi480EEv26Group_norm_nhwc_bwd_params:
.text._Z35group_norm_nhwc_bwd_one_pass_kernelI11Fp32IOBf16WLi64ELi60ELi480EEv26Group_norm_nhwc_bwd_params:
        /* <DEDUP_REMOVED lines=36> */
[----:B------:R-:W-:Y:S02]  /*0240*/  IADD3.X R6, RZ, R5, RZ, P3, !PT ;  /* 0x00000005ff067210 */ /* 0x000fe40001ffe4ff */
[----:B------:R-:W-:Y:S02]  /*0250*/  IADD3 R41, R42, 0x10, RZ ;  /* 0x000000102a297810 */ /* 0x000fe40007ffe0ff */
[----:B------:R-:W-:Y:S02]  /*0260*/  LEA.HI R0, R0, R43, RZ, 0x5 ;  /* 0x0000002b00007211 */ /* 0x000fe400078f28ff */
[--C-:B------:R-:W-:Y:S02]  /*0270*/  SHF.R.S64 R2, R2, 0x1, R9.reuse ;  /* 0x0000000102027819 */ /* 0x100fe40000001009 */
[----:B------:R-:W-:-:S02]  /*0280*/  SHF.R.S32.HI R5, RZ, 0x1, R9 ;  /* 0x00000001ff057819 */ /* 0x000fc40000011409 */
[----:B------:R-:W-:Y:S02]  /*0290*/  SHF.R.S64 R3, R3, 0x1, R6 ;  /* 0x0000000103037819 */ /* 0x000fe40000001006 */
[----:B------:R-:W-:Y:S01]  /*02a0*/  ISETP.LT.U32.AND P0, PT, R41, UR10, PT ;  /* 0x0000000a29007c0c */ /* 0x000fe2000bf01070 */
[----:B------:R-:W-:Y:S01]  /*02b0*/  ULDC.U8 UR10, c[0x0][0x2a4] ;  /* 0x0000a900000a7ab9 */ /* 0x000fe20000000000 */
[----:B------:R-:W-:Y:S02]  /*02c0*/  SHF.R.S32.HI R7, RZ, 0x1f, R41 ;  /* 0x0000001fff077819 */ /* 0x000fe40000011429 */
[----:B------:R-:W-:Y:S02]  /*02d0*/  SHF.R.S32.HI R0, RZ, 0x5, R0 ;  /* 0x00000005ff007819 */ /* 0x000fe40000011400 */
[----:B------:R-:W-:Y:S02]  /*02e0*/  IADD3 R40, R42, 0x20, RZ ;  /* 0x000000202a287810 */ /* 0x000fe40007ffe0ff */
[----:B------:R-:W-:-:S02]  /*02f0*/  SHF.R.S32.HI R6, RZ, 0x1, R6 ;  /* 0x00000001ff067819 */ /* 0x000fc40000011406 */
[----:B------:R-:W-:Y:S02]  /*0300*/  SHF.L.U64.HI R4, R2, 0x2, R5 ;  /* 0x0000000202047819 */ /* 0x000fe40000010205 */
[----:B------:R-:W-:Y:S02]  /*0310*/  ISETP.LT.AND.EX P2, PT, R7, UR11, !P2, P0 ;  /* 0x0000000b07007c0c */ /* 0x000fe4000d741300 */
[----:B------:R-:W-:Y:S02]  /*0320*/  SHF.L.U32 R44, R44, 0x1, RZ ;  /* 0x000000012c2c7819 */ /* 0x000fe400000006ff */
[----:B------:R-:W-:Y:S02]  /*0330*/  LEA R0, R0, UR5, 0x3 ;  /* 0x0000000500007c11 */ /* 0x000fe4000f8e18ff */
[----:B------:R-:W-:Y:S02]  /*0340*/  IADD3 R39, R42, 0x30, RZ ;  /* 0x000000302a277810 */ /* 0x000fe40007ffe0ff */
[----:B------:R-:W-:-:S02]  /*0350*/  SHF.R.S32.HI R5, RZ, 0x1f, R40 ;  /* 0x0000001fff057819 */ /* 0x000fc40000011428 */
[----:B01----:R-:W-:-:S07]  /*0360*/  SHF.L.U64.HI R6, R3, 0x2, R6 ;  /* 0x0000000203067819 */ /* 0x003fce0000010206 */
.L_x_2444:
[----:B0--3--:R-:W0:Y:S01]  /*0370*/  LDC R15, c[0x0][0x2a0] ;  /* 0x0000a800ff0f7b82 */ /* 0x009e220000000800 */
[----:B--2---:R-:W-:Y:S01]  /*0380*/  IABS R13, R38 ;  /* 0x00000026000d7213 */ /* 0x004fe20000000000 */
[----:B------:R-:W-:Y:S01]  /*0390*/  ULDC.64 UR14, c[0x0][0x290] ;  /* 0x0000a400000e7ab9 */ /* 0x000fe20000000a00 */
[----:B------:R-:W-:Y:S01]  /*03a0*/  ISETP.GE.AND P0, PT, R38, RZ, PT ;  /* 0x000000ff2600720c */ /* 0x000fe20003f06270 */
[----:B------:R-:W-:Y:S01]  /*03b0*/  ULDC.64 UR12, c[0x0][0x298] ;  /* 0x0000a600000c7ab9 */ /* 0x000fe20000000a00 */
[----:B------:R-:W-:Y:S02]  /*03c0*/  SHF.R.S32.HI R14, RZ, 0x1f, R44 ;  /* 0x0000001fff0e7819 */ /* 0x000fe4000001142c */
[----:B------:R-:W-:Y:S01]  /*03d0*/  SHF.R.S32.HI R35, RZ, 0x1f, R39 ;  /* 0x0000001fff237819 */ /* 0x000fe20000011427 */
[----:B-1----:R-:W1:Y:S08]  /*03e0*/  LDC R17, c[0x0][0x2ac] ;  /* 0x0000ab00ff117b82 */ /* 0x002e700000000800 */
[----:B------:R-:W2:Y:S01]  /*03f0*/  LDC.64 R20, c[0x0][0x248] ;  /* 0x00009200ff147b82 */ /* 0x000ea20000000a00 */
[----:B0-----:R-:W-:-:S07]  /*0400*/  IABS R12, R15 ;  /* 0x0000000f000c7213 */ /* 0x001fce0000000000 */
[----:B------:R-:W0:Y:S01]  /*0410*/  @P1 LDC.64 R18, c[0x0][0x230] ;  /* 0x00008c00ff121b82 */ /* 0x000e220000000a00 */
[----:B------:R-:W3:Y:S07]  /*0420*/  I2F.RP R10, R12 ;  /* 0x0000000c000a7306 */ /* 0x000eee0000209400 */
[----:B------:R-:W4:Y:S01]  /*0430*/  @P1 LDC.64 R26, c[0x0][0x228] ;  /* 0x00008a00ff1a1b82 */ /* 0x000f220000000a00 */
[----:B--2---:R-:W-:Y:S01]  /*0440*/  IMAD.WIDE R24, R38, 0x8, R20 ;  /* 0x0000000826187825 */ /* 0x004fe200078e0214 */
[----:B---3--:R-:W2:Y:S05]  /*0450*/  MUFU.RCP R10, R10 ;  /* 0x0000000a000a7308 */ /* 0x008eaa0000001000 */
[----:B------:R-:W3:Y:S01]  /*0460*/  LDG.E.64 R24, desc[UR8][R24.64] ;  /* 0x0000000818187981 */ /* 0x000ee2000c1e1b00 */
[----:B--2---:R-:W-:-:S04]  /*0470*/  IADD3 R8, R10, 0xffffffe, RZ ;  /* 0x0ffffffe0a087810 */ /* 0x004fc80007ffe0ff */
[----:B------:R2:W1:Y:S02]  /*0480*/  F2I.FTZ.U32.TRUNC.NTZ R9, R8 ;  /* 0x0000000800097305 */ /* 0x000464000021f000 */
[----:B--2---:R-:W-:Y:S02]  /*0490*/  MOV R8, RZ ;  /* 0x000000ff00087202 */ /* 0x004fe40000000f00 */
[----:B-1----:R-:W-:-:S05]  /*04a0*/  IADD3 R11, RZ, -R9, RZ ;  /* 0x80000009ff0b7210 */ /* 0x002fca0007ffe0ff */
[----:B------:R-:W-:-:S04]  /*04b0*/  IMAD R11, R11, R12, RZ ;  /* 0x0000000c0b0b7224 */ /* 0x000fc800078e02ff */
[----:B------:R-:W-:Y:S01]  /*04c0*/  IMAD.HI.U32 R9, R9, R11, R8 ;  /* 0x0000000b09097227 */ /* 0x000fe200078e0008 */
[----:B------:R-:W-:-:S04]  /*04d0*/  LOP3.LUT R8, R38, R15, RZ, 0x3c, !PT ;  /* 0x0000000f26087212 */ /* 0x000fc800078e3cff */
[----:B------:R-:W-:Y:S01]  /*04e0*/  ISETP.GE.AND P3, PT, R8, RZ, PT ;  /* 0x000000ff0800720c */ /* 0x000fe20003f66270 */
        /* <DEDUP_REMOVED lines=9> */
[----:B------:R-:W-:-:S04]  /*0580*/  IADD3 R8, R9, -R12, RZ ;  /* 0x8000000c09087210 */ /* 0x000fc80007ffe0ff */
[----:B------:R-:W-:Y:S01]  /*0590*/  SEL R56, R8, R9, !P6 ;  /* 0x0000000908387207 */ /* 0x000fe20007000000 */
[----:B------:R-:W-:-:S03]  /*05a0*/  IMAD.WIDE.U32 R8, R43, -0x77777777, RZ ;  /* 0x888888892b087825 */ /* 0x000fc600078e00ff */
[----:B------:R-:W-:Y:S02]  /*05b0*/  @!P0 IADD3 R56, -R56, RZ, RZ ;  /* 0x000000ff38388210 */ /* 0x000fe40007ffe1ff */
[----:B------:R-:W-:Y:S02]  /*05c0*/  @P4 IADD3 R11, R11, 0x1, RZ ;  /* 0x000000010b0b4810 */ /* 0x000fe40007ffe0ff */
[----:B------:R-:W-:Y:S02]  /*05d0*/  ISETP.NE.AND P4, PT, R15, RZ, PT ;  /* 0x000000ff0f00720c */ /* 0x000fe40003f85270 */
[----:B------:R-:W-:Y:S02]  /*05e0*/  SHF.R.U32.HI R8, RZ, 0x4, R9 ;  /* 0x00000004ff087819 */ /* 0x000fe40000011609 */
[----:B------:R-:W-:Y:S02]  /*05f0*/  SEL R56, R13, R56, !P4 ;  /* 0x000000380d387207 */ /* 0x000fe40006000000 */
[----:B------:R-:W-:Y:S01]  /*0600*/  @!P3 IADD3 R11, -R11, RZ, RZ ;  /* 0x000000ff0b0bb210 */ /* 0x000fe20007ffe1ff */
[----:B------:R-:W-:Y:S01]  /*0610*/  IMAD R10, R17, UR7, R8 ;  /* 0x00000007110a7c24 */ /* 0x000fe2000f8e0208 */
[----:B------:R-:W-:Y:S01]  /*0620*/  ISETP.GE.U32.AND P3, PT, R39, UR14, PT ;  /* 0x0000000e27007c0c */ /* 0x000fe2000bf66070 */
[----:B------:R-:W-:Y:S01]  /*0630*/  IMAD R29, R56, 0x3c, RZ ;  /* 0x0000003c381d7824 */ /* 0x000fe200078e02ff */
[----:B------:R-:W-:Y:S01]  /*0640*/  SEL R11, R13, R11, !P4 ;  /* 0x0000000b0d0b7207 */ /* 0x000fe20006000000 */
[----:B------:R-:W1:Y:S01]  /*0650*/  @P1 LDC.64 R8, c[0x0][0x288] ;  /* 0x0000a200ff081b82 */ /* 0x000e620000000a00 */
[----:B------:R-:W-:-:S02]  /*0660*/  IADD3 R10, R10, 0x20, RZ ;  /* 0x000000200a0a7810 */ /* 0x000fc40007ffe0ff */
[----:B------:R-:W-:Y:S02]  /*0670*/  IADD3 R58, P0, R44, R29, RZ ;  /* 0x0000001d2c3a7210 */ /* 0x000fe40007f1e0ff */
[----:B------:R-:W-:Y:S02]  /*0680*/  SHF.R.S32.HI R12, RZ, 0x1f, R11 ;  /* 0x0000001fff0c7819 */ /* 0x000fe4000001140b */
[----:B------:R-:W-:Y:S01]  /*0690*/  LEA.HI.X.SX32 R59, R29, R14, 0x1, P0 ;  /* 0x0000000e1d3b7211 */ /* 0x000fe200000f0eff */
[----:B------:R-:W2:Y:S01]  /*06a0*/  @P2 LDC.64 R16, c[0x0][0x228] ;  /* 0x00008a00ff102b82 */ /* 0x000ea20000000a00 */
[----:B------:R-:W-:Y:S01]  /*06b0*/  ISETP.GE.U32.AND P0, PT, R10, UR14, PT ;  /* 0x0000000e0a007c0c */ /* 0x000fe2000bf06070 */
[----:B------:R-:W-:Y:S01]  /*06c0*/  IMAD R12, R12, UR12, RZ ;  /* 0x0000000c0c0c7c24 */ /* 0x000fe2000f8e02ff */
[----:B------:R-:W-:Y:S01]  /*06d0*/  SHF.R.S32.HI R10, RZ, 0x1f, R10 ;  /* 0x0000001fff0a7819 */ /* 0x000fe2000001140a */
[----:B------:R-:W-:Y:S01]  /*06e0*/  IMAD.WIDE.U32 R58, R11, UR12, R58 ;  /* 0x0000000c0b3a7c25 */ /* 0x000fe2000f8e003a */
[----:B------:R-:W-:-:S02]  /*06f0*/  ISETP.GE.AND.EX P3, PT, R35, UR15, PT, P3 ;  /* 0x0000000f23007c0c */ /* 0x000fc4000bf66330 */
[----:B------:R-:W-:Y:S01]  /*0700*/  ISETP.GE.AND.EX P0, PT, R10, UR15, PT, P0 ;  /* 0x0000000f0a007c0c */ /* 0x000fe2000bf06300 */
[----:B------:R-:W-:Y:S01]  /*0710*/  IMAD R61, R11, UR13, R12 ;  /* 0x0000000d0b3d7c24 */ /* 0x000fe2000f8e020c */
[----:B------:R-:W-:Y:S01]  /*0720*/  SHF.R.S32.HI R13, RZ, 0x1f, R42 ;  /* 0x0000001fff0d7819 */ /* 0x000fe2000001142a */
[----:B------:R-:W4:Y:S01]  /*0730*/  @P2 LDC.64 R10, c[0x0][0x288] ;  /* 0x0000a200ff0a2b82 */ /* 0x000f220000000a00 */
[C---:B------:R-:W-:Y:S02]  /*0740*/  ISETP.LT.U32.AND P0, PT, R43.reuse, 0x1e0, !P0 ;  /* 0x000001e02b00780c */ /* 0x040fe40004701070 */
[----:B------:R-:W-:Y:S02]  /*0750*/  ISETP.GT.U32.OR P3, PT, R43, 0x1df, P3 ;  /* 0x000001df2b00780c */ /* 0x000fe40001f64470 */
[----:B------:R-:W-:Y:S01]  /*0760*/  IADD3 R61, R59, R61, RZ ;  /* 0x0000003d3b3d7210 */ /* 0x000fe20007ffe0ff */
[----:B-1----:R-:W-:Y:S01]  /*0770*/  @P1 IMAD R12, R13, R8, RZ ;  /* 0x000000080d0c1224 */ /* 0x002fe200078e02ff */
[----:B------:R-:W-:-:S02]  /*0780*/  @P1 MOV R60, R58 ;  /* 0x0000003a003c1202 */ /* 0x000fc40000000f00 */
[----:B------:R-:W-:Y:S01]  /*0790*/  @P2 MOV R46, R58 ;  /* 0x0000003a002e2202 */ /* 0x000fe20000000f00 */
[C---:B------:R-:W-:Y:S01]  /*07a0*/  @P1 IMAD R13, R42.reuse, R9, R12 ;  /* 0x000000092a0d1224 */ /* 0x040fe200078e020c */
[----:B------:R-:W-:Y:S01]  /*07b0*/  @P2 MOV R47, R61 ;  /* 0x0000003d002f2202 */ /* 0x000fe20000000f00 */
[----:B------:R-:W-:Y:S02]  /*07c0*/  @P1 IMAD.WIDE.U32 R14, R42, R8, R60 ;  /* 0x000000082a0e1225 */ /* 0x000fe400078e003c */
[----:B------:R-:W1:Y:S01]  /*07d0*/  @P0 LDC.64 R8, c[0x0][0x288] ;  /* 0x0000a200ff080b82 */ /* 0x000e620000000a00 */
[----:B------:R-:W-:Y:S02]  /*07e0*/  @P1 SHF.L.U32 R23, R14, 0x2, RZ ;  /* 0x000000020e171819 */ /* 0x000fe400000006ff */
[----:B------:R-:W-:Y:S02]  /*07f0*/  @P1 IADD3 R15, R15, R13, RZ ;  /* 0x0000000d0f0f1210 */ /* 0x000fe40007ffe0ff */
[----:B0-----:R-:W-:-:S03]  /*0800*/  @P1 IADD3 R30, P4, R23, R18, RZ ;  /* 0x00000012171e1210 */ /* 0x001fc60007f9e0ff */
[----:B------:R-:W0:Y:S01]  /*0810*/  @!P3 LDC.64 R12, c[0x0][0x288] ;  /* 0x0000a200ff0cbb82 */ /* 0x000e220000000a00 */
[----:B------:R-:W-:Y:S01]  /*0820*/  @P1 SHF.L.U64.HI R22, R14, 0x2, R15 ;  /* 0x000000020e161819 */ /* 0x000fe2000001020f */
[----:B----4-:R-:W-:Y:S01]  /*0830*/  @P2 IMAD R18, R7, R10, RZ ;  /* 0x0000000a07122224 */ /* 0x010fe200078e02ff */
[----:B------:R-:W-:Y:S01]  /*0840*/  @P1 IADD3 R26, P5, R23, R26, RZ ;  /* 0x0000001a171a1210 */ /* 0x000fe20007fbe0ff */
[C---:B------:R-:W-:Y:S01]  /*0850*/  @P2 IMAD.WIDE.U32 R46, R41.reuse, R10, R46 ;  /* 0x0000000a292e2225 */ /* 0x040fe200078e002e */
[C---:B------:R-:W-:Y:S02]  /*0860*/  @P1 IADD3.X R31, R22.reuse, R19, RZ, P4, !PT ;  /* 0x00000013161f1210 */ /* 0x040fe400027fe4ff */
[----:B------:R-:W-:Y:S01]  /*0870*/  @P1 IADD3.X R27, R22, R27, RZ, P5, !PT ;  /* 0x0000001b161b1210 */ /* 0x000fe20002ffe4ff */
[----:B------:R-:W4:Y:S01]  /*0880*/  @P2 LDC.64 R14, c[0x0][0x230] ;  /* 0x00008c00ff0e2b82 */ /* 0x000f220000000a00 */
[----:B------:R-:W-:-:S07]  /*0890*/  @P2 IMAD R11, R41, R11, R18 ;  /* 0x0000000b290b2224 */ /* 0x000fce00078e0212 */
[----:B------:R-:W4:Y:S01]  /*08a0*/  @P0 LDC.64 R18, c[0x0][0x230] ;  /* 0x00008c00ff120b82 */ /* 0x000f220000000a00 */
[----:B------:R-:W-:Y:S01]  /*08b0*/  @P2 IADD3 R45, R47, R11, RZ ;  /* 0x0000000b2f2d2210 */ /* 0x000fe20007ffe0ff */
[----:B-1----:R-:W-:Y:S01]  /*08c0*/  @P0 IMAD R36, R5, R8, RZ ;  /* 0x0000000805240224 */ /* 0x002fe200078e02ff */
[----:B------:R-:W-:-:S05]  /*08d0*/  @P0 MOV R48, R58 ;  /* 0x0000003a00300202 */ /* 0x000fca0000000f00 */
[----:B------:R-:W1:Y:S01]  /*08e0*/  @P0 LDC.64 R20, c[0x0][0x228] ;  /* 0x00008a00ff140b82 */ /* 0x000e620000000a00 */
[----:B------:R-:W-:-:S07]  /*08f0*/  @P0 MOV R49, R61 ;  /* 0x0000003d00310202 */ /* 0x000fce0000000f00 */
[----:B------:R-:W1:Y:S08]  /*0900*/  @!P3 LDC.64 R22, c[0x0][0x230] ;  /* 0x00008c00ff16bb82 */ /* 0x000e700000000a00 */
[----:B------:R-:W1:Y:S01]  /*0910*/  @!P3 LDC.64 R10, c[0x0][0x228] ;  /* 0x00008a00ff0abb82 */ /* 0x000e620000000a00 */
[----:B------:R-:W-:Y:S01]  /*0920*/  @P2 SHF.L.U64.HI R28, R46, 0x2, R45 ;  /* 0x000000022e1c2819 */ /* 0x000fe2000001022d */
[----:B------:R-:W-:Y:S01]  /*0930*/  @P0 IMAD R45, R40, R9, R36 ;  /* 0x00000009282d0224 */ /* 0x000fe200078e0224 */
[----:B------:R-:W-:Y:S01]  /*0940*/  @P2 SHF.L.U32 R47, R46, 0x2, RZ ;  /* 0x000000022e2f2819 */ /* 0x000fe200000006ff */
[----:B------:R-:W-:Y:S01]  /*0950*/  @P0 IMAD.WIDE.U32 R48, R40, R8, R48 ;  /* 0x0000000828300225 */ /* 0x000fe200078e0030 */
[----:B------:R-:W-:-:S02]  /*0960*/  @!P3 MOV R8, R58 ;  /* 0x0000003a0008b202 */ /* 0x000fc40000000f00 */
[----:B------:R-:W-:Y:S01]  /*0970*/  @!P3 MOV R9, R61 ;  /* 0x0000003d0009b202 */ /* 0x000fe20000000f00 */
[----:B0-----:R-:W-:Y:S01]  /*0980*/  @!P3 IMAD R36, R35, R12, RZ ;  /* 0x0000000c2324b224 */ /* 0x001fe200078e02ff */
[----:B--2---:R-:W-:Y:S02]  /*0990*/  @P2 IADD3 R46, P5, R47, R16, RZ ;  /* 0x000000102f2e2210 */ /* 0x004fe40007fbe0ff */
[----:B------:R-:W-:Y:S01]  /*09a0*/  @P0 IADD3 R45, R49, R45, RZ ;  /* 0x0000002d312d0210 */ /* 0x000fe20007ffe0ff */
[C---:B------:R-:W-:Y:S01]  /*09b0*/  @!P3 IMAD R13, R39.reuse, R13, R36 ;  /* 0x0000000d270db224 */ /* 0x040fe200078e0224 */
[----:B------:R-:W-:Y:S01]  /*09c0*/  @P0 SHF.L.U32 R51, R48, 0x2, RZ ;  /* 0x0000000230330819 */ /* 0x000fe200000006ff */
[----:B------:R-:W-:Y:S01]  /*09d0*/  @!P3 IMAD.WIDE.U32 R8, R39, R12, R8 ;  /* 0x0000000c2708b225 */ /* 0x000fe200078e0008 */
[----:B----4-:R-:W-:Y:S02]  /*09e0*/  @P2 IADD3 R52, P4, R47, R14, RZ ;  /* 0x0000000e2f342210 */ /* 0x010fe40007f9e0ff */
[----:B------:R-:W-:-:S02]  /*09f0*/  @P2 IADD3.X R47, R28, R17, RZ, P5, !PT ;  /* 0x000000111c2f2210 */ /* 0x000fc40002ffe4ff */
[----:B------:R-:W-:Y:S02]  /*0a00*/  @P0 SHF.L.U64.HI R16, R48, 0x2, R45 ;  /* 0x0000000230100819 */ /* 0x000fe4000001022d */
[----:B------:R-:W-:Y:S02]  /*0a10*/  @P0 IADD3 R12, P5, R51, R18, RZ ;  /* 0x00000012330c0210 */ /* 0x000fe40007fbe0ff */
[----:B------:R-:W-:Y:S02]  /*0a20*/  @!P3 IADD3 R9, R9, R13, RZ ;  /* 0x0000000d0909b210 */ /* 0x000fe40007ffe0ff */
[----:B------:R-:W-:Y:S02]  /*0a30*/  @!P3 SHF.L.U32 R55, R8, 0x2, RZ ;  /* 0x000000020837b819 */ /* 0x000fe400000006ff */
[----:B------:R-:W-:Y:S02]  /*0a40*/  @P2 IADD3.X R53, R28, R15, RZ, P4, !PT ;  /* 0x0000000f1c352210 */ /* 0x000fe400027fe4ff */
[----:B------:R-:W-:-:S02]  /*0a50*/  @P0 IADD3.X R13, R16, R19, RZ, P5, !PT ;  /* 0x00000013100d0210 */ /* 0x000fc40002ffe4ff */
[----:B-1----:R-:W-:Y:S02]  /*0a60*/  @P0 IADD3 R50, P6, R51, R20, RZ ;  /* 0x0000001433320210 */ /* 0x002fe40007fde0ff */
[----:B------:R-:W-:Y:S02]  /*0a70*/  @!P3 SHF.L.U64.HI R14, R8, 0x2, R9 ;  /* 0x00000002080eb819 */ /* 0x000fe40000010209 */
[C---:B------:R-:W-:Y:S02]  /*0a80*/  @!P3 IADD3 R48, P4, R55.reuse, R22, RZ ;  /* 0x000000163730b210 */ /* 0x040fe40007f9e0ff */
[----:B------:R-:W-:Y:S02]  /*0a90*/  @!P3 IADD3 R54, P5, R55, R10, RZ ;  /* 0x0000000a3736b210 */ /* 0x000fe40007fbe0ff */
[----:B------:R-:W-:Y:S02]  /*0aa0*/  @P0 IADD3.X R51, R16, R21, RZ, P6, !PT ;  /* 0x0000001510330210 */ /* 0x000fe400037fe4ff */
[----:B------:R-:W-:-:S02]  /*0ab0*/  CS2R R20, SRZ ;  /* 0x0000000000147805 */ /* 0x000fc4000001ff00 */
[C---:B------:R-:W-:Y:S02]  /*0ac0*/  @!P3 IADD3.X R49, R14.reuse, R23, RZ, P4, !PT ;  /* 0x000000170e31b210 */ /* 0x040fe400027fe4ff */
[----:B------:R-:W-:Y:S02]  /*0ad0*/  CS2R R22, SRZ ;  /* 0x0000000000167805 */ /* 0x000fe4000001ff00 */
[----:B------:R-:W-:Y:S02]  /*0ae0*/  @!P3 IADD3.X R55, R14, R11, RZ, P5, !PT ;  /* 0x0000000b0e37b210 */ /* 0x000fe40002ffe4ff */
[----:B------:R-:W-:Y:S02]  /*0af0*/  CS2R R16, SRZ ;  /* 0x0000000000107805 */ /* 0x000fe4000001ff00 */
[----:B------:R-:W-:Y:S01]  /*0b00*/  CS2R R14, SRZ ;  /* 0x00000000000e7805 */ /* 0x000fe2000001ff00 */
[----:B------:R-:W5:Y:S04]  /*0b10*/  @P2 LDG.E.64 R20, desc[UR8][R52.64] ;  /* 0x0000000834142981 */ /* 0x000f68000c1e1b00 */
[----:B------:R-:W5:Y:S04]  /*0b20*/  @P1 LDG.E.64 R22, desc[UR8][R30.64] ;  /* 0x000000081e161981 */ /* 0x000f68000c1e1b00 */
[----:B------:R-:W5:Y:S04]  /*0b30*/  @!P3 LDG.E.64 R16, desc[UR8][R48.64] ;  /* 0x000000083010b981 */ /* 0x000f68000c1e1b00 */
[----:B------:R-:W5:Y:S01]  /*0b40*/  @!P3 LDG.E.64 R14, desc[UR8][R54.64] ;  /* 0x00000008360eb981 */ /* 0x000f62000c1e1b00 */
[----:B------:R-:W-:-:S02]  /*0b50*/  CS2R R18, SRZ ;  /* 0x0000000000127805 */ /* 0x000fc4000001ff00 */
[----:B------:R-:W-:Y:S02]  /*0b60*/  MOV R9, RZ ;  /* 0x000000ff00097202 */ /* 0x000fe40000000f00 */
[----:B------:R-:W-:Y:S02]  /*0b70*/  MOV R8, RZ ;  /* 0x000000ff00087202 */ /* 0x000fe40000000f00 */
[----:B------:R0:W5:Y:S04]  /*0b80*/  @P0 LDG.E.64 R18, desc[UR8][R12.64] ;  /* 0x000000080c120981 */ /* 0x000168000c1e1b00 */
[----:B------:R3:W5:Y:S01]  /*0b90*/  @P1 LDG.E.64 R8, desc[UR8][R26.64] ;  /* 0x000000081a081981 */ /* 0x000762000c1e1b00 */
[----:B0-----:R-:W-:-:S06]  /*0ba0*/  CS2R R12, SRZ ;  /* 0x00000000000c7805 */ /* 0x001fcc000001ff00 */
[----:B------:R-:W5:Y:S01]  /*0bb0*/  @P0 LDG.E.64 R12, desc[UR8][R50.64] ;  /* 0x00000008320c0981 */ /* 0x000f62000c1e1b00 */
[----:B---3--:R-:W-:-:S05]  /*0bc0*/  FFMA.FTZ R26, -R24, R24, R25 ;  /* 0x00000018181a7223 */ /* 0x008fca0000010119 */
[----:B------:R-:W-:-:S13]  /*0bd0*/  FSETP.GTU.FTZ.AND P0, PT, R26, RZ, PT ;  /* 0x000000ff1a00720b */ /* 0x000fda0003f1c000 */
[----:B------:R-:W0:Y:S01]  /*0be0*/  @P0 LDC R25, c[0x0][0x250] ;  /* 0x00009400ff190b82 */ /* 0x000e220000000800 */
[----:B------:R-:W-:Y:S02]  /*0bf0*/  MOV R45, 0x3f800000 ;  /* 0x3f800000002d7802 */ /* 0x000fe40000000f00 */
[----:B------:R-:W-:Y:S01]  /*0c00*/  CS2R R10, SRZ ;  /* 0x00000000000a7805 */ /* 0x000fe2000001ff00 */
[----:B------:R-:W-:Y:S01]  /*0c10*/  BSSY B0, `(.L_x_2410) ;  /* 0x0000019000007945 */ /* 0x000fe20003800000 */
[----:B------:R-:W-:Y:S02]  /*0c20*/  MOV R36, RZ ;  /* 0x000000ff00247202 */ /* 0x000fe40000000f00 */
[----:B------:R-:W-:Y:S02]  /*0c30*/  MOV R35, RZ ;  /* 0x000000ff00237202 */ /* 0x000fe40000000f00 */
[----:B------:R1:W5:Y:S01]  /*0c40*/  @P2 LDG.E.64 R10, desc[UR8][R46.64] ;  /* 0x000000082e0a2981 */ /* 0x000362000c1e1b00 */
[----:B0-----:R-:W-:-:S04]  /*0c50*/  @P0 FADD.FTZ R25, R26, R25 ;  /* 0x000000191a190221 */ /* 0x001fc80000010000 */
[----:B------:R0:W2:Y:S01]  /*0c60*/  @P0 MUFU.RSQ R45, R25 ;  /* 0x00000019002d0308 */ /* 0x0000a20000001400 */
[----:B------:R-:W-:Y:S02]  /*0c70*/  ISETP.GT.U32.AND P0, PT, R43, 0x1df, PT ;  /* 0x000001df2b00780c */ /* 0x000fe40003f04070 */
[----:B-1----:R-:W-:-:S11]  /*0c80*/  CS2R R46, SRZ ;  /* 0x00000000002e7805 */ /* 0x002fd6000001ff00 */
[----:B0-----:R-:W-:Y:S05]  /*0c90*/  @P0 BRA `(.L_x_2411) ;  /* 0x0000000000400947 */ /* 0x001fea0003800000 */
[----:B------:R-:W-:Y:S01]  /*0ca0*/  ISETP.NE.AND P0, PT, RZ, UR10, PT ;  /* 0x0000000aff007c0c */ /* 0x000fe2000bf05270 */
[----:B------:R-:W0:Y:S01]  /*0cb0*/  LDC.64 R30, c[0x0][0x238] ;  /* 0x00008e00ff1e7b82 */ /* 0x000e220000000a00 */
[----:B------:R-:W-:-:S04]  /*0cc0*/  IADD3 R29, R44, R29, RZ ;  /* 0x0000001d2c1d7210 */ /* 0x000fc80007ffe0ff */
[----:B------:R-:W-:-:S07]  /*0cd0*/  SHF.R.S32.HI R28, RZ, 0x1f, R29 ;  /* 0x0000001fff1c7819 */ /* 0x000fce000001141d */
[----:B------:R-:W1:Y:S01]  /*0ce0*/  @P0 LDC.64 R26, c[0x0][0x240] ;  /* 0x00009000ff1a0b82 */ /* 0x000e620000000a00 */
[----:B0-----:R-:W-:-:S05]  /*0cf0*/  IMAD.WIDE R30, R29, 0x2, R30 ;  /* 0x000000021d1e7825 */ /* 0x001fca00078e021e */
[----:B------:R-:W3:Y:S04]  /*0d00*/  LDG.E.U16 R47, desc[UR8][R30.64] ;  /* 0x000000081e2f7981 */ /* 0x000ee8000c1e1500 */
[----:B------:R-:W4:Y:S01]  /*0d10*/  LDG.E.U16 R46, desc[UR8][R30.64+0x2] ;  /* 0x000002081e2e7981 */ /* 0x000f22000c1e1500 */
[----:B-1----:R-:W-:-:S04]  /*0d20*/  @P0 LEA R26, P3, R29, R26, 0x1 ;  /* 0x0000001a1d1a0211 */ /* 0x002fc800078608ff */
[----:B------:R-:W-:-:S05]  /*0d30*/  @P0 LEA.HI.X R27, R29, R27, R28, 0x1, P3 ;  /* 0x0000001b1d1b0211 */ /* 0x000fca00018f0c1c */
[----:B------:R-:W2:Y:S04]  /*0d40*/  @P0 LDG.E.U16 R28, desc[UR8][R26.64] ;  /* 0x000000081a1c0981 */ /* 0x000ea8000c1e1500 */
[----:B------:R-:W2:Y:S01]  /*0d50*/  @P0 LDG.E.U16 R25, desc[UR8][R26.64+0x2] ;  /* 0x000002081a190981 */ /* 0x000ea2000c1e1500 */
[----:B---3--:R-:W-:Y:S02]  /*0d60*/  SHF.L.U32 R47, R47, 0x10, RZ ;  /* 0x000000102f2f7819 */ /* 0x008fe400000006ff */
[----:B----4-:R-:W-:Y:S02]  /*0d70*/  SHF.L.U32 R46, R46, 0x10, RZ ;  /* 0x000000102e2e7819 */ /* 0x010fe400000006ff */
[----:B--2---:R-:W-:Y:S02]  /*0d80*/  @P0 SHF.L.U32 R36, R28, 0x10, RZ ;  /* 0x000000101c240819 */ /* 0x004fe400000006ff */
[----:B------:R-:W-:-:S07]  /*0d90*/  @P0 SHF.L.U32 R35, R25, 0x10, RZ ;  /* 0x0000001019230819 */ /* 0x000fce00000006ff */
.L_x_2411:
[----:B------:R-:W-:Y:S05]  /*0da0*/  BSYNC B0 ;  /* 0x0000000000007941 */ /* 0x000fea0003800000 */
.L_x_2410:
[----:B------:R-:W-:Y:S01]  /*0db0*/  ISETP.NE.AND P3, PT, RZ, UR10, PT ;  /* 0x0000000aff007c0c */ /* 0x000fe2000bf65270 */
[C---:B-----5:R-:W-:Y:S01]  /*0dc0*/  FADD.FTZ R28, -R24.reuse, R22 ;  /* 0x00000016181c7221 */ /* 0x060fe20000010100 */
[C---:B------:R-:W-:Y:S01]  /*0dd0*/  FADD.FTZ R52, -R24.reuse, R23 ;  /* 0x0000001718347221 */ /* 0x040fe20000010100 */
[C---:B------:R-:W-:Y:S01]  /*0de0*/  FADD.FTZ R26, -R24.reuse, R20 ;  /* 0x00000014181a7221 */ /* 0x040fe20000010100 */
[----:B------:R-:W-:Y:S01]  /*0df0*/  FADD.FTZ R48, -R24, R21 ;  /* 0x0000001518307221 */ /* 0x000fe20000010100 */
[----:B------:R-:W-:Y:S01]  /*0e00*/  MOV R22, R8 ;  /* 0x0000000800167202 */ /* 0x000fe20000000f00 */
[----:B--2---:R-:W-:Y:S01]  /*0e10*/  FMUL.FTZ R53, R28, R45 ;  /* 0x0000002d1c357220 */ /* 0x004fe20000410000 */
        /* <DEDUP_REMOVED lines=22> */
.L_x_2412:
[----:B------:R-:W-:Y:S01]  /*0f80*/  FMUL.FTZ R28, R22, R47 ;  /* 0x0000002f161c7220 */ /* 0x000fe20000410000 */
[----:B------:R-:W-:Y:S01]  /*0f90*/  FMUL.FTZ R49, R26, R45 ;  /* 0x0000002d1a317220 */ /* 0x000fe20000410000 */
[----:B------:R-:W-:Y:S01]  /*0fa0*/  MOV R21, R11 ;  /* 0x0000000b00157202 */ /* 0x000fe20000000f00 */
        /* <DEDUP_REMOVED lines=23> */
.L_x_2413:
        /* <DEDUP_REMOVED lines=31> */
.L_x_2414:
        /* <DEDUP_REMOVED lines=8> */
[----:B------:R-:W-:Y:S01]  /*1390*/  FMUL.FTZ R55, R30, R45 ;  /* 0x0000002d1e377220 */ /* 0x000fe20000410000 */
        /* <DEDUP_REMOVED lines=22> */
.L_x_2415:
[----:B------:R-:W-:Y:S01]  /*1500*/  FFMA.FTZ R28, R50, R27, R25 ;  /* 0x0000001b321c7223 */ /* 0x000fe20000010019 */
[----:B------:R-:W-:Y:S01]  /*1510*/  FMUL.FTZ R24, R26, R47 ;  /* 0x0000002f1a187220 */ /* 0x000fe20000410000 */
[----:B------:R-:W-:Y:S01]  /*1520*/  FADD.FTZ R27, R27, R16 ;  /* 0x000000101b1b7221 */ /* 0x000fe20000010000 */
[----:B------:R-:W-:Y:S01]  /*1530*/  ISETP.GT.AND P0, PT, R32, 0x1e, PT ;  /* 0x0000001e2000780c */ /* 0x000fe20003f04270 */
[----:B------:R-:W0:Y:S01]  /*1540*/  S2UR UR11, SR_CgaCtaId ;  /* 0x00000000000b79c3 */ /* 0x000e220000008800 */
[----:B------:R-:W-:Y:S01]  /*1550*/  FFMA.FTZ R25, R55, R24, R28 ;  /* 0x0000001837197223 */ /* 0x000fe2000001001c */
[----:B------:R-:W-:Y:S01]  /*1560*/  FMUL.FTZ R28, R17, R46 ;  /* 0x0000002e111c7220 */ /* 0x000fe20000410000 */
[----:B------:R-:W-:Y:S01]  /*1570*/  FADD.FTZ R27, R27, R24 ;  /* 0x000000181b1b7221 */ /* 0x000fe20000010000 */
[----:B------:R-:W-:Y:S01]  /*1580*/  FFMA.FTZ R24, R53, R22, RZ ;  /* 0x0000001635187223 */ /* 0x000fe200000100ff */
[----:B------:R-:W-:Y:S01]  /*1590*/  FADD.FTZ R29, RZ, R22 ;  /* 0x00000016ff1d7221 */ /* 0x000fe20000010000 */
[----:B------:R-:W-:Y:S01]  /*15a0*/  FFMA.FTZ R16, R54, R28, R25 ;  /* 0x0000001c36107223 */ /* 0x000fe20000010019 */
[----:B------:R-:W-:Y:S01]  /*15b0*/  FADD.FTZ R28, R28, R27 ;  /* 0x0000001b1c1c7221 */ /* 0x000fe20000010000 */
[----:B------:R-:W-:Y:S01]  /*15c0*/  FFMA.FTZ R22, R49, R20, R24 ;  /* 0x0000001431167223 */ /* 0x000fe20000010018 */
[----:B------:R-:W-:Y:S01]  /*15d0*/  FADD.FTZ R29, R29, R20 ;  /* 0x000000141d1d7221 */ /* 0x000fe20000010000 */
[----:B------:R-:W-:Y:S01]  /*15e0*/  FADD.FTZ R20, RZ, R23 ;  /* 0x00000017ff147221 */ /* 0x000fe20000010000 */
[----:B------:R-:W1:Y:S01]  /*15f0*/  SHFL.DOWN PT, R25, R16, 0x1, 0x1f ;  /* 0x08201f0010197f89 */ /* 0x000e6200000e0000 */
[----:B------:R-:W-:Y:S01]  /*1600*/  FFMA.FTZ R23, R52, R23, RZ ;  /* 0x0000001734177223 */ /* 0x000fe200000100ff */
[----:B------:R-:W-:Y:S01]  /*1610*/  UMOV UR6, 0x400 ;  /* 0x0000040000067882 */ /* 0x000fe20000000000 */
[----:B------:R-:W-:Y:S01]  /*1620*/  FADD.FTZ R20, R20, R21 ;  /* 0x0000001514147221 */ /* 0x000fe20000010000 */
[----:B------:R-:W2:Y:S01]  /*1630*/  SHFL.DOWN PT, R27, R28, 0x1, 0x1f ;  /* 0x08201f001c1b7f89 */ /* 0x000ea200000e0000 */
[----:B------:R-:W-:Y:S01]  /*1640*/  UIADD3 UR5, UR6, 0xa0, URZ ;  /* 0x000000a006057890 */ /* 0x000fe2000fffe03f */
[----:B------:R-:W-:Y:S01]  /*1650*/  FFMA.FTZ R23, R48, R21, R23 ;  /* 0x0000001530177223 */ /* 0x000fe20000010017 */
[----:B------:R-:W-:Y:S01]  /*1660*/  FFMA.FTZ R22, R51, R18, R22 ;  /* 0x0000001233167223 */ /* 0x000fe20000010016 */
[----:B------:R-:W-:Y:S01]  /*1670*/  ISETP.NE.AND P4, PT, R43, RZ, PT ;  /* 0x000000ff2b00720c */ /* 0x000fe20003f85270 */
[----:B------:R-:W-:Y:S01]  /*1680*/  FADD.FTZ R29, R29, R18 ;  /* 0x000000121d1d7221 */ /* 0x000fe20000010000 */
[----:B------:R-:W-:Y:S01]  /*1690*/  FADD.FTZ R20, R20, R19 ;  /* 0x0000001314147221 */ /* 0x000fe20000010000 */
[----:B------:R-:W-:Y:S01]  /*16a0*/  FFMA.FTZ R23, R50, R19, R23 ;  /* 0x0000001332177223 */ /* 0x000fe20000010017 */
[----:B------:R-:W-:Y:S01]  /*16b0*/  FFMA.FTZ R24, R55, R26, R22 ;  /* 0x0000001a37187223 */ /* 0x000fe20000010016 */
[----:B0-----:R-:W-:Y:S01]  /*16c0*/  ULEA UR5, UR11, UR5, 0x18 ;  /* 0x000000050b057291 */ /* 0x001fe2000f8ec03f */
[----:B------:R-:W-:Y:S01]  /*16d0*/  FADD.FTZ R26, R29, R26 ;  /* 0x0000001a1d1a7221 */ /* 0x000fe20000010000 */
[----:B------:R-:W-:Y:S01]  /*16e0*/  BSSY B0, `(.L_x_2416) ;  /* 0x0000046000007945 */ /* 0x000fe20003800000 */
[----:B------:R-:W-:-:S03]  /*16f0*/  ISETP.GT.U32.AND P5, PT, R43, 0x1d, PT ;  /* 0x0000001d2b00780c */ /* 0x000fc60003fa4070 */
[----:B------:R-:W-:Y:S01]  /*1700*/  LEA R57, R43, UR5, 0x4 ;  /* 0x000000052b397c11 */ /* 0x000fe2000f8e20ff */
        /* <DEDUP_REMOVED lines=21> */
[----:B------:R-:W-:Y:S01]  /*1860*/  FFMA.FTZ R25, R54, R17, R23 ;  /* 0x0000001136197223 */ /* 0x000fe20000010017 */
[----:B-1----:R-:W-:Y:S01]  /*1870*/  @!P0 FADD.FTZ R28, R28, R27 ;  /* 0x0000001b1c1c8221 */ /* 0x002fe20000010000 */
[----:B------:R-:W-:Y:S01]  /*1880*/  ISETP.NE.AND P0, PT, R32, RZ, PT ;  /* 0x000000ff2000720c */ /* 0x000fe20003f05270 */
[----:B------:R-:W-:-:S03]  /*1890*/  FADD.FTZ R27, R20, R17 ;  /* 0x00000011141b7221 */ /* 0x000fc60000010000 */
[----:B------:R-:W-:Y:S02]  /*18a0*/  MOV R17, R28 ;  /* 0x0000001c00117202 */ /* 0x000fe40000000f00 */
[----:B------:R0:W-:Y:S07]  /*18b0*/  STS.128 [R57], R24 ;  /* 0x0000001839007388 */ /* 0x0001ee0000000c00 */
        /* <DEDUP_REMOVED lines=9> */
[----:B------:R-:W-:Y:S02]  /*1950*/  FADD.FTZ R20, R16, R21 ;  /* 0x0000001510147221 */ /* 0x000fe40000010000 */
[----:B------:R-:W0:Y:S01]  /*1960*/  LDS.128 R16, [UR5+0x30] ;  /* 0x00003005ff107984 */ /* 0x000e220008000c00 */
        /* <DEDUP_REMOVED lines=29> */
.L_x_2417:
[----:B------:R-:W-:Y:S05]  /*1b40*/  BSYNC B0 ;  /* 0x0000000000007941 */ /* 0x000fea0003800000 */
.L_x_2416:
        /* <DEDUP_REMOVED lines=10> */
[----:B0-----:R-:W0:Y:S01]  /*1bf0*/  LDS.128 R24, [R57+0x5a0] ;  /* 0x0005a00039187984 */ /* 0x001e220000000c00 */
        /* <DEDUP_REMOVED lines=53> */
[----:B0-----:R-:W-:Y:S01]  /*1f50*/  FADD.FTZ R19, R19, R24 ;  /* 0x0000001813137221 */ /* 0x001fe20000010000 */
[----:B------:R-:W-:Y:S01]  /*1f60*/  FADD.FTZ R24, R20, R25 ;  /* 0x0000001914187221 */ /* 0x000fe20000010000 */
[----:B------:R-:W-:Y:S01]  /*1f70*/  FADD.FTZ R25, R29, R26 ;  /* 0x0000001a1d197221 */ /* 0x000fe20000010000 */
[----:B------:R-:W0:Y:S01]  /*1f80*/  LDS.128 R20, [R57+0x1a40] ;  /* 0x001a400039147984 */ /* 0x000e220000000c00 */
[----:B------:R-:W-:-:S03]  /*1f90*/  FADD.FTZ R18, R18, R27 ;  /* 0x0000001b12127221 */ /* 0x000fc60000010000 */
        /* <DEDUP_REMOVED lines=9> */
.L_x_2419:
[----:B------:R-:W-:Y:S05]  /*2030*/  BSYNC B0 ;  /* 0x0000000000007941 */ /* 0x000fea0003800000 */
.L_x_2418:
        /* <DEDUP_REMOVED lines=12> */
[----:B0-----:R-:W-:-:S03]  /*2100*/  IADD3.X R57, R21, R6, RZ, P6, !PT ;  /* 0x0000000615397210 */ /* 0x001fc600037fe4ff */
[----:B------:R2:W-:Y:S01]  /*2110*/  REDG.E.ADD.F32.FTZ.RN.STRONG.GPU desc[UR8][R30.64], R25 ;  /* 0x000000191e0079a6 */ /* 0x0005e2000c10f388 */
[----:B-1----:R-:W-:-:S04]  /*2120*/  LEA R22, P5, R18, R20, 0x2 ;  /* 0x0000001412167211 */ /* 0x002fc800078a10ff */
[----:B------:R-:W-:-:S05]  /*2130*/  LEA.HI.X R23, R18, R21, R19, 0x2, P5 ;  /* 0x0000001512177211 */ /* 0x000fca00028f1413 */
[----:B------:R2:W-:Y:S04]  /*2140*/  REDG.E.ADD.F32.FTZ.RN.STRONG.GPU desc[UR8][R22.64], R26 ;  /* 0x0000001a160079a6 */ /* 0x0005e8000c10f388 */
[----:B------:R2:W-:Y:S02]  /*2150*/  REDG.E.ADD.F32.FTZ.RN.STRONG.GPU desc[UR8][R56.64], R27 ;  /* 0x0000001b380079a6 */ /* 0x0005e4000c10f388 */
.L_x_2421:
[----:B------:R-:W-:Y:S05]  /*2160*/  BSYNC B0 ;  /* 0x0000000000007941 */ /* 0x000fea0003800000 */
.L_x_2420:
[----:B------:R-:W-:Y:S05]  /*2170*/  @!P0 BRA `(.L_x_2422) ;  /* 0x0000001000888947 */ /* 0x000fea0003800000 */
[----:B------:R-:W1:Y:S01]  /*2180*/  LDC.64 R18, c[0x0][0x258] ;  /* 0x00009600ff127b82 */ /* 0x000e620000000a00 */
[----:B--2---:R-:W-:-:S05]  /*2190*/  LOP3.LUT R20, R37, 0x1, RZ, 0xc0, !PT ;  /* 0x0000000125147812 */ /* 0x004fca00078ec0ff */
[----:B------:R-:W-:Y:S02]  /*21a0*/  IMAD R21, R20, R33, RZ ;  /* 0x0000002114157224 */ /* 0x000fe400078e02ff */
[----:B0-----:R-:W0:Y:S02]  /*21b0*/  LDC.64 R26, c[0x0][0x260] ;  /* 0x00009800ff1a7b82 */ /* 0x001e240000000a00 */
[C---:B------:R-:W-:Y:S01]  /*21c0*/  IMAD R20, R21.reuse, R28, RZ ;  /* 0x0000001c15147224 */ /* 0x040fe200078e02ff */
[----:B------:R-:W-:-:S04]  /*21d0*/  IADD3 R21, R21, R34, RZ ;  /* 0x0000002215157210 */ /* 0x000fc80007ffe0ff */
[----:B------:R-:W-:Y:S01]  /*21e0*/  SHF.L.U32 R23, R20, 0x1, RZ ;  /* 0x0000000114177819 */ /* 0x000fe200000006ff */
[----:B-1----:R-:W-:-:S04]  /*21f0*/  IMAD.WIDE.U32 R18, R21, 0x4, R18 ;  /* 0x0000000415127825 */ /* 0x002fc800078e0012 */
[----:B0-----:R-:W-:Y:S01]  /*2200*/  IMAD.WIDE R26, R23, 0x4, R26 ;  /* 0x00000004171a7825 */ /* 0x001fe200078e021a */
[----:B------:R-:W-:Y:S06]  /*2210*/  @P4 BRA `(.L_x_2423) ;  /* 0x0000000000684947 */ /* 0x000fec0003800000 */
[----:B------:R-:W0:Y:S01]  /*2220*/  S2R R32, SR_LANEID ;  /* 0x0000000000207919 */ /* 0x000e220000000000 */
[----:B------:R-:W1:Y:S01]  /*2230*/  S2UR UR11, SR_CTAID.Y ;  /* 0x00000000000b79c3 */ /* 0x000e620000002600 */
        /* <DEDUP_REMOVED lines=9> */
[----:B-1----:R-:W-:-:S05]  /*22d0*/  MOV R34, UR11 ;  /* 0x0000000b00227c02 */ /* 0x002fca0008000f00 */
[----:B------:R-:W-:Y:S01]  /*22e0*/  IMAD R21, R33, UR7, R34 ;  /* 0x0000000721157c24 */ /* 0x000fe2000f8e0222 */
[----:B0-----:R-:W-:-:S03]  /*22f0*/  ISETP.EQ.U32.AND P5, PT, R32, UR6, PT ;  /* 0x0000000620007c0c */ /* 0x001fc6000bfa2070 */
[----:B------:R-:W-:-:S05]  /*2300*/  IMAD.WIDE.U32 R20, R21, 0x8, R26 ;  /* 0x0000000815147825 */ /* 0x000fca00078e001a */
[----:B------:R0:W-:Y:S05]  /*2310*/  STG.E.64 desc[UR8][R20.64], R16 ;  /* 0x0000001014007986 */ /* 0x0001ea000c101b08 */
[----:B------:R-:W-:Y:S06]  /*2320*/  @P5 MEMBAR.ALL.GPU ;  /* 0x0000000000005992 */ /* 0x000fec000000a000 */
[----:B------:R-:W-:-:S00]  /*2330*/  @P5 ERRBAR ;  /* 0x00000000000059ab */ /* 0x000fc00000000000 */
[----:B------:R-:W-:Y:S06]  /*2340*/  @P5 CGAERRBAR ;  /* 0x00000000000055ab */ /* 0x000fec0000000000 */
[----:B------:R0:W-:Y:S01]  /*2350*/  @P5 REDG.E.ADD.S32.STRONG.GPU desc[UR8][R18.64], R23 ;  /* 0x000000171200598e */ /* 0x0001e2000c10e388 */
[----:B------:R-:W-:Y:S05]  /*2360*/  @!P0 BRA `(.L_x_2423) ;  /* 0x0000000000148947 */ /* 0x000fea0003800000 */
.L_x_2424:
[----:B0-----:R-:W2:Y:S04]  /*2370*/  LDG.E.STRONG.GPU R20, desc[UR8][R18.64] ;  /* 0x0000000812147981 */ /* 0x001ea8000c1ef900 */
[----:B--2---:R-:W-:Y:S01]  /*2380*/  CCTL.IVALL ;  /* 0x00000000ff00798f */ /* 0x004fe20002000000 */
[----:B------:R-:W-:Y:S05]  /*2390*/  YIELD ;  /* 0x0000000000007946 */ /* 0x000fea0003800000 */
[----:B------:R-:W-:-:S13]  /*23a0*/  ISETP.NE.AND P0, PT, R20, R25, PT ;  /* 0x000000191400720c */ /* 0x000fda0003f05270 */
[----:B------:R-:W-:Y:S05]  /*23b0*/  @P0 BRA `(.L_x_2424) ;  /* 0xfffffffc00ec0947 */ /* 0x000fea000383ffff */
.L_x_2423:
[----:B------:R-:W-:Y:S01]  /*23c0*/  ISETP.NE.AND P0, PT, R28, RZ, PT ;  /* 0x000000ff1c00720c */ /* 0x000fe20003f05270 */
[----:B------:R-:W-:Y:S05]  /*23d0*/  WARPSYNC.ALL ;  /* 0x0000000000007948 */ /* 0x000fea0003800000 */
[----:B------:R-:W-:Y:S07]  /*23e0*/  BAR.SYNC.DEFER_BLOCKING 0x0 ;  /* 0x0000000000007b1d */ /* 0x000fee0000010000 */
[----:B------:R-:W-:Y:S05]  /*23f0*/  @!P0 BRA `(.L_x_2422) ;  /* 0x0000000c00e88947 */ /* 0x000fea0003800000 */
[----:B0-----:R-:W-:Y:S02]  /*2400*/  IADD3 R18, R28, -0x1, RZ ;  /* 0xffffffff1c127810 */ /* 0x001fe40007ffe0ff */
        /* <DEDUP_REMOVED lines=12> */
.L_x_2428:
        /* <DEDUP_REMOVED lines=115> */
.L_x_2427:
        /* <DEDUP_REMOVED lines=61> */
.L_x_2429:
[----:B------:R-:W-:-:S13]  /*2fd0*/  ISETP.NE.OR P0, PT, R24, RZ, P0 ;  /* 0x000000ff1800720c */ /* 0x000fda0000705670 */
[----:B------:R-:W-:Y:S05]  /*2fe0*/  @!P0 BRA `(.L_x_2425) ;  /* 0x00000000007c8947 */ /* 0x000fea0003800000 */
.L_x_2426:
[----:B------:R-:W-:-:S13]  /*2ff0*/  ISETP.EQ.OR P6, PT, R25, UR7, P4 ;  /* 0x0000000719007c0c */ /* 0x000fda000a7c2670 */
[----:B------:R-:W-:-:S04]  /*3000*/  @!P6 IMAD R19, R33, R25, R34 ;  /* 0x000000192113e224 */ /* 0x000fc800078e0222 */
[----:B------:R-:W-:-:S06]  /*3010*/  @!P6 IMAD.WIDE.U32 R18, R19, 0x8, R26 ;  /* 0x000000081312e825 */ /* 0x000fcc00078e001a */
[----:B------:R-:W2:Y:S01]  /*3020*/  @!P6 LDG.E.64 R18, desc[UR8][R18.64] ;  /* 0x000000081212e981 */ /* 0x000ea2000c1e1b00 */
[C---:B------:R-:W-:Y:S02]  /*3030*/  IADD3 R21, R25.reuse, 0x1, RZ ;  /* 0x0000000119157810 */ /* 0x040fe40007ffe0ff */
[----:B------:R-:W-:Y:S02]  /*3040*/  IADD3 R23, R25, 0x2, RZ ;  /* 0x0000000219177810 */ /* 0x000fe40007ffe0ff */
        /* <DEDUP_REMOVED lines=25> */
.L_x_2425:
        /* <DEDUP_REMOVED lines=11> */
.L_x_2431:
[----:B------:R-:W-:Y:S05]  /*3290*/  BSYNC B0 ;  /* 0x0000000000007941 */ /* 0x000fea0003800000 */
.L_x_2430:
        /* <DEDUP_REMOVED lines=16> */
.L_x_2422:
[----:B------:R-:W1:Y:S01]  /*33a0*/  S2UR UR6, SR_CgaCtaId ;  /* 0x00000000000679c3 */ /* 0x000e620000008800 */
[----:B------:R-:W-:Y:S01]  /*33b0*/  UMOV UR5, 0x400 ;  /* 0x0000040000057882 */ /* 0x000fe20000000000 */
[----:B0-2---:R-:W-:Y:S01]  /*33c0*/  IMAD.WIDE.U32 R20, R43, -0x77777777, RZ ;  /* 0x888888892b147825 */ /* 0x005fe200078e00ff */
[----:B------:R-:W-:-:S04]  /*33d0*/  ULDC.64 UR12, c[0x0][0x290] ;  /* 0x0000a400000c7ab9 */ /* 0x000fc80000000a00 */
[----:B------:R-:W-:Y:S01]  /*33e0*/  SHF.R.U32.HI R20, RZ, 0x4, R21 ;  /* 0x00000004ff147819 */ /* 0x000fe20000011615 */
[----:B------:R-:W0:Y:S01]  /*33f0*/  LDC R23, c[0x0][0x2ac] ;  /* 0x0000ab00ff177b82 */ /* 0x000e220000000800 */
[----:B-1----:R-:W-:-:S03]  /*3400*/  ULEA UR5, UR6, UR5, 0x18 ;  /* 0x0000000506057291 */ /* 0x002fc6000f8ec03f */
[----:B0-----:R-:W-:-:S06]  /*3410*/  IMAD R20, R23, UR7, R20 ;  /* 0x0000000717147c24 */ /* 0x001fcc000f8e0214 */
        /* <DEDUP_REMOVED lines=11> */
[----:B------:R-:W0:Y:S01]  /*34d0*/  LDS.64 R18, [UR5+0x90] ;  /* 0x00009005ff127984 */ /* 0x000e220008000a00 */
[----:B------:R-:W-:Y:S02]  /*34e0*/  ULDC UR5, c[0x0][0x2bc] ;  /* 0x0000af0000057ab9 */ /* 0x000fe40000000800 */
[----:B0-----:R-:W-:Y:S01]  /*34f0*/  FMUL.FTZ R21, R18, UR5 ;  /* 0x0000000512157c20 */ /* 0x001fe20008410000 */
[----:B------:R-:W-:Y:S01]  /*3500*/  FMUL.FTZ R22, R19, UR5 ;  /* 0x0000000513167c20 */ /* 0x000fe20008410000 */
[----:B------:R-:W-:Y:S07]  /*3510*/  @!P3 BRA `(.L_x_2432) ;  /* 0x000000000048b947 */ /* 0x000fee0003800000 */
        /* <DEDUP_REMOVED lines=18> */
.L_x_2432:
[----:B------:R-:W-:Y:S04]  /*3640*/  BSSY B0, `(.L_x_2433) ;  /* 0x0000014000007945 */ /* 0x000fe80003800000 */
[----:B------:R-:W-:Y:S05]  /*3650*/  @!P1 BRA `(.L_x_2434) ;  /* 0x0000000000489947 */ /* 0x000fea0003800000 */
[----:B------:R-:W-:Y:S01]  /*3660*/  SHF.R.S32.HI R19, RZ, 0x1f, R42 ;  /* 0x0000001fff137819 */ /* 0x000fe2000001142a */
[----:B------:R-:W-:Y:S01]  /*3670*/  ULDC.64 UR12, c[0x0][0x288] ;  /* 0x0000a200000c7ab9 */ /* 0x000fe20000000a00 */
[----:B------:R-:W-:Y:S01]  /*3680*/  MOV R16, R58 ;  /* 0x0000003a00107202 */ /* 0x000fe20000000f00 */
[----:B------:R-:W-:Y:S01]  /*3690*/  FFMA.FTZ R18, R53, R21, R22 ;  /* 0x0000001535127223 */ /* 0x000fe20000010016 */
[----:B------:R-:W-:Y:S01]  /*36a0*/  MOV R17, R61 ;  /* 0x0000003d00117202 */ /* 0x000fe20000000f00 */
[----:B------:R-:W-:Y:S02]  /*36b0*/  IMAD R19, R19, UR12, RZ ;  /* 0x0000000c13137c24 */ /* 0x000fe4000f8e02ff */
[----:B------:R-:W-:Y:S01]  /*36c0*/  FFMA.FTZ R8, R47, R8, -R18 ;  /* 0x000000082f087223 */ /* 0x000fe20000010812 */
[----:B------:R-:W-:-:S04]  /*36d0*/  IMAD.WIDE.U32 R16, R42, UR12, R16 ;  /* 0x0000000c2a107c25 */ /* 0x000fc8000f8e0010 */
[----:B------:R-:W-:Y:S01]  /*36e0*/  FMUL.FTZ R8, R8, R45 ;  /* 0x0000002d08087220 */ /* 0x000fe20000410000 */
[----:B------:R-:W-:Y:S02]  /*36f0*/  IMAD R23, R42, UR13, R19 ;  /* 0x0000000d2a177c24 */ /* 0x000fe4000f8e0213 */
[----:B------:R-:W-:Y:S01]  /*3700*/  FFMA.FTZ R19, R52, R21, R22 ;  /* 0x0000001534137223 */ /* 0x000fe20000010016 */
[----:B------:R-:W-:Y:S02]  /*3710*/  ULDC.64 UR12, c[0x0][0x210] ;  /* 0x00008400000c7ab9 */ /* 0x000fe40000000a00 */
[----:B------:R-:W-:Y:S01]  /*3720*/  LEA R18, P5, R16, UR12, 0x2 ;  /* 0x0000000c10127c11 */ /* 0x000fe2000f8a10ff */
[----:B------:R-:W-:Y:S01]  /*3730*/  FFMA.FTZ R24, R46, R9, -R19 ;  /* 0x000000092e187223 */ /* 0x000fe20000010813 */
[----:B------:R-:W-:-:S03]  /*3740*/  IADD3 R23, R17, R23, RZ ;  /* 0x0000001711177210 */ /* 0x000fc60007ffe0ff */
[----:B------:R-:W-:Y:S01]  /*3750*/  FMUL.FTZ R9, R24, R45 ;  /* 0x0000002d18097220 */ /* 0x000fe20000410000 */
[----:B------:R-:W-:-:S05]  /*3760*/  LEA.HI.X R19, R16, UR13, R23, 0x2, P5 ;  /* 0x0000000d10137c11 */ /* 0x000fca000a8f1417 */
[----:B------:R0:W-:Y:S02]  /*3770*/  STG.E.64 desc[UR8][R18.64], R8 ;  /* 0x0000000812007986 */ /* 0x0001e4000c101b08 */
.L_x_2434:
[----:B------:R-:W-:Y:S05]  /*3780*/  BSYNC B0 ;  /* 0x0000000000007941 */ /* 0x000fea0003800000 */
.L_x_2433:
        /* <DEDUP_REMOVED lines=19> */
.L_x_2435:
[----:B------:R-:W-:Y:S04]  /*38c0*/  BSSY B0, `(.L_x_2436) ;  /* 0x0000013000007945 */ /* 0x000fe80003800000 */
[----:B------:R-:W-:Y:S05]  /*38d0*/  @!P2 BRA `(.L_x_2437) ;  /* 0x000000000044a947 */ /* 0x000fea0003800000 */
[----:B------:R-:W-:Y:S01]  /*38e0*/  ULDC.64 UR12, c[0x0][0x288] ;  /* 0x0000a200000c7ab9 */ /* 0x000fe20000000a00 */
[----:B------:R-:W-:Y:S01]  /*38f0*/  MOV R16, R58 ;  /* 0x0000003a00107202 */ /* 0x000fe20000000f00 */
[----:B0-----:R-:W-:Y:S01]  /*3900*/  IMAD R18, R7, UR12, RZ ;  /* 0x0000000c07127c24 */ /* 0x001fe2000f8e02ff */
        /* <DEDUP_REMOVED lines=9> */
[----:B------:R-:W-:Y:S01]  /*39a0*/  FMUL.FTZ R8, R8, R45 ;  /* 0x0000002d08087220 */ /* 0x000fe20000410000 */
[----:B------:R-:W-:Y:S01]  /*39b0*/  IADD3 R19, R17, R19, RZ ;  /* 0x0000001311137210 */ /* 0x000fe20007ffe0ff */
[----:B------:R-:W-:-:S03]  /*39c0*/  FMUL.FTZ R9, R18, R45 ;  /* 0x0000002d12097220 */ /* 0x000fc60000410000 */
[----:B------:R-:W-:-:S05]  /*39d0*/  LEA.HI.X R11, R16, UR13, R19, 0x2, P5 ;  /* 0x0000000d100b7c11 */ /* 0x000fca000a8f1413 */
[----:B------:R1:W-:Y:S02]  /*39e0*/  STG.E.64 desc[UR8][R10.64], R8 ;  /* 0x000000080a007986 */ /* 0x0003e4000c101b08 */
.L_x_2437:
[----:B------:R-:W-:Y:S05]  /*39f0*/  BSYNC B0 ;  /* 0x0000000000007941 */ /* 0x000fea0003800000 */
.L_x_2436:
        /* <DEDUP_REMOVED lines=19> */
.L_x_2438:
[----:B------:R-:W-:Y:S04]  /*3b30*/  BSSY B0, `(.L_x_2439) ;  /* 0x0000013000007945 */ /* 0x000fe80003800000 */
[----:B------:R-:W-:Y:S05]  /*3b40*/  @!P4 BRA `(.L_x_2440) ;  /* 0x000000000044c947 */ /* 0x000fea0003800000 */
[----:B------:R-:W-:Y:S01]  /*3b50*/  ULDC.64 UR12, c[0x0][0x288] ;  /* 0x0000a200000c7ab9 */ /* 0x000fe20000000a00 */
[----:B-1----:R-:W-:Y:S01]  /*3b60*/  MOV R10, R58 ;  /* 0x0000003a000a7202 */ /* 0x002fe20000000f00 */
[----:B0-----:R-:W-:Y:S01]  /*3b70*/  IMAD R9, R5, UR12, RZ ;  /* 0x0000000c05097c24 */ /* 0x001fe2000f8e02ff */
[----:B------:R-:W-:Y:S01]  /*3b80*/  MOV R11, R61 ;  /* 0x0000003d000b7202 */ /* 0x000fe20000000f00 */
[-CC-:B------:R-:W-:Y:S02]  /*3b90*/  FFMA.FTZ R8, R51, R21.reuse, R22.reuse ;  /* 0x0000001533087223 */ /* 0x180fe40000010016 */
[----:B------:R-:W-:Y:S02]  /*3ba0*/  IMAD R17, R40, UR13, R9 ;  /* 0x0000000d28117c24 */ /* 0x000fe4000f8e0209 */
[----:B------:R-:W-:Y:S01]  /*3bb0*/  FFMA.FTZ R9, R50, R21, R22 ;  /* 0x0000001532097223 */ /* 0x000fe20000010016 */
        /* <DEDUP_REMOVED lines=10> */
.L_x_2440:
[----:B------:R-:W-:Y:S05]  /*3c60*/  BSYNC B0 ;  /* 0x0000000000007941 */ /* 0x000fea0003800000 */
.L_x_2439:
        /* <DEDUP_REMOVED lines=19> */
.L_x_2441:
[----:B------:R-:W-:Y:S04]  /*3da0*/  BSSY B0, `(.L_x_2442) ;  /* 0x0000013000007945 */ /* 0x000fe80003800000 */
[----:B------:R-:W-:Y:S05]  /*3db0*/  @P0 BRA `(.L_x_2443) ;  /* 0x0000000000440947 */ /* 0x000fea0003800000 */
[----:B------:R-:W-:Y:S01]  /*3dc0*/  ULDC.64 UR12, c[0x0][0x288] ;  /* 0x0000a200000c7ab9 */ /* 0x000fe20000000a00 */
[----:B012---:R-:W-:Y:S01]  /*3dd0*/  MOV R8, R58 ;  /* 0x0000003a00087202 */ /* 0x007fe20000000f00 */
        /* <DEDUP_REMOVED lines=15> */
.L_x_2443:
[----:B------:R-:W-:Y:S05]  /*3ed0*/  BSYNC B0 ;  /* 0x0000000000007941 */ /* 0x000fea0003800000 */
.L_x_2442:
[----:B------:R-:W-:Y:S02]  /*3ee0*/  IADD3 R38, R33, R38, RZ ;  /* 0x0000002621267210 */ /* 0x000fe40007ffe0ff */
[----:B------:R-:W-:Y:S02]  /*3ef0*/  IADD3 R37, R37, 0x1, RZ ;  /* 0x0000000125257810 */ /* 0x000fe40007ffe0ff */
[----:B------:R-:W-:-:S13]  /*3f00*/  ISETP.GE.AND P0, PT, R38, UR4, PT ;  /* 0x0000000426007c0c */ /* 0x000fda000bf06270 */
[----:B------:R-:W-:Y:S05]  /*3f10*/  @!P0 BRA `(.L_x_2444) ;  /* 0xffffffc400148947 */ /* 0x000fea000383ffff */
.L_x_2409:
        /* <DEDUP_REMOVED lines=8> */
[C---:B-----5:R-:W-:Y:S02]  /*3fa0*/  IADD3 R5, R7.reuse, -0x1, RZ ;  /* 0xffffffff07057810 */ /* 0x060fe40007ffe0ff */
[----:B------:R-:W-:Y:S02]  /*3fb0*/  SHF.L.U32 R0, R7, 0x1, RZ ;  /* 0x0000000107007819 */ /* 0x000fe400000006ff */
[----:B------:R-:W-:Y:S02]  /*3fc0*/  ISETP.NE.OR P0, PT, R34, R5, P0 ;  /* 0x000000052200720c */ /* 0x000fe40000705670 */
        /* <DEDUP_REMOVED lines=12> */
.L_x_2446:
[----:B------:R-:W-:Y:S05]  /*4090*/  BSYNC B0 ;  /* 0x0000000000007941 */ /* 0x000fea0003800000 */
.L_x_2445:
[----:B------:R-:W-:Y:S05]  /*40a0*/  @P0 EXIT ;  /* 0x000000000000094d */ /* 0x000fea0003800000 */
[----:B------:R-:W-:Y:S05]  /*40b0*/  @P2 BRA `(.L_x_2447) ;  /* 0x0000000000202947 */ /* 0x000fea0003800000 */
[----:B------:R-:W-:-:S05]  /*40c0*/  IMAD R0, R4, R7, RZ ;  /* 0x0000000704007224 */ /* 0x000fca00078e02ff */
[----:B------:R-:W-:-:S13]  /*40d0*/  ISETP.NE.AND P0, PT, R0, -0x1, PT ;  /* 0xffffffff0000780c */ /* 0x000fda0003f05270 */
[----:B------:R-:W-:Y:S05]  /*40e0*/  @!P0 BRA `(.L_x_2447) ;  /* 0x0000000000148947 */ /* 0x000fea0003800000 */
.L_x_2448:
[----:B0-----:R-:W4:Y:S04]  /*40f0*/  LDG.E.STRONG.GPU R5, desc[UR8][R2.64] ;  /* 0x0000000802057981 */ /* 0x001f28000c1ef900 */
[----:B----4-:R-:W-:Y:S01]  /*4100*/  CCTL.IVALL ;  /* 0x00000000ff00798f */ /* 0x010fe20002000000 */
[----:B------:R-:W-:Y:S05]  /*4110*/  YIELD ;  /* 0x0000000000007946 */ /* 0x000fea0003800000 */
[----:B------:R-:W-:-:S13]  /*4120*/  ISETP.NE.AND P0, PT, R5, R0, PT ;  /* 0x000000000500720c */ /* 0x000fda0003f05270 */
[----:B------:R-:W-:Y:S05]  /*4130*/  @P0 BRA `(.L_x_2448) ;  /* 0xfffffffc00ec0947 */ /* 0x000fea000383ffff */
.L_x_2447:
        /* <DEDUP_REMOVED lines=11> */
[C---:B-12---:R-:W-:Y:S01]  /*41f0*/  IMAD.WIDE.U32 R8, R2.reuse, 0x3, RZ ;  /* 0x0000000302087825 */ /* 0x046fe200078e00ff */
[----:B---3--:R-:W-:Y:S01]  /*4200*/  LEA R11, R3, R3, 0x1 ;  /* 0x00000003030b7211 */ /* 0x008fe200078e08ff */
        /* <DEDUP_REMOVED lines=11> */
.L_x_2449:
        /* <DEDUP_REMOVED lines=25> */
.L_x_2450:
        /* <DEDUP_REMOVED lines=11> */
.L_x_5169:


//--------------------- .text._Z35group_norm_nhwc_bwd_one_pass_kernelI11Fp32IOBf16WLi128ELi60ELi480EEv26Group_norm_nhwc_bwd_params --------------------------
	.section	.text._Z35group_norm_nhwc_bwd_one_pass_kernelI11Fp32IOBf16WLi128ELi60ELi480EEv26Group_norm_nhwc_bwd_params,"ax",@progbits
	.align	128
        .global         _Z35group_norm_nhwc_bwd_one_pass_kernelI11Fp32IOBf16WLi128ELi60ELi480EEv26Group_norm_nhwc_bwd_params
        .type           _Z35group_norm_nhwc_bwd_one_pass_kernelI11Fp32IOBf16WLi128ELi60ELi480EEv26Group_norm_nhwc_bwd_params,@function
        .size           _Z35group_norm_nhwc_bwd_one_pass_kernelI11Fp32IOBf16WLi128ELi60ELi480EEv26Group_norm_nhwc_bwd_params,(.L_x_5170 - _Z35group_norm_nhwc_bwd_one_pass_kernelI11Fp32IOBf16WLi128ELi60ELi480EEv26Group_norm_nhwc_bwd_params)
        .other          _Z35group_norm_nhwc_bwd_one_pass_kernelI11Fp32IOBf16WLi128ELi60ELi480EEv26Group_norm_nhwc_bwd_params,@"STO_CUDA_ENTRY STV_DEFAULT"
_Z35group_norm_nhwc_bwd_one_pass_kernelI11Fp32IOBf16WLi128ELi60ELi480EEv26Group_norm_nhwc_bwd_params:
.text._Z35group_norm_nhwc_bwd_one_pass_kernelI11Fp32IOBf16WLi128ELi60ELi480EEv26Group_norm_nhwc_bwd_params:
        /* <DEDUP_REMOVED lines=12> */
[----:B------:R-:W-:Y:S01]  /*00c0*/  UMOV UR5, 0x400 ;  /* 0x0000040000057882 */ /* 0x000fe20000000000 */
[----:B------:R-:W-:Y:S01]  /*00d0*/  ULDC.64 UR10, c[0x0][0x290] ;  /* 0x0000a400000a7ab9 */ /* 0x000fe20000000a00 */
[----:B------:R-:W-:Y:S01]  /*00e0*/  HFMA2.MMA R70, -RZ, RZ, 0, 0 ;  /* 0x00000000ff467435 */ /* 0x000fe200000001ff */
[----:B------:R-:W-:Y:S02]  /*00f0*/  SHF.R.U32.HI R3, RZ, 0x4, R3 ;  /* 0x00000004ff037819 */ /* 0x000fe40000011603 */
[----:B------:R-:W2:Y:S03]  /*0100*/  S2UR UR7, SR_CTAID.X ;  /* 0x00000000000779c3 */ /* 0x000ea60000002500 */
[----:B------:R-:W-:-:S05]  /*0110*/  IMAD R85, R3, -0x1e, R86 ;  /* 0xffffffe203557824 */ /* 0x000fca00078e0256 */
[----:B------:R-:W2:Y:S01]  /*0120*/  LDC R0, c[0x0][0x2ac] ;  /* 0x0000ab00ff007b82 */ /* 0x000ea20000000800 */
[----:B------:R-:W-:-:S07]  /*0130*/  SHF.L.U32 R85, R85, 0x1, RZ ;  /* 0x0000000155557819 */ /* 0x000fce00000006ff */
[----:B------:R-:W3:Y:S01]  /*0140*/  S2UR UR6, SR_CgaCtaId ;  /* 0x00000000000679c3 */ /* 0x000ee20000008800 */
[----:B0-----:R-:W-:Y:S01]  /*0150*/  IMAD.WIDE.U32 R4, R8, 0x3, RZ ;  /* 0x0000000308047825 */ /* 0x001fe200078e00ff */
[----:B------:R-:W-:-:S04]  /*0160*/  LEA R7, R9, R9, 0x1 ;  /* 0x0000000909077211 */ /* 0x000fc800078e08ff */
[----:B------:R-:W-:-:S04]  /*0170*/  IADD3 R5, R5, R7, RZ ;  /* 0x0000000705057210 */ /* 0x000fc80007ffe0ff */
[----:B------:R-:W-:-:S04]  /*0180*/  LEA.HI R58, P2, R5, R4, RZ, 0x1 ;  /* 0x00000004053a7211 */ /* 0x000fc800078508ff */
[----:B------:R-:W-:Y:S01]  /*0190*/  IADD3.X R5, RZ, R5, RZ, P2, !PT ;  /* 0x00000005ff057210 */ /* 0x000fe200017fe4ff */
[----:B--2---:R-:W-:Y:S01]  /*01a0*/  IMAD R83, R0, UR7, R3 ;  /* 0x0000000700537c24 */ /* 0x004fe2000f8e0203 */
[----:B------:R-:W-:Y:S02]  /*01b0*/  SHF.R.S32.HI R3, RZ, 0x1f, R86 ;  /* 0x0000001fff037819 */ /* 0x000fe40000011456 */
[----:B------:R-:W-:Y:S02]  /*01c0*/  LEA.HI R0, P0, R9, R8, RZ, 0x1 ;  /* 0x0000000809007211 */ /* 0x000fe400078108ff */
[----:B------:R-:W-:Y:S02]  /*01d0*/  LEA.HI R3, R3, R86, RZ, 0x5 ;  /* 0x0000005603037211 */ /* 0x000fe400078f28ff */
[----:B------:R-:W-:Y:S01]  /*01e0*/  IADD3.X R7, RZ, R9, RZ, P0, !PT ;  /* 0x00000009ff077210 */ /* 0x000fe200007fe4ff */
[----:B---3--:R-:W-:Y:S01]  /*01f0*/  ULEA UR5, UR6, UR5, 0x18 ;  /* 0x0000000506057291 */ /* 0x008fe2000f8ec03f */
[----:B------:R-:W-:-:S02]  /*0200*/  SHF.R.S32.HI R3, RZ, 0x5, R3 ;  /* 0x00000005ff037819 */ /* 0x000fc40000011403 */
[----:B------:R-:W-:Y:S01]  /*0210*/  ISETP.GE.U32.AND P1, PT, R83, UR10, PT ;  /* 0x0000000a53007c0c */ /* 0x000fe2000bf26070 */
[----:B------:R-:W-:Y:S01]  /*0220*/  ULDC.U8 UR10, c[0x0][0x2a4] ;  /* 0x0000a900000a7ab9 */ /* 0x000fe20000000000 */
[----:B------:R-:W-:Y:S02]  /*0230*/  SHF.R.S32.HI R75, RZ, 0x1f, R83 ;  /* 0x0000001fff4b7819 */ /* 0x000fe40000011453 */
[----:B------:R-:W-:Y:S02]  /*0240*/  LEA R4, R3, UR5, 0x3 ;  /* 0x0000000503047c11 */ /* 0x000fe4000f8e18ff */
[----:B------:R-:W-:Y:S02]  /*0250*/  SHF.R.S64 R3, R0, 0x1, R7 ;  /* 0x0000000100037819 */ /* 0x000fe40000001007 */
[----:B------:R-:W-:Y:S02]  /*0260*/  SHF.R.S64 R58, R58, 0x1, R5 ;  /* 0x000000013a3a7819 */ /* 0x000fe40000001005 */
[----:B------:R-:W-:-:S02]  /*0270*/  ISETP.GE.AND.EX P1, PT, R75, UR11, PT, P1 ;  /* 0x0000000b4b007c0c */ /* 0x000fc4000bf26310 */
[----:B------:R-:W-:Y:S02]  /*0280*/  SHF.R.S32.HI R0, RZ, 0x1, R7 ;  /* 0x00000001ff007819 */ /* 0x000fe40000011407 */
[----:B------:R-:W-:Y:S02]  /*0290*/  SHF.R.S32.HI R5, RZ, 0x1, R5 ;  /* 0x00000001ff057819 */ /* 0x000fe40000011405 */
[C---:B------:R-:W-:Y:S02]  /*02a0*/  IADD3 R82, R83.reuse, 0x10, RZ ;  /* 0x0000001053527810 */ /* 0x040fe40007ffe0ff */
[C---:B------:R-:W-:Y:S02]  /*02b0*/  IADD3 R81, R83.reuse, 0x20, RZ ;  /* 0x0000002053517810 */ /* 0x040fe40007ffe0ff */
[C---:B------:R-:W-:Y:S02]  /*02c0*/  IADD3 R80, R83.reuse, 0x30, RZ ;  /* 0x0000003053507810 */ /* 0x040fe40007ffe0ff */
[----:B------:R-:W-:-:S02]  /*02d0*/  IADD3 R78, R83, 0x40, RZ ;  /* 0x00000040534e7810 */ /* 0x000fc40007ffe0ff */
[C---:B------:R-:W-:Y:S02]  /*02e0*/  IADD3 R76, R83.reuse, 0x50, RZ ;  /* 0x00000050534c7810 */ /* 0x040fe40007ffe0ff */
[----:B------:R-:W-:Y:S02]  /*02f0*/  ISETP.LT.U32.AND P1, PT, R86, 0x1e0, !P1 ;  /* 0x000001e05600780c */ /* 0x000fe40004f21070 */
[C---:B------:R-:W-:Y:S02]  /*0300*/  IADD3 R74, R83.reuse, 0x60, RZ ;  /* 0x00000060534a7810 */ /* 0x040fe40007ffe0ff */
[----:B------:R-:W-:Y:S02]  /*0310*/  IADD3 R72, R83, 0x70, RZ ;  /* 0x0000007053487810 */ /* 0x000fe40007ffe0ff */
[----:B------:R-:W-:Y:S02]  /*0320*/  SHF.L.U64.HI R59, R3, 0x2, R0 ;  /* 0x00000002033b7819 */ /* 0x000fe40000010200 */
[----:B-1----:R-:W-:-:S07]  /*0330*/  SHF.L.U64.HI R60, R58, 0x2, R5 ;  /* 0x000000023a3c7819 */ /* 0x002fce0000010205 */
.L_x_2502:
[----:B01-34-:R-:W0:Y:S01]  /*0340*/  LDC R11, c[0x0][0x2a0] ;  /* 0x0000a800ff0b7b82 */ /* 0x01be220000000800 */
[----:B------:R-:W-:Y:S01]  /*0350*/  ISETP.GE.AND P4, PT, R84, RZ, PT ;  /* 0x000000ff5400720c */ /* 0x000fe20003f86270 */
[----:B------:R-:W-:Y:S01]  /*0360*/  ULDC.64 UR14, c[0x0][0x290] ;  /* 0x0000a400000e7ab9 */ /* 0x000fe20000000a00 */
[----:B------:R-:W-:Y:S01]  /*0370*/  SHF.R.S32.HI R73, RZ, 0x1f, R82 ;  /* 0x0000001fff497819 */ /* 0x000fe20000011452 */
[----:B------:R-:W-:Y:S01]  /*0380*/  ULDC.64 UR12, c[0x0][0x298] ;  /* 0x0000a600000c7ab9 */ /* 0x000fe20000000a00 */
[----:B------:R-:W-:Y:S02]  /*0390*/  SHF.R.S32.HI R71, RZ, 0x1f, R81 ;  /* 0x0000001fff477819 */ /* 0x000fe40000011451 */
[----:B------:R-:W-:Y:S02]  /*03a0*/  CS2R R38, SRZ ;  /* 0x0000000000267805 */ /* 0x000fe4000001ff00 */
[----:B------:R-:W-:Y:S01]  /*03b0*/  SHF.R.S32.HI R69, RZ, 0x1f, R80 ;  /* 0x0000001fff457819 */ /* 0x000fe20000011450 */
[----:B------:R-:W1:Y:S01]  /*03c0*/  @P1 LDC.64 R12, c[0x0][0x228] ;  /* 0x00008a00ff0c1b82 */ /* 0x000e620000000a00 */
[----:B------:R-:W-:-:S02]  /*03d0*/  SHF.R.S32.HI R67, RZ, 0x1f, R78 ;  /* 0x0000001fff437819 */ /* 0x000fc4000001144e */
[----:B------:R-:W-:-:S05]  /*03e0*/  SHF.R.S32.HI R65, RZ, 0x1f, R76 ;  /* 0x0000001fff417819 */ /* 0x000fca000001144c */
[----:B--2---:R-:W2:Y:S01]  /*03f0*/  @P1 LDC.64 R14, c[0x0][0x230] ;  /* 0x00008c00ff0e1b82 */ /* 0x004ea20000000a00 */
[----:B0-----:R-:W-:-:S04]  /*0400*/  IABS R5, R11 ;  /* 0x0000000b00057213 */ /* 0x001fc80000000000 */
[----:B------:R-:W0:Y:S08]  /*0410*/  I2F.RP R0, R5 ;  /* 0x0000000500007306 */ /* 0x000e300000209400 */
[----:B0-----:R-:W0:Y:S02]  /*0420*/  MUFU.RCP R0, R0 ;  /* 0x0000000000007308 */ /* 0x001e240000001000 */
[----:B0-----:R-:W-:-:S06]  /*0430*/  IADD3 R6, R0, 0xffffffe, RZ ;  /* 0x0ffffffe00067810 */ /* 0x001fcc0007ffe0ff */
[----:B------:R0:W3:Y:S02]  /*0440*/  F2I.FTZ.U32.TRUNC.NTZ R7, R6 ;  /* 0x0000000600077305 */ /* 0x0000e4000021f000 */
[----:B0-----:R-:W-:Y:S02]  /*0450*/  MOV R6, RZ ;  /* 0x000000ff00067202 */ /* 0x001fe40000000f00 */
[----:B---3--:R-:W-:-:S05]  /*0460*/  IADD3 R2, RZ, -R7, RZ ;  /* 0x80000007ff027210 */ /* 0x008fca0007ffe0ff */
[----:B------:R-:W-:Y:S01]  /*0470*/  IMAD R9, R2, R5, RZ ;  /* 0x0000000502097224 */ /* 0x000fe200078e02ff */
[----:B------:R-:W-:-:S03]  /*0480*/  IABS R2, R84 ;  /* 0x0000005400027213 */ /* 0x000fc60000000000 */
[----:B------:R-:W-:Y:S01]  /*0490*/  IMAD.HI.U32 R7, R7, R9, R6 ;  /* 0x0000000907077227 */ /* 0x000fe200078e0006 */
[----:B------:R-:W-:-:S05]  /*04a0*/  SHF.R.S32.HI R9, RZ, 0x1f, R85 ;  /* 0x0000001fff097819 */ /* 0x000fca0000011455 */
[----:B------:R-:W-:-:S05]  /*04b0*/  IMAD.HI.U32 R7, R7, R2, RZ ;  /* 0x0000000207077227 */ /* 0x000fca00078e00ff */
[----:B------:R-:W-:-:S05]  /*04c0*/  IADD3 R0, -R7, RZ, RZ ;  /* 0x000000ff07007210 */ /* 0x000fca0007ffe1ff */
[----:B------:R-:W-:Y:S01]  /*04d0*/  IMAD R0, R5, R0, R2 ;  /* 0x0000000005007224 */ /* 0x000fe200078e0202 */
[----:B------:R-:W-:-:S04]  /*04e0*/  LOP3.LUT R2, R84, R11, RZ, 0x3c, !PT ;  /* 0x0000000b54027212 */ /* 0x000fc800078e3cff */
[----:B------:R-:W-:Y:S02]  /*04f0*/  ISETP.GT.U32.AND P0, PT, R5, R0, PT ;  /* 0x000000000500720c */ /* 0x000fe40003f04070 */
[----:B------:R-:W-:Y:S02]  /*0500*/  ISETP.GE.AND P5, PT, R2, RZ, PT ;  /* 0x000000ff0200720c */ /* 0x000fe40003fa6270 */
[----:B------:R-:W-:-:S09]  /*0510*/  LOP3.LUT R2, RZ, R11, RZ, 0x33, !PT ;  /* 0x0000000bff027212 */ /* 0x000fd200078e33ff */
[-C--:B------:R-:W-:Y:S02]  /*0520*/  @!P0 IADD3 R0, R0, -R5.reuse, RZ ;  /* 0x8000000500008210 */ /* 0x080fe40007ffe0ff */
[----:B------:R-:W-:Y:S02]  /*0530*/  @!P0 IADD3 R7, R7, 0x1, RZ ;  /* 0x0000000107078810 */ /* 0x000fe40007ffe0ff */
[CC--:B------:R-:W-:Y:S02]  /*0540*/  ISETP.GE.U32.AND P2, PT, R0.reuse, R5.reuse, PT ;  /* 0x000000050000720c */ /* 0x0c0fe40003f46070 */
[----:B------:R-:W-:Y:S02]  /*0550*/  ISETP.GT.U32.AND P3, PT, R5, R0, PT ;  /* 0x000000000500720c */ /* 0x000fe40003f64070 */
[----:B------:R-:W-:Y:S02]  /*0560*/  IADD3 R5, R0, -R5, RZ ;  /* 0x8000000500057210 */ /* 0x000fe40007ffe0ff */
[----:B------:R-:W-:-:S02]  /*0570*/  ISETP.NE.AND P0, PT, R11, RZ, PT ;  /* 0x000000ff0b00720c */ /* 0x000fc40003f05270 */
[----:B------:R-:W-:Y:S01]  /*0580*/  SEL R5, R5, R0, !P3 ;  /* 0x0000000005057207 */ /* 0x000fe20005800000 */
[----:B------:R-:W0:Y:S01]  /*0590*/  @P1 LDC.64 R10, c[0x0][0x288] ;  /* 0x0000a200ff0a1b82 */ /* 0x000e220000000a00 */
[----:B------:R-:W-:Y:S02]  /*05a0*/  ISETP.GE.U32.AND P3, PT, R78, UR14, PT ;  /* 0x0000000e4e007c0c */ /* 0x000fe4000bf66070 */
[----:B------:R-:W-:Y:S02]  /*05b0*/  @!P4 IADD3 R5, -R5, RZ, RZ ;  /* 0x000000ff0505c210 */ /* 0x000fe40007ffe1ff */
[----:B------:R-:W-:Y:S02]  /*05c0*/  ISETP.GE.U32.AND P4, PT, R82, UR14, PT ;  /* 0x0000000e52007c0c */ /* 0x000fe4000bf86070 */
[----:B------:R-:W-:Y:S02]  /*05d0*/  @P2 IADD3 R7, R7, 0x1, RZ ;  /* 0x0000000107072810 */ /* 0x000fe40007ffe0ff */
[----:B------:R-:W-:-:S02]  /*05e0*/  ISETP.GE.AND.EX P4, PT, R73, UR15, PT, P4 ;  /* 0x0000000f49007c0c */ /* 0x000fc4000bf86340 */
[----:B------:R-:W-:Y:S02]  /*05f0*/  SEL R5, R2, R5, !P0 ;  /* 0x0000000502057207 */ /* 0x000fe40004000000 */
[----:B------:R-:W-:Y:S02]  /*0600*/  @!P5 IADD3 R7, -R7, RZ, RZ ;  /* 0x000000ff0707d210 */ /* 0x000fe40007ffe1ff */
[----:B------:R-:W-:Y:S01]  /*0610*/  ISETP.GT.U32.OR P4, PT, R86, 0x1df, P4 ;  /* 0x000001df5600780c */ /* 0x000fe20002784470 */
[----:B------:R-:W-:Y:S01]  /*0620*/  IMAD R0, R5, 0x3c, RZ ;  /* 0x0000003c05007824 */ /* 0x000fe200078e02ff */
[----:B------:R-:W-:Y:S02]  /*0630*/  SEL R7, R2, R7, !P0 ;  /* 0x0000000702077207 */ /* 0x000fe40004000000 */
[----:B------:R-:W-:Y:S02]  /*0640*/  ISETP.GE.U32.AND P2, PT, R80, UR14, PT ;  /* 0x0000000e50007c0c */ /* 0x000fe4000bf46070 */
[----:B------:R-:W-:-:S02]  /*0650*/  IADD3 R88, P0, R85, R0, RZ ;  /* 0x0000000055587210 */ /* 0x000fc40007f1e0ff */
[----:B------:R-:W-:Y:S02]  /*0660*/  SHF.R.S32.HI R2, RZ, 0x1f, R7 ;  /* 0x0000001fff027819 */ /* 0x000fe40000011407 */
[----:B------:R-:W-:Y:S02]  /*0670*/  LEA.HI.X.SX32 R89, R0, R9, 0x1, P0 ;  /* 0x0000000900597211 */ /* 0x000fe400000f0eff */
[----:B------:R-:W-:Y:S01]  /*0680*/  ISETP.GE.U32.AND P0, PT, R81, UR14, PT ;  /* 0x0000000e51007c0c */ /* 0x000fe2000bf06070 */
[----:B------:R-:W-:Y:S01]  /*0690*/  IMAD R2, R2, UR12, RZ ;  /* 0x0000000c02027c24 */ /* 0x000fe2000f8e02ff */
[----:B------:R-:W3:Y:S01]  /*06a0*/  @!P4 LDC.64 R16, c[0x0][0x288] ;  /* 0x0000a200ff10cb82 */ /* 0x000ee20000000a00 */
[----:B------:R-:W-:Y:S01]  /*06b0*/  IMAD.WIDE.U32 R88, R7, UR12, R88 ;  /* 0x0000000c07587c25 */ /* 0x000fe2000f8e0058 */
[----:B------:R-:W-:Y:S02]  /*06c0*/  ISETP.GE.AND.EX P0, PT, R71, UR15, PT, P0 ;  /* 0x0000000f47007c0c */ /* 0x000fe4000bf06300 */
[----:B------:R-:W-:Y:S01]  /*06d0*/  ISETP.GE.AND.EX P2, PT, R69, UR15, PT, P2 ;  /* 0x0000000f45007c0c */ /* 0x000fe2000bf46320 */
[----:B------:R-:W-:Y:S01]  /*06e0*/  IMAD R91, R7, UR13, R2 ;  /* 0x0000000d075b7c24 */ /* 0x000fe2000f8e0202 */
[C---:B------:R-:W-:Y:S01]  /*06f0*/  ISETP.GT.U32.OR P0, PT, R86.reuse, 0x1df, P0 ;  /* 0x000001df5600780c */ /* 0x040fe20000704470 */
[----:B0-----:R-:W-:Y:S01]  /*0700*/  @P1 IMAD R2, R75, R10, RZ ;  /* 0x0000000a4b021224 */ /* 0x001fe200078e02ff */
[----:B------:R-:W-:Y:S01]  /*0710*/  @P1 MOV R90, R88 ;  /* 0x00000058005a1202 */ /* 0x000fe20000000f00 */
[----:B------:R-:W0:Y:S01]  /*0720*/  @!P4 LDC.64 R18, c[0x0][0x230] ;  /* 0x00008c00ff12cb82 */ /* 0x000e220000000a00 */
[----:B------:R-:W-:Y:S01]  /*0730*/  IADD3 R91, R89, R91, RZ ;  /* 0x0000005b595b7210 */ /* 0x000fe20007ffe0ff */
[----:B------:R-:W-:Y:S01]  /*0740*/  @P1 IMAD R9, R83, R11, R2 ;  /* 0x0000000b53091224 */ /* 0x000fe200078e0202 */
[----:B------:R-:W-:-:S02]  /*0750*/  ISETP.GT.U32.OR P2, PT, R86, 0x1df, P2 ;  /* 0x000001df5600780c */ /* 0x000fc40001744470 */
[----:B------:R-:W-:Y:S01]  /*0760*/  ISETP.GE.AND.EX P3, PT, R67, UR15, PT, P3 ;  /* 0x0000000f43007c0c */ /* 0x000fe2000bf66330 */
[----:B------:R-:W-:Y:S02]  /*0770*/  @P1 IMAD.WIDE.U32 R6, R83, R10, R90 ;  /* 0x0000000a53061225 */ /* 0x000fe400078e005a */
[----:B------:R-:W4:Y:S01]  /*0780*/  @!P4 LDC.64 R20, c[0x0][0x228] ;  /* 0x00008a00ff14cb82 */ /* 0x000f220000000a00 */
[----:B------:R-:W-:Y:S02]  /*0790*/  ISETP.GT.U32.OR P3, PT, R86, 0x1df, P3 ;  /* 0x000001df5600780c */ /* 0x000fe40001f64470 */
[----:B------:R-:W-:Y:S02]  /*07a0*/  @P1 IADD3 R7, R7, R9, RZ ;  /* 0x0000000907071210 */ /* 0x000fe40007ffe0ff */
[C---:B------:R-:W-:Y:S02]  /*07b0*/  @P1 SHF.L.U32 R29, R6.reuse, 0x2, RZ ;  /* 0x00000002061d1819 */ /* 0x040fe400000006ff */
[----:B------:R-:W-:Y:S01]  /*07c0*/  @P1 SHF.L.U64.HI R2, R6, 0x2, R7 ;  /* 0x0000000206021819 */ /* 0x000fe20000010207 */
[----:B------:R-:W4:Y:S01]  /*07d0*/  @!P0 LDC.64 R22, c[0x0][0x288] ;  /* 0x0000a200ff168b82 */ /* 0x000f220000000a00 */
[----:B---3--:R-:W-:Y:S01]  /*07e0*/  @!P4 IMAD R6, R73, R16, RZ ;  /* 0x000000104906c224 */ /* 0x008fe200078e02ff */
[----:B------:R-:W-:-:S02]  /*07f0*/  @!P4 MOV R7, R91 ;  /* 0x0000005b0007c202 */ /* 0x000fc40000000f00 */
[C---:B-1----:R-:W-:Y:S01]  /*0800*/  @P1 IADD3 R28, P5, R29.reuse, R12, RZ ;  /* 0x0000000c1d1c1210 */ /* 0x042fe20007fbe0ff */
[C---:B------:R-:W-:Y:S01]  /*0810*/  @!P4 IMAD R9, R82.reuse, R17, R6 ;  /* 0x000000115209c224 */ /* 0x040fe200078e0206 */
[----:B------:R-:W-:Y:S02]  /*0820*/  @!P4 MOV R6, R88 ;  /* 0x000000580006c202 */ /* 0x000fe40000000f00 */
[----:B------:R-:W1:Y:S01]  /*0830*/  @!P2 LDC.64 R30, c[0x0][0x288] ;  /* 0x0000a200ff1eab82 */ /* 0x000e620000000a00 */
[----:B--2---:R-:W-:Y:S02]  /*0840*/  @P1 IADD3 R14, P6, R29, R14, RZ ;  /* 0x0000000e1d0e1210 */ /* 0x004fe40007fde0ff */
[----:B------:R-:W-:Y:S01]  /*0850*/  @!P4 IMAD.WIDE.U32 R6, R82, R16, R6 ;  /* 0x000000105206c225 */ /* 0x000fe200078e0006 */
[C---:B------:R-:W-:Y:S02]  /*0860*/  @P1 IADD3.X R29, R2.reuse, R13, RZ, P5, !PT ;  /* 0x0000000d021d1210 */ /* 0x040fe40002ffe4ff */
[----:B------:R-:W-:-:S02]  /*0870*/  @P1 IADD3.X R15, R2, R15, RZ, P6, !PT ;  /* 0x0000000f020f1210 */ /* 0x000fc400037fe4ff */
[----:B------:R-:W2:Y:S01]  /*0880*/  @!P0 LDC.64 R24, c[0x0][0x230] ;  /* 0x00008c00ff188b82 */ /* 0x000ea20000000a00 */
[----:B------:R-:W-:Y:S02]  /*0890*/  @!P4 IADD3 R7, R7, R9, RZ ;  /* 0x000000090707c210 */ /* 0x000fe40007ffe0ff */
[C---:B------:R-:W-:Y:S02]  /*08a0*/  @!P4 SHF.L.U32 R11, R6.reuse, 0x2, RZ ;  /* 0x00000002060bc819 */ /* 0x040fe400000006ff */
[----:B------:R-:W-:Y:S02]  /*08b0*/  @!P4 SHF.L.U64.HI R6, R6, 0x2, R7 ;  /* 0x000000020606c819 */ /* 0x000fe40000010207 */
[----:B0-----:R-:W-:Y:S01]  /*08c0*/  @!P4 IADD3 R8, P5, R11, R18, RZ ;  /* 0x000000120b08c210 */ /* 0x001fe20007fbe0ff */
[----:B----4-:R-:W-:Y:S01]  /*08d0*/  @!P0 IMAD R2, R71, R22, RZ ;  /* 0x0000001647028224 */ /* 0x010fe200078e02ff */
[----:B------:R-:W-:Y:S01]  /*08e0*/  @!P0 MOV R12, R88 ;  /* 0x00000058000c8202 */ /* 0x000fe20000000f00 */
[----:B------:R-:W0:Y:S01]  /*08f0*/  @!P0 LDC.64 R26, c[0x0][0x228] ;  /* 0x00008a00ff1a8b82 */ /* 0x000e220000000a00 */
[----:B------:R-:W-:Y:S01]  /*0900*/  @!P0 MOV R13, R91 ;  /* 0x0000005b000d8202 */ /* 0x000fe20000000f00 */
[----:B------:R-:W-:Y:S01]  /*0910*/  @!P0 IMAD R17, R81, R23, R2 ;  /* 0x0000001751118224 */ /* 0x000fe200078e0202 */
[----:B------:R-:W-:-:S02]  /*0920*/  @!P4 IADD3.X R9, R6, R19, RZ, P5, !PT ;  /* 0x000000130609c210 */ /* 0x000fc40002ffe4ff */
[----:B------:R-:W-:Y:S01]  /*0930*/  @!P4 IADD3 R10, P6, R11, R20, RZ ;  /* 0x000000140b0ac210 */ /* 0x000fe20007fde0ff */
[----:B------:R-:W-:Y:S01]  /*0940*/  @!P0 IMAD.WIDE.U32 R12, R81, R22, R12 ;  /* 0x00000016510c8225 */ /* 0x000fe200078e000c */
[----:B------:R-:W-:Y:S01]  /*0950*/  @!P2 MOV R18, R88 ;  /* 0x000000580012a202 */ /* 0x000fe20000000f00 */
[----:B------:R3:W5:Y:S01]  /*0960*/  @!P4 LDG.E.64 R38, desc[UR8][R8.64] ;  /* 0x000000080826c981 */ /* 0x000762000c1e1b00 */
[----:B------:R-:W-:Y:S01]  /*0970*/  @!P2 MOV R19, R91 ;  /* 0x0000005b0013a202 */ /* 0x000fe20000000f00 */
[-C--:B-1----:R-:W-:Y:S01]  /*0980*/  @!P2 IMAD R2, R69, R30.reuse, RZ ;  /* 0x0000001e4502a224 */ /* 0x082fe200078e02ff */
[----:B------:R-:W-:Y:S01]  /*0990*/  @!P4 IADD3.X R11, R6, R21, RZ, P6, !PT ;  /* 0x00000015060bc210 */ /* 0x000fe200037fe4ff */
[----:B------:R-:W1:Y:S01]  /*09a0*/  @!P2 LDC.64 R34, c[0x0][0x230] ;  /* 0x00008c00ff22ab82 */ /* 0x000e620000000a00 */
[----:B------:R-:W-:Y:S01]  /*09b0*/  @!P0 IADD3 R13, R13, R17, RZ ;  /* 0x000000110d0d8210 */ /* 0x000fe20007ffe0ff */
[----:B------:R-:W-:Y:S01]  /*09c0*/  @!P2 IMAD R21, R80, R31, R2 ;  /* 0x0000001f5015a224 */ /* 0x000fe200078e0202 */
[----:B------:R-:W-:Y:S01]  /*09d0*/  @!P0 SHF.L.U32 R23, R12, 0x2, RZ ;  /* 0x000000020c178819 */ /* 0x000fe200000006ff */
[----:B------:R-:W-:Y:S01]  /*09e0*/  @!P2 IMAD.WIDE.U32 R18, R80, R30, R18 ;  /* 0x0000001e5012a225 */ /* 0x000fe200078e0012 */
[----:B------:R-:W-:-:S02]  /*09f0*/  @!P0 SHF.L.U64.HI R12, R12, 0x2, R13 ;  /* 0x000000020c0c8819 */ /* 0x000fc4000001020d */
[----:B--2---:R-:W-:Y:S01]  /*0a00*/  @!P0 IADD3 R16, P5, R23, R24, RZ ;  /* 0x0000001817108210 */ /* 0x004fe20007fbe0ff */
[----:B------:R-:W2:Y:S01]  /*0a10*/  @!P3 LDC.64 R6, c[0x0][0x288] ;  /* 0x0000a200ff06bb82 */ /* 0x000ea20000000a00 */
[----:B------:R-:W-:Y:S02]  /*0a20*/  @!P2 IADD3 R13, R19, R21, RZ ;  /* 0x00000015130da210 */ /* 0x000fe40007ffe0ff */
[----:B------:R-:W-:Y:S02]  /*0a30*/  @!P0 IADD3.X R17, R12, R25, RZ, P5, !PT ;  /* 0x000000190c118210 */ /* 0x000fe40002ffe4ff */
[C---:B------:R-:W-:Y:S02]  /*0a40*/  @!P2 SHF.L.U32 R31, R18.reuse, 0x2, RZ ;  /* 0x00000002121fa819 */ /* 0x040fe400000006ff */
[----:B------:R-:W-:Y:S02]  /*0a50*/  @!P2 SHF.L.U64.HI R2, R18, 0x2, R13 ;  /* 0x000000021202a819 */ /* 0x000fe4000001020d */
[----:B------:R-:W-:-:S02]  /*0a60*/  CS2R R18, SRZ ;  /* 0x0000000000127805 */ /* 0x000fc4000001ff00 */
[----:B------:R-:W-:Y:S01]  /*0a70*/  ISETP.GE.U32.AND P5, PT, R76, UR14, PT ;  /* 0x0000000e4c007c0c */ /* 0x000fe2000bfa6070 */
[----:B------:R-:W4:Y:S01]  /*0a80*/  @!P3 LDC.64 R32, c[0x0][0x230] ;  /* 0x00008c00ff20bb82 */ /* 0x000f220000000a00 */
[----:B0-----:R-:W-:Y:S02]  /*0a90*/  @!P0 IADD3 R22, P6, R23, R26, RZ ;  /* 0x0000001a17168210 */ /* 0x001fe40007fde0ff */
[----:B------:R-:W-:Y:S01]  /*0aa0*/  ISETP.GE.AND.EX P5, PT, R65, UR15, PT, P5 ;  /* 0x0000000f41007c0c */ /* 0x000fe2000bfa6350 */
[----:B------:R0:W5:Y:S01]  /*0ab0*/  @!P4 LDG.E.64 R18, desc[UR8][R10.64] ;  /* 0x000000080a12c981 */ /* 0x000162000c1e1b00 */
[----:B------:R-:W-:Y:S02]  /*0ac0*/  @!P0 IADD3.X R23, R12, R27, RZ, P6, !PT ;  /* 0x0000001b0c178210 */ /* 0x000fe400037fe4ff */
[----:B------:R-:W-:Y:S01]  /*0ad0*/  ISETP.GT.U32.OR P4, PT, R86, 0x1df, P5 ;  /* 0x000001df5600780c */ /* 0x000fe20002f84470 */
[----:B------:R-:W4:Y:S01]  /*0ae0*/  @!P2 LDC.64 R26, c[0x0][0x228] ;  /* 0x00008a00ff1aab82 */ /* 0x000f220000000a00 */
[----:B--2---:R-:W-:Y:S01]  /*0af0*/  @!P3 IMAD R12, R67, R6, RZ ;  /* 0x00000006430cb224 */ /* 0x004fe200078e02ff */
[----:B------:R-:W-:-:S06]  /*0b00*/  SHF.R.S32.HI R63, RZ, 0x1f, R74 ;  /* 0x0000001fff3f7819 */ /* 0x000fcc000001144a */
[----:B------:R-:W2:Y:S01]  /*0b10*/  @!P3 LDC.64 R36, c[0x0][0x228] ;  /* 0x00008a00ff24bb82 */ /* 0x000ea20000000a00 */
[----:B------:R-:W-:Y:S01]  /*0b20*/  ISETP.GE.U32.AND P5, PT, R74, UR14, PT ;  /* 0x0000000e4a007c0c */ /* 0x000fe2000bfa6070 */
[----:B------:R-:W-:-:S06]  /*0b30*/  @!P3 IMAD R25, R78, R7, R12 ;  /* 0x000000074e19b224 */ /* 0x000fcc00078e020c */
[----:B------:R-:W4:Y:S01]  /*0b40*/  @!P4 LDC.64 R12, c[0x0][0x288] ;  /* 0x0000a200ff0ccb82 */ /* 0x000f220000000a00 */
[----:B------:R-:W-:-:S04]  /*0b50*/  ISETP.GE.AND.EX P5, PT, R63, UR15, PT, P5 ;  /* 0x0000000f3f007c0c */ /* 0x000fc8000bfa6350 */
[----:B------:R-:W-:Y:S02]  /*0b60*/  ISETP.GT.U32.OR P5, PT, R86, 0x1df, P5 ;  /* 0x000001df5600780c */ /* 0x000fe40002fa4470 */
[----:B------:R-:W-:Y:S02]  /*0b70*/  SHF.R.S32.HI R61, RZ, 0x1f, R72 ;  /* 0x0000001fff3d7819 */ /* 0x000fe40000011448 */
[----:B---3--:R-:W-:Y:S02]  /*0b80*/  CS2R R8, SRZ ;  /* 0x0000000000087805 */ /* 0x008fe4000001ff00 */
[----:B------:R-:W-:Y:S02]  /*0b90*/  ISETP.GE.U32.AND P6, PT, R72, UR14, PT ;  /* 0x0000000e48007c0c */ /* 0x000fe4000bfc6070 */
[----:B------:R-:W-:Y:S02]  /*0ba0*/  CS2R R20, SRZ ;  /* 0x0000000000147805 */ /* 0x000fe4000001ff00 */
[----:B0-----:R-:W-:Y:S01]  /*0bb0*/  @!P3 MOV R10, R88 ;  /* 0x00000058000ab202 */ /* 0x001fe20000000f00 */
[----:B------:R-:W0:Y:S01]  /*0bc0*/  @!P4 LDC.64 R40, c[0x0][0x230] ;  /* 0x00008c00ff28cb82 */ /* 0x000e220000000a00 */
[----:B------:R-:W-:Y:S01]  /*0bd0*/  @!P3 MOV R11, R91 ;  /* 0x0000005b000bb202 */ /* 0x000fe20000000f00 */
[----:B------:R4:W5:Y:S01]  /*0be0*/  @!P0 LDG.E.64 R8, desc[UR8][R16.64] ;  /* 0x0000000810088981 */ /* 0x000962000c1e1b00 */
[----:B------:R-:W-:Y:S01]  /*0bf0*/  ISETP.GE.AND.EX P6, PT, R61, UR15, PT, P6 ;  /* 0x0000000f3d007c0c */ /* 0x000fe2000bfc6360 */
[----:B------:R-:W-:-:S02]  /*0c00*/  @!P3 IMAD.WIDE.U32 R10, R78, R6, R10 ;  /* 0x000000064e0ab225 */ /* 0x000fc400078e000a */
[----:B------:R3:W5:Y:S02]  /*0c10*/  @!P0 LDG.E.64 R20, desc[UR8][R22.64] ;  /* 0x0000000816148981 */ /* 0x000764000c1e1b00 */
[----:B------:R-:W0:Y:S01]  /*0c20*/  @!P5 LDC.64 R6, c[0x0][0x288] ;  /* 0x0000a200ff06db82 */ /* 0x000e220000000a00 */
[----:B------:R-:W-:Y:S02]  /*0c30*/  ISETP.GT.U32.OR P6, PT, R86, 0x1df, P6 ;  /* 0x000001df5600780c */ /* 0x000fe400037c4470 */
[----:B-1----:R-:W-:Y:S01]  /*0c40*/  @!P2 IADD3 R34, P0, R31, R34, RZ ;  /* 0x000000221f22a210 */ /* 0x002fe20007f1e0ff */
[----:B----4-:R-:W-:Y:S01]  /*0c50*/  @!P4 IMAD R16, R65, R12, RZ ;  /* 0x0000000c4110c224 */ /* 0x010fe200078e02ff */
[----:B------:R-:W-:Y:S02]  /*0c60*/  @!P3 IADD3 R11, R11, R25, RZ ;  /* 0x000000190b0bb210 */ /* 0x000fe40007ffe0ff */
[----:B------:R-:W-:Y:S01]  /*0c70*/  @!P2 IADD3.X R35, R2, R35, RZ, P0, !PT ;  /* 0x000000230223a210 */ /* 0x000fe200007fe4ff */
[----:B------:R-:W1:Y:S01]  /*0c80*/  @!P4 LDC.64 R42, c[0x0][0x228] ;  /* 0x00008a00ff2acb82 */ /* 0x000e620000000a00 */
[----:B------:R-:W-:Y:S01]  /*0c90*/  @!P2 IADD3 R30, P0, R31, R26, RZ ;  /* 0x0000001a1f1ea210 */ /* 0x000fe20007f1e0ff */
[----:B---3--:R-:W-:Y:S01]  /*0ca0*/  @!P4 IMAD R23, R76, R13, R16 ;  /* 0x0000000d4c17c224 */ /* 0x008fe200078e0210 */
[----:B------:R-:W-:-:S02]  /*0cb0*/  @!P3 SHF.L.U32 R25, R10, 0x2, RZ ;  /* 0x000000020a19b819 */ /* 0x000fc400000006ff */
[----:B------:R-:W-:Y:S02]  /*0cc0*/  @!P4 MOV R16, R88 ;  /* 0x000000580010c202 */ /* 0x000fe40000000f00 */
[----:B------:R-:W-:Y:S01]  /*0cd0*/  @!P4 MOV R17, R91 ;  /* 0x0000005b0011c202 */ /* 0x000fe20000000f00 */
[----:B------:R-:W3:Y:S01]  /*0ce0*/  @!P5 LDC.64 R44, c[0x0][0x230] ;  /* 0x00008c00ff2cdb82 */ /* 0x000ee20000000a00 */
[----:B------:R-:W-:Y:S02]  /*0cf0*/  @!P2 IADD3.X R31, R2, R27, RZ, P0, !PT ;  /* 0x0000001b021fa210 */ /* 0x000fe400007fe4ff */
[----:B------:R-:W-:Y:S01]  /*0d00*/  @!P3 SHF.L.U64.HI R2, R10, 0x2, R11 ;  /* 0x000000020a02b819 */ /* 0x000fe2000001020b */
[----:B------:R-:W-:Y:S01]  /*0d10*/  @!P4 IMAD.WIDE.U32 R16, R76, R12, R16 ;  /* 0x0000000c4c10c225 */ /* 0x000fe200078e0010 */
[----:B------:R-:W-:-:S03]  /*0d20*/  @!P3 IADD3 R32, P0, R25, R32, RZ ;  /* 0x000000201920b210 */ /* 0x000fc60007f1e0ff */
[----:B------:R-:W4:Y:S01]  /*0d30*/  @!P6 LDC.64 R10, c[0x0][0x288] ;  /* 0x0000a200ff0aeb82 */ /* 0x000f220000000a00 */
[----:B------:R-:W-:Y:S02]  /*0d40*/  @!P3 IADD3.X R33, R2, R33, RZ, P0, !PT ;  /* 0x000000210221b210 */ /* 0x000fe400007fe4ff */
[----:B--2---:R-:W-:Y:S02]  /*0d50*/  @!P3 IADD3 R36, P0, R25, R36, RZ ;  /* 0x000000241924b210 */ /* 0x004fe40007f1e0ff */
[----:B------:R-:W-:-:S03]  /*0d60*/  @!P4 IADD3 R17, R17, R23, RZ ;  /* 0x000000171111c210 */ /* 0x000fc60007ffe0ff */
[----:B------:R-:W2:Y:S01]  /*0d70*/  LDC.64 R12, c[0x0][0x248] ;  /* 0x00009200ff0c7b82 */ /* 0x000ea20000000a00 */
[----:B------:R-:W-:Y:S02]  /*0d80*/  @!P3 IADD3.X R37, R2, R37, RZ, P0, !PT ;  /* 0x000000250225b210 */ /* 0x000fe400007fe4ff */
[C---:B------:R-:W-:Y:S02]  /*0d90*/  @!P4 SHF.L.U32 R23, R16.reuse, 0x2, RZ ;  /* 0x000000021017c819 */ /* 0x040fe400000006ff */
[----:B------:R-:W-:Y:S01]  /*0da0*/  @!P4 SHF.L.U64.HI R2, R16, 0x2, R17 ;  /* 0x000000021002c819 */ /* 0x000fe20000010211 */
[----:B0-----:R-:W-:Y:S01]  /*0db0*/  @!P5 IMAD R22, R63, R6, RZ ;  /* 0x000000063f16d224 */ /* 0x001fe200078e02ff */
[----:B------:R-:W-:Y:S01]  /*0dc0*/  @!P5 MOV R16, R88 ;  /* 0x000000580010d202 */ /* 0x000fe20000000f00 */
[----:B------:R-:W0:Y:S01]  /*0dd0*/  @!P5 LDC.64 R46, c[0x0][0x228] ;  /* 0x00008a00ff2edb82 */ /* 0x000e220000000a00 */
[----:B------:R-:W-:Y:S01]  /*0de0*/  @!P5 MOV R17, R91 ;  /* 0x0000005b0011d202 */ /* 0x000fe20000000f00 */
[C---:B------:R-:W-:Y:S01]  /*0df0*/  @!P5 IMAD R25, R74.reuse, R7, R22 ;  /* 0x000000074a19d224 */ /* 0x040fe200078e0216 */
[----:B------:R-:W-:Y:S01]  /*0e00*/  @!P4 IADD3 R40, P0, R23, R40, RZ ;  /* 0x000000281728c210 */ /* 0x000fe20007f1e0ff */
[----:B------:R-:W-:-:S03]  /*0e10*/  @!P5 IMAD.WIDE.U32 R16, R74, R6, R16 ;  /* 0x000000064a10d225 */ /* 0x000fc600078e0010 */
[C---:B------:R-:W-:Y:S01]  /*0e20*/  @!P4 IADD3.X R41, R2.reuse, R41, RZ, P0, !PT ;  /* 0x000000290229c210 */ /* 0x040fe200007fe4ff */
[----:B------:R-:W0:Y:S01]  /*0e30*/  @!P6 LDC.64 R48, c[0x0][0x230] ;  /* 0x00008c00ff30eb82 */ /* 0x000e220000000a00 */
[----:B-1----:R-:W-:Y:S02]  /*0e40*/  @!P4 IADD3 R42, P0, R23, R42, RZ ;  /* 0x0000002a172ac210 */ /* 0x002fe40007f1e0ff */
[----:B------:R-:W-:Y:S02]  /*0e50*/  @!P5 IADD3 R17, R17, R25, RZ ;  /* 0x000000191111d210 */ /* 0x000fe40007ffe0ff */
[----:B------:R-:W-:Y:S01]  /*0e60*/  @!P4 IADD3.X R43, R2, R43, RZ, P0, !PT ;  /* 0x0000002b022bc210 */ /* 0x000fe200007fe4ff */
[----:B----4-:R-:W-:Y:S01]  /*0e70*/  @!P6 IMAD R22, R61, R10, RZ ;  /* 0x0000000a3d16e224 */ /* 0x010fe200078e02ff */
[----:B------:R-:W-:Y:S01]  /*0e80*/  @!P5 SHF.L.U32 R23, R16, 0x2, RZ ;  /* 0x000000021017d819 */ /* 0x000fe200000006ff */
[----:B--2---:R-:W-:Y:S01]  /*0e90*/  IMAD.WIDE R12, R84, 0x8, R12 ;  /* 0x00000008540c7825 */ /* 0x004fe200078e020c */
[----:B------:R-:W-:Y:S01]  /*0ea0*/  @!P5 SHF.L.U64.HI R2, R16, 0x2, R17 ;  /* 0x000000021002d819 */ /* 0x000fe20000010211 */
[----:B------:R-:W1:Y:S01]  /*0eb0*/  @!P6 LDC.64 R6, c[0x0][0x228] ;  /* 0x00008a00ff06eb82 */ /* 0x000e620000000a00 */
[----:B------:R-:W-:-:S02]  /*0ec0*/  @!P6 MOV R16, R88 ;  /* 0x000000580010e202 */ /* 0x000fc40000000f00 */
[----:B------:R-:W-:Y:S01]  /*0ed0*/  @!P6 MOV R17, R91 ;  /* 0x0000005b0011e202 */ /* 0x000fe20000000f00 */
[C---:B------:R-:W-:Y:S02]  /*0ee0*/  @!P6 IMAD R25, R72.reuse, R11, R22 ;  /* 0x0000000b4819e224 */ /* 0x040fe400078e0216 */
[----:B------:R-:W-:-:S03]  /*0ef0*/  @!P6 IMAD.WIDE.U32 R10, R72, R10, R16 ;  /* 0x0000000a480ae225 */ /* 0x000fc600078e0010 */
[----:B------:R2:W4:Y:S01]  /*0f00*/  LDG.E.64 R16, desc[UR8][R12.64] ;  /* 0x000000080c107981 */ /* 0x000522000c1e1b00 */
[----:B---3--:R-:W-:Y:S02]  /*0f10*/  @!P5 IADD3 R44, P0, R23, R44, RZ ;  /* 0x0000002c172cd210 */ /* 0x008fe40007f1e0ff */
[----:B------:R-:W-:Y:S02]  /*0f20*/  @!P6 IADD3 R11, R11, R25, RZ ;  /* 0x000000190b0be210 */ /* 0x000fe40007ffe0ff */
[----:B------:R-:W-:Y:S02]  /*0f30*/  @!P5 IADD3.X R45, R2, R45, RZ, P0, !PT ;  /* 0x0000002d022dd210 */ /* 0x000fe400007fe4ff */
[----:B0-----:R-:W-:Y:S02]  /*0f40*/  @!P5 IADD3 R46, P0, R23, R46, RZ ;  /* 0x0000002e172ed210 */ /* 0x001fe40007f1e0ff */
[----:B------:R-:W-:Y:S02]  /*0f50*/  @!P6 SHF.L.U32 R51, R10, 0x2, RZ ;  /* 0x000000020a33e819 */ /* 0x000fe400000006ff */
[----:B------:R-:W-:-:S02]  /*0f60*/  @!P5 IADD3.X R47, R2, R47, RZ, P0, !PT ;  /* 0x0000002f022fd210 */ /* 0x000fc400007fe4ff */
[----:B------:R-:W-:Y:S02]  /*0f70*/  @!P6 SHF.L.U64.HI R10, R10, 0x2, R11 ;  /* 0x000000020a0ae819 */ /* 0x000fe4000001020b */
[----:B------:R-:W-:-:S04]  /*0f80*/  @!P6 IADD3 R48, P0, R51, R48, RZ ;  /* 0x000000303330e210 */ /* 0x000fc80007f1e0ff */
[C---:B------:R-:W-:Y:S02]  /*0f90*/  @!P6 IADD3.X R49, R10.reuse, R49, RZ, P0, !PT ;  /* 0x000000310a31e210 */ /* 0x040fe400007fe4ff */
[----:B-1----:R-:W-:Y:S02]  /*0fa0*/  @!P6 IADD3 R50, P0, R51, R6, RZ ;  /* 0x000000063332e210 */ /* 0x002fe40007f1e0ff */
[----:B------:R-:W-:Y:S02]  /*0fb0*/  CS2R R22, SRZ ;  /* 0x0000000000167805 */ /* 0x000fe4000001ff00 */
[----:B------:R-:W-:Y:S02]  /*0fc0*/  MOV R6, RZ ;  /* 0x000000ff00067202 */ /* 0x000fe40000000f00 */
[----:B------:R-:W-:Y:S02]  /*0fd0*/  CS2R R24, SRZ ;  /* 0x0000000000187805 */ /* 0x000fe4000001ff00 */
[----:B------:R-:W-:-:S02]  /*0fe0*/  @!P6 IADD3.X R51, R10, R7, RZ, P0, !PT ;  /* 0x000000070a33e210 */ /* 0x000fc400007fe4ff */
[----:B------:R-:W-:Y:S02]  /*0ff0*/  CS2R R10, SRZ ;  /* 0x00000000000a7805 */ /* 0x000fe4000001ff00 */
[----:B------:R-:W-:Y:S02]  /*1000*/  MOV R7, RZ ;  /* 0x000000ff00077202 */ /* 0x000fe40000000f00 */
[----:B--2---:R-:W-:Y:S02]  /*1010*/  CS2R R12, SRZ ;  /* 0x00000000000c7805 */ /* 0x004fe4000001ff00 */
[----:B------:R-:W-:Y:S01]  /*1020*/  CS2R R26, SRZ ;  /* 0x00000000001a7805 */ /* 0x000fe2000001ff00 */
[----:B------:R0:W5:Y:S04]  /*1030*/  @P1 LDG.E.64 R22, desc[UR8][R28.64] ;  /* 0x000000081c161981 */ /* 0x000168000c1e1b00 */
[----:B------:R1:W5:Y:S04]  /*1040*/  @P1 LDG.E.64 R6, desc[UR8][R14.64] ;  /* 0x000000080e061981 */ /* 0x000368000c1e1b00 */
[----:B------:R2:W5:Y:S01]  /*1050*/  @!P2 LDG.E.64 R10, desc[UR8][R34.64] ;  /* 0x00000008220aa981 */ /* 0x000562000c1e1b00 */
[----:B0-----:R-:W-:-:S03]  /*1060*/  CS2R R28, SRZ ;  /* 0x00000000001c7805 */ /* 0x001fc6000001ff00 */
[----:B------:R0:W5:Y:S01]  /*1070*/  @!P2 LDG.E.64 R24, desc[UR8][R30.64] ;  /* 0x000000081e18a981 */ /* 0x000162000c1e1b00 */
[----:B-1----:R-:W-:-:S03]  /*1080*/  CS2R R14, SRZ ;  /* 0x00000000000e7805 */ /* 0x002fc6000001ff00 */
[----:B------:R1:W5:Y:S01]  /*1090*/  @!P3 LDG.E.64 R12, desc[UR8][R32.64] ;  /* 0x00000008200cb981 */ /* 0x000362000c1e1b00 */
[----:B--2---:R-:W-:-:S03]  /*10a0*/  CS2R R34, SRZ ;  /* 0x0000000000227805 */ /* 0x004fc6000001ff00 */
[----:B------:R2:W5:Y:S01]  /*10b0*/  @!P3 LDG.E.64 R26, desc[UR8][R36.64] ;  /* 0x00000008241ab981 */ /* 0x000562000c1e1b00 */
[----:B0-----:R-:W-:-:S03]  /*10c0*/  CS2R R30, SRZ ;  /* 0x00000000001e7805 */ /* 0x001fc6000001ff00 */
[----:B------:R0:W5:Y:S01]  /*10d0*/  @!P4 LDG.E.64 R14, desc[UR8][R40.64] ;  /* 0x00000008280ec981 */ /* 0x000162000c1e1b00 */
[----:B-1----:R-:W-:-:S03]  /*10e0*/  CS2R R32, SRZ ;  /* 0x0000000000207805 */ /* 0x002fc6000001ff00 */
[----:B------:R0:W5:Y:S01]  /*10f0*/  @!P4 LDG.E.64 R28, desc[UR8][R42.64] ;  /* 0x000000082a1cc981 */ /* 0x000162000c1e1b00 */
[----:B--2---:R-:W-:-:S03]  /*1100*/  CS2R R36, SRZ ;  /* 0x0000000000247805 */ /* 0x004fc6000001ff00 */
[----:B------:R0:W5:Y:S04]  /*1110*/  @!P5 LDG.E.64 R34, desc[UR8][R44.64] ;  /* 0x000000082c22d981 */ /* 0x000168000c1e1b00 */
[----:B------:R0:W5:Y:S04]  /*1120*/  @!P5 LDG.E.64 R30, desc[UR8][R46.64] ;  /* 0x000000082e1ed981 */ /* 0x000168000c1e1b00 */
[----:B------:R0:W5:Y:S04]  /*1130*/  @!P6 LDG.E.64 R36, desc[UR8][R48.64] ;  /* 0x000000083024e981 */ /* 0x000168000c1e1b00 */
[----:B------:R0:W5:Y:S01]  /*1140*/  @!P6 LDG.E.64 R32, desc[UR8][R50.64] ;  /* 0x000000083220e981 */ /* 0x000162000c1e1b00 */
[----:B------:R-:W-:Y:S01]  /*1150*/  MOV R68, 0x3f800000 ;  /* 0x3f80000000447802 */ /* 0x000fe20000000f00 */
[----:B------:R-:W-:Y:S01]  /*1160*/  BSSY B0, `(.L_x_2452) ;  /* 0x000001c000007945 */ /* 0x000fe20003800000 */
[----:B------:R-:W-:-:S02]  /*1170*/  MOV R79, RZ ;  /* 0x000000ff004f7202 */ /* 0x000fc40000000f00 */
[----:B------:R-:W-:Y:S02]  /*1180*/  MOV R77, RZ ;  /* 0x000000ff004d7202 */ /* 0x000fe40000000f00 */
[----:B------:R-:W-:Y:S02]  /*1190*/  MOV R66, RZ ;  /* 0x000000ff00427202 */ /* 0x000fe40000000f00 */
[----:B------:R-:W-:Y:S01]  /*11a0*/  MOV R64, RZ ;  /* 0x000000ff00407202 */ /* 0x000fe20000000f00 */
[----:B----4-:R-:W-:-:S05]  /*11b0*/  FFMA.FTZ R17, -R16, R16, R17 ;  /* 0x0000001010117223 */ /* 0x010fca0000010111 */
[----:B------:R-:W-:-:S13]  /*11c0*/  FSETP.GTU.FTZ.AND P0, PT, R17, RZ, PT ;  /* 0x000000ff1100720b */ /* 0x000fda0003f1c000 */
[----:B------:R-:W1:Y:S02]  /*11d0*/  @P0 LDC R2, c[0x0][0x250] ;  /* 0x00009400ff020b82 */ /* 0x000e640000000800 */
[----:B-1----:R-:W-:-:S04]  /*11e0*/  @P0 FADD.FTZ R2, R17, R2 ;  /* 0x0000000211020221 */ /* 0x002fc80000010000 */
        /* <DEDUP_REMOVED lines=8> */
[----:B0-----:R-:W-:-:S05]  /*1270*/  IMAD.WIDE R40, R17, 0x2, R40 ;  /* 0x0000000211287825 */ /* 0x001fca00078e0228 */
        /* <DEDUP_REMOVED lines=10> */
.L_x_2453:
[----:B------:R-:W-:Y:S05]  /*1320*/  BSYNC B0 ;  /* 0x0000000000007941 */ /* 0x000fea0003800000 */
.L_x_2452:
[----:B------:R-:W-:Y:S01]  /*1330*/  ISETP.NE.AND P5, PT, RZ, UR10, PT ;  /* 0x0000000aff007c0c */ /* 0x000fe2000bfa5270 */
[C---:B-----5:R-:W-:Y:S01]  /*1340*/  FADD.FTZ R17, -R16.reuse, R6 ;  /* 0x0000000610117221 */ /* 0x060fe20000010100 */
[C---:B------:R-:W-:Y:S01]  /*1350*/  FADD.FTZ R7, -R16.reuse, R7 ;  /* 0x0000000710077221 */ /* 0x040fe20000010100 */
[C---:B------:R-:W-:Y:S01]  /*1360*/  FADD.FTZ R45, -R16.reuse, R38 ;  /* 0x00000026102d7221 */ /* 0x040fe20000010100 */
[----:B------:R-:W-:Y:S01]  /*1370*/  FADD.FTZ R47, -R16, R39 ;  /* 0x00000027102f7221 */ /* 0x000fe20000010100 */
[----:B------:R-:W-:Y:S01]  /*1380*/  MOV R39, R22 ;  /* 0x0000001600277202 */ /* 0x000fe20000000f00 */
        /* <DEDUP_REMOVED lines=23> */
.L_x_2454:
        /* <DEDUP_REMOVED lines=26> */
.L_x_2455:
[----:B------:R-:W-:Y:S01]  /*16a0*/  FFMA.FTZ R45, R2, R42, R17 ;  /* 0x0000002a022d7223 */ /* 0x000fe20000010011 */
[----:B------:R-:W-:Y:S01]  /*16b0*/  FMUL.FTZ R17, R38, R79 ;  /* 0x0000004f26117220 */ /* 0x000fe20000410000 */
[----:B------:R-:W-:Y:S01]  /*16c0*/  FADD.FTZ R46, R42, R43 ;  /* 0x0000002b2a2e7221 */ /* 0x000fe20000010000 */
[----:B------:R-:W-:Y:S01]  /*16d0*/  FADD.FTZ R9, -R16, R9 ;  /* 0x0000000910097221 */ /* 0x000fe20000010100 */
[----:B------:R-:W-:Y:S01]  /*16e0*/  MOV R42, R20 ;  /* 0x00000014002a7202 */ /* 0x000fe20000000f00 */
[----:B------:R-:W-:Y:S01]  /*16f0*/  FFMA.FTZ R44, R6, R17, R45 ;  /* 0x00000011062c7223 */ /* 0x000fe2000001002d */
[----:B------:R-:W-:Y:S01]  /*1700*/  FADD.FTZ R46, R46, R17 ;  /* 0x000000112e2e7221 */ /* 0x000fe20000010000 */
[----:B------:R-:W-:Y:S01]  /*1710*/  FADD.FTZ R17, -R16, R8 ;  /* 0x0000000810117221 */ /* 0x000fe20000010100 */
[----:B------:R-:W-:Y:S01]  /*1720*/  MOV R43, R21 ;  /* 0x00000015002b7202 */ /* 0x000fe20000000f00 */
[-C--:B------:R-:W-:Y:S02]  /*1730*/  FMUL.FTZ R9, R9, R68.reuse ;  /* 0x0000004409097220 */ /* 0x080fe40000410000 */
        /* <DEDUP_REMOVED lines=21> */
.L_x_2456:
[----:B------:R-:W-:Y:S01]  /*1890*/  FFMA.FTZ R47, R7, R17, R44 ;  /* 0x00000011072f7223 */ /* 0x000fe2000001002c */
[----:B------:R-:W-:Y:S01]  /*18a0*/  FADD.FTZ R48, R17, R46 ;  /* 0x0000002e11307221 */ /* 0x000fe20000010000 */
[----:B------:R-:W-:Y:S01]  /*18b0*/  FMUL.FTZ R45, R42, R79 ;  /* 0x0000004f2a2d7220 */ /* 0x000fe20000410000 */
[C---:B------:R-:W-:Y:S01]  /*18c0*/  FADD.FTZ R17, -R16.reuse, R10 ;  /* 0x0000000a10117221 */ /* 0x040fe20000010100 */
[----:B------:R-:W-:Y:S01]  /*18d0*/  FADD.FTZ R11, -R16, R11 ;  /* 0x0000000b100b7221 */ /* 0x000fe20000010100 */
[----:B------:R-:W-:Y:S01]  /*18e0*/  MOV R44, R24 ;  /* 0x00000018002c7202 */ /* 0x000fe20000000f00 */
[----:B------:R-:W-:Y:S01]  /*18f0*/  FFMA.FTZ R46, R8, R45, R47 ;  /* 0x0000002d082e7223 */ /* 0x000fe2000001002f */
[----:B------:R-:W-:Y:S01]  /*1900*/  FADD.FTZ R48, R48, R45 ;  /* 0x0000002d30307221 */ /* 0x000fe20000010000 */
        /* <DEDUP_REMOVED lines=23> */
.L_x_2457:
        /* <DEDUP_REMOVED lines=31> */
.L_x_2458:
[----:B------:R-:W-:Y:S01]  /*1c70*/  FFMA.FTZ R51, R11, R17, R48 ;  /* 0x000000110b337223 */ /* 0x000fe20000010030 */
[----:B------:R-:W-:Y:S01]  /*1c80*/  FMUL.FTZ R49, R46, R79 ;  /* 0x0000004f2e317220 */ /* 0x000fe20000410000 */
[----:B------:R-:W-:Y:S01]  /*1c90*/  FADD.FTZ R50, R17, R50 ;  /* 0x0000003211327221 */ /* 0x000fe20000010000 */
[----:B------:R-:W-:Y:S01]  /*1ca0*/  FMUL.FTZ R17, R47, R64 ;  /* 0x000000402f117220 */ /* 0x000fe20000410000 */
[----:B------:R-:W-:Y:S01]  /*1cb0*/  FADD.FTZ R15, -R16, R15 ;  /* 0x0000000f100f7221 */ /* 0x000fe20000010100 */
[----:B------:R-:W-:Y:S01]  /*1cc0*/  FFMA.FTZ R48, R12, R49, R51 ;  /* 0x000000310c307223 */ /* 0x000fe20000010033 */
[----:B------:R-:W-:Y:S01]  /*1cd0*/  FADD.FTZ R50, R50, R49 ;  /* 0x0000003132327221 */ /* 0x000fe20000010000 */
[----:B------:R-:W-:Y:S01]  /*1ce0*/  MOV R49, R29 ;  /* 0x0000001d00317202 */ /* 0x000fe20000000f00 */
[----:B------:R-:W-:Y:S01]  /*1cf0*/  FMUL.FTZ R15, R15, R68 ;  /* 0x000000440f0f7220 */ /* 0x000fe20000410000 */
[----:B------:R-:W-:Y:S01]  /*1d00*/  FFMA.FTZ R57, R13, R17, R48 ;  /* 0x000000110d397223 */ /* 0x000fe20000010030 */
[----:B------:R-:W-:Y:S01]  /*1d10*/  FADD.FTZ R92, R17, R50 ;  /* 0x00000032115c7221 */ /* 0x000fe20000010000 */
[----:B------:R-:W-:Y:S01]  /*1d20*/  FADD.FTZ R17, -R16, R14 ;  /* 0x0000000e10117221 */ /* 0x000fe20000010100 */
[----:B------:R-:W-:-:S03]  /*1d30*/  MOV R48, R28 ;  /* 0x0000001c00307202 */ /* 0x000fc60000000f00 */
        /* <DEDUP_REMOVED lines=20> */
.L_x_2459:
[----:B------:R-:W-:Y:S01]  /*1e80*/  FMUL.FTZ R17, R48, R79 ;  /* 0x0000004f30117220 */ /* 0x000fe20000410000 */
[C---:B------:R-:W-:Y:S01]  /*1e90*/  FADD.FTZ R51, -R16.reuse, R34 ;  /* 0x0000002210337221 */ /* 0x040fe20000010100 */
[C---:B------:R-:W-:Y:S01]  /*1ea0*/  FADD.FTZ R53, -R16.reuse, R35 ;  /* 0x0000002310357221 */ /* 0x040fe20000010100 */
[----:B------:R-:W-:Y:S01]  /*1eb0*/  FADD.FTZ R55, -R16, R36 ;  /* 0x0000002410377221 */ /* 0x000fe20000010100 */
[----:B------:R-:W-:Y:S01]  /*1ec0*/  FFMA.FTZ R50, R14, R17, R57 ;  /* 0x000000110e327223 */ /* 0x000fe20000010039 */
[----:B------:R-:W-:Y:S01]  /*1ed0*/  FADD.FTZ R52, R92, R17 ;  /* 0x000000115c347221 */ /* 0x000fe20000010000 */
[----:B------:R-:W-:Y:S01]  /*1ee0*/  FMUL.FTZ R17, R49, R64 ;  /* 0x0000004031117220 */ /* 0x000fe20000410000 */
[----:B------:R-:W-:Y:S01]  /*1ef0*/  FADD.FTZ R57, -R16, R37 ;  /* 0x0000002510397221 */ /* 0x000fe20000010100 */
[----:B------:R-:W-:Y:S01]  /*1f00*/  MOV R34, R30 ;  /* 0x0000001e00227202 */ /* 0x000fe20000000f00 */
[-C--:B------:R-:W-:Y:S01]  /*1f10*/  FMUL.FTZ R16, R51, R68.reuse ;  /* 0x0000004433107220 */ /* 0x080fe20000410000 */
        /* <DEDUP_REMOVED lines=23> */
.L_x_2460:
[----:B------:R-:W-:Y:S01]  /*2090*/  FMUL.FTZ R37, R34, R79 ;  /* 0x0000004f22257220 */ /* 0x000fe20000410000 */
[-C--:B------:R-:W-:Y:S01]  /*20a0*/  FMUL.FTZ R56, R55, R68.reuse ;  /* 0x0000004437387220 */ /* 0x080fe20000410000 */
[----:B------:R-:W-:Y:S02]  /*20b0*/  FMUL.FTZ R57, R57, R68 ;  /* 0x0000004439397220 */ /* 0x000fe40000410000 */
[----:B------:R-:W-:Y:S01]  /*20c0*/  FFMA.FTZ R36, R16, R37, R87 ;  /* 0x0000002510247223 */ /* 0x000fe20000010057 */
[----:B------:R-:W-:Y:S01]  /*20d0*/  FADD.FTZ R50, R54, R37 ;  /* 0x0000002536327221 */ /* 0x000fe20000010000 */
[----:B------:R-:W-:-:S04]  /*20e0*/  FMUL.FTZ R37, R35, R64 ;  /* 0x0000004023257220 */ /* 0x000fc80000410000 */
[----:B------:R-:W-:Y:S01]  /*20f0*/  FFMA.FTZ R87, R17, R37, R36 ;  /* 0x0000002511577223 */ /* 0x000fe20000010024 */
[----:B------:R-:W-:Y:S01]  /*2100*/  FADD.FTZ R94, R37, R50 ;  /* 0x00000032255e7221 */ /* 0x000fe20000010000 */
[----:B------:R-:W-:Y:S02]  /*2110*/  MOV R37, R32 ;  /* 0x0000002000257202 */ /* 0x000fe40000000f00 */
        /* <DEDUP_REMOVED lines=20> */
.L_x_2461:
        /* <DEDUP_REMOVED lines=36> */
[----:B------:R-:W-:Y:S01]  /*24a0*/  FADD.FTZ R40, R55, R34 ;  /* 0x0000002237287221 */ /* 0x000fe20000010000 */
[----:B0-----:R-:W-:Y:S01]  /*24b0*/  @!P0 FADD.FTZ R51, R51, R36 ;  /* 0x0000002433338221 */ /* 0x001fe20000010000 */
[----:B-1----:R-:W-:Y:S01]  /*24c0*/  ULEA UR5, UR11, UR5, 0x18 ;  /* 0x000000050b057291 */ /* 0x002fe2000f8ec03f */
[----:B------:R-:W-:Y:S01]  /*24d0*/  FFMA.FTZ R87, R16, R34, R87 ;  /* 0x0000002210577223 */ /* 0x000fe20000010057 */
[----:B------:R-:W-:Y:S01]  /*24e0*/  ISETP.NE.AND P2, PT, R86, RZ, PT ;  /* 0x000000ff5600720c */ /* 0x000fe20003f45270 */
[----:B--2---:R-:W-:Y:S01]  /*24f0*/  @!P0 FADD.FTZ R52, R52, R53 ;  /* 0x0000003534348221 */ /* 0x004fe20000010000 */
[----:B------:R-:W0:Y:S01]  /*2500*/  SHFL.DOWN PT, R36, R51, 0x2, 0x1f ;  /* 0x08401f0033247f89 */ /* 0x000e2200000e0000 */
[----:B------:R-:W-:Y:S01]  /*2510*/  ISETP.GT.AND P0, PT, R62, 0x1d, PT ;  /* 0x0000001d3e00780c */ /* 0x000fe20003f04270 */
[----:B------:R-:W-:Y:S01]  /*2520*/  FADD.FTZ R41, R38, R35 ;  /* 0x0000002326297221 */ /* 0x000fe20000010000 */
[----:B------:R-:W-:Y:S01]  /*2530*/  FFMA.FTZ R54, R17, R35, R54 ;  /* 0x0000002311367223 */ /* 0x000fe20000010036 */
[----:B------:R-:W1:Y:S01]  /*2540*/  SHFL.DOWN PT, R53, R52, 0x2, 0x1f ;  /* 0x08401f0034357f89 */ /* 0x000e6200000e0000 */
[----:B------:R-:W-:Y:S01]  /*2550*/  FADD.FTZ R38, R40, R37 ;  /* 0x0000002528267221 */ /* 0x000fe20000010000 */
[----:B------:R-:W-:Y:S01]  /*2560*/  BSSY B0, `(.L_x_2462) ;  /* 0x0000043000007945 */ /* 0x000fe20003800000 */
[----:B------:R-:W-:-:S07]  /*2570*/  ISETP.GT.U32.AND P3, PT, R86, 0x1d, PT ;  /* 0x0000001d5600780c */ /* 0x000fce0003f64070 */
        /* <DEDUP_REMOVED lines=17> */
[----:B------:R-:W-:Y:S01]  /*2690*/  FFMA.FTZ R37, R57, R50, R54 ;  /* 0x0000003239257223 */ /* 0x000fe20000010036 */
[----:B------:R-:W-:Y:S01]  /*26a0*/  LEA R87, R86, UR5, 0x4 ;  /* 0x0000000556577c11 */ /* 0x000fe2000f8e20ff */
[----:B-1----:R-:W-:Y:S01]  /*26b0*/  @!P0 FADD.FTZ R52, R52, R39 ;  /* 0x0000002734348221 */ /* 0x002fe20000010000 */
[----:B------:R-:W-:Y:S01]  /*26c0*/  ISETP.NE.AND P0, PT, R62, RZ, PT ;  /* 0x000000ff3e00720c */ /* 0x000fe20003f05270 */
[----:B------:R-:W-:Y:S01]  /*26d0*/  FADD.FTZ R39, R41, R50 ;  /* 0x0000003229277221 */ /* 0x000fe20000010000 */
[----:B------:R-:W-:-:S02]  /*26e0*/  MOV R34, R51 ;  /* 0x0000003300227202 */ /* 0x000fc40000000f00 */
[----:B------:R-:W-:Y:S02]  /*26f0*/  MOV R35, R52 ;  /* 0x0000003400237202 */ /* 0x000fe40000000f00 */
        /* <DEDUP_REMOVED lines=22> */
[----:B------:R-:W-:Y:S02]  /*2860*/  FADD.FTZ R44, R34, R45 ;  /* 0x0000002d222c7221 */ /* 0x000fe40000010000 */
[----:B------:R-:W-:Y:S01]  /*2870*/  LDS.64 R34, [UR5+0x80] ;  /* 0x00008005ff227984 */ /* 0x000fe20008000a00 */
        /* <DEDUP_REMOVED lines=17> */
.L_x_2463:
[----:B------:R-:W-:Y:S05]  /*2990*/  BSYNC B0 ;  /* 0x0000000000007941 */ /* 0x000fea0003800000 */
.L_x_2462:
        /* <DEDUP_REMOVED lines=78> */
.L_x_2465:
[----:B------:R-:W-:Y:S05]  /*2e80*/  BSYNC B0 ;  /* 0x0000000000007941 */ /* 0x000fea0003800000 */
.L_x_2464:
        /* <DEDUP_REMOVED lines=18> */
.L_x_2467:
[----:B------:R-:W-:Y:S05]  /*2fb0*/  BSYNC B0 ;  /* 0x0000000000007941 */ /* 0x000fea0003800000 */
.L_x_2466:
[----:B------:R-:W-:Y:S05]  /*2fc0*/  @!P0 BRA `(.L_x_2468) ;  /* 0x0000001000888947 */ /* 0x000fea0003800000 */
[----:B--2---:R-:W1:Y:S01]  /*2fd0*/  LDC R46, c[0x0][0x10] ;  /* 0x00000400ff2e7b82 */ /* 0x004e620000000800 */
[----:B------:R-:W2:Y:S01]  /*2fe0*/  S2R R5, SR_CTAID.Y ;  /* 0x0000000000057919 */ /* 0x000ea20000002600 */
[----:B0-----:R-:W-:-:S06]  /*2ff0*/  LOP3.LUT R39, R70, 0x1, RZ, 0xc0, !PT ;  /* 0x0000000146277812 */ /* 0x001fcc00078ec0ff */
[----:B------:R-:W0:Y:S08]  /*3000*/  LDC.64 R36, c[0x0][0x258] ;  /* 0x00009600ff247b82 */ /* 0x000e300000000a00 */
[----:B------:R-:W3:Y:S01]  /*3010*/  LDC.64 R48, c[0x0][0x260] ;  /* 0x00009800ff307b82 */ /* 0x000ee20000000a00 */
[----:B-1----:R-:W-:-:S04]  /*3020*/  IMAD R39, R39, R46, RZ ;  /* 0x0000002e27277224 */ /* 0x002fc800078e02ff */
[C---:B------:R-:W-:Y:S01]  /*3030*/  IMAD R38, R39.reuse, R44, RZ ;  /* 0x0000002c27267224 */ /* 0x040fe200078e02ff */
[----:B--2---:R-:W-:-:S04]  /*3040*/  IADD3 R39, R39, R5, RZ ;  /* 0x0000000527277210 */ /* 0x004fc80007ffe0ff */
[----:B------:R-:W-:Y:S01]  /*3050*/  SHF.L.U32 R41, R38, 0x1, RZ ;  /* 0x0000000126297819 */ /* 0x000fe200000006ff */
[----:B0-----:R-:W-:-:S04]  /*3060*/  IMAD.WIDE.U32 R36, R39, 0x4, R36 ;  /* 0x0000000427247825 */ /* 0x001fc800078e0024 */
        /* <DEDUP_REMOVED lines=21> */
.L_x_2470:
[----:B-1----:R-:W2:Y:S04]  /*31c0*/  LDG.E.STRONG.GPU R38, desc[UR8][R36.64] ;  /* 0x0000000824267981 */ /* 0x002ea8000c1ef900 */
[----:B--2---:R-:W-:Y:S01]  /*31d0*/  CCTL.IVALL ;  /* 0x00000000ff00798f */ /* 0x004fe20002000000 */
[----:B------:R-:W-:Y:S05]  /*31e0*/  YIELD ;  /* 0x0000000000007946 */ /* 0x000fea0003800000 */
[----:B------:R-:W-:-:S13]  /*31f0*/  ISETP.NE.AND P0, PT, R38, R43, PT ;  /* 0x0000002b2600720c */ /* 0x000fda0003f05270 */
[----:B------:R-:W-:Y:S05]  /*3200*/  @P0 BRA `(.L_x_2470) ;  /* 0xfffffffc00ec0947 */ /* 0x000fea000383ffff */
.L_x_2469:
        /* <DEDUP_REMOVED lines=17> */
.L_x_2474:
        /* <DEDUP_REMOVED lines=115> */
.L_x_2473:
[----:B------:R-:W-:-:S13]  /*3a50*/  ISETP.GT.AND P3, PT, R45, 0x4, PT ;  /* 0x000000042d00780c */ /* 0x000fda0003f64270 */
[----:B------:R-:W-:Y:S05]  /*3a60*/  @!P3 BRA `(.L_x_2475) ;  /* 0x0000000000ecb947 */ /* 0x000fea0003800000 */
[C---:B------:R-:W-:Y:S02]  /*3a70*/  IADD3 R39, R47.reuse, 0x1, RZ ;  /* 0x000000012f277810 */ /* 0x040fe40007ffe0ff */
[----:B------:R-:W-:Y:S02]  /*3a80*/  ISETP.EQ.OR P0, PT, R47, UR7, P2 ;  /* 0x000000072f007c0c */ /* 0x000fe40009702670 */
        /* <DEDUP_REMOVED lines=57> */
.L_x_2475:
[----:B------:R-:W-:-:S13]  /*3e20*/  ISETP.NE.OR P0, PT, R45, RZ, P0 ;  /* 0x000000ff2d00720c */ /* 0x000fda0000705670 */
[----:B------:R-:W-:Y:S05]  /*3e30*/  @!P0 BRA `(.L_x_2471) ;  /* 0x00000000007c8947 */ /* 0x000fea0003800000 */
.L_x_2472:
[C---:B------:R-:W-:Y:S02]  /*3e40*/  ISETP.EQ.OR P4, PT, R47.reuse, UR7, P2 ;  /* 0x000000072f007c0c */ /* 0x040fe40009782670 */
[C---:B------:R-:W-:Y:S02]  /*3e50*/  IADD3 R39, R47.reuse, 0x1, RZ ;  /* 0x000000012f277810 */ /* 0x040fe40007ffe0ff */
[----:B------:R-:W-:Y:S02]  /*3e60*/  IADD3 R41, R47, 0x2, RZ ;  /* 0x000000022f297810 */ /* 0x000fe40007ffe0ff */
        /* <DEDUP_REMOVED lines=28> */
.L_x_2471:
        /* <DEDUP_REMOVED lines=11> */
.L_x_2477:
[----:B------:R-:W-:Y:S05]  /*40e0*/  BSYNC B0 ;  /* 0x0000000000007941 */ /* 0x000fea0003800000 */
.L_x_2476:
        /* <DEDUP_REMOVED lines=16> */
.L_x_2468:
        /* <DEDUP_REMOVED lines=14> */
[----:B012---:R-:W0:Y:S01]  /*42d0*/  LDS.64 R36, [UR5+0x90] ;  /* 0x00009005ff247984 */ /* 0x007e220008000a00 */
        /* <DEDUP_REMOVED lines=22> */
.L_x_2478:
[----:B------:R-:W-:Y:S04]  /*4440*/  BSSY B0, `(.L_x_2479) ;  /* 0x0000013000007945 */ /* 0x000fe80003800000 */
        /* <DEDUP_REMOVED lines=18> */
.L_x_2480:
[----:B------:R-:W-:Y:S05]  /*4570*/  BSYNC B0 ;  /* 0x0000000000007941 */ /* 0x000fea0003800000 */
.L_x_2479:
        /* <DEDUP_REMOVED lines=19> */
.L_x_2481:
        /* <DEDUP_REMOVED lines=19> */
.L_x_2483:
[----:B------:R-:W-:Y:S05]  /*47e0*/  BSYNC B0 ;  /* 0x0000000000007941 */ /* 0x000fea0003800000 */
.L_x_2482:
[----:B------:R-:W-:Y:S05]  /*47f0*/  @!P5 BRA `(.L_x_2484) ;  /* 0x000000000048d947 */ /* 0x000fea0003800000 */
[----:B------:R-:W-:Y:S01]  /*4800*/  FFMA.FTZ R0, R8, R79, R77 ;  /* 0x0000004f08007223 */ /* 0x000fe2000001004d */
[----:B------:R-:W-:-:S03]  /*4810*/  FFMA.FTZ R2, R9, R64, R66 ;  /* 0x0000004009027223 */ /* 0x000fc60000010042 */
[----:B-1----:R-:W-:Y:S01]  /*4820*/  FMUL.FTZ R6, R0, -1.4426950216293334961 ;  /* 0xbfb8aa3b00067820 */ /* 0x002fe20000410000 */
        /* <DEDUP_REMOVED lines=15> */
.L_x_2484:
[----:B------:R-:W-:Y:S04]  /*4920*/  BSSY B0, `(.L_x_2485) ;  /* 0x0000013000007945 */ /* 0x000fe80003800000 */
[----:B------:R-:W-:Y:S05]  /*4930*/  @P3 BRA `(.L_x_2486) ;  /* 0x0000000000443947 */ /* 0x000fea0003800000 */
[----:B------:R-:W-:Y:S01]  /*4940*/  ULDC.64 UR12, c[0x0][0x288] ;  /* 0x0000a200000c7ab9 */ /* 0x000fe20000000a00 */
[----:B-1----:R-:W-:Y:S01]  /*4950*/  MOV R6, R88 ;  /* 0x0000005800067202 */ /* 0x002fe20000000f00 */
[----:B------:R-:W-:Y:S01]  /*4960*/  IMAD R0, R71, UR12, RZ ;  /* 0x0000000c47007c24 */ /* 0x000fe2000f8e02ff */
[----:B------:R-:W-:Y:S01]  /*4970*/  MOV R7, R91 ;  /* 0x0000005b00077202 */ /* 0x000fe20000000f00 */
[-CC-:B------:R-:W-:Y:S01]  /*4980*/  FFMA.FTZ R8, R8, R5.reuse, R36.reuse ;  /* 0x0000000508087223 */ /* 0x180fe20000010024 */
[----:B------:R-:W-:Y:S01]  /*4990*/  FFMA.FTZ R9, R9, R5, R36 ;  /* 0x0000000509097223 */ /* 0x000fe20000010024 */
[C---:B0-----:R-:W-:Y:S02]  /*49a0*/  IMAD R23, R81.reuse, UR13, R0 ;  /* 0x0000000d51177c24 */ /* 0x041fe4000f8e0200 */
        /* <DEDUP_REMOVED lines=10> */
.L_x_2486:
[----:B------:R-:W-:Y:S05]  /*4a50*/  BSYNC B0 ;  /* 0x0000000000007941 */ /* 0x000fea0003800000 */
.L_x_2485:
        /* <DEDUP_REMOVED lines=15> */
[----:B------:R-:W-:-:S03]  /*4b50*/  FFMA.FTZ R2, R11, R64, R66 ;  /* 0x000000400b027223 */ /* 0x000fc60000010042 */
[----:B-12---:R-:W-:Y:S01]  /*4b60*/  FMUL.FTZ R6, R0, -1.4426950216293334961 ;  /* 0xbfb8aa3b00067820 */ /* 0x006fe20000410000 */
[----:B------:R-:W-:-:S05]  /*4b70*/  FMUL.FTZ R8, R2, -1.4426950216293334961 ;  /* 0xbfb8aa3b02087820 */ /* 0x000fca0000410000 */
[----:B------:R-:W1:Y:S08]  /*4b80*/  MUFU.EX2 R6, R6 ;  /* 0x0000000600067308 */ /* 0x000e700000000800 */
[----:B------:R-:W2:Y:S01]  /*4b90*/  MUFU.EX2 R8, R8 ;  /* 0x0000000800087308 */ /* 0x000ea20000000800 */
[----:B-1----:R-:W-:-:S07]  /*4ba0*/  FADD.FTZ R7, R6, 1 ;  /* 0x3f80000006077421 */ /* 0x002fce0000010000 */
[----:B------:R-:W1:Y:S01]  /*4bb0*/  MUFU.RCP R7, R7 ;  /* 0x0000000700077308 */ /* 0x000e620000001000 */
[----:B--2---:R-:W-:-:S07]  /*4bc0*/  FADD.FTZ R9, R8, 1 ;  /* 0x3f80000008097421 */ /* 0x004fce0000010000 */
[----:B------:R-:W2:Y:S01]  /*4bd0*/  MUFU.RCP R18, R9 ;  /* 0x0000000900127308 */ /* 0x000ea20000001000 */
[----:B-1----:R-:W-:Y:S01]  /*4be0*/  FADD.FTZ R19, -R7, 1 ;  /* 0x3f80000007137421 */ /* 0x002fe20000010100 */
[----:B------:R-:W-:-:S03]  /*4bf0*/  FMUL.FTZ R24, R24, R7 ;  /* 0x0000000718187220 */ /* 0x000fc60000410000 */
[----:B------:R-:W-:Y:S01]  /*4c00*/  FFMA.FTZ R19, R0, R19, 1 ;  /* 0x3f80000000137423 */ /* 0x000fe20000010013 */
[----:B--2---:R-:W-:Y:S01]  /*4c10*/  FADD.FTZ R21, -R18, 1 ;  /* 0x3f80000012157421 */ /* 0x004fe20000010100 */
[----:B------:R-:W-:Y:S02]  /*4c20*/  FMUL.FTZ R25, R25, R18 ;  /* 0x0000001219197220 */ /* 0x000fe40000410000 */
[----:B------:R-:W-:Y:S01]  /*4c30*/  FMUL.FTZ R24, R24, R19 ;  /* 0x0000001318187220 */ /* 0x000fe20000410000 */
[----:B------:R-:W-:-:S04]  /*4c40*/  FFMA.FTZ R2, R2, R21, 1 ;  /* 0x3f80000002027423 */ /* 0x000fc80000010015 */
[----:B------:R-:W-:-:S07]  /*4c50*/  FMUL.FTZ R25, R25, R2 ;  /* 0x0000000219197220 */ /* 0x000fce0000410000 */
.L_x_2487:
[----:B------:R-:W-:Y:S04]  /*4c60*/  BSSY B0, `(.L_x_2488) ;  /* 0x0000013000007945 */ /* 0x000fe80003800000 */
[----:B------:R-:W-:Y:S05]  /*4c70*/  @P4 BRA `(.L_x_2489) ;  /* 0x0000000000444947 */ /* 0x000fea0003800000 */
[----:B------:R-:W-:Y:S01]  /*4c80*/  ULDC.64 UR12, c[0x0][0x288] ;  /* 0x0000a200000c7ab9 */ /* 0x000fe20000000a00 */
[----:B-12---:R-:W-:Y:S01]  /*4c90*/  MOV R6, R88 ;  /* 0x0000005800067202 */ /* 0x006fe20000000f00 */
        /* <DEDUP_REMOVED lines=15> */
.L_x_2489:
[----:B------:R-:W-:Y:S05]  /*4d90*/  BSYNC B0 ;  /* 0x0000000000007941 */ /* 0x000fea0003800000 */
.L_x_2488:
[----:B------:R-:W-:Y:S05]  /*4da0*/  @!P5 BRA `(.L_x_2490) ;  /* 0x000000000048d947 */ /* 0x000fea0003800000 */
[----:B------:R-:W-:Y:S01]  /*4db0*/  FFMA.FTZ R0, R12, R79, R77 ;  /* 0x0000004f0c007223 */ /* 0x000fe2000001004d */
[----:B------:R-:W-:-:S03]  /*4dc0*/  FFMA.FTZ R2, R13, R64, R66 ;  /* 0x000000400d027223 */ /* 0x000fc60000010042 */
[----:B-123--:R-:W-:Y:S01]  /*4dd0*/  FMUL.FTZ R6, R0, -1.4426950216293334961 ;  /* 0xbfb8aa3b00067820 */ /* 0x00efe20000410000 */
        /* <DEDUP_REMOVED lines=15> */
.L_x_2490:
        /* <DEDUP_REMOVED lines=19> */
.L_x_2492:
[----:B------:R-:W-:Y:S05]  /*5000*/  BSYNC B0 ;  /* 0x0000000000007941 */ /* 0x000fea0003800000 */
.L_x_2491:
[----:B------:R-:W-:Y:S05]  /*5010*/  @!P5 BRA `(.L_x_2493) ;  /* 0x000000000048d947 */ /* 0x000fea0003800000 */
[----:B------:R-:W-:Y:S01]  /*5020*/  FFMA.FTZ R0, R14, R79, R77 ;  /* 0x0000004f0e007223 */ /* 0x000fe2000001004d */
[----:B------:R-:W-:-:S03]  /*5030*/  FFMA.FTZ R2, R15, R64, R66 ;  /* 0x000000400f027223 */ /* 0x000fc60000010042 */
[----:B-1234-:R-:W-:Y:S01]  /*5040*/  FMUL.FTZ R6, R0, -1.4426950216293334961 ;  /* 0xbfb8aa3b00067820 */ /* 0x01efe20000410000 */
        /* <DEDUP_REMOVED lines=15> */
.L_x_2493:
[----:B------:R-:W-:Y:S04]  /*5140*/  BSSY B0, `(.L_x_2494) ;  /* 0x0000013000007945 */ /* 0x000fe80003800000 */
[----:B------:R-:W-:Y:S05]  /*5150*/  @P2 BRA `(.L_x_2495) ;  /* 0x0000000000442947 */ /* 0x000fea0003800000 */
[----:B------:R-:W-:Y:S01]  /*5160*/  ULDC.64 UR12, c[0x0][0x288] ;  /* 0x0000a200000c7ab9 */ /* 0x000fe20000000a00 */
[----:B-1234-:R-:W-:Y:S01]  /*5170*/  MOV R6, R88 ;  /* 0x0000005800067202 */ /* 0x01efe20000000f00 */
        /* <DEDUP_REMOVED lines=15> */
.L_x_2495:
[----:B------:R-:W-:Y:S05]  /*5270*/  BSYNC B0 ;  /* 0x0000000000007941 */ /* 0x000fea0003800000 */
.L_x_2494:
        /* <DEDUP_REMOVED lines=19> */
.L_x_2496:
        /* <DEDUP_REMOVED lines=19> */
.L_x_2498:
[----:B------:R-:W-:Y:S05]  /*54e0*/  BSYNC B0 ;  /* 0x0000000000007941 */ /* 0x000fea0003800000 */
.L_x_2497:
        /* <DEDUP_REMOVED lines=19> */
.L_x_2499:
        /* <DEDUP_REMOVED lines=12> */
[-C--:B--2---:R-:W-:Y:S01]  /*56e0*/  FMUL.FTZ R8, R79, R68.reuse ;  /* 0x000000444f087220 */ /* 0x084fe20000410000 */
[----:B-1-34-:R-:W-:Y:S01]  /*56f0*/  LEA R6, P0, R88, UR12, 0x2 ;  /* 0x0000000c58067c11 */ /* 0x01afe2000f8010ff */
[----:B------:R-:W-:Y:S01]  /*5700*/  FMUL.FTZ R9, R5, R68 ;  /* 0x0000004405097220 */ /* 0x000fe20000410000 */
[----:B------:R-:W-:-:S04]  /*5710*/  IADD3 R61, R89, R61, RZ ;  /* 0x0000003d593d7210 */ /* 0x000fc80007ffe0ff */
[----:B------:R-:W-:-:S05]  /*5720*/  LEA.HI.X R7, R88, UR13, R61, 0x2, P0 ;  /* 0x0000000d58077c11 */ /* 0x000fca00080f143d */
[----:B------:R1:W-:Y:S02]  /*5730*/  STG.E.64 desc[UR8][R6.64], R8 ;  /* 0x0000000806007986 */ /* 0x0003e4000c101b08 */
.L_x_2501:
[----:B------:R-:W-:Y:S05]  /*5740*/  BSYNC B0 ;  /* 0x0000000000007941 */ /* 0x000fea0003800000 */
.L_x_2500:
[----:B------:R-:W5:Y:S01]  /*5750*/  LDC R5, c[0x0][0x10] ;  /* 0x00000400ff057b82 */ /* 0x000f620000000800 */
[----:B------:R-:W-:Y:S02]  /*5760*/  IADD3 R70, R70, 0x1, RZ ;  /* 0x0000000146467810 */ /* 0x000fe40007ffe0ff */
[----:B-----5:R-:W-:-:S04]  /*5770*/  IADD3 R84, R5, R84, RZ ;  /* 0x0000005405547210 */ /* 0x020fc80007ffe0ff */
[----:B------:R-:W-:-:S13]  /*5780*/  ISETP.GE.AND P0, PT, R84, UR4, PT ;  /* 0x0000000454007c0c */ /* 0x000fda000bf06270 */
[----:B------:R-:W-:Y:S05]  /*5790*/  @!P0 BRA `(.L_x_2502) ;  /* 0xffffffa800e88947 */ /* 0x000fea000383ffff */
.L_x_2451:
[----:B------:R-:W5:Y:S01]  /*57a0*/  LDC R4, c[0x0][0xc] ;  /* 0x00000300ff047b82 */ /* 0x000f620000000800 */
[----:B------:R-:W-:Y:S01]  /*57b0*/  ISETP.NE.AND P1, PT, R86, RZ, PT ;  /* 0x000000ff5600720c */ /* 0x000fe20003f25270 */
[----:B------:R-:W-:Y:S06]  /*57c0*/  BSSY B0, `(.L_x_2503) ;  /* 0x0000011000007945 */ /* 0x000fec0003800000 */
[----:B-1234-:R-:W1:Y:S08]  /*57d0*/  LDC R7, c[0x0][0x10] ;  /* 0x00000400ff077b82 */ /* 0x01ee700000000800 */
[----:B------:R-:W2:Y:S01]  /*57e0*/  LDC.64 R2, c[0x0][0x258] ;  /* 0x00009600ff027b82 */ /* 0x000ea20000000a00 */
[----:B-----5:R-:W-:-:S02]  /*57f0*/  ISETP.NE.AND P0, PT, R4, 0x1, PT ;  /* 0x000000010400780c */ /* 0x020fc40003f05270 */
[----:B-1----:R-:W-:-:S04]  /*5800*/  SHF.L.U32 R0, R7, 0x1, RZ ;  /* 0x0000000107007819 */ /* 0x002fc800000006ff */
[----:B------:R-:W-:-:S05]  /*5810*/  SEL R5, R0, RZ, P0 ;  /* 0x000000ff00057207 */ /* 0x000fca0000000000 */
[----:B--2---:R-:W-:Y:S01]  /*5820*/  IMAD.WIDE.U32 R2, R5, 0x4, R2 ;  /* 0x0000000405027825 */ /* 0x004fe200078e0002 */
[----:B------:R-:W-:Y:S06]  /*5830*/  @P1 BRA `(.L_x_2504) ;  /* 0x0000000000241947 */ /* 0x000fec0003800000 */
        /* <DEDUP_REMOVED lines=9> */
.L_x_2504:
[----:B------:R-:W-:Y:S05]  /*58d0*/  BSYNC B0 ;  /* 0x0000000000007941 */ /* 0x000fea0003800000 */
.L_x_2503:
[----:B------:R-:W2:Y:S01]  /*58e0*/  S2UR UR4, SR_CTAID.X ;  /* 0x00000000000479c3 */ /* 0x000ea20000002500 */
[----:B------:R-:W-:Y:S02]  /*58f0*/  IADD3 R0, R4, -0x1, RZ ;  /* 0xffffffff04007810 */ /* 0x000fe40007ffe0ff */
[----:B-1----:R-:W-:-:S05]  /*5900*/  IADD3 R5, R7, -0x1, RZ ;  /* 0xffffffff07057810 */ /* 0x002fca0007ffe0ff */
[----:B------:R-:W1:Y:S01]  /*5910*/  S2UR UR5, SR_CTAID.Y ;  /* 0x00000000000579c3 */ /* 0x000e620000002600 */
[----:B--2---:R-:W-:-:S04]  /*5920*/  ISETP.NE.AND P0, PT, R0, UR4, PT ;  /* 0x0000000400007c0c */ /* 0x004fc8000bf05270 */
[----:B-1----:R-:W-:-:S13]  /*5930*/  ISETP.NE.OR P0, PT, R5, UR5, P0 ;  /* 0x0000000505007c0c */ /* 0x002fda0008705670 */
[----:B------:R-:W-:Y:S05]  /*5940*/  @P0 EXIT ;  /* 0x000000000000094d */ /* 0x000fea0003800000 */
[----:B------:R-:W-:Y:S05]  /*5950*/  @P1 BRA `(.L_x_2505) ;  /* 0x0000000000201947 */ /* 0x000fea0003800000 */
[----:B------:R-:W-:-:S05]  /*5960*/  IMAD R0, R4, R7, RZ ;  /* 0x0000000704007224 */ /* 0x000fca00078e02ff */
[----:B------:R-:W-:-:S13]  /*5970*/  ISETP.NE.AND P0, PT, R0, -0x1, PT ;  /* 0xffffffff0000780c */ /* 0x000fda0003f05270 */
[----:B------:R-:W-:Y:S05]  /*5980*/  @!P0 BRA `(.L_x_2505) ;  /* 0x0000000000148947 */ /* 0x000fea0003800000 */
.L_x_2506:
[----:B------:R-:W2:Y:S04]  /*5990*/  LDG.E.STRONG.GPU R5, desc[UR8][R2.64] ;  /* 0x0000000802057981 */ /* 0x000ea8000c1ef900 */
[----:B--2---:R-:W-:Y:S01]  /*59a0*/  CCTL.IVALL ;  /* 0x00000000ff00798f */ /* 0x004fe20002000000 */
[----:B------:R-:W-:Y:S05]  /*59b0*/  YIELD ;  /* 0x0000000000007946 */ /* 0x000fea0003800000 */
[----:B------:R-:W-:-:S13]  /*59c0*/  ISETP.NE.AND P0, PT, R5, R0, PT ;  /* 0x000000000500720c */ /* 0x000fda0003f05270 */
[----:B------:R-:W-:Y:S05]  /*59d0*/  @P0 BRA `(.L_x_2506) ;  /* 0xfffffffc00ec0947 */ /* 0x000fea000383ffff */
.L_x_2505:
[----:B------:R-:W-:Y:S05]  /*59e0*/  WARPSYNC.ALL ;  /* 0x0000000000007948 */ /* 0x000fea0003800000 */
[----:B0-----:R-:W0:Y:S08]  /*59f0*/  LDC.64 R22, c[0x0][0x288] ;  /* 0x0000a200ff167b82 */ /* 0x001e300000000a00 */
        /* <DEDUP_REMOVED lines=22> */
.L_x_2507:
        /* <DEDUP_REMOVED lines=25> */
.L_x_2508:
        /* <DEDUP_REMOVED lines=9> */
.L_x_5170:


//--------------------- .text._Z35group_norm_nhwc_bwd_one_pass_kernelI11Fp32IOBf16WLi256ELi60ELi480EEv26Group_norm_nhwc_bwd_params --------------------------
	.section	.text._Z35group_norm_nhwc_bwd_one_pass_kernelI11Fp32IOBf16WLi256ELi60ELi480EEv26Group_norm_nhwc_bwd_params,"ax",@progbits
	.align	128
        .global         _Z35group_norm_nhwc_bwd_one_pass_kernelI11Fp32IOBf16WLi256ELi60ELi480EEv26Group_norm_nhwc_bwd_params
        .type           _Z35group_norm_nhwc_bwd_one_pass_kernelI11Fp32IOBf16WLi256ELi60ELi480EEv26Group_norm_nhwc_bwd_params,@function
        .size           _Z35group_norm_nhwc_bwd_one_pass_kernelI11Fp32IOBf16WLi256ELi60ELi480EEv26Group_norm_nhwc_bwd_params,(.L_x_5171 - _Z35group_norm_nhwc_bwd_one_pass_kernelI11Fp32IOBf16WLi256ELi60ELi480EEv26Group_norm_nhwc_bwd_params)
        .other          _Z35group_norm_nhwc_bwd_one_pass_kernelI11Fp32IOBf16WLi256ELi60ELi480EEv26Group_norm_nhwc_bwd_params,@"STO_CUDA_ENTRY STV_DEFAULT"
_Z35group_norm_nhwc_bwd_one_pass_kernelI11Fp32IOBf16WLi256ELi60ELi480EEv26Group_norm_nhwc_bwd_params:
.text._Z35group_norm_nhwc_bwd_one_pass_kernelI11Fp32IOBf16WLi256ELi60ELi480EEv26Group_norm_nhwc_bwd_params:
        /* <DEDUP_REMOVED lines=18> */
[----:B------:R-:W2:Y:S01]  /*0120*/  LDC.64 R8, c[0x0][0x288] ;  /* 0x0000a200ff087b82 */ /* 0x000ea20000000a00 */
[----:B------:R-:W-:Y:S01]  /*0130*/  HFMA2.MMA R72, -RZ, RZ, 0, 0 ;  /* 0x00000000ff487435 */ /* 0x000fe200000001ff */
[----:B------:R-:W-:-:S06]  /*0140*/  MOV R73, R67 ;  /* 0x0000004300497202 */ /* 0x000fcc0000000f00 */
[----:B------:R-:W3:Y:S01]  /*0150*/  S2UR UR6, SR_CgaCtaId ;  /* 0x00000000000679c3 */ /* 0x000ee20000008800 */
[----:B0-----:R-:W-:-:S07]  /*0160*/  IMAD R80, R5, UR7, R82 ;  /* 0x0000000705507c24 */ /* 0x001fce000f8e0252 */
[----:B------:R-:W0:Y:S01]  /*0170*/  LDC R66, c[0x0][0x10] ;  /* 0x00000400ff427b82 */ /* 0x000e220000000800 */
[----:B------:R-:W-:Y:S01]  /*0180*/  IMAD R82, R82, -0x1e, R81 ;  /* 0xffffffe252527824 */ /* 0x000fe200078e0251 */
[C---:B------:R-:W-:Y:S02]  /*0190*/  IADD3 R0, R80.reuse, 0x30, RZ ;  /* 0x0000003050007810 */ /* 0x040fe40007ffe0ff */
[----:B------:R-:W-:Y:S02]  /*01a0*/  IADD3 R2, R80, 0x40, RZ ;  /* 0x0000004050027810 */ /* 0x000fe40007ffe0ff */
[----:B------:R-:W-:Y:S02]  /*01b0*/  ISETP.LT.U32.AND P0, PT, R0, UR10, PT ;  /* 0x0000000a00007c0c */ /* 0x000fe4000bf01070 */
[----:B------:R-:W4:Y:S01]  /*01c0*/  LDC R65, c[0x0][0xc] ;  /* 0x00000300ff417b82 */ /* 0x000f220000000800 */
[----:B------:R-:W-:Y:S02]  /*01d0*/  SHF.R.S32.HI R0, RZ, 0x1f, R0 ;  /* 0x0000001fff007819 */ /* 0x000fe40000011400 */
[----:B------:R-:W-:-:S02]  /*01e0*/  ISETP.LT.U32.AND P1, PT, R2, UR10, PT ;  /* 0x0000000a02007c0c */ /* 0x000fc4000bf21070 */
[----:B------:R-:W-:Y:S01]  /*01f0*/  ISETP.LT.AND.EX P0, PT, R0, UR11, !P4, P0 ;  /* 0x0000000b00007c0c */ /* 0x000fe2000e701300 */
[----:B---3--:R-:W-:Y:S01]  /*0200*/  ULEA UR5, UR6, UR5, 0x18 ;  /* 0x0000000506057291 */ /* 0x008fe2000f8ec03f */
[----:B------:R-:W-:Y:S02]  /*0210*/  SHF.R.S32.HI R2, RZ, 0x1f, R2 ;  /* 0x0000001fff027819 */ /* 0x000fe40000011402 */
[----:B------:R-:W-:Y:S02]  /*0220*/  IADD3 R3, R80, 0x50, RZ ;  /* 0x0000005050037810 */ /* 0x000fe40007ffe0ff */
[----:B------:R-:W-:Y:S02]  /*0230*/  ISETP.LT.AND.EX P1, PT, R2, UR11, !P4, P1 ;  /* 0x0000000b02007c0c */ /* 0x000fe4000e721310 */
[----:B------:R-:W-:Y:S02]  /*0240*/  ISETP.LT.U32.AND P2, PT, R3, UR10, PT ;  /* 0x0000000a03007c0c */ /* 0x000fe4000bf41070 */
[----:B------:R-:W-:Y:S01]  /*0250*/  SHF.R.S32.HI R3, RZ, 0x1f, R3 ;  /* 0x0000001fff037819 */ /* 0x000fe20000011403 */
[----:B0-----:R-:W-:Y:S01]  /*0260*/  IMAD R79, R66, UR7, R67 ;  /* 0x00000007424f7c24 */ /* 0x001fe2000f8e0243 */
        /* <DEDUP_REMOVED lines=28> */
[----:B------:R-:W-:Y:S02]  /*0430*/  ISETP.LT.U32.AND P1, PT, R2, UR10, PT ;  /* 0x0000000a02007c0c */ /* 0x000fe4000bf21070 */
[----:B------:R-:W-:Y:S02]  /*0440*/  ISETP.LT.AND.EX P0, PT, R3, UR11, !P4, P0 ;  /* 0x0000000b03007c0c */ /* 0x000fe4000e701300 */
[----:B------:R-:W-:-:S02]  /*0450*/  SHF.R.S32.HI R3, RZ, 0x1f, R2 ;  /* 0x0000001fff037819 */ /* 0x000fc40000011402 */
[C---:B------:R-:W-:Y:S02]  /*0460*/  ISETP.LT.U32.AND P3, PT, R80.reuse, UR10, PT ;  /* 0x0000000a50007c0c */ /* 0x040fe4000bf61070 */
[----:B------:R-:W-:Y:S02]  /*0470*/  ISETP.LT.AND.EX P1, PT, R3, UR11, !P4, P1 ;  /* 0x0000000b03007c0c */ /* 0x000fe4000e721310 */
[----:B------:R-:W-:Y:S02]  /*0480*/  SHF.R.S32.HI R3, RZ, 0x1f, R80 ;  /* 0x0000001fff037819 */ /* 0x000fe40000011450 */
[----:B------:R-:W-:Y:S02]  /*0490*/  LOP3.LUT R83, R83, 0xfffffdff, RZ, 0xc0, !PT ;  /* 0xfffffdff53537812 */ /* 0x000fe400078ec0ff */
[----:B------:R-:W-:Y:S02]  /*04a0*/  ISETP.LT.AND.EX P3, PT, R3, UR11, !P4, P3 ;  /* 0x0000000b03007c0c */ /* 0x000fe4000e761330 */
[----:B------:R-:W-:-:S02]  /*04b0*/  IADD3 R0, R80, 0xb0, RZ ;  /* 0x000000b050007810 */ /* 0x000fc40007ffe0ff */
[C---:B------:R-:W-:Y:S02]  /*04c0*/  IADD3 R78, R80.reuse, 0x10, RZ ;  /* 0x00000010504e7810 */ /* 0x040fe40007ffe0ff */
[----:B------:R-:W-:Y:S02]  /*04d0*/  IADD3 R77, R80, 0x20, RZ ;  /* 0x00000020504d7810 */ /* 0x000fe40007ffe0ff */
[----:B------:R-:W-:Y:S02]  /*04e0*/  SHF.R.S32.HI R2, RZ, 0x1f, R0 ;  /* 0x0000001fff027819 */ /* 0x000fe40000011400 */
[----:B------:R-:W-:Y:S02]  /*04f0*/  ISETP.LT.U32.AND P2, PT, R0, UR10, PT ;  /* 0x0000000a00007c0c */ /* 0x000fe4000bf41070 */
[----:B------:R-:W-:Y:S02]  /*0500*/  SHF.R.S32.HI R5, RZ, 0x1f, R78 ;  /* 0x0000001fff057819 */ /* 0x000fe4000001144e */
[----:B------:R-:W-:-:S02]  /*0510*/  @P3 LOP3.LUT R83, R83, 0x200, RZ, 0xfc, !PT ;  /* 0x0000020053533812 */ /* 0x000fc400078efcff */
[----:B------:R-:W-:Y:S02]  /*0520*/  ISETP.LT.U32.AND P3, PT, R78, UR10, PT ;  /* 0x0000000a4e007c0c */ /* 0x000fe4000bf61070 */
[----:B------:R-:W-:Y:S02]  /*0530*/  SHF.R.S32.HI R7, RZ, 0x1f, R77 ;  /* 0x0000001fff077819 */ /* 0x000fe4000001144d */
[----:B------:R-:W-:Y:S01]  /*0540*/  ISETP.LT.U32.AND P5, PT, R77, UR10, PT ;  /* 0x0000000a4d007c0c */ /* 0x000fe2000bfa1070 */
[----:B------:R-:W-:Y:S01]  /*0550*/  ULDC.U8 UR10, c[0x0][0x2a4] ;  /* 0x0000a900000a7ab9 */ /* 0x000fe20000000000 */
[----:B------:R-:W-:Y:S02]  /*0560*/  ISETP.LT.AND.EX P2, PT, R2, UR11, !P4, P2 ;  /* 0x0000000b02007c0c */ /* 0x000fe4000e741320 */
[----:B------:R-:W-:Y:S02]  /*0570*/  ISETP.LT.AND.EX P3, PT, R5, UR11, !P4, P3 ;  /* 0x0000000b05007c0c */ /* 0x000fe4000e761330 */
[----:B------:R-:W-:-:S02]  /*0580*/  ISETP.LT.AND.EX P4, PT, R7, UR11, !P4, P5 ;  /* 0x0000000b07007c0c */ /* 0x000fc4000e781350 */
[C---:B--2---:R-:W-:Y:S02]  /*0590*/  LEA.HI R2, P5, R9.reuse, R8, RZ, 0x1 ;  /* 0x0000000809027211 */ /* 0x044fe400078b08ff */
[-C--:B------:R-:W-:Y:S02]  /*05a0*/  LEA R11, R9, R9.reuse, 0x1 ;  /* 0x00000009090b7211 */ /* 0x080fe400078e08ff */
[----:B------:R-:W-:Y:S01]  /*05b0*/  IADD3.X R13, RZ, R9, RZ, P5, !PT ;  /* 0x00000009ff0d7210 */ /* 0x000fe20002ffe4ff */
[----:B------:R-:W-:Y:S01]  /*05c0*/  IMAD.WIDE.U32 R8, R8, 0x3, RZ ;  /* 0x0000000308087825 */ /* 0x000fe200078e00ff */
[----:B------:R-:W-:Y:S02]  /*05d0*/  SHF.R.S32.HI R0, RZ, 0x1f, R81 ;  /* 0x0000001fff007819 */ /* 0x000fe40000011451 */
[----:B------:R-:W-:Y:S02]  /*05e0*/  SHF.R.S64 R2, R2, 0x1, R13 ;  /* 0x0000000102027819 */ /* 0x000fe4000000100d */
[----:B------:R-:W-:-:S02]  /*05f0*/  IADD3 R11, R9, R11, RZ ;  /* 0x0000000b090b7210 */ /* 0x000fc40007ffe0ff */
[----:B------:R-:W-:Y:S02]  /*0600*/  LEA.HI R0, R0, R81, RZ, 0x5 ;  /* 0x0000005100007211 */ /* 0x000fe400078f28ff */
[----:B------:R-:W-:Y:S02]  /*0610*/  LEA.HI R4, P5, R11, R8, RZ, 0x1 ;  /* 0x000000080b047211 */ /* 0x000fe400078b08ff */
[----:B------:R-:W-:Y:S02]  /*0620*/  SHF.R.S32.HI R0, RZ, 0x5, R0 ;  /* 0x00000005ff007819 */ /* 0x000fe40000011400 */
[----:B------:R-:W-:Y:S02]  /*0630*/  IADD3.X R11, RZ, R11, RZ, P5, !PT ;  /* 0x0000000bff0b7210 */ /* 0x000fe40002ffe4ff */
[----:B----4-:R-:W-:Y:S02]  /*0640*/  LOP3.LUT R76, R65, 0x3, RZ, 0xc0, !PT ;  /* 0x00000003414c7812 */ /* 0x010fe400078ec0ff */
[----:B------:R-:W-:-:S02]  /*0650*/  SHF.R.S64 R4, R4, 0x1, R11 ;  /* 0x0000000104047819 */ /* 0x000fc4000000100b */
[----:B------:R-:W-:Y:S02]  /*0660*/  IADD3 R75, R80, 0xf0, RZ ;  /* 0x000000f0504b7810 */ /* 0x000fe40007ffe0ff */
[----:B------:R-:W-:Y:S02]  /*0670*/  SHF.R.S32.HI R13, RZ, 0x1, R13 ;  /* 0x00000001ff0d7819 */ /* 0x000fe4000001140d */
[----:B------:R-:W-:Y:S02]  /*0680*/  SHF.R.S32.HI R11, RZ, 0x1, R11 ;  /* 0x00000001ff0b7819 */ /* 0x000fe4000001140b */
[----:B------:R-:W-:Y:S02]  /*0690*/  SHF.L.U32 R82, R82, 0x1, RZ ;  /* 0x0000000152527819 */ /* 0x000fe400000006ff */
[----:B------:R-:W-:Y:S02]  /*06a0*/  LEA R0, R0, UR5, 0x3 ;  /* 0x0000000500007c11 */ /* 0x000fe4000f8e18ff */
[----:B------:R-:W-:-:S02]  /*06b0*/  IADD3 R74, -R76, R65, RZ ;  /* 0x000000414c4a7210 */ /* 0x000fc40007ffe1ff */
[----:B------:R-:W-:Y:S02]  /*06c0*/  SHF.R.S32.HI R9, RZ, 0x1f, R75 ;  /* 0x0000001fff097819 */ /* 0x000fe4000001144b */
[----:B------:R-:W-:Y:S02]  /*06d0*/  SHF.L.U64.HI R6, R2, 0x2, R13 ;  /* 0x0000000202067819 */ /* 0x000fe4000001020d */
[----:B-1----:R-:W-:-:S07]  /*06e0*/  SHF.L.U64.HI R8, R4, 0x2, R11 ;  /* 0x0000000204087819 */ /* 0x002fce000001020b */
.L_x_2592:
[----:B0-----:R-:W0:Y:S01]  /*06f0*/  LDC R16, c[0x0][0x2a0] ;  /* 0x0000a800ff107b82 */ /* 0x001e220000000800 */
[----:B------:R-:W-:Y:S01]  /*0700*/  LOP3.LUT P6, RZ, R83, 0x200, RZ, 0xc0, !PT ;  /* 0x0000020053ff7812 */ /* 0x000fe200078cc0ff */
[----:B------:R-:W-:Y:S01]  /*0710*/  ULDC.64 UR12, c[0x0][0x298] ;  /* 0x0000a600000c7ab9 */ /* 0x000fe20000000a00 */
[----:B------:R-:W-:Y:S02]  /*0720*/  P2R R108, PR, RZ, 0x4 ;  /* 0x00000004ff6c7803 */ /* 0x000fe40000000000 */
[C---:B-1----:R-:W-:Y:S02]  /*0730*/  IADD3 R19, R80.reuse, 0xc0, RZ ;  /* 0x000000c050137810 */ /* 0x042fe40007ffe0ff */
[----:B------:R-:W-:Y:S01]  /*0740*/  P2R R107, PR, RZ, 0x2 ;  /* 0x00000002ff6b7803 */ /* 0x000fe20000000000 */
[----:B------:R-:W1:Y:S01]  /*0750*/  @P3 LDC.64 R24, c[0x0][0x230] ;  /* 0x00008c00ff183b82 */ /* 0x000e620000000a00 */
[----:B------:R-:W-:Y:S02]  /*0760*/  IADD3 R21, R80, 0xd0, RZ ;  /* 0x000000d050157810 */ /* 0x000fe40007ffe0ff */
[----:B------:R-:W-:-:S05]  /*0770*/  P2R R106, PR, RZ, 0x1 ;  /* 0x00000001ff6a7803 */ /* 0x000fca0000000000 */
[----:B--2---:R-:W2:Y:S01]  /*0780*/  @P6 LDC.64 R60, c[0x0][0x230] ;  /* 0x00008c00ff3c6b82 */ /* 0x004ea20000000a00 */
        /* <DEDUP_REMOVED lines=13> */
[----:B------:R-:W-:Y:S01]  /*0860*/  IMAD.HI.U32 R11, R11, R13, R10 ;  /* 0x0000000d0b0b7227 */ /* 0x000fe200078e000a */
[----:B------:R-:W-:-:S05]  /*0870*/  LOP3.LUT R10, R73, R16, RZ, 0x3c, !PT ;  /* 0x00000010490a7212 */ /* 0x000fca00078e3cff */
[----:B------:R-:W-:-:S05]  /*0880*/  IMAD.HI.U32 R11, R11, R14, RZ ;  /* 0x0000000e0b0b7227 */ /* 0x000fca00078e00ff */
[----:B------:R-:W-:-:S05]  /*0890*/  IADD3 R12, -R11, RZ, RZ ;  /* 0x000000ff0b0c7210 */ /* 0x000fca0007ffe1ff */
[----:B------:R-:W-:Y:S01]  /*08a0*/  IMAD R12, R15, R12, R14 ;  /* 0x0000000c0f0c7224 */ /* 0x000fe200078e020e */
[----:B------:R-:W-:-:S04]  /*08b0*/  P2R R14, PR, RZ, 0x8 ;  /* 0x00000008ff0e7803 */ /* 0x000fc80000000000 */
        /* <DEDUP_REMOVED lines=42> */
[----:B------:R-:W-:-:S13]  /*0b60*/  LOP3.LUT P6, RZ, R83, 0x40, RZ, 0xc0, !PT ;  /* 0x0000004053ff7812 */ /* 0x000fda00078cc0ff */
[----:B------:R-:W2:Y:S01]  /*0b70*/  @P6 LDC.64 R30, c[0x0][0x230] ;  /* 0x00008c00ff1e6b82 */ /* 0x000ea20000000a00 */
[----:B-1----:R-:W-:-:S04]  /*0b80*/  @P3 IMAD R10, R5, R12, RZ ;  /* 0x0000000c050a3224 */ /* 0x002fc800078e02ff */
[----:B------:R-:W-:Y:S01]  /*0b90*/  @P3 IMAD R13, R78, R13, R10 ;  /* 0x0000000d4e0d3224 */ /* 0x000fe200078e020a */
[----:B------:R-:W-:-:S05]  /*0ba0*/  @P3 MOV R10, R120 ;  /* 0x00000078000a3202 */ /* 0x000fca0000000f00 */
[----:B------:R-:W-:-:S05]  /*0bb0*/  @P3 IMAD.WIDE.U32 R10, R78, R12, R10 ;  /* 0x0000000c4e0a3225 */ /* 0x000fca00078e000a */
[----:B------:R-:W-:Y:S02]  /*0bc0*/  @P3 IADD3 R11, R11, R13, RZ ;  /* 0x0000000d0b0b3210 */ /* 0x000fe40007ffe0ff */
[----:B------:R-:W1:Y:S01]  /*0bd0*/  @P3 LDC.64 R12, c[0x0][0x228] ;  /* 0x00008a00ff0c3b82 */ /* 0x000e620000000a00 */
[C---:B------:R-:W-:Y:S02]  /*0be0*/  @P3 SHF.L.U32 R63, R10.reuse, 0x2, RZ ;  /* 0x000000020a3f3819 */ /* 0x040fe400000006ff */
[----:B------:R-:W-:Y:S02]  /*0bf0*/  @P3 SHF.L.U64.HI R10, R10, 0x2, R11 ;  /* 0x000000020a0a3819 */ /* 0x000fe4000001020b */
[----:B------:R-:W-:Y:S02]  /*0c00*/  @P3 IADD3 R24, P5, R63, R24, RZ ;  /* 0x000000183f183210 */ /* 0x000fe40007fbe0ff */
[----:B------:R-:W-:Y:S02]  /*0c10*/  @P4 MOV R11, R123 ;  /* 0x0000007b000b4202 */ /* 0x000fe40000000f00 */
[----:B------:R-:W-:-:S02]  /*0c20*/  @P3 IADD3.X R25, R10, R25, RZ, P5, !PT ;  /* 0x000000190a193210 */ /* 0x000fc40002ffe4ff */
[----:B-1----:R-:W-:-:S04]  /*0c30*/  @P3 IADD3 R62, P5, R63, R12, RZ ;  /* 0x0000000c3f3e3210 */ /* 0x002fc80007fbe0ff */
[----:B------:R-:W-:Y:S02]  /*0c40*/  @P3 IADD3.X R63, R10, R13, RZ, P5, !PT ;  /* 0x0000000d0a3f3210 */ /* 0x000fe40002ffe4ff */
[----:B------:R-:W1:Y:S01]  /*0c50*/  @P4 LDC.64 R12, c[0x0][0x288] ;  /* 0x0000a200ff0c4b82 */ /* 0x000e620000000a00 */
[----:B------:R-:W-:-:S13]  /*0c60*/  LOP3.LUT P3, RZ, R83, 0x80, RZ, 0xc0, !PT ;  /* 0x0000008053ff7812 */ /* 0x000fda000786c0ff */
[----:B------:R-:W3:Y:S01]  /*0c70*/  @P3 LDC.64 R86, c[0x0][0x230] ;  /* 0x00008c00ff563b82 */ /* 0x000ee20000000a00 */
        /* <DEDUP_REMOVED lines=8> */
[----:B0-----:R-:W-:Y:S02]  /*0d00*/  @P4 IADD3 R26, P5, R29, R26, RZ ;  /* 0x0000001a1d1a4210 */ /* 0x001fe40007fbe0ff */
[----:B------:R-:W-:Y:S02]  /*0d10*/  SHF.R.S32.HI R11, RZ, 0x1f, R15 ;  /* 0x0000001fff0b7819 */ /* 0x000fe4000001140f */
[----:B------:R-:W-:-:S02]  /*0d20*/  @P4 IADD3.X R27, R10, R27, RZ, P5, !PT ;  /* 0x0000001b0a1b4210 */ /* 0x000fc40002ffe4ff */
[----:B-1----:R-:W-:-:S04]  /*0d30*/  @P4 IADD3 R28, P5, R29, R12, RZ ;  /* 0x0000000c1d1c4210 */ /* 0x002fc80007fbe0ff */
        /* <DEDUP_REMOVED lines=19> */
[----:B------:R-:W1:Y:S01]  /*0e70*/  @P3 LDC.64 R32, c[0x0][0x230] ;  /* 0x00008c00ff203b82 */ /* 0x000e620000000a00 */
        /* <DEDUP_REMOVED lines=69> */
[----:B------:R-:W1:Y:S08]  /*12d0*/  @P3 LDC.64 R102, c[0x0][0x230] ;  /* 0x00008c00ff663b82 */ /* 0x000e700000000a00 */
        /* <DEDUP_REMOVED lines=27> */
[----:B------:R-:W-:Y:S02]  /*1490*/  @P1 IADD3 R104, P5, R71, R104, RZ ;  /* 0x0000006847681210 */ /* 0x000fe40007fbe0ff */
        /* <DEDUP_REMOVED lines=9> */
[----:B------:R-:W-:Y:S02]  /*1530*/  @P2 IMAD.WIDE.U32 R10, R15, R12, R10 ;  /* 0x0000000c0f0a2225 */ /* 0x000fe400078e000a */
[----:B------:R-:W0:Y:S03]  /*1540*/  LDC R15, c[0x0][0x2ac] ;  /* 0x0000ab00ff0f7b82 */ /* 0x000e260000000800 */
[----:B------:R-:W-:Y:S02]  /*1550*/  @P2 IADD3 R11, R11, R13, RZ ;  /* 0x0000000d0b0b2210 */ /* 0x000fe40007ffe0ff */
[C---:B------:R-:W-:Y:S02]  /*1560*/  @P2 SHF.L.U32 R99, R10.reuse, 0x2, RZ ;  /* 0x000000020a632819 */ /* 0x040fe400000006ff */
[----:B------:R-:W-:Y:S01]  /*1570*/  @P2 SHF.L.U64.HI R10, R10, 0x2, R11 ;  /* 0x000000020a0a2819 */ /* 0x000fe2000001020b */
[----:B------:R-:W3:Y:S01]  /*1580*/  @P2 LDC.64 R12, c[0x0][0x228] ;  /* 0x00008a00ff0c2b82 */ /* 0x000ee20000000a00 */
[----:B------:R-:W-:-:S04]  /*1590*/  @P2 IADD3 R68, P5, R99, R68, RZ ;  /* 0x0000004463442210 */ /* 0x000fc80007fbe0ff */
[----:B------:R-:W-:Y:S02]  /*15a0*/  @P2 IADD3.X R69, R10, R69, RZ, P5, !PT ;  /* 0x000000450a452210 */ /* 0x000fe40002ffe4ff */
[----:B---3--:R-:W-:-:S04]  /*15b0*/  @P2 IADD3 R98, P5, R99, R12, RZ ;  /* 0x0000000c63622210 */ /* 0x008fc80007fbe0ff */
[----:B------:R-:W-:Y:S01]  /*15c0*/  @P2 IADD3.X R99, R10, R13, RZ, P5, !PT ;  /* 0x0000000d0a632210 */ /* 0x000fe20002ffe4ff */
[----:B------:R-:W-:Y:S01]  /*15d0*/  IMAD.WIDE.U32 R10, R81, -0x77777777, RZ ;  /* 0x88888889510a7825 */ /* 0x000fe200078e00ff */
[----:B------:R-:W-:-:S04]  /*15e0*/  SHF.R.S32.HI R13, RZ, 0x1f, R19 ;  /* 0x0000001fff0d7819 */ /* 0x000fc80000011413 */
        /* <DEDUP_REMOVED lines=8> */
[----:B------:R-:W3:Y:S01]  /*1670*/  @P2 LDC.64 R50, c[0x0][0x230] ;  /* 0x00008c00ff322b82 */ /* 0x000ee20000000a00 */
        /* <DEDUP_REMOVED lines=9> */
[----:B---3--:R-:W-:-:S04]  /*1710*/  @P2 IADD3 R50, P5, R17, R50, RZ ;  /* 0x0000003211322210 */ /* 0x008fc80007fbe0ff */
[----:B------:R-:W-:Y:S02]  /*1720*/  @P2 IADD3.X R51, R10, R51, RZ, P5, !PT ;  /* 0x000000330a332210 */ /* 0x000fe40002ffe4ff */
[----:B0-----:R-:W-:-:S04]  /*1730*/  @P2 IADD3 R16, P5, R17, R12, RZ ;  /* 0x0000000c11102210 */ /* 0x001fc80007fbe0ff */
[----:B------:R-:W-:Y:S02]  /*1740*/  @P2 IADD3.X R17, R10, R13, RZ, P5, !PT ;  /* 0x0000000d0a112210 */ /* 0x000fe40002ffe4ff */
[----:B------:R-:W-:Y:S02]  /*1750*/  IADD3 R10, R15, 0xd0, RZ ;  /* 0x000000d00f0a7810 */ /* 0x000fe40007ffe0ff */
[----:B------:R-:W-:Y:S02]  /*1760*/  SHF.R.S32.HI R13, RZ, 0x1f, R21 ;  /* 0x0000001fff0d7819 */ /* 0x000fe40000011415 */
        /* <DEDUP_REMOVED lines=21> */
[C---:B------:R-:W-:Y:S02]  /*18c0*/  IADD3 R10, R15.reuse, 0xe0, RZ ;  /* 0x000000e00f0a7810 */ /* 0x040fe40007ffe0ff */
[----:B------:R-:W-:Y:S02]  /*18d0*/  IADD3 R15, R15, 0xf0, RZ ;  /* 0x000000f00f0f7810 */ /* 0x000fe40007ffe0ff */
[----:B------:R-:W-:Y:S02]  /*18e0*/  SHF.R.S32.HI R11, RZ, 0x1f, R10 ;  /* 0x0000001fff0b7819 */ /* 0x000fe4000001140a */
[----:B------:R-:W-:-:S04]  /*18f0*/  ISETP.GE.U32.AND P5, PT, R10, UR12, PT ;  /* 0x0000000c0a007c0c */ /* 0x000fc8000bfa6070 */
[----:B------:R-:W-:-:S04]  /*1900*/  ISETP.GE.AND.EX P5, PT, R11, UR13, PT, P5 ;  /* 0x0000000d0b007c0c */ /* 0x000fc8000bfa6350 */
[----:B------:R-:W-:-:S13]  /*1910*/  ISETP.LT.U32.AND P5, PT, R81, 0x1e0, !P5 ;  /* 0x000001e05100780c */ /* 0x000fda0006fa1070 */
[----:B------:R-:W0:Y:S08]  /*1920*/  @P5 LDC.64 R10, c[0x0][0x288] ;  /* 0x0000a200ff0a5b82 */ /* 0x000e300000000a00 */
[----:B------:R-:W3:Y:S08]  /*1930*/  @P5 LDC.64 R56, c[0x0][0x230] ;  /* 0x00008c00ff385b82 */ /* 0x000ef00000000a00 */
[----:B------:R-:W4:Y:S01]  /*1940*/  @P5 LDC.64 R54, c[0x0][0x228] ;  /* 0x00008a00ff365b82 */ /* 0x000f220000000a00 */
[----:B0-----:R-:W-:Y:S01]  /*1950*/  @P5 IMAD R12, R13, R10, RZ ;  /* 0x0000000a0d0c5224 */ /* 0x001fe200078e02ff */
        /* <DEDUP_REMOVED lines=16> */
[----:B------:R-:W0:Y:S01]  /*1a60*/  @P6 LDC.64 R10, c[0x0][0x288] ;  /* 0x0000a200ff0a6b82 */ /* 0x000e220000000a00 */
[----:B------:R-:W-:-:S07]  /*1a70*/  @P6 MOV R13, R123 ;  /* 0x0000007b000d6202 */ /* 0x000fce0000000f00 */
[----:B------:R-:W3:Y:S08]  /*1a80*/  @P6 LDC.64 R20, c[0x0][0x230] ;  /* 0x00008c00ff146b82 */ /* 0x000ef00000000a00 */
[----:B------:R-:W4:Y:S01]  /*1a90*/  @P6 LDC.64 R22, c[0x0][0x228] ;  /* 0x00008a00ff166b82 */ /* 0x000f220000000a00 */
[----:B0-----:R-:W-:-:S04]  /*1aa0*/  @P6 IMAD R12, R9, R10, RZ ;  /* 0x0000000a090c6224 */ /* 0x001fc800078e02ff */
        /* <DEDUP_REMOVED lines=10> */
[----:B------:R-:W0:Y:S02]  /*1b50*/  @P3 LDC.64 R10, c[0x0][0x288] ;  /* 0x0000a200ff0a3b82 */ /* 0x000e240000000a00 */
[----:B------:R-:W-:Y:S01]  /*1b60*/  @P6 IADD3.X R23, R12, R23, RZ, P0, !PT ;  /* 0x000000170c176210 */ /* 0x000fe200007fe4ff */
        /* <DEDUP_REMOVED lines=10> */
[----:B--2---:R-:W-:Y:S02]  /*1c10*/  @P3 IADD3 R100, P0, R11, R100, RZ ;  /* 0x000000640b643210 */ /* 0x004fe40007f1e0ff */
[----:B------:R-:W0:Y:S02]  /*1c20*/  LDC.64 R10, c[0x0][0x248] ;  /* 0x00009200ff0a7b82 */ /* 0x000e240000000a00 */
[----:B------:R-:W-:Y:S02]  /*1c30*/  @P3 IADD3.X R101, R12, R101, RZ, P0, !PT ;  /* 0x000000650c653210 */ /* 0x000fe400007fe4ff */
[----:B------:R-:W-:Y:S01]  /*1c40*/  ISETP.NE.AND P3, PT, R14, RZ, PT ;  /* 0x000000ff0e00720c */ /* 0x000fe20003f65270 */
[----:B0-----:R-:W-:-:S06]  /*1c50*/  IMAD.WIDE R42, R73, 0x8, R10 ;  /* 0x00000008492a7825 */ /* 0x001fcc00078e020a */
[----:B------:R-:W2:Y:S01]  /*1c60*/  LDG.E.64 R42, desc[UR8][R42.64] ;  /* 0x000000082a2a7981 */ /* 0x000ea2000c1e1b00 */
[----:B------:R-:W-:Y:S02]  /*1c70*/  MOV R96, 0x3f800000 ;  /* 0x3f80000000607802 */ /* 0x000fe40000000f00 */
[----:B------:R-:W-:Y:S02]  /*1c80*/  CS2R R44, SRZ ;  /* 0x00000000002c7805 */ /* 0x000fe4000001ff00 */
[----:B------:R-:W-:Y:S02]  /*1c90*/  MOV R10, RZ ;  /* 0x000000ff000a7202 */ /* 0x000fe40000000f00 */
[----:B------:R-:W-:Y:S02]  /*1ca0*/  CS2R R46, SRZ ;  /* 0x00000000002e7805 */ /* 0x000fe4000001ff00 */
[----:B------:R-:W-:Y:S01]  /*1cb0*/  CS2R R12, SRZ ;  /* 0x00000000000c7805 */ /* 0x000fe2000001ff00 */
[----:B------:R-:W5:Y:S04]  /*1cc0*/  @P2 LDG.E.64 R44, desc[UR8][R50.64] ;  /* 0x00000008322c2981 */ /* 0x000f68000c1e1b00 */
[----:B------:R0:W5:Y:S04]  /*1cd0*/  @P1 LDG.E.64 R46, desc[UR8][R52.64] ;  /* 0x00000008342e1981 */ /* 0x000168000c1e1b00 */
[----:B------:R1:W5:Y:S01]  /*1ce0*/  @P1 LDG.E.64 R12, desc[UR8][R18.64] ;  /* 0x00000008120c1981 */ /* 0x000362000c1e1b00 */
[----:B------:R-:W-:-:S02]  /*1cf0*/  LOP3.LUT P1, RZ, R83, 0x40, RZ, 0xc0, !PT ;  /* 0x0000004053ff7812 */ /* 0x000fc4000782c0ff */
[----:B0-----:R-:W-:Y:S02]  /*1d00*/  CS2R R52, SRZ ;  /* 0x0000000000347805 */ /* 0x001fe4000001ff00 */
[----:B-1----:R-:W-:Y:S02]  /*1d10*/  CS2R R18, SRZ ;  /* 0x0000000000127805 */ /* 0x002fe4000001ff00 */
[----:B------:R-:W-:-:S06]  /*1d20*/  CS2R R48, SRZ ;  /* 0x0000000000307805 */ /* 0x000fcc000001ff00 */
[----:B------:R0:W5:Y:S02]  /*1d30*/  @P5 LDG.E.64 R48, desc[UR8][R56.64] ;  /* 0x0000000838305981 */ /* 0x000164000c1e1b00 */
[----:B0-----:R-:W-:-:S06]  /*1d40*/  CS2R R56, SRZ ;  /* 0x0000000000387805 */ /* 0x001fcc000001ff00 */
[----:B------:R0:W5:Y:S02]  /*1d50*/  @P4 LDG.E.64 R56, desc[UR8][R26.64] ;  /* 0x000000081a384981 */ /* 0x000164000c1e1b00 */
[----:B0-----:R-:W-:-:S06]  /*1d60*/  CS2R R26, SRZ ;  /* 0x00000000001a7805 */ /* 0x001fcc000001ff00 */
[----:B------:R0:W5:Y:S02]  /*1d70*/  @P1 LDG.E.64 R26, desc[UR8][R88.64] ;  /* 0x00000008581a1981 */ /* 0x000164000c1e1b00 */
[----:B0-----:R-:W-:Y:S01]  /*1d80*/  CS2R R88, SRZ ;  /* 0x0000000000587805 */ /* 0x001fe2000001ff00 */
[----:B--2---:R-:W-:-:S05]  /*1d90*/  FFMA.FTZ R11, -R42, R42, R43 ;  /* 0x0000002a2a0b7223 */ /* 0x004fca000001012b */
[----:B------:R-:W-:-:S13]  /*1da0*/  FSETP.GTU.FTZ.AND P0, PT, R11, RZ, PT ;  /* 0x000000ff0b00720b */ /* 0x000fda0003f1c000 */
[----:B------:R-:W0:Y:S02]  /*1db0*/  @P0 LDC R14, c[0x0][0x250] ;  /* 0x00009400ff0e0b82 */ /* 0x000e240000000800 */
[----:B0-----:R-:W-:Y:S01]  /*1dc0*/  @P0 FADD.FTZ R14, R11, R14 ;  /* 0x0000000e0b0e0221 */ /* 0x001fe20000010000 */
[----:B------:R-:W-:-:S03]  /*1dd0*/  MOV R11, RZ ;  /* 0x000000ff000b7202 */ /* 0x000fc60000000f00 */
[----:B------:R0:W1:Y:S01]  /*1de0*/  @P0 MUFU.RSQ R96, R14 ;  /* 0x0000000e00600308 */ /* 0x0000620000001400 */
[C---:B------:R-:W-:Y:S02]  /*1df0*/  LOP3.LUT P0, RZ, R83.reuse, 0x200, RZ, 0xc0, !PT ;  /* 0x0000020053ff7812 */ /* 0x040fe4000780c0ff */
[----:B------:R-:W5:Y:S01]  /*1e00*/  @P2 LDG.E.64 R10, desc[UR8][R16.64] ;  /* 0x00000008100a2981 */ /* 0x000f62000c1e1b00 */
[----:B0-----:R-:W-:Y:S02]  /*1e10*/  CS2R R14, SRZ ;  /* 0x00000000000e7805 */ /* 0x001fe4000001ff00 */
[----:B------:R-:W-:-:S08]  /*1e20*/  LOP3.LUT P2, RZ, R83, 0x80, RZ, 0xc0, !PT ;  /* 0x0000008053ff7812 */ /* 0x000fd0000784c0ff */
[----:B------:R-:W5:Y:S04]  /*1e30*/  @P0 LDG.E.64 R52, desc[UR8][R60.64] ;  /* 0x000000083c340981 */ /* 0x000f68000c1e1b00 */
[----:B------:R0:W5:Y:S04]  /*1e40*/  @P5 LDG.E.64 R14, desc[UR8][R54.64] ;  /* 0x00000008360e5981 */ /* 0x000168000c1e1b00 */
[----:B------:R-:W5:Y:S01]  /*1e50*/  @P0 LDG.E.64 R18, desc[UR8][R58.64] ;  /* 0x000000083a120981 */ /* 0x000f62000c1e1b00 */
[----:B0-----:R-:W-:Y:S02]  /*1e60*/  CS2R R54, SRZ ;  /* 0x0000000000367805 */ /* 0x001fe4000001ff00 */
[----:B------:R-:W-:-:S02]  /*1e70*/  LOP3.LUT P0, RZ, R83, 0x10, RZ, 0xc0, !PT ;  /* 0x0000001053ff7812 */ /* 0x000fc4000780c0ff */
[----:B------:R-:W-:Y:S02]  /*1e80*/  CS2R R60, SRZ ;  /* 0x00000000003c7805 */ /* 0x000fe4000001ff00 */
[----:B------:R0:W5:Y:S04]  /*1e90*/  @P3 LDG.E.64 R54, desc[UR8][R24.64] ;  /* 0x0000000818363981 */ /* 0x000168000c1e1b00 */
[----:B------:R2:W5:Y:S01]  /*1ea0*/  @P1 LDG.E.64 R60, desc[UR8][R30.64] ;  /* 0x000000081e3c1981 */ /* 0x000562000c1e1b00 */
[----:B0-----:R-:W-:Y:S02]  /*1eb0*/  CS2R R24, SRZ ;  /* 0x0000000000187805 */ /* 0x001fe4000001ff00 */
[----:B--2---:R-:W-:-:S04]  /*1ec0*/  CS2R R30, SRZ ;  /* 0x00000000001e7805 */ /* 0x004fc8000001ff00 */
[----:B------:R0:W5:Y:S01]  /*1ed0*/  @P2 LDG.E.64 R24, desc[UR8][R84.64] ;  /* 0x0000000854182981 */ /* 0x000162000c1e1b00 */
[----:B------:R-:W-:-:S03]  /*1ee0*/  CS2R R58, SRZ ;  /* 0x00000000003a7805 */ /* 0x000fc6000001ff00 */
[----:B------:R2:W5:Y:S01]  /*1ef0*/  @P0 LDG.E.64 R30, desc[UR8][R90.64] ;  /* 0x000000085a1e0981 */ /* 0x000562000c1e1b00 */
[----:B------:R-:W-:-:S03]  /*1f00*/  ISETP.NE.AND P1, PT, R107, RZ, PT ;  /* 0x000000ff6b00720c */ /* 0x000fc60003f25270 */
[----:B------:R-:W5:Y:S01]  /*1f10*/  @P2 LDG.E.64 R58, desc[UR8][R86.64] ;  /* 0x00000008563a2981 */ /* 0x000f62000c1e1b00 */
[----:B0-----:R-:W-:-:S06]  /*1f20*/  CS2R R84, SRZ ;  /* 0x0000000000547805 */ /* 0x001fcc000001ff00 */
[----:B------:R-:W5:Y:S01]  /*1f30*/  @P0 LDG.E.64 R84, desc[UR8][R92.64] ;  /* 0x000000085c540981 */ /* 0x000f62000c1e1b00 */
[----:B------:R-:W-:Y:S02]  /*1f40*/  ISETP.NE.AND P0, PT, R106, RZ, PT ;  /* 0x000000ff6a00720c */ /* 0x000fe40003f05270 */
[----:B------:R-:W-:Y:S02]  /*1f50*/  ISETP.NE.AND P2, PT, R108, RZ, PT ;  /* 0x000000ff6c00720c */ /* 0x000fe40003f45270 */
[----:B--2---:R-:W-:-:S06]  /*1f60*/  CS2R R90, SRZ ;  /* 0x00000000005a7805 */ /* 0x004fcc000001ff00 */
        /* <DEDUP_REMOVED lines=38> */
[----:B------:R-:W-:Y:S01]  /*21d0*/  ISETP.NE.AND P5, PT, RZ, UR10, PT ;  /* 0x0000000aff007c0c */ /* 0x000fe2000bfa5270 */
[----:B------:R-:W0:Y:S01]  /*21e0*/  LDC.64 R100, c[0x0][0x238] ;  /* 0x00008e00ff647b82 */ /* 0x000e220000000a00 */
[----:B------:R-:W-:-:S04]  /*21f0*/  IADD3 R97, R82, R97, RZ ;  /* 0x0000006152617210 */ /* 0x000fc80007ffe0ff */
[----:B------:R-:W-:-:S07]  /*2200*/  SHF.R.S32.HI R68, RZ, 0x1f, R97 ;  /* 0x0000001fff447819 */ /* 0x000fce0000011461 */
[----:B------:R-:W1:Y:S02]  /*2210*/  @P5 LDC.64 R98, c[0x0][0x240] ;  /* 0x00009000ff625b82 */ /* 0x000e640000000a00 */
[----:B-1----:R-:W-:-:S04]  /*2220*/  @P5 LEA R98, P6, R97, R98, 0x1 ;  /* 0x0000006261625211 */ /* 0x002fc800078c08ff */
[----:B------:R-:W-:-:S05]  /*2230*/  @P5 LEA.HI.X R99, R97, R99, R68, 0x1, P6 ;  /* 0x0000006361635211 */ /* 0x000fca00030f0c44 */
[----:B------:R-:W2:Y:S01]  /*2240*/  @P5 LDG.E.U16 R68, desc[UR8][R98.64] ;  /* 0x0000000862445981 */ /* 0x000ea2000c1e1500 */
[----:B0-----:R-:W-:-:S03]  /*2250*/  IMAD.WIDE R100, R97, 0x2, R100 ;  /* 0x0000000261647825 */ /* 0x001fc600078e0264 */
[----:B------:R-:W3:Y:S04]  /*2260*/  @P5 LDG.E.U16 R43, desc[UR8][R98.64+0x2] ;  /* 0x00000208622b5981 */ /* 0x000ee8000c1e1500 */
[----:B------:R-:W4:Y:S01]  /*2270*/  LDG.E.U16 R71, desc[UR8][R100.64] ;  /* 0x0000000864477981 */ /* 0x000f22000c1e1500 */
[----:B--2---:R-:W-:-:S03]  /*2280*/  @P5 SHF.L.U32 R70, R68, 0x10, RZ ;  /* 0x0000001044465819 */ /* 0x004fc600000006ff */
[----:B------:R-:W2:Y:S01]  /*2290*/  LDG.E.U16 R68, desc[UR8][R100.64+0x2] ;  /* 0x0000020864447981 */ /* 0x000ea2000c1e1500 */
[----:B---3--:R-:W-:Y:S02]  /*22a0*/  @P5 SHF.L.U32 R69, R43, 0x10, RZ ;  /* 0x000000102b455819 */ /* 0x008fe400000006ff */
[----:B----4-:R-:W-:Y:S02]  /*22b0*/  SHF.L.U32 R71, R71, 0x10, RZ ;  /* 0x0000001047477819 */ /* 0x010fe400000006ff */
[----:B--2---:R-:W-:-:S07]  /*22c0*/  SHF.L.U32 R68, R68, 0x10, RZ ;  /* 0x0000001044447819 */ /* 0x004fce00000006ff */
.L_x_2511:
[----:B------:R-:W-:Y:S05]  /*22d0*/  BSYNC B0 ;  /* 0x0000000000007941 */ /* 0x000fea0003800000 */
.L_x_2510:
        /* <DEDUP_REMOVED lines=31> */
.L_x_2512:
        /* <DEDUP_REMOVED lines=26> */
.L_x_2513:
        /* <DEDUP_REMOVED lines=31> */
.L_x_2514:
        /* <DEDUP_REMOVED lines=8> */
[----:B------:R-:W-:Y:S01]  /*28e0*/  MOV R54, R40 ;  /* 0x0000002800367202 */ /* 0x000fe20000000f00 */
[----:B------:R-:W-:Y:S01]  /*28f0*/  FMUL.FTZ R57, R55, R68 ;  /* 0x0000004437397220 */ /* 0x000fe20000410000 */
        /* <DEDUP_REMOVED lines=21> */
.L_x_2515:
        /* <DEDUP_REMOVED lines=31> */
.L_x_2516:
[----:B------:R-:W-:Y:S01]  /*2c40*/  FFMA.FTZ R112, R94, R58, R57 ;  /* 0x0000003a5e707223 */ /* 0x000fe20000010039 */
[----:B------:R-:W-:Y:S01]  /*2c50*/  FMUL.FTZ R110, R52, R71 ;  /* 0x00000047346e7220 */ /* 0x000fe20000410000 */
[----:B------:R-:W-:Y:S01]  /*2c60*/  FADD.FTZ R109, R58, R109 ;  /* 0x0000006d3a6d7221 */ /* 0x000fe20000010000 */
[C---:B------:R-:W-:Y:S01]  /*2c70*/  FADD.FTZ R115, -R42.reuse, R60 ;  /* 0x0000003c2a737221 */ /* 0x040fe20000010100 */
[C---:B------:R-:W-:Y:S01]  /*2c80*/  FADD.FTZ R116, -R42.reuse, R61 ;  /* 0x0000003d2a747221 */ /* 0x040fe20000010100 */
[----:B------:R-:W-:Y:S01]  /*2c90*/  FFMA.FTZ R57, R103, R110, R112 ;  /* 0x0000006e67397223 */ /* 0x000fe20000010070 */
[C---:B------:R-:W-:Y:S01]  /*2ca0*/  FADD.FTZ R112, -R42.reuse, R85 ;  /* 0x000000552a707221 */ /* 0x040fe20000010100 */
[C---:B------:R-:W-:Y:S01]  /*2cb0*/  FADD.FTZ R85, -R42.reuse, R93 ;  /* 0x0000005d2a557221 */ /* 0x040fe20000010100 */
[----:B------:R-:W-:Y:S01]  /*2cc0*/  FADD.FTZ R58, R109, R110 ;  /* 0x0000006e6d3a7221 */ /* 0x000fe20000010000 */
[----:B------:R-:W-:Y:S01]  /*2cd0*/  FMUL.FTZ R93, R43, R68 ;  /* 0x000000442b5d7220 */ /* 0x000fe20000410000 */
        /* <DEDUP_REMOVED lines=43> */
.L_x_2517:
[----:B------:R-:W-:Y:S01]  /*2f90*/  FMUL.FTZ R46, R42, R71 ;  /* 0x000000472a2e7220 */ /* 0x000fe20000410000 */
[----:B------:R-:W-:Y:S01]  /*2fa0*/  FMUL.FTZ R60, R93, R68 ;  /* 0x000000445d3c7220 */ /* 0x000fe20000410000 */
[----:B------:R-:W-:Y:S01]  /*2fb0*/  FFMA.FTZ R62, R99, R108, RZ ;  /* 0x0000006c633e7223 */ /* 0x000fe200000100ff */
[----:B------:R-:W-:Y:S01]  /*2fc0*/  FADD.FTZ R57, RZ, R108 ;  /* 0x0000006cff397221 */ /* 0x000fe20000010000 */
        /* <DEDUP_REMOVED lines=31> */
.L_x_2518:
[----:B------:R-:W-:Y:S01]  /*31c0*/  FMUL.FTZ R86, R48, R71 ;  /* 0x0000004730567220 */ /* 0x000fe20000410000 */
[----:B------:R-:W-:Y:S01]  /*31d0*/  FFMA.FTZ R107, R98, R105, R62 ;  /* 0x00000069626b7223 */ /* 0x000fe2000001003e */
[----:B------:R-:W-:Y:S01]  /*31e0*/  FMUL.FTZ R62, R44, R68 ;  /* 0x000000442c3e7220 */ /* 0x000fe20000410000 */
[----:B------:R-:W-:Y:S01]  /*31f0*/  FADD.FTZ R84, R84, R105 ;  /* 0x0000006954547221 */ /* 0x000fe20000010000 */
[----:B------:R-:W-:Y:S01]  /*3200*/  FFMA.FTZ R58, R113, R86, R58 ;  /* 0x00000056713a7223 */ /* 0x000fe2000001003a */
[----:B------:R-:W-:Y:S01]  /*3210*/  FADD.FTZ R86, R60, R86 ;  /* 0x000000563c567221 */ /* 0x000fe20000010000 */
[----:B------:R-:W-:Y:S01]  /*3220*/  FADD.FTZ R105, R57, R56 ;  /* 0x0000003839697221 */ /* 0x000fe20000010000 */
[----:B------:R-:W-:Y:S01]  /*3230*/  FFMA.FTZ R46, R101, R56, R46 ;  /* 0x00000038652e7223 */ /* 0x000fe2000001002e */
        /* <DEDUP_REMOVED lines=25> */
.L_x_2519:
        /* <DEDUP_REMOVED lines=33> */
.L_x_2520:
[----:B------:R-:W-:Y:S01]  /*35e0*/  FMUL.FTZ R84, R46, R71 ;  /* 0x000000472e547220 */ /* 0x000fe20000410000 */
[----:B------:R-:W-:Y:S01]  /*35f0*/  FFMA.FTZ R87, R94, R53, R107 ;  /* 0x000000355e577223 */ /* 0x000fe2000001006b */
[----:B------:R-:W-:Y:S01]  /*3600*/  FADD.FTZ R58, R58, R53 ;  /* 0x000000353a3a7221 */ /* 0x000fe20000010000 */
[----:B------:R-:W-:Y:S01]  /*3610*/  FADD.FTZ R105, R105, R52 ;  /* 0x0000003469697221 */ /* 0x000fe20000010000 */
[----:B------:R-:W-:Y:S01]  /*3620*/  FADD.FTZ R107, R62, R84 ;  /* 0x000000543e6b7221 */ /* 0x000fe20000010000 */
[----:B------:R-:W-:Y:S01]  /*3630*/  FFMA.FTZ R53, R109, R84, R60 ;  /* 0x000000546d357223 */ /* 0x000fe2000001003c */
        /* <DEDUP_REMOVED lines=27> */
.L_x_2521:
        /* <DEDUP_REMOVED lines=27> */
[----:B-1----:R-:W-:-:S04]  /*39a0*/  FADD.FTZ R90, -R89, 1 ;  /* 0x3f800000595a7421 */ /* 0x002fc80000010100 */
[----:B------:R-:W-:Y:S01]  /*39b0*/  FFMA.FTZ R43, R43, R90, 1 ;  /* 0x3f8000002b2b7423 */ /* 0x000fe2000001005a */
[----:B------:R-:W-:Y:S01]  /*39c0*/  FFMA.FTZ R90, R42, R91, 1 ;  /* 0x3f8000002a5a7423 */ /* 0x000fe2000001005b */
[----:B------:R-:W-:-:S04]  /*39d0*/  FMUL.FTZ R42, R36, R89 ;  /* 0x00000059242a7220 */ /* 0x000fc80000410000 */
[----:B------:R-:W-:Y:S01]  /*39e0*/  FMUL.FTZ R42, R42, R43 ;  /* 0x0000002b2a2a7220 */ /* 0x000fe20000410000 */
[----:B------:R-:W-:-:S07]  /*39f0*/  FMUL.FTZ R43, R61, R90 ;  /* 0x0000005a3d2b7220 */ /* 0x000fce0000410000 */
.L_x_2522:
        /* <DEDUP_REMOVED lines=33> */
.L_x_2523:
[----:B------:R-:W-:Y:S01]  /*3c10*/  FMUL.FTZ R85, R48, R71 ;  /* 0x0000004730557220 */ /* 0x000fe20000410000 */
[----:B------:R-:W-:Y:S01]  /*3c20*/  FFMA.FTZ R63, R114, R44, R87 ;  /* 0x0000002c723f7223 */ /* 0x000fe20000010057 */
[----:B------:R-:W-:Y:S01]  /*3c30*/  FADD.FTZ R54, R61, R44 ;  /* 0x0000002c3d367221 */ /* 0x000fe20000010000 */
        /* <DEDUP_REMOVED lines=30> */
.L_x_2524:
        /* <DEDUP_REMOVED lines=29> */
.L_x_2525:
        /* <DEDUP_REMOVED lines=29> */
.L_x_2526:
        /* <DEDUP_REMOVED lines=29> */
.L_x_2527:
[----:B------:R-:W-:Y:S01]  /*4390*/  FMUL.FTZ R47, R50, R71 ;  /* 0x00000047322f7220 */ /* 0x000fe20000410000 */
[----:B------:R-:W-:Y:S01]  /*43a0*/  ISETP.GT.AND P5, PT, R64, 0x1e, PT ;  /* 0x0000001e4000780c */ /* 0x000fe20003fa4270 */
[----:B------:R-:W-:Y:S01]  /*43b0*/  FFMA.FTZ R63, R112, R57, R63 ;  /* 0x00000039703f7223 */ /* 0x000fe2000001003f */
[----:B------:R-:W-:Y:S01]  /*43c0*/  FADD.FTZ R54, R54, R57 ;  /* 0x0000003936367221 */ /* 0x000fe20000010000 */
[----:B------:R-:W-:Y:S01]  /*43d0*/  FFMA.FTZ R119, R85, R47, R124 ;  /* 0x0000002f55777223 */ /* 0x000fe2000001007c */
[----:B------:R-:W-:Y:S01]  /*43e0*/  FADD.FTZ R124, R45, R47 ;  /* 0x0000002f2d7c7221 */ /* 0x000fe20000010000 */
[----:B------:R-:W-:Y:S01]  /*43f0*/  FMUL.FTZ R45, R51, R68 ;  /* 0x00000044332d7220 */ /* 0x000fe20000410000 */
[----:B------:R-:W-:Y:S01]  /*4400*/  FADD.FTZ R61, R61, R46 ;  /* 0x0000002e3d3d7221 */ /* 0x000fe20000010000 */
[----:B------:R-:W0:Y:S01]  /*4410*/  S2UR UR11, SR_CgaCtaId ;  /* 0x00000000000b79c3 */ /* 0x000e220000008800 */
[----:B------:R-:W-:Y:S01]  /*4420*/  FFMA.FTZ R63, R110, R55, R63 ;  /* 0x000000376e3f7223 */ /* 0x000fe2000001003f */
[----:B------:R-:W-:Y:S01]  /*4430*/  FFMA.FTZ R47, R84, R45, R119 ;  /* 0x0000002d542f7223 */ /* 0x000fe20000010077 */
[----:B------:R-:W-:Y:S01]  /*4440*/  FADD.FTZ R45, R45, R124 ;  /* 0x0000007c2d2d7221 */ /* 0x000fe20000010000 */
[----:B------:R-:W-:Y:S01]  /*4450*/  FFMA.FTZ R58, R109, R46, R58 ;  /* 0x0000002e6d3a7223 */ /* 0x000fe2000001003a */
[----:B------:R-:W-:Y:S01]  /*4460*/  FADD.FTZ R54, R54, R55 ;  /* 0x0000003736367221 */ /* 0x000fe20000010000 */
[----:B------:R-:W-:Y:S01]  /*4470*/  FADD.FTZ R61, R61, R52 ;  /* 0x000000343d3d7221 */ /* 0x000fe20000010000 */
[----:B------:R-:W1:Y:S01]  /*4480*/  SHFL.DOWN PT, R124, R47, 0x1, 0x1f ;  /* 0x08201f002f7c7f89 */ /* 0x000e6200000e0000 */
[----:B------:R-:W-:Y:S01]  /*4490*/  FFMA.FTZ R63, R108, R53, R63 ;  /* 0x000000356c3f7223 */ /* 0x000fe2000001003f */
[----:B------:R-:W-:Y:S01]  /*44a0*/  FFMA.FTZ R58, R107, R52, R58 ;  /* 0x000000346b3a7223 */ /* 0x000fe2000001003a */
[----:B------:R-:W-:Y:S01]  /*44b0*/  FADD.FTZ R54, R54, R53 ;  /* 0x0000003536367221 */ /* 0x000fe20000010000 */
[----:B------:R-:W2:Y:S01]  /*44c0*/  SHFL.DOWN PT, R119, R45, 0x1, 0x1f ;  /* 0x08201f002d777f89 */ /* 0x000ea200000e0000 */
        /* <DEDUP_REMOVED lines=13> */
[----:B------:R-:W-:Y:S01]  /*45a0*/  FADD.FTZ R61, R61, R60 ;  /* 0x0000003c3d3d7221 */ /* 0x000fe20000010000 */
[----:B------:R-:W-:Y:S01]  /*45b0*/  UIADD3 UR5, UR6, 0xa0, URZ ;  /* 0x000000a006057890 */ /* 0x000fe2000fffe03f */
[----:B------:R-:W-:Y:S01]  /*45c0*/  FFMA.FTZ R63, R88, R117, R63 ;  /* 0x00000075583f7223 */ /* 0x000fe2000001003f */
[----:B------:R-:W-:Y:S01]  /*45d0*/  FFMA.FTZ R58, R89, R60, R58 ;  /* 0x0000003c593a7223 */ /* 0x000fe2000001003a */
[----:B------:R-:W-:Y:S01]  /*45e0*/  FADD.FTZ R42, R42, R117 ;  /* 0x000000752a2a7221 */ /* 0x000fe20000010000 */
[----:B------:R-:W-:Y:S01]  /*45f0*/  FADD.FTZ R61, R61, R62 ;  /* 0x0000003e3d3d7221 */ /* 0x000fe20000010000 */
[----:B-1----:R-:W-:Y:S01]  /*4600*/  @!P5 FADD.FTZ R47, R47, R124 ;  /* 0x0000007c2f2fd221 */ /* 0x002fe20000010000 */
[----:B0-----:R-:W-:Y:S01]  /*4610*/  ULEA UR5, UR11, UR5, 0x18 ;  /* 0x000000050b057291 */ /* 0x001fe2000f8ec03f */
[----:B------:R-:W-:Y:S01]  /*4620*/  FFMA.FTZ R63, R86, R49, R63 ;  /* 0x00000031563f7223 */ /* 0x000fe2000001003f */
[----:B------:R-:W-:Y:S01]  /*4630*/  FFMA.FTZ R58, R87, R62, R58 ;  /* 0x0000003e573a7223 */ /* 0x000fe2000001003a */
[----:B--2---:R-:W-:Y:S01]  /*4640*/  @!P5 FADD.FTZ R45, R45, R119 ;  /* 0x000000772d2dd221 */ /* 0x004fe20000010000 */
[----:B------:R-:W0:Y:S01]  /*4650*/  SHFL.DOWN PT, R124, R47, 0x2, 0x1f ;  /* 0x08401f002f7c7f89 */ /* 0x000e2200000e0000 */
[----:B------:R-:W-:Y:S01]  /*4660*/  ISETP.GT.AND P5, PT, R64, 0x1d, PT ;  /* 0x0000001d4000780c */ /* 0x000fe20003fa4270 */
[----:B------:R-:W-:Y:S01]  /*4670*/  FADD.FTZ R42, R42, R49 ;  /* 0x000000312a2a7221 */ /* 0x000fe20000010000 */
[----:B------:R-:W-:Y:S01]  /*4680*/  FADD.FTZ R62, R61, R50 ;  /* 0x000000323d3e7221 */ /* 0x000fe20000010000 */
[----:B------:R-:W1:Y:S01]  /*4690*/  SHFL.DOWN PT, R119, R45, 0x2, 0x1f ;  /* 0x08401f002d777f89 */ /* 0x000e6200000e0000 */
[----:B------:R-:W-:Y:S01]  /*46a0*/  FFMA.FTZ R61, R84, R51, R63 ;  /* 0x00000033543d7223 */ /* 0x000fe2000001003f */
[----:B------:R-:W-:Y:S01]  /*46b0*/  FFMA.FTZ R60, R85, R50, R58 ;  /* 0x00000032553c7223 */ /* 0x000fe2000001003a */
[----:B------:R-:W-:Y:S01]  /*46c0*/  FADD.FTZ R63, R42, R51 ;  /* 0x000000332a3f7221 */ /* 0x000fe20000010000 */
[----:B------:R-:W-:Y:S01]  /*46d0*/  LEA R117, R81, UR5, 0x4 ;  /* 0x0000000551757c11 */ /* 0x000fe2000f8e20ff */
[----:B------:R-:W-:Y:S04]  /*46e0*/  BSSY B0, `(.L_x_2528) ;  /* 0x000003f000007945 */ /* 0x000fe80003800000 */
[----:B------:R-:W-:Y:S01]  /*46f0*/  STS.128 [R117], R60 ;  /* 0x0000003c75007388 */ /* 0x000fe20000000c00 */
        /* <DEDUP_REMOVED lines=28> */
[----:B------:R-:W-:Y:S01]  /*48c0*/  LDS.128 R56, [UR5+0x50] ;  /* 0x00005005ff387984 */ /* 0x000fe20008000c00 */
        /* <DEDUP_REMOVED lines=12> */
[----:B------:R-:W2:Y:S04]  /*4990*/  LDS.128 R44, [UR5+0x70] ;  /* 0x00007005ff2c7984 */ /* 0x000ea80008000c00 */
[----:B------:R-:W3:Y:S01]  /*49a0*/  LDS.64 R42, [UR5+0x80] ;  /* 0x00008005ff2a7984 */ /* 0x000ee20008000a00 */
[----:B0-----:R-:W-:Y:S01]  /*49b0*/  FADD.FTZ R119, R119, R48 ;  /* 0x0000003077777221 */ /* 0x001fe20000010000 */
[----:B------:R-:W-:-:S03]  /*49c0*/  FADD.FTZ R124, R124, R49 ;  /* 0x000000317c7c7221 */ /* 0x000fc60000010000 */
[----:B------:R-:W-:Y:S01]  /*49d0*/  FADD.FTZ R119, R119, R50 ;  /* 0x0000003277777221 */ /* 0x000fe20000010000 */
[----:B------:R-:W-:-:S03]  /*49e0*/  FADD.FTZ R124, R124, R51 ;  /* 0x000000337c7c7221 */ /* 0x000fc60000010000 */
[----:B------:R-:W-:Y:S01]  /*49f0*/  FADD.FTZ R119, R119, R56 ;  /* 0x0000003877777221 */ /* 0x000fe20000010000 */
        /* <DEDUP_REMOVED lines=12> */
[----:B------:R-:W-:-:S07]  /*4ac0*/  FADD.FTZ R43, R124, R43 ;  /* 0x0000002b7c2b7221 */ /* 0x000fce0000010000 */
.L_x_2529:
[----:B------:R-:W-:Y:S05]  /*4ad0*/  BSYNC B0 ;  /* 0x0000000000007941 */ /* 0x000fea0003800000 */
.L_x_2528:
        /* <DEDUP_REMOVED lines=81> */
.L_x_2531:
[----:B------:R-:W-:Y:S05]  /*4ff0*/  BSYNC B0 ;  /* 0x0000000000007941 */ /* 0x000fea0003800000 */
.L_x_2530:
        /* <DEDUP_REMOVED lines=16> */
.L_x_2533:
[----:B------:R-:W-:Y:S05]  /*5100*/  BSYNC B0 ;  /* 0x0000000000007941 */ /* 0x000fea0003800000 */
.L_x_2532:
        /* <DEDUP_REMOVED lines=33> */
.L_x_2536:
[----:B-1----:R-:W2:Y:S04]  /*5320*/  LDG.E.STRONG.GPU R46, desc[UR8][R44.64] ;  /* 0x000000082c2e7981 */ /* 0x002ea8000c1ef900 */
[----:B--2---:R-:W-:Y:S01]  /*5330*/  CCTL.IVALL ;  /* 0x00000000ff00798f */ /* 0x004fe20002000000 */
[----:B------:R-:W-:Y:S05]  /*5340*/  YIELD ;  /* 0x0000000000007946 */ /* 0x000fea0003800000 */
[----:B------:R-:W-:-:S13]  /*5350*/  ISETP.NE.AND P6, PT, R46, R53, PT ;  /* 0x000000352e00720c */ /* 0x000fda0003fc5270 */
[----:B------:R-:W-:Y:S05]  /*5360*/  @P6 BRA `(.L_x_2536) ;  /* 0xfffffffc00ec6947 */ /* 0x000fea000383ffff */
.L_x_2535:
        /* <DEDUP_REMOVED lines=22> */
.L_x_2540:
        /* <DEDUP_REMOVED lines=115> */
.L_x_2539:
        /* <DEDUP_REMOVED lines=63> */
.L_x_2541:
[----:B------:R-:W-:-:S04]  /*5ff0*/  LOP3.LUT P6, RZ, R83, 0x1, RZ, 0xc0, !PT ;  /* 0x0000000153ff7812 */ /* 0x000fc800078cc0ff */
[----:B------:R-:W-:-:S13]  /*6000*/  ISETP.NE.OR P6, PT, R46, RZ, P6 ;  /* 0x000000ff2e00720c */ /* 0x000fda00037c5670 */
[----:B------:R-:W-:Y:S05]  /*6010*/  @!P6 BRA `(.L_x_2537) ;  /* 0x00000000007ce947 */ /* 0x000fea0003800000 */
.L_x_2538:
        /* <DEDUP_REMOVED lines=31> */
.L_x_2537:
        /* <DEDUP_REMOVED lines=10> */
.L_x_2543:
[----:B------:R-:W-:Y:S05]  /*62b0*/  BSYNC B0 ;  /* 0x0000000000007941 */ /* 0x000fea0003800000 */
.L_x_2542:
        /* <DEDUP_REMOVED lines=17> */
.L_x_2534:
        /* <DEDUP_REMOVED lines=36> */
.L_x_2544:
        /* <DEDUP_REMOVED lines=12> */
[----:B------:R-:W-:-:S03]  /*66d0*/  IADD3 R43, R45, R43, RZ ;  /* 0x0000002b2d2b7210 */ /* 0x000fc60007ffe0ff */
[----:B------:R-:W-:Y:S01]  /*66e0*/  FMUL.FTZ R19, R19, R96 ;  /* 0x0000006013137220 */ /* 0x000fe20000410000 */
[----:B------:R-:W-:-:S04]  /*66f0*/  LEA R42, P5, R44, UR14, 0x2 ;  /* 0x0000000e2c2a7c11 */ /* 0x000fc8000f8a10ff */
[----:B------:R-:W-:Y:S01]  /*6700*/  LEA.HI.X R43, R44, UR15, R43, 0x2, P5 ;  /* 0x0000000f2c2b7c11 */ /* 0x000fe2000a8f142b */
[----:B------:R-:W-:-:S04]  /*6710*/  FFMA.FTZ R44, R99, R49, R50 ;  /* 0x00000031632c7223 */ /* 0x000fc80000010032 */
[----:B------:R-:W-:-:S04]  /*6720*/  FFMA.FTZ R45, R71, R18, -R44 ;  /* 0x00000012472d7223 */ /* 0x000fc8000001082c */
[----:B------:R-:W-:-:S05]  /*6730*/  FMUL.FTZ R18, R45, R96 ;  /* 0x000000602d127220 */ /* 0x000fca0000410000 */
[----:B------:R0:W-:Y:S02]  /*6740*/  STG.E.64 desc[UR8][R42.64], R18 ;  /* 0x000000122a007986 */ /* 0x0001e4000c101b08 */
.L_x_2546:
[----:B------:R-:W-:Y:S05]  /*6750*/  BSYNC B0 ;  /* 0x0000000000007941 */ /* 0x000fea0003800000 */
.L_x_2545:
[----:B------:R-:W-:-:S13]  /*6760*/  ISETP.NE.AND P6, PT, RZ, UR10, PT ;  /* 0x0000000aff007c0c */ /* 0x000fda000bfc5270 */
        /* <DEDUP_REMOVED lines=19> */
.L_x_2547:
        /* <DEDUP_REMOVED lines=15> */
[----:B------:R-:W-:-:S04]  /*6990*/  FFMA.FTZ R19, R71, R20, -R18 ;  /* 0x0000001447137223 */ /* 0x000fc80000010812 */
[-C--:B------:R-:W-:Y:S01]  /*69a0*/  FMUL.FTZ R18, R19, R96.reuse ;  /* 0x0000006013127220 */ /* 0x080fe20000410000 */
[----:B------:R-:W-:-:S05]  /*69b0*/  FMUL.FTZ R19, R45, R96 ;  /* 0x000000602d137220 */ /* 0x000fca0000410000 */
[----:B------:R1:W-:Y:S02]  /*69c0*/  STG.E.64 desc[UR8][R42.64], R18 ;  /* 0x000000122a007986 */ /* 0x0003e4000c101b08 */
.L_x_2549:
[----:B------:R-:W-:Y:S05]  /*69d0*/  BSYNC B0 ;  /* 0x0000000000007941 */ /* 0x000fea0003800000 */
.L_x_2548:
        /* <DEDUP_REMOVED lines=19> */
.L_x_2550:
[----:B------:R-:W-:Y:S04]  /*6b10*/  BSSY B0, `(.L_x_2551) ;  /* 0x0000013000007945 */ /* 0x000fe80003800000 */
[----:B------:R-:W-:Y:S05]  /*6b20*/  @!P4 BRA `(.L_x_2552) ;  /* 0x000000000044c947 */ /* 0x000fea0003800000 */
[----:B------:R-:W-:Y:S01]  /*6b30*/  ULDC.64 UR14, c[0x0][0x288] ;  /* 0x0000a200000e7ab9 */ /* 0x000fe20000000a00 */
[----:B01----:R-:W-:Y:S01]  /*6b40*/  MOV R18, R120 ;  /* 0x0000007800127202 */ /* 0x003fe20000000f00 */
        /* <DEDUP_REMOVED lines=15> */
.L_x_2552:
[----:B------:R-:W-:Y:S05]  /*6c40*/  BSYNC B0 ;  /* 0x0000000000007941 */ /* 0x000fea0003800000 */
.L_x_2551:
[----:B------:R-:W-:Y:S05]  /*6c50*/  @!P6 BRA `(.L_x_2553) ;  /* 0x000000000048e947 */ /* 0x000fea0003800000 */
        /* <DEDUP_REMOVED lines=18> */
.L_x_2553:
[----:B------:R-:W-:Y:S01]  /*6d80*/  LOP3.LUT P5, RZ, R83, 0x100, RZ, 0xc0, !PT ;  /* 0x0000010053ff7812 */ /* 0x000fe200078ac0ff */
[----:B------:R-:W-:-:S12]  /*6d90*/  BSSY B0, `(.L_x_2554) ;  /* 0x0000015000007945 */ /* 0x000fd80003800000 */
[----:B------:R-:W-:Y:S05]  /*6da0*/  @!P5 BRA `(.L_x_2555) ;  /* 0x00000000004cd947 */ /* 0x000fea0003800000 */
[----:B--2---:R-:W-:Y:S01]  /*6db0*/  IADD3 R21, R80, 0x30, RZ ;  /* 0x0000003050157810 */ /* 0x004fe20007ffe0ff */
[----:B------:R-:W-:Y:S01]  /*6dc0*/  ULDC.64 UR14, c[0x0][0x288] ;  /* 0x0000a200000e7ab9 */ /* 0x000fe20000000a00 */
[----:B01----:R-:W-:Y:S01]  /*6dd0*/  MOV R18, R120 ;  /* 0x0000007800127202 */ /* 0x003fe20000000f00 */
        /* <DEDUP_REMOVED lines=9> */
[----:B------:R-:W-:-:S04]  /*6e70*/  IADD3 R21, R19, R21, RZ ;  /* 0x0000001513157210 */ /* 0x000fc80007ffe0ff */
[----:B------:R-:W-:Y:S01]  /*6e80*/  LEA.HI.X R21, R18, UR15, R21, 0x2, P5 ;  /* 0x0000000f12157c11 */ /* 0x000fe2000a8f1415 */
[----:B------:R-:W-:-:S04]  /*6e90*/  FFMA.FTZ R18, R95, R49, R50 ;  /* 0x000000315f127223 */ /* 0x000fc80000010032 */
[----:B------:R-:W-:-:S04]  /*6ea0*/  FFMA.FTZ R19, R71, R40, -R18 ;  /* 0x0000002847137223 */ /* 0x000fc80000010812 */
[-C--:B------:R-:W-:Y:S01]  /*6eb0*/  FMUL.FTZ R18, R19, R96.reuse ;  /* 0x0000006013127220 */ /* 0x080fe20000410000 */
[----:B------:R-:W-:-:S05]  /*6ec0*/  FMUL.FTZ R19, R23, R96 ;  /* 0x0000006017137220 */ /* 0x000fca0000410000 */
[----:B------:R3:W-:Y:S02]  /*6ed0*/  STG.E.64 desc[UR8][R20.64], R18 ;  /* 0x0000001214007986 */ /* 0x0007e4000c101b08 */
.L_x_2555:
[----:B------:R-:W-:Y:S05]  /*6ee0*/  BSYNC B0 ;  /* 0x0000000000007941 */ /* 0x000fea0003800000 */
.L_x_2554:
[----:B------:R-:W-:-:S13]  /*6ef0*/  ISETP.NE.AND P5, PT, RZ, UR10, PT ;  /* 0x0000000aff007c0c */ /* 0x000fda000bfa5270 */
[----:B------:R-:W-:Y:S05]  /*6f00*/  @!P5 BRA `(.L_x_2556) ;  /* 0x000000000048d947 */ /* 0x000fea0003800000 */
        /* <DEDUP_REMOVED lines=18> */
.L_x_2556:
[----:B------:R-:W-:Y:S01]  /*7030*/  LOP3.LUT P5, RZ, R83, 0x80, RZ, 0xc0, !PT ;  /* 0x0000008053ff7812 */ /* 0x000fe200078ac0ff */
[----:B------:R-:W-:-:S12]  /*7040*/  BSSY B0, `(.L_x_2557) ;  /* 0x0000015000007945 */ /* 0x000fd80003800000 */
[----:B------:R-:W-:Y:S05]  /*7050*/  @!P5 BRA `(.L_x_2558) ;  /* 0x00000000004cd947 */ /* 0x000fea0003800000 */
[----:B--23--:R-:W-:Y:S01]  /*7060*/  IADD3 R21, R80, 0x40, RZ ;  /* 0x0000004050157810 */ /* 0x00cfe20007ffe0ff */
        /* <DEDUP_REMOVED lines=18> */
.L_x_2558:
[----:B------:R-:W-:Y:S05]  /*7190*/  BSYNC B0 ;  /* 0x0000000000007941 */ /* 0x000fea0003800000 */
.L_x_2557:
[----:B------:R-:W-:-:S13]  /*71a0*/  ISETP.NE.AND P5, PT, RZ, UR10, PT ;  /* 0x0000000aff007c0c */ /* 0x000fda000bfa5270 */
[----:B------:R-:W-:Y:S05]  /*71b0*/  @!P5 BRA `(.L_x_2559) ;  /* 0x000000000048d947 */ /* 0x000fea0003800000 */
        /* <DEDUP_REMOVED lines=18> */
.L_x_2559:
[----:B------:R-:W-:Y:S01]  /*72e0*/  LOP3.LUT P5, RZ, R83, 0x40, RZ, 0xc0, !PT ;  /* 0x0000004053ff7812 */ /* 0x000fe200078ac0ff */
[----:B------:R-:W-:-:S12]  /*72f0*/  BSSY B0, `(.L_x_2560) ;  /* 0x0000015000007945 */ /* 0x000fd80003800000 */
[----:B------:R-:W-:Y:S05]  /*7300*/  @!P5 BRA `(.L_x_2561) ;  /* 0x00000000004cd947 */ /* 0x000fea0003800000 */
[----:B--234-:R-:W-:Y:S01]  /*7310*/  IADD3 R21, R80, 0x50, RZ ;  /* 0x0000005050157810 */ /* 0x01cfe20007ffe0ff */
        /* <DEDUP_REMOVED lines=18> */
.L_x_2561:
[----:B------:R-:W-:Y:S05]  /*7440*/  BSYNC B0 ;  /* 0x0000000000007941 */ /* 0x000fea0003800000 */
.L_x_2560:
        /* <DEDUP_REMOVED lines=20> */
.L_x_2562:
[----:B------:R-:W-:Y:S01]  /*7590*/  LOP3.LUT P5, RZ, R83, 0x20, RZ, 0xc0, !PT ;  /* 0x0000002053ff7812 */ /* 0x000fe200078ac0ff */
[----:B------:R-:W-:-:S12]  /*75a0*/  BSSY B0, `(.L_x_2563) ;  /* 0x0000015000007945 */ /* 0x000fd80003800000 */
[----:B------:R-:W-:Y:S05]  /*75b0*/  @!P5 BRA `(.L_x_2564) ;  /* 0x00000000004cd947 */ /* 0x000fea0003800000 */
[----:B0-234-:R-:W-:Y:S01]  /*75c0*/  IADD3 R21, R80, 0x60, RZ ;  /* 0x0000006050157810 */ /* 0x01dfe20007ffe0ff */
[----:B------:R-:W-:Y:S01]  /*75d0*/  ULDC.64 UR14, c[0x0][0x288] ;  /* 0x0000a200000e7ab9 */ /* 0x000fe20000000a00 */
[----:B-1----:R-:W-:Y:S01]  /*75e0*/  MOV R18, R120 ;  /* 0x0000007800127202 */ /* 0x002fe20000000f00 */
        /* <DEDUP_REMOVED lines=16> */
.L_x_2564:
[----:B------:R-:W-:Y:S05]  /*76f0*/  BSYNC B0 ;  /* 0x0000000000007941 */ /* 0x000fea0003800000 */
.L_x_2563:
        /* <DEDUP_REMOVED lines=20> */
.L_x_2565:
        /* <DEDUP_REMOVED lines=22> */
.L_x_2567:
[----:B------:R-:W-:Y:S05]  /*79a0*/  BSYNC B0 ;  /* 0x0000000000007941 */ /* 0x000fea0003800000 */
.L_x_2566:
        /* <DEDUP_REMOVED lines=20> */
.L_x_2568:
        /* <DEDUP_REMOVED lines=22> */
.L_x_2570:
[----:B------:R-:W-:Y:S05]  /*7c50*/  BSYNC B0 ;  /* 0x0000000000007941 */ /* 0x000fea0003800000 */
.L_x_2569:
        /* <DEDUP_REMOVED lines=20> */
.L_x_2571:
        /* <DEDUP_REMOVED lines=21> */
.L_x_2573:
[----:B------:R-:W-:Y:S05]  /*7ef0*/  BSYNC B0 ;  /* 0x0000000000007941 */ /* 0x000fea0003800000 */
.L_x_2572:
        /* <DEDUP_REMOVED lines=19> */
.L_x_2574:
[----:B------:R-:W-:Y:S04]  /*8030*/  BSSY B0, `(.L_x_2575) ;  /* 0x0000015000007945 */ /* 0x000fe80003800000 */
        /* <DEDUP_REMOVED lines=9> */
[----:B------:R-:W-:Y:S01]  /*80d0*/  ULDC.64 UR14, c[0x0][0x210] ;  /* 0x00008400000e7ab9 */ /* 0x000fe20000000a00 */
[----:B------:R-:W-:Y:S01]  /*80e0*/  FFMA.FTZ R23, R106, R49, R50 ;  /* 0x000000316a177223 */ /* 0x000fe20000010032 */
[----:B------:R-:W-:Y:S02]  /*80f0*/  LEA R18, P5, R20, UR14, 0x2 ;  /* 0x0000000e14127c11 */ /* 0x000fe4000f8a10ff */
[----:B------:R-:W-:Y:S01]  /*8100*/  IADD3 R19, R21, R19, RZ ;  /* 0x0000001315137210 */ /* 0x000fe20007ffe0ff */
[----:B------:R-:W-:-:S03]  /*8110*/  FFMA.FTZ R23, R68, R37, -R23 ;  /* 0x0000002544177223 */ /* 0x000fc60000010817 */
[----:B------:R-:W-:Y:S01]  /*8120*/  LEA.HI.X R19, R20, UR15, R19, 0x2, P5 ;  /* 0x0000000f14137c11 */ /* 0x000fe2000a8f1413 */
[----:B------:R-:W-:-:S04]  /*8130*/  FFMA.FTZ R20, R105, R49, R50 ;  /* 0x0000003169147223 */ /* 0x000fc80000010032 */
[----:B------:R-:W-:-:S04]  /*8140*/  FFMA.FTZ R21, R71, R36, -R20 ;  /* 0x0000002447157223 */ /* 0x000fc80000010814 */
[-C--:B------:R-:W-:Y:S01]  /*8150*/  FMUL.FTZ R20, R21, R96.reuse ;  /* 0x0000006015147220 */ /* 0x080fe20000410000 */
[----:B------:R-:W-:-:S05]  /*8160*/  FMUL.FTZ R21, R23, R96 ;  /* 0x0000006017157220 */ /* 0x000fca0000410000 */
[----:B------:R0:W-:Y:S02]  /*8170*/  STG.E.64 desc[UR8][R18.64], R20 ;  /* 0x0000001412007986 */ /* 0x0001e4000c101b08 */
.L_x_2576:
[----:B------:R-:W-:Y:S05]  /*8180*/  BSYNC B0 ;  /* 0x0000000000007941 */ /* 0x000fea0003800000 */
.L_x_2575:
        /* <DEDUP_REMOVED lines=19> */
.L_x_2577:
        /* <DEDUP_REMOVED lines=21> */
.L_x_2579:
[----:B------:R-:W-:Y:S05]  /*8410*/  BSYNC B0 ;  /* 0x0000000000007941 */ /* 0x000fea0003800000 */
.L_x_2578:
        /* <DEDUP_REMOVED lines=19> */
.L_x_2580:
        /* <DEDUP_REMOVED lines=21> */
[----:B------:R-:W-:Y:S01]  /*86a0*/  FFMA.FTZ R20, R91, R49, R50 ;  /* 0x000000315b147223 */ /* 0x000fe20000010032 */
[----:B------:R-:W-:-:S03]  /*86b0*/  FMUL.FTZ R11, R11, R96 ;  /* 0x000000600b0b7220 */ /* 0x000fc60000410000 */
[----:B------:R-:W-:-:S04]  /*86c0*/  FFMA.FTZ R21, R71, R10, -R20 ;  /* 0x0000000a47157223 */ /* 0x000fc80000010814 */
[----:B------:R-:W-:-:S05]  /*86d0*/  FMUL.FTZ R10, R21, R96 ;  /* 0x00000060150a7220 */ /* 0x000fca0000410000 */
[----:B------:R0:W-:Y:S02]  /*86e0*/  STG.E.64 desc[UR8][R18.64], R10 ;  /* 0x0000000a12007986 */ /* 0x0001e4000c101b08 */
.L_x_2582:
[----:B------:R-:W-:Y:S05]  /*86f0*/  BSYNC B0 ;  /* 0x0000000000007941 */ /* 0x000fea0003800000 */
.L_x_2581:
[----:B------:R-:W-:Y:S05]  /*8700*/  @!P6 BRA `(.L_x_2583) ;  /* 0x000000000048e947 */ /* 0x000fea0003800000 */
[----:B0-----:R-:W-:Y:S01]  /*8710*/  FFMA.FTZ R10, R89, R71, R70 ;  /* 0x00000047590a7223 */ /* 0x001fe20000010046 */
[----:B------:R-:W-:-:S03]  /*8720*/  FFMA.FTZ R11, R88, R68, R69 ;  /* 0x00000044580b7223 */ /* 0x000fc60000010045 */
[----:B-1234-:R-:W-:Y:S01]  /*8730*/  FMUL.FTZ R18, R10, -1.4426950216293334961 ;  /* 0xbfb8aa3b0a127820 */ /* 0x01efe20000410000 */
        /* <DEDUP_REMOVED lines=15> */
.L_x_2583:
[----:B------:R-:W-:Y:S01]  /*8830*/  ISETP.GE.U32.AND P5, PT, R25, UR12, PT ;  /* 0x0000000c19007c0c */ /* 0x000fe2000bfa6070 */
[----:B------:R-:W-:Y:S01]  /*8840*/  BSSY B0, `(.L_x_2584) ;  /* 0x0000019000007945 */ /* 0x000fe20003800000 */
[----:B------:R-:W-:Y:S02]  /*8850*/  IADD3 R23, R48, 0xe0, RZ ;  /* 0x000000e030177810 */ /* 0x000fe40007ffe0ff */
[----:B------:R-:W-:Y:S02]  /*8860*/  ISETP.GE.AND.EX P5, PT, R26, UR13, PT, P5 ;  /* 0x0000000d1a007c0c */ /* 0x000fe4000bfa6350 */
[----:B------:R-:W-:Y:S02]  /*8870*/  SHF.R.S32.HI R24, RZ, 0x1f, R23 ;  /* 0x0000001fff187819 */ /* 0x000fe40000011417 */
[----:B------:R-:W-:-:S13]  /*8880*/  ISETP.LT.U32.AND P5, PT, R81, 0x1e0, !P5 ;  /* 0x000001e05100780c */ /* 0x000fda0006fa1070 */
[----:B------:R-:W-:Y:S05]  /*8890*/  @!P5 BRA `(.L_x_2585) ;  /* 0x00000000004cd947 */ /* 0x000fea0003800000 */
[----:B0-234-:R-:W-:Y:S01]  /*88a0*/  IADD3 R21, R80, 0xd0, RZ ;  /* 0x000000d050157810 */ /* 0x01dfe20007ffe0ff */
[----:B------:R-:W-:Y:S01]  /*88b0*/  ULDC.64 UR14, c[0x0][0x288] ;  /* 0x0000a200000e7ab9 */ /* 0x000fe20000000a00 */
[----:B------:R-:W-:Y:S02]  /*88c0*/  MOV R10, R120 ;  /* 0x00000078000a7202 */ /* 0x000fe40000000f00 */
[----:B------:R-:W-:Y:S02]  /*88d0*/  SHF.R.S32.HI R20, RZ, 0x1f, R21 ;  /* 0x0000001fff147819 */ /* 0x000fe40000011415 */
[----:B------:R-:W-:-:S03]  /*88e0*/  MOV R11, R123 ;  /* 0x0000007b000b7202 */ /* 0x000fc60000000f00 */
[----:B------:R-:W-:Y:S02]  /*88f0*/  IMAD R20, R20, UR14, RZ ;  /* 0x0000000e14147c24 */ /* 0x000fe4000f8e02ff */
[----:B-1----:R-:W-:-:S04]  /*8900*/  IMAD.WIDE.U32 R18, R21, UR14, R10 ;  /* 0x0000000e15127c25 */ /* 0x002fc8000f8e000a */
        /* <DEDUP_REMOVED lines=12> */
.L_x_2585:
[----:B------:R-:W-:Y:S05]  /*89d0*/  BSYNC B0 ;  /* 0x0000000000007941 */ /* 0x000fea0003800000 */
.L_x_2584:
[----:B------:R-:W-:Y:S05]  /*89e0*/  @!P6 BRA `(.L_x_2586) ;  /* 0x000000000048e947 */ /* 0x000fea0003800000 */
[----:B0-----:R-:W-:Y:S01]  /*89f0*/  FFMA.FTZ R10, R87, R71, R70 ;  /* 0x00000047570a7223 */ /* 0x001fe20000010046 */
[----:B------:R-:W-:-:S03]  /*8a00*/  FFMA.FTZ R11, R86, R68, R69 ;  /* 0x00000044560b7223 */ /* 0x000fc60000010045 */
[----:B------:R-:W-:Y:S01]  /*8a10*/  FMUL.FTZ R12, R10, -1.4426950216293334961 ;  /* 0xbfb8aa3b0a0c7820 */ /* 0x000fe20000410000 */
[----:B-1234-:R-:W-:-:S05]  /*8a20*/  FMUL.FTZ R18, R11, -1.4426950216293334961 ;  /* 0xbfb8aa3b0b127820 */ /* 0x01efca0000410000 */
        /* <DEDUP_REMOVED lines=14> */
.L_x_2586:
[----:B------:R-:W-:Y:S01]  /*8b10*/  ISETP.GE.U32.AND P5, PT, R23, UR12, PT ;  /* 0x0000000c17007c0c */ /* 0x000fe2000bfa6070 */
[----:B------:R-:W-:Y:S01]  /*8b20*/  BSSY B0, `(.L_x_2587) ;  /* 0x0000019000007945 */ /* 0x000fe20003800000 */
[----:B------:R-:W-:Y:S02]  /*8b30*/  IADD3 R48, R48, 0xf0, RZ ;  /* 0x000000f030307810 */ /* 0x000fe40007ffe0ff */
[----:B------:R-:W-:Y:S02]  /*8b40*/  ISETP.GE.AND.EX P5, PT, R24, UR13, PT, P5 ;  /* 0x0000000d18007c0c */ /* 0x000fe4000bfa6350 */
[----:B0-234-:R-:W-:Y:S02]  /*8b50*/  SHF.R.S32.HI R20, RZ, 0x1f, R48 ;  /* 0x0000001fff147819 */ /* 0x01dfe40000011430 */
[----:B------:R-:W-:-:S13]  /*8b60*/  ISETP.LT.U32.AND P5, PT, R81, 0x1e0, !P5 ;  /* 0x000001e05100780c */ /* 0x000fda0006fa1070 */
[----:B------:R-:W-:Y:S05]  /*8b70*/  @!P5 BRA `(.L_x_2588) ;  /* 0x00000000004cd947 */ /* 0x000fea0003800000 */
[----:B-1----:R-:W-:Y:S01]  /*8b80*/  IADD3 R19, R80, 0xe0, RZ ;  /* 0x000000e050137810 */ /* 0x002fe20007ffe0ff */
[----:B------:R-:W-:Y:S01]  /*8b90*/  ULDC.64 UR14, c[0x0][0x288] ;  /* 0x0000a200000e7ab9 */ /* 0x000fe20000000a00 */
[----:B------:R-:W-:Y:S02]  /*8ba0*/  MOV R10, R120 ;  /* 0x00000078000a7202 */ /* 0x000fe40000000f00 */
        /* <DEDUP_REMOVED lines=16> */
.L_x_2588:
[----:B------:R-:W-:Y:S05]  /*8cb0*/  BSYNC B0 ;  /* 0x0000000000007941 */ /* 0x000fea0003800000 */
.L_x_2587:
[----:B------:R-:W-:Y:S05]  /*8cc0*/  @!P6 BRA `(.L_x_2589) ;  /* 0x000000000048e947 */ /* 0x000fea0003800000 */
[----:B------:R-:W-:Y:S01]  /*8cd0*/  FFMA.FTZ R70, R85, R71, R70 ;  /* 0x0000004755467223 */ /* 0x000fe20000010046 */
[----:B------:R-:W-:-:S03]  /*8ce0*/  FFMA.FTZ R69, R84, R68, R69 ;  /* 0x0000004454457223 */ /* 0x000fc60000010045 */
[----:B0-----:R-:W-:Y:S01]  /*8cf0*/  FMUL.FTZ R10, R70, -1.4426950216293334961 ;  /* 0xbfb8aa3b460a7820 */ /* 0x001fe20000410000 */
[----:B------:R-:W-:-:S05]  /*8d00*/  FMUL.FTZ R12, R69, -1.4426950216293334961 ;  /* 0xbfb8aa3b450c7820 */ /* 0x000fca0000410000 */
[----:B------:R-:W0:Y:S08]  /*8d10*/  MUFU.EX2 R10, R10 ;  /* 0x0000000a000a7308 */ /* 0x000e300000000800 */
[----:B------:R-:W2:Y:S01]  /*8d20*/  MUFU.EX2 R12, R12 ;  /* 0x0000000c000c7308 */ /* 0x000ea20000000800 */
[----:B0-----:R-:W-:-:S07]  /*8d30*/  FADD.FTZ R11, R10, 1 ;  /* 0x3f8000000a0b7421 */ /* 0x001fce0000010000 */
[----:B------:R-:W0:Y:S01]  /*8d40*/  MUFU.RCP R11, R11 ;  /* 0x0000000b000b7308 */ /* 0x000e220000001000 */
[----:B--2---:R-:W-:-:S07]  /*8d50*/  FADD.FTZ R13, R12, 1 ;  /* 0x3f8000000c0d7421 */ /* 0x004fce0000010000 */
        /* <DEDUP_REMOVED lines=9> */
.L_x_2589:
[----:B------:R-:W-:Y:S01]  /*8df0*/  ISETP.GE.U32.AND P5, PT, R48, UR12, PT ;  /* 0x0000000c30007c0c */ /* 0x000fe2000bfa6070 */
[----:B------:R-:W-:Y:S03]  /*8e00*/  BSSY B0, `(.L_x_2590) ;  /* 0x0000014000007945 */ /* 0x000fe60003800000 */
[----:B------:R-:W-:-:S04]  /*8e10*/  ISETP.GE.AND.EX P5, PT, R20, UR13, PT, P5 ;  /* 0x0000000d14007c0c */ /* 0x000fc8000bfa6350 */
[----:B------:R-:W-:-:S13]  /*8e20*/  ISETP.LT.U32.AND P5, PT, R81, 0x1e0, !P5 ;  /* 0x000001e05100780c */ /* 0x000fda0006fa1070 */
[----:B------:R-:W-:Y:S05]  /*8e30*/  @!P5 BRA `(.L_x_2591) ;  /* 0x000000000040d947 */ /* 0x000fea0003800000 */
[----:B------:R-:W-:Y:S01]  /*8e40*/  ULDC.64 UR12, c[0x0][0x288] ;  /* 0x0000a200000c7ab9 */ /* 0x000fe20000000a00 */
[----:B------:R-:W-:Y:S01]  /*8e50*/  MOV R121, R123 ;  /* 0x0000007b00797202 */ /* 0x000fe20000000f00 */
[----:B0-----:R-:W-:Y:S02]  /*8e60*/  IMAD R10, R9, UR12, RZ ;  /* 0x0000000c090a7c24 */ /* 0x001fe4000f8e02ff */
        /* <DEDUP_REMOVED lines=13> */
.L_x_2591:
[----:B------:R-:W-:Y:S05]  /*8f40*/  BSYNC B0 ;  /* 0x0000000000007941 */ /* 0x000fea0003800000 */
.L_x_2590:
[----:B------:R-:W-:Y:S02]  /*8f50*/  IADD3 R73, R66, R73, RZ ;  /* 0x0000004942497210 */ /* 0x000fe40007ffe0ff */
[----:B------:R-:W-:Y:S02]  /*8f60*/  IADD3 R72, R72, 0x1, RZ ;  /* 0x0000000148487810 */ /* 0x000fe40007ffe0ff */
[----:B------:R-:W-:-:S13]  /*8f70*/  ISETP.GE.AND P5, PT, R73, UR4, PT ;  /* 0x0000000449007c0c */ /* 0x000fda000bfa6270 */
[----:B------:R-:W-:Y:S05]  /*8f80*/  @!P5 BRA `(.L_x_2592) ;  /* 0xffffff7400d8d947 */ /* 0x000fea000383ffff */
.L_x_2509:
[----:B------:R-:W3:Y:S01]  /*8f90*/  LDC R6, c[0x0][0xc] ;  /* 0x00000300ff067b82 */ /* 0x000ee20000000800 */
[----:B------:R-:W-:Y:S01]  /*8fa0*/  ISETP.NE.AND P2, PT, R81, RZ, PT ;  /* 0x000000ff5100720c */ /* 0x000fe20003f45270 */
[----:B------:R-:W-:Y:S06]  /*8fb0*/  BSSY B0, `(.L_x_2593) ;  /* 0x0000015000007945 */ /* 0x000fec0003800000 */
[----:B------:R-:W4:Y:S08]  /*8fc0*/  LDC R7, c[0x0][0x10] ;  /* 0x00000400ff077b82 */ /* 0x000f300000000800 */
[----:B------:R-:W5:Y:S01]  /*8fd0*/  LDC.64 R2, c[0x0][0x258] ;  /* 0x00009600ff027b82 */ /* 0x000f620000000a00 */
[----:B---3--:R-:W-:-:S02]  /*8fe0*/  IADD3 R0, R6, -0x1, RZ ;  /* 0xffffffff06007810 */ /* 0x008fc40007ffe0ff */
[----:B------:R-:W-:Y:S02]  /*8ff0*/  ISETP.NE.AND P1, PT, R6, 0x1, PT ;  /* 0x000000010600780c */ /* 0x000fe40003f25270 */
[----:B------:R-:W-:Y:S02]  /*9000*/  ISETP.NE.AND P0, PT, R0, UR7, PT ;  /* 0x0000000700007c0c */ /* 0x000fe4000bf05270 */
[C---:B----4-:R-:W-:Y:S02]  /*9010*/  SHF.L.U32 R0, R7.reuse, 0x1, RZ ;  /* 0x0000000107007819 */ /* 0x050fe400000006ff */
[----:B------:R-:W-:Y:S02]  /*9020*/  IADD3 R4, R7, -0x1, RZ ;  /* 0xffffffff07047810 */ /* 0x000fe40007ffe0ff */
[----:B------:R-:W-:Y:S02]  /*9030*/  SEL R5, R0, RZ, P1 ;  /* 0x000000ff00057207 */ /* 0x000fe40000800000 */
[----:B------:R-:W-:-:S03]  /*9040*/  ISETP.NE.OR P0, PT, R67, R4, P0 ;  /* 0x000000044300720c */ /* 0x000fc60000705670 */
[----:B-----5:R-:W-:Y:S01]  /*9050*/  IMAD.WIDE.U32 R2, R5, 0x4, R2 ;  /* 0x0000000405027825 */ /* 0x020fe200078e0002 */
[----:B------:R-:W-:Y:S09]  /*9060*/  @P2 BRA `(.L_x_2594) ;  /* 0x0000000000242947 */ /* 0x000ff20003800000 */
[----:B------:R-:W3:Y:S01]  /*9070*/  S2R R0, SR_LANEID ;  /* 0x0000000000007919 */ /* 0x000ee20000000000 */
[----:B------:R-:W-:Y:S02]  /*9080*/  VOTEU.ANY UR4, UPT, PT ;  /* 0x0000000000047886 */ /* 0x000fe400038e0100 */
[----:B------:R-:W-:Y:S02]  /*9090*/  UFLO.U32 UR5, UR4 ;  /* 0x00000004000572bd */ /* 0x000fe400080e0000 */
[----:B------:R-:W4:Y:S04]  /*90a0*/  POPC R5, UR4 ;  /* 0x0000000400057d09 */ /* 0x000f280008000000 */
[----:B---3--:R-:W-:-:S13]  /*90b0*/  ISETP.EQ.U32.AND P1, PT, R0, UR5, PT ;  /* 0x0000000500007c0c */ /* 0x008fda000bf22070 */
[----:B------:R-:W-:Y:S06]  /*90c0*/  @P1 MEMBAR.ALL.GPU ;  /* 0x0000000000001992 */ /* 0x000fec000000a000 */
[----:B------:R-:W-:-:S00]  /*90d0*/  @P1 ERRBAR ;  /* 0x00000000000019ab */ /* 0x000fc00000000000 */
[----:B------:R-:W-:Y:S06]  /*90e0*/  @P1 CGAERRBAR ;  /* 0x00000000000015ab */ /* 0x000fec0000000000 */
[----:B----4-:R3:W-:Y:S02]  /*90f0*/  @P1 REDG.E.ADD.S32.STRONG.GPU desc[UR8][R2.64], R5 ;  /* 0x000000050200198e */ /* 0x0107e4000c10e388 */
.L_x_2594:
[----:B------:R-:W-:Y:S05]  /*9100*/  BSYNC B0 ;  /* 0x0000000000007941 */ /* 0x000fea0003800000 */
.L_x_2593:
[----:B------:R-:W-:Y:S05]  /*9110*/  @P0 EXIT ;  /* 0x000000000000094d */ /* 0x000fea0003800000 */
[----:B------:R-:W-:Y:S05]  /*9120*/  @P2 BRA `(.L_x_2595) ;  /* 0x0000000000202947 */ /* 0x000fea0003800000 */
[----:B------:R-:W-:-:S05]  /*9130*/  IMAD R0, R6, R7, RZ ;  /* 0x0000000706007224 */ /* 0x000fca00078e02ff */
[----:B------:R-:W-:-:S13]  /*9140*/  ISETP.NE.AND P0, PT, R0, -0x1, PT ;  /* 0xffffffff0000780c */ /* 0x000fda0003f05270 */
[----:B------:R-:W-:Y:S05]  /*9150*/  @!P0 BRA `(.L_x_2595) ;  /* 0x0000000000148947 */ /* 0x000fea0003800000 */
.L_x_2596:
[----:B---3--:R-:W3:Y:S04]  /*9160*/  LDG.E.STRONG.GPU R5, desc[UR8][R2.64] ;  /* 0x0000000802057981 */ /* 0x008ee8000c1ef900 */
[----:B---3--:R-:W-:Y:S01]  /*9170*/  CCTL.IVALL ;  /* 0x00000000ff00798f */ /* 0x008fe20002000000 */
[----:B------:R-:W-:Y:S05]  /*9180*/  YIELD ;  /* 0x0000000000007946 */ /* 0x000fea0003800000 */
[----:B------:R-:W-:-:S13]  /*9190*/  ISETP.NE.AND P0, PT, R5, R0, PT ;  /* 0x000000000500720c */ /* 0x000fda0003f05270 */
[----:B------:R-:W-:Y:S05]  /*91a0*/  @P0 BRA `(.L_x_2596) ;  /* 0xfffffffc00ec0947 */ /* 0x000fea000383ffff */
.L_x_2595:
[----:B------:R-:W-:Y:S05]  /*91b0*/  WARPSYNC.ALL ;  /* 0x0000000000007948 */ /* 0x000fea0003800000 */
[----:B------:R-:W4:Y:S08]  /*91c0*/  LDC.64 R22, c[0x0][0x288] ;  /* 0x0000a200ff167b82 */ /* 0x000f300000000a00 */
[----:B------:R-:W-:Y:S01]  /*91d0*/  BAR.SYNC.DEFER_BLOCKING 0x0 ;  /* 0x0000000000007b1d */ /* 0x000fe20000010000 */
[----:B----4-:R-:W-:-:S04]  /*91e0*/  LEA.HI R0, P0, R23, R22, RZ, 0x1 ;  /* 0x0000001617007211 */ /* 0x010fc800078108ff */
[----:B---3--:R-:W-:-:S04]  /*91f0*/  IADD3.X R3, RZ, R23, RZ, P0, !PT ;  /* 0x00000017ff037210 */ /* 0x008fc800007fe4ff */
[----:B-1----:R-:W-:Y:S02]  /*9200*/  SHF.R.S64 R18, R0, 0x1, R3 ;  /* 0x0000000100127819 */ /* 0x002fe40000001003 */
[----:B------:R-:W-:Y:S02]  /*9210*/  SHF.R.S32.HI R0, RZ, 0x1f, R81 ;  /* 0x0000001fff007819 */ /* 0x000fe40000011451 */
[----:B------:R-:W-:Y:S02]  /*9220*/  SHF.R.S32.HI R25, RZ, 0x1, R3 ;  /* 0x00000001ff197819 */ /* 0x000fe40000011403 */
[----:B------:R-:W-:-:S04]  /*9230*/  ISETP.GT.U32.AND P0, PT, R18, R81, PT ;  /* 0x000000511200720c */ /* 0x000fc80003f04070 */
[----:B------:R-:W-:-:S13]  /*9240*/  ISETP.GT.AND.EX P0, PT, R25, R0, PT, P0 ;  /* 0x000000001900720c */ /* 0x000fda0003f04300 */
[----:B------:R-:W-:Y:S05]  /*9250*/  @!P0 EXIT ;  /* 0x000000000000894d */ /* 0x000fea0003800000 */
[C---:B------:R-:W-:Y:S01]  /*9260*/  IMAD.WIDE.U32 R2, R22.reuse, 0x3, RZ ;  /* 0x0000000316027825 */ /* 0x040fe200078e00ff */
[----:B------:R-:W-:Y:S01]  /*9270*/  LEA R5, R23, R23, 0x1 ;  /* 0x0000001717057211 */ /* 0x000fe200078e08ff */
[----:B------:R-:W1:Y:S01]  /*9280*/  LDC.64 R14, c[0x0][0x218] ;  /* 0x00008600ff0e7b82 */ /* 0x000e620000000a00 */
        /* <DEDUP_REMOVED lines=10> */
.L_x_2597:
[----:B------:R-:W-:-:S04]  /*9330*/  LEA R6, P0, R81, UR4, 0x2 ;  /* 0x0000000451067c11 */ /* 0x000fc8000f8010ff */
[----:B------:R-:W-:Y:S02]  /*9340*/  LEA.HI.X R7, R81, UR5, R0, 0x2, P0 ;  /* 0x0000000551077c11 */ /* 0x000fe400080f1400 */
[-C--:B------:R-:W-:Y:S02]  /*9350*/  LEA R8, P0, R18, R6.reuse, 0x2 ;  /* 0x0000000612087211 */ /* 0x080fe400078010ff */
[-C--:B0-----:R-:W-:Y:S01]  /*9360*/  LEA R12, P2, R27, R6.reuse, 0x2 ;  /* 0x000000061b0c7211 */ /* 0x081fe200078410ff */
[----:B------:R-:W4:Y:S01]  /*9370*/  LDG.E R0, desc[UR8][R6.64] ;  /* 0x0000000806007981 */ /* 0x000f22000c1e1900 */
[----:B--2---:R-:W-:Y:S02]  /*9380*/  LEA R10, P1, R22, R6, 0x2 ;  /* 0x00000006160a7211 */ /* 0x004fe400078210ff */
[C---:B------:R-:W-:Y:S02]  /*9390*/  IADD3.X R9, R7.reuse, R31, RZ, P0, !PT ;  /* 0x0000001f07097210 */ /* 0x040fe400007fe4ff */
[----:B------:R-:W-:-:S02]  /*93a0*/  IADD3.X R13, R7, R29, RZ, P2, !PT ;  /* 0x0000001d070d7210 */ /* 0x000fc400017fe4ff */
[----:B------:R-:W-:Y:S02]  /*93b0*/  IADD3.X R11, R23, R7, RZ, P1, !PT ;  /* 0x00000007170b7210 */ /* 0x000fe40000ffe4ff */
[----:B------:R-:W4:Y:S04]  /*93c0*/  LDG.E R9, desc[UR8][R8.64] ;  /* 0x0000000808097981 */ /* 0x000f28000c1e1900 */
[----:B------:R-:W2:Y:S04]  /*93d0*/  LDG.E R10, desc[UR8][R10.64] ;  /* 0x000000080a0a7981 */ /* 0x000ea8000c1e1900 */
[----:B------:R-:W2:Y:S01]  /*93e0*/  LDG.E R13, desc[UR8][R12.64] ;  /* 0x000000080c0d7981 */ /* 0x000ea2000c1e1900 */
[----:B------:R-:W-:-:S02]  /*93f0*/  SHF.L.U32 R5, R81, 0x1, RZ ;  /* 0x0000000151057819 */ /* 0x000fc400000006ff */
[----:B------:R-:W-:-:S03]  /*9400*/  IADD3 R81, R81, 0x1e0, RZ ;  /* 0x000001e051517810 */ /* 0x000fc60007ffe0ff */
[----:B-1----:R-:W-:-:S04]  /*9410*/  IMAD.WIDE R2, R5, 0x2, R14 ;  /* 0x0000000205027825 */ /* 0x002fc800078e020e */
[----:B---3--:R-:W-:Y:S01]  /*9420*/  IMAD.WIDE R4, R5, 0x2, R16 ;  /* 0x0000000205047825 */ /* 0x008fe200078e0210 */
[----:B------:R-:W-:Y:S02]  /*9430*/  ISETP.GT.U32.AND P0, PT, R18, R81, PT ;  /* 0x000000511200720c */ /* 0x000fe40003f04070 */
[----:B----4-:R-:W-:Y:S02]  /*9440*/  F2FP.BF16.F32.PACK_AB R19, R9, R0 ;  /* 0x000000000913723e */ /* 0x010fe400000010ff */
[----:B------:R-:W-:Y:S02]  /*9450*/  SHF.R.S32.HI R0, RZ, 0x1f, R81 ;  /* 0x0000001fff007819 */ /* 0x000fe40000011451 */
[----:B--2---:R-:W-:Y:S01]  /*9460*/  F2FP.BF16.F32.PACK_AB R21, R13, R10 ;  /* 0x0000000a0d15723e */ /* 0x004fe200000010ff */
[----:B------:R4:W-:Y:S04]  /*9470*/  STG.E desc[UR8][R2.64], R19 ;  /* 0x0000001302007986 */ /* 0x0009e8000c101908 */
[----:B------:R4:W-:Y:S01]  /*9480*/  STG.E desc[UR8][R4.64], R21 ;  /* 0x0000001504007986 */ /* 0x0009e2000c101908 */
[----:B------:R-:W-:-:S13]  /*9490*/  ISETP.GT.AND.EX P0, PT, R25, R0, PT, P0 ;  /* 0x000000001900720c */ /* 0x000fda0003f04300 */
[----:B----4-:R-:W-:Y:S05]  /*94a0*/  @P0 BRA `(.L_x_2597) ;  /* 0xfffffffc00a00947 */ /* 0x010fea000383ffff */
[----:B------:R-:W-:Y:S05]  /*94b0*/  EXIT ;  /* 0x000000000000794d */ /* 0x000fea0003800000 */
.L_x_2598:
        /* <DEDUP_REMOVED lines=12> */
.L_x_5171:


//--------------------- .text._Z35group_norm_nhwc_bwd_one_pass_kernelI11Fp32IOBf16WLi512ELi60ELi480EEv26Group_norm_nhwc_bwd_params --------------------------
	.section	.text._Z35group_norm_nhwc_bwd_one_pass_kernelI11Fp32IOBf16WLi512ELi60ELi480EEv26Group_norm_nhwc_bwd_params,"ax",@progbits
	.align	128
        .global         _Z35group_norm_nhwc_bwd_one_pass_kernelI11Fp32IOBf16WLi512ELi60ELi480EEv26Group_norm_nhwc_bwd_params
        .type           _Z35group_norm_nhwc_bwd_one_pass_kernelI11Fp32IOBf16WLi512ELi60ELi480EEv26Group_norm_nhwc_bwd_params,@function
        .size           _Z35group_norm_nhwc_bwd_one_pass_kernelI11Fp32IOBf16WLi512ELi60ELi480EEv26Group_norm_nhwc_bwd_params,(.L_x_5172 - _Z35group_norm_nhwc_bwd_one_pass_kernelI11Fp32IOBf16WLi512ELi60ELi480EEv26Group_norm_nhwc_bwd_params)
        .other          _Z35group_norm_nhwc_bwd_one_pass_kernelI11Fp32IOBf16WLi512ELi60ELi480EEv26Group_norm_nhwc_bwd_params,@"STO_CUDA_ENTRY STV_DEFAULT"
_Z35group_norm_nhwc_bwd_one_pass_kernelI11Fp32IOBf16WLi512ELi60ELi480EEv26Group_norm_nhwc_bwd_params:
.text._Z35group_norm_nhwc_bwd_one_pass_kernelI11Fp32IOBf16WLi512ELi60ELi480EEv26Group_norm_nhwc_bwd_params:
        /* <DEDUP_REMOVED lines=25> */
[----:B------:R-:W-:Y:S01]  /*0190*/  ULEA.HI UR10, UP0, UR12, UR4, URZ, 0x1 ;  /* 0x000000040c0a7291 */ /* 0x000fe2000f81083f */
[----:B------:R-:W-:Y:S01]  /*01a0*/  SHF.L.U32 R6, R3, 0x1, RZ ;  /* 0x0000000103067819 */ /* 0x000fe200000006ff */
[----:B------:R-:W-:Y:S02]  /*01b0*/  USHF.R.S64 UR9, UR9, 0x1, UR11 ;  /* 0x0000000109097899 */ /* 0x000fe4000800100b */
[----:B------:R-:W-:Y:S02]  /*01c0*/  UIADD3.X UR12, URZ, UR12, URZ, UP0, !UPT ;  /* 0x0000000c3f0c7290 */ /* 0x000fe400087fe43f */
[----:B------:R-:W-:Y:S01]  /*01d0*/  STL [R1+0x8c], R6 ;  /* 0x00008c0601007387 */ /* 0x000fe20000100800 */
[----:B------:R-:W-:-:S02]  /*01e0*/  USHF.R.S32.HI UR11, URZ, 0x1, UR11 ;  /* 0x000000013f0b7899 */ /* 0x000fc4000801140b */
[----:B------:R-:W-:Y:S02]  /*01f0*/  USHF.R.S64 UR10, UR10, 0x1, UR12 ;  /* 0x000000010a0a7899 */ /* 0x000fe4000800100c */
[----:B------:R-:W-:Y:S02]  /*0200*/  USHF.R.S32.HI UR12, URZ, 0x1, UR12 ;  /* 0x000000013f0c7899 */ /* 0x000fe4000801140c */
[----:B------:R-:W-:Y:S01]  /*0210*/  USHF.L.U64.HI UR11, UR9, 0x2, UR11 ;  /* 0x00000002090b7899 */ /* 0x000fe2000801020b */
[----:B0-----:R-:W-:Y:S01]  /*0220*/  IMAD R2, R4, UR24, R5 ;  /* 0x0000001804027c24 */ /* 0x001fe2000f8e0205 */
[----:B------:R-:W-:Y:S01]  /*0230*/  SHF.R.S32.HI R5, RZ, 0x1f, R0 ;  /* 0x0000001fff057819 */ /* 0x000fe20000011400 */
[----:B------:R-:W-:Y:S01]  /*0240*/  USHF.L.U64.HI UR12, UR10, 0x2, UR12 ;  /* 0x000000020a0c7899 */ /* 0x000fe2000801020c */
[----:B------:R-:W-:Y:S02]  /*0250*/  ULDC.U8 UR25, c[0x0][0x2a4] ;  /* 0x0000a90000197ab9 */ /* 0x000fe40000000000 */
[----:B------:R-:W-:Y:S01]  /*0260*/  LEA.HI R5, R5, R0, RZ, 0x5 ;  /* 0x0000000005057211 */ /* 0x000fe200078f28ff */
[----:B------:R-:W-:Y:S01]  /*0270*/  UMOV UR4, URZ ;  /* 0x0000003f00047c82 */ /* 0x000fe20008000000 */
[----:B------:R-:W-:Y:S01]  /*0280*/  ISETP.GE.U32.AND P1, PT, R2, UR14, PT ;  /* 0x0000000e02007c0c */ /* 0x000fe2000bf26070 */
[----:B-1----:R-:W-:Y:S01]  /*0290*/  ULEA UR6, UR7, UR6, 0x18 ;  /* 0x0000000607067291 */ /* 0x002fe2000f8ec03f */
[----:B------:R-:W-:-:S02]  /*02a0*/  SHF.R.S32.HI R4, RZ, 0x1f, R2 ;  /* 0x0000001fff047819 */ /* 0x000fc40000011402 */
[----:B------:R-:W-:Y:S02]  /*02b0*/  SHF.R.S32.HI R5, RZ, 0x5, R5 ;  /* 0x00000005ff057819 */ /* 0x000fe40000011405 */
[----:B------:R-:W-:Y:S02]  /*02c0*/  ISETP.GE.AND.EX P1, PT, R4, UR15, PT, P1 ;  /* 0x0000000f04007c0c */ /* 0x000fe4000bf26310 */
[----:B------:R-:W-:Y:S02]  /*02d0*/  LEA R4, R5, UR6, 0x3 ;  /* 0x0000000605047c11 */ /* 0x000fe4000f8e18ff */
[C---:B------:R-:W-:Y:S02]  /*02e0*/  IADD3 R3, R2.reuse, 0x10, RZ ;  /* 0x0000001002037810 */ /* 0x040fe40007ffe0ff */
[C---:B------:R-:W-:Y:S01]  /*02f0*/  IADD3 R3, R2.reuse, 0x40, RZ ;  /* 0x0000004002037810 */ /* 0x040fe20007ffe0ff */
[----:B------:R0:W-:Y:S01]  /*0300*/  STL [R1+0x98], R4 ;  /* 0x0000980401007387 */ /* 0x0001e20000100800 */
[----:B------:R-:W-:-:S02]  /*0310*/  IADD3 R3, R2, 0x60, RZ ;  /* 0x0000006002037810 */ /* 0x000fc40007ffe0ff */
[C---:B------:R-:W-:Y:S02]  /*0320*/  IADD3 R5, R2.reuse, 0x20, RZ ;  /* 0x0000002002057810 */ /* 0x040fe40007ffe0ff */
[----:B------:R-:W-:Y:S02]  /*0330*/  IADD3 R3, R2, 0x80, RZ ;  /* 0x0000008002037810 */ /* 0x000fe40007ffe0ff */
[----:B------:R-:W-:Y:S02]  /*0340*/  ISETP.LT.U32.AND P1, PT, R0, 0x1e0, !P1 ;  /* 0x000001e00000780c */ /* 0x000fe40004f21070 */
[C---:B------:R-:W-:Y:S02]  /*0350*/  IADD3 R5, R2.reuse, 0x90, RZ ;  /* 0x0000009002057810 */ /* 0x040fe40007ffe0ff */
[C---:B0-----:R-:W-:Y:S02]  /*0360*/  IADD3 R4, R2.reuse, 0x30, RZ ;  /* 0x0000003002047810 */ /* 0x041fe40007ffe0ff */
[----:B------:R-:W-:-:S02]  /*0370*/  IADD3 R4, R2, 0x50, RZ ;  /* 0x0000005002047810 */ /* 0x000fc40007ffe0ff */
[C---:B------:R-:W-:Y:S02]  /*0380*/  IADD3 R4, R2.reuse, 0x70, RZ ;  /* 0x0000007002047810 */ /* 0x040fe40007ffe0ff */
[C---:B------:R-:W-:Y:S02]  /*0390*/  IADD3 R4, R2.reuse, 0xa0, RZ ;  /* 0x000000a002047810 */ /* 0x040fe40007ffe0ff */
[----:B------:R-:W-:-:S07]  /*03a0*/  IADD3 R3, R2, 0xb0, RZ ;  /* 0x000000b002037810 */ /* 0x000fce0007ffe0ff */
.L_x_2746:
[----:B--2-4-:R-:W2:Y:S01]  /*03b0*/  LDL R6, [R1+0x8c] ;  /* 0x00008c0001067983 */ /* 0x014ea20000100800 */
[----:B------:R-:W-:Y:S01]  /*03c0*/  ULDC UR14, c[0x0][0x2a0] ;  /* 0x0000a800000e7ab9 */ /* 0x000fe20000000800 */
[----:B------:R-:W-:Y:S01]  /*03d0*/  IABS R5, UR8 ;  /* 0x0000000800057c13 */ /* 0x000fe20008000000 */
[----:B------:R-:W-:Y:S01]  /*03e0*/  UMOV UR6, URZ ;  /* 0x0000003f00067c82 */ /* 0x000fe20008000000 */
[----:B------:R-:W-:Y:S01]  /*03f0*/  MOV R3, UR14 ;  /* 0x0000000e00037c02 */ /* 0x000fe20008000f00 */
[----:B------:R-:W-:Y:S01]  /*0400*/  UISETP.GE.AND UP4, UPT, UR8, URZ, UPT ;  /* 0x0000003f0800728c */ /* 0x000fe2000bf86270 */
[----:B------:R-:W-:Y:S01]  /*0410*/  R2UR UR13, R5 ;  /* 0x00000000050d72ca */ /* 0x000fe200000e0000 */
[----:B------:R-:W-:Y:S01]  /*0420*/  ULOP3.LUT UR15, UR8, UR14, URZ, 0x3c, !UPT ;  /* 0x0000000e080f7292 */ /* 0x000fe2000f8e3c3f */
[----:B------:R-:W-:Y:S01]  /*0430*/  IABS R3, R3 ;  /* 0x0000000300037213 */ /* 0x000fe20000000000 */
[----:B------:R-:W-:Y:S01]  /*0440*/  ULDC.64 UR18, c[0x0][0x290] ;  /* 0x0000a40000127ab9 */ /* 0x000fe20000000a00 */
[C---:B------:R-:W-:Y:S01]  /*0450*/  IADD3 R19, R2.reuse, 0x140, RZ ;  /* 0x0000014002137810 */ /* 0x040fe20007ffe0ff */
[----:B------:R-:W-:Y:S01]  /*0460*/  UISETP.GE.AND UP5, UPT, UR15, URZ, UPT ;  /* 0x0000003f0f00728c */ /* 0x000fe2000bfa6270 */
[----:B------:R-:W-:Y:S01]  /*0470*/  R2UR UR16, R3 ;  /* 0x00000000031072ca */ /* 0x000fe200000e0000 */
[----:B------:R-:W-:Y:S01]  /*0480*/  UISETP.NE.AND UP0, UPT, UR14, URZ, UPT ;  /* 0x0000003f0e00728c */ /* 0x000fe2000bf05270 */
[----:B------:R-:W-:Y:S01]  /*0490*/  ISETP.GE.U32.AND P3, PT, R19, UR18, PT ;  /* 0x0000001213007c0c */ /* 0x000fe2000bf66070 */
[----:B0--3--:R-:W0:Y:S01]  /*04a0*/  @P1 LDC.64 R8, c[0x0][0x288] ;  /* 0x0000a200ff081b82 */ /* 0x009e220000000a00 */
[----:B------:R-:W-:-:S02]  /*04b0*/  IADD3 R29, R2, 0xc0, RZ ;  /* 0x000000c0021d7810 */ /* 0x000fc40007ffe0ff */
[----:B------:R-:W-:Y:S02]  /*04c0*/  CS2R R106, SRZ ;  /* 0x00000000006a7805 */ /* 0x000fe4000001ff00 */
[----:B------:R-:W-:Y:S02]  /*04d0*/  IADD3 R31, R2, 0xd0, RZ ;  /* 0x000000d0021f7810 */ /* 0x000fe40007ffe0ff */
[----:B------:R-:W-:Y:S02]  /*04e0*/  CS2R R70, SRZ ;  /* 0x0000000000467805 */ /* 0x000fe4000001ff00 */
[----:B------:R-:W-:Y:S02]  /*04f0*/  ISETP.GE.U32.AND P2, PT, R29, UR18, PT ;  /* 0x000000121d007c0c */ /* 0x000fe4000bf46070 */
[----:B------:R-:W-:Y:S01]  /*0500*/  SHF.R.S32.HI R7, RZ, 0x1f, R29 ;  /* 0x0000001fff077819 */ /* 0x000fe2000001141d */
[----:B-1----:R-:W1:Y:S01]  /*0510*/  @P1 LDC.64 R12, c[0x0][0x230] ;  /* 0x00008c00ff0c1b82 */ /* 0x002e620000000a00 */
[----:B------:R-:W-:Y:S01]  /*0520*/  ISETP.GE.U32.AND P4, PT, R31, UR18, PT ;  /* 0x000000121f007c0c */ /* 0x000fe2000bf86070 */
[----:B------:R-:W3:Y:S01]  /*0530*/  I2F.RP R3, UR16 ;  /* 0x0000001000037d06 */ /* 0x000ee20008209400 */
[----:B------:R-:W-:-:S02]  /*0540*/  ISETP.GE.AND.EX P2, PT, R7, UR19, PT, P2 ;  /* 0x0000001307007c0c */ /* 0x000fc4000bf46320 */
[----:B------:R-:W-:Y:S02]  /*0550*/  SHF.R.S32.HI R21, RZ, 0x1f, R19 ;  /* 0x0000001fff157819 */ /* 0x000fe40000011413 */
[----:B------:R-:W-:Y:S01]  /*0560*/  ISETP.GT.U32.OR P2, PT, R0, 0x1df, P2 ;  /* 0x000001df0000780c */ /* 0x000fe20001744470 */
[----:B------:R-:W4:Y:S02]  /*0570*/  @P1 LDC.64 R14, c[0x0][0x228] ;  /* 0x00008a00ff0e1b82 */ /* 0x000f240000000a00 */
[----:B---3--:R-:W3:Y:S10]  /*0580*/  MUFU.RCP R3, R3 ;  /* 0x0000000300037308 */ /* 0x008ef40000001000 */
[----:B------:R-:W1:Y:S01]  /*0590*/  @!P2 LDC.64 R16, c[0x0][0x288] ;  /* 0x0000a200ff10ab82 */ /* 0x000e620000000a00 */
[----:B---3--:R-:W-:-:S02]  /*05a0*/  IADD3 R4, R3, 0xffffffe, RZ ;  /* 0x0ffffffe03047810 */ /* 0x008fc40007ffe0ff */
        /* <DEDUP_REMOVED lines=11> */
[----:B------:R-:W-:-:S04]  /*0660*/  UIMAD.WIDE.U32 UR6, UR7, UR13, URZ ;  /* 0x0000000d070672a5 */ /* 0x000fc8000f8e003f */
[----:B------:R-:W-:-:S04]  /*0670*/  UIADD3 UR5, -UR7, URZ, URZ ;  /* 0x0000003f07057290 */ /* 0x000fc8000fffe13f */
[----:B------:R-:W-:Y:S02]  /*0680*/  UIMAD UR5, UR16, UR5, UR13 ;  /* 0x00000005100572a4 */ /* 0x000fe4000f8e020d */
[----:B------:R-:W-:Y:S02]  /*0690*/  ULOP3.LUT UR13, URZ, UR14, URZ, 0x33, !UPT ;  /* 0x0000000e3f0d7292 */ /* 0x000fe4000f8e333f */
[----:B------:R-:W-:Y:S01]  /*06a0*/  UISETP.GT.U32.AND UP2, UPT, UR16, UR5, UPT ;  /* 0x000000051000728c */ /* 0x000fe2000bf44070 */
[----:B------:R-:W-:-:S10]  /*06b0*/  ULDC.64 UR14, c[0x0][0x298] ;  /* 0x0000a600000e7ab9 */ /* 0x000fd40000000a00 */
[----:B------:R-:W-:Y:S02]  /*06c0*/  @!UP2 UIADD3 UR5, UR5, -UR16, URZ ;  /* 0x800000100505a290 */ /* 0x000fe4000fffe03f */
[----:B------:R-:W-:Y:S02]  /*06d0*/  @!UP2 UIADD3 UR7, UR7, 0x1, URZ ;  /* 0x000000010707a890 */ /* 0x000fe4000fffe03f */
[----:B------:R-:W-:Y:S02]  /*06e0*/  UIADD3 UR6, UR5, -UR16, URZ ;  /* 0x8000001005067290 */ /* 0x000fe4000fffe03f */
[----:B------:R-:W-:Y:S02]  /*06f0*/  UISETP.GE.U32.AND UP1, UPT, UR5, UR16, UPT ;  /* 0x000000100500728c */ /* 0x000fe4000bf26070 */
[----:B------:R-:W-:-:S04]  /*0700*/  UISETP.GT.U32.AND UP3, UPT, UR16, UR5, UPT ;  /* 0x000000051000728c */ /* 0x000fc8000bf64070 */
[----:B------:R-:W-:-:S04]  /*0710*/  USEL UR5, UR6, UR5, !UP3 ;  /* 0x0000000506057287 */ /* 0x000fc8000d800000 */
[----:B------:R-:W-:Y:S02]  /*0720*/  @!UP4 UIADD3 UR5, -UR5, URZ, URZ ;  /* 0x0000003f0505c290 */ /* 0x000fe4000fffe13f */
[----:B------:R-:W-:Y:S02]  /*0730*/  @UP1 UIADD3 UR7, UR7, 0x1, URZ ;  /* 0x0000000107071890 */ /* 0x000fe4000fffe03f */
[----:B------:R-:W-:Y:S02]  /*0740*/  USEL UR16, UR13, UR5, !UP0 ;  /* 0x000000050d107287 */ /* 0x000fe4000c000000 */
[----:B------:R-:W-:Y:S02]  /*0750*/  @!UP5 UIADD3 UR7, -UR7, URZ, URZ ;  /* 0x0000003f0707d290 */ /* 0x000fe4000fffe13f */
[----:B------:R-:W-:Y:S02]  /*0760*/  UIMAD UR17, UR16, 0x3c, URZ ;  /* 0x0000003c101178a4 */ /* 0x000fe4000f8e023f */
[----:B------:R-:W-:-:S04]  /*0770*/  USEL UR7, UR13, UR7, !UP0 ;  /* 0x000000070d077287 */ /* 0x000fc8000c000000 */
[----:B------:R-:W-:Y:S01]  /*0780*/  MOV R4, UR17 ;  /* 0x0000001100047c02 */ /* 0x000fe20008000f00 */
[----:B------:R-:W-:-:S04]  /*0790*/  USHF.R.S32.HI UR5, URZ, 0x1f, UR7 ;  /* 0x0000001f3f057899 */ /* 0x000fc80008011407 */
[----:B------:R-:W-:-:S04]  /*07a0*/  UIMAD UR5, UR5, UR14, URZ ;  /* 0x0000000e050572a4 */ /* 0x000fc8000f8e023f */
[----:B------:R-:W-:Y:S01]  /*07b0*/  UIMAD UR5, UR7, UR15, UR5 ;  /* 0x0000000f070572a4 */ /* 0x000fe2000f8e0205 */
[----:B------:R-:W-:Y:S02]  /*07c0*/  CS2R R104, SRZ ;  /* 0x0000000000687805 */ /* 0x000fe4000001ff00 */
[----:B------:R-:W-:Y:S02]  /*07d0*/  CS2R R68, SRZ ;  /* 0x0000000000447805 */ /* 0x000fe4000001ff00 */
[----:B--2---:R-:W-:Y:S02]  /*07e0*/  SHF.R.S32.HI R3, RZ, 0x1f, R6 ;  /* 0x0000001fff037819 */ /* 0x004fe40000011406 */
[----:B------:R-:W-:Y:S02]  /*07f0*/  IADD3 R74, P0, R6, UR17, RZ ;  /* 0x00000011064a7c10 */ /* 0x000fe4000ff1e0ff */
[----:B------:R-:W-:Y:S02]  /*0800*/  SHF.R.S32.HI R6, RZ, 0x1f, R2 ;  /* 0x0000001fff067819 */ /* 0x000fe40000011402 */
[----:B------:R-:W-:-:S02]  /*0810*/  LEA.HI.X.SX32 R75, R4, R3, 0x1, P0 ;  /* 0x00000003044b7211 */ /* 0x000fc400000f0eff */
[----:B------:R-:W-:Y:S01]  /*0820*/  MOV R3, UR14 ;  /* 0x0000000e00037c02 */ /* 0x000fe20008000f00 */
[----:B0-----:R-:W-:-:S04]  /*0830*/  @P1 IMAD R4, R6, R8, RZ ;  /* 0x0000000806041224 */ /* 0x001fc800078e02ff */
[----:B------:R-:W-:Y:S01]  /*0840*/  IMAD.WIDE.U32 R74, R3, UR7, R74 ;  /* 0x00000007034a7c25 */ /* 0x000fe2000f8e004a */
[----:B------:R-:W-:Y:S02]  /*0850*/  SHF.R.S32.HI R3, RZ, 0x1f, R31 ;  /* 0x0000001fff037819 */ /* 0x000fe4000001141f */
[----:B------:R-:W-:Y:S02]  /*0860*/  CS2R R102, SRZ ;  /* 0x0000000000667805 */ /* 0x000fe4000001ff00 */
[----:B------:R-:W-:Y:S01]  /*0870*/  CS2R R66, SRZ ;  /* 0x0000000000427805 */ /* 0x000fe2000001ff00 */
[----:B------:R-:W-:Y:S01]  /*0880*/  @P1 IMAD R9, R2, R9, R4 ;  /* 0x0000000902091224 */ /* 0x000fe200078e0204 */
[----:B------:R-:W-:Y:S02]  /*0890*/  IADD3 R73, R75, UR5, RZ ;  /* 0x000000054b497c10 */ /* 0x000fe4000fffe0ff */
[----:B------:R-:W-:Y:S02]  /*08a0*/  CS2R R100, SRZ ;  /* 0x0000000000647805 */ /* 0x000fe4000001ff00 */
[----:B------:R-:W-:-:S02]  /*08b0*/  @P1 MOV R72, R74 ;  /* 0x0000004a00481202 */ /* 0x000fc40000000f00 */
[----:B------:R-:W-:Y:S02]  /*08c0*/  CS2R R64, SRZ ;  /* 0x0000000000407805 */ /* 0x000fe4000001ff00 */
[----:B------:R-:W-:Y:S02]  /*08d0*/  ISETP.GE.AND.EX P4, PT, R3, UR19, PT, P4 ;  /* 0x0000001303007c0c */ /* 0x000fe4000bf86340 */
[----:B------:R-:W-:Y:S02]  /*08e0*/  CS2R R98, SRZ ;  /* 0x0000000000627805 */ /* 0x000fe4000001ff00 */
[----:B------:R-:W-:Y:S01]  /*08f0*/  CS2R R62, SRZ ;  /* 0x00000000003e7805 */ /* 0x000fe2000001ff00 */
[----:B------:R-:W-:Y:S01]  /*0900*/  @P1 IMAD.WIDE.U32 R4, R2, R8, R72 ;  /* 0x0000000802041225 */ /* 0x000fe200078e0048 */
[----:B------:R-:W-:Y:S02]  /*0910*/  ISETP.GT.U32.OR P4, PT, R0, 0x1df, P4 ;  /* 0x000001df0000780c */ /* 0x000fe40002784470 */
[----:B------:R-:W-:-:S02]  /*0920*/  CS2R R96, SRZ ;  /* 0x0000000000607805 */ /* 0x000fc4000001ff00 */
[----:B------:R-:W-:Y:S01]  /*0930*/  CS2R R60, SRZ ;  /* 0x00000000003c7805 */ /* 0x000fe2000001ff00 */
[----:B---3--:R-:W-:Y:S01]  /*0940*/  @!P3 IMAD R8, R21, R10, RZ ;  /* 0x0000000a1508b224 */ /* 0x008fe200078e02ff */
[----:B------:R-:W-:Y:S01]  /*0950*/  @P1 IADD3 R5, R5, R9, RZ ;  /* 0x0000000905051210 */ /* 0x000fe20007ffe0ff */
[----:B------:R-:W0:Y:S01]  /*0960*/  @!P2 LDC.64 R20, c[0x0][0x228] ;  /* 0x00008a00ff14ab82 */ /* 0x000e220000000a00 */
[C---:B------:R-:W-:Y:S01]  /*0970*/  @P1 SHF.L.U32 R9, R4.reuse, 0x2, RZ ;  /* 0x0000000204091819 */ /* 0x040fe200000006ff */
[----:B------:R-:W-:Y:S01]  /*0980*/  @!P3 IMAD R11, R19, R11, R8 ;  /* 0x0000000b130bb224 */ /* 0x000fe200078e0208 */
[----:B------:R-:W-:Y:S01]  /*0990*/  @P1 SHF.L.U64.HI R6, R4, 0x2, R5 ;  /* 0x0000000204061819 */ /* 0x000fe20000010205 */
[----:B-1----:R-:W-:Y:S01]  /*09a0*/  @!P2 IMAD R8, R7, R16, RZ ;  /* 0x000000100708a224 */ /* 0x002fe200078e02ff */
[----:B------:R-:W-:Y:S02]  /*09b0*/  @!P3 MOV R4, R74 ;  /* 0x0000004a0004b202 */ /* 0x000fe40000000f00 */
[----:B------:R-:W-:-:S02]  /*09c0*/  CS2R R94, SRZ ;  /* 0x00000000005e7805 */ /* 0x000fc4000001ff00 */
[----:B------:R-:W-:Y:S01]  /*09d0*/  @!P3 MOV R5, R73 ;  /* 0x000000490005b202 */ /* 0x000fe20000000f00 */
[----:B------:R-:W1:Y:S01]  /*09e0*/  @!P4 LDC.64 R22, c[0x0][0x288] ;  /* 0x0000a200ff16cb82 */ /* 0x000e620000000a00 */
[C---:B------:R-:W-:Y:S02]  /*09f0*/  @P1 IADD3 R34, P0, R9.reuse, R12, RZ ;  /* 0x0000000c09221210 */ /* 0x040fe40007f1e0ff */
[----:B------:R-:W-:Y:S02]  /*0a00*/  CS2R R54, SRZ ;  /* 0x0000000000367805 */ /* 0x000fe4000001ff00 */
[----:B----4-:R-:W-:Y:S01]  /*0a10*/  @P1 IADD3 R32, P5, R9, R14, RZ ;  /* 0x0000000e09201210 */ /* 0x010fe20007fbe0ff */
[----:B------:R-:W-:Y:S01]  /*0a20*/  @!P3 IMAD.WIDE.U32 R4, R19, R10, R4 ;  /* 0x0000000a1304b225 */ /* 0x000fe200078e0004 */
[----:B------:R-:W-:Y:S02]  /*0a30*/  @P1 IADD3.X R35, R6, R13, RZ, P0, !PT ;  /* 0x0000000d06231210 */ /* 0x000fe400007fe4ff */
[----:B------:R-:W-:-:S02]  /*0a40*/  CS2R R90, SRZ ;  /* 0x00000000005a7805 */ /* 0x000fc4000001ff00 */
[----:B------:R-:W-:Y:S01]  /*0a50*/  @P1 IADD3.X R33, R6, R15, RZ, P5, !PT ;  /* 0x0000000f06211210 */ /* 0x000fe20002ffe4ff */
[----:B------:R-:W2:Y:S01]  /*0a60*/  @!P2 LDC.64 R18, c[0x0][0x230] ;  /* 0x00008c00ff12ab82 */ /* 0x000ea20000000a00 */
[----:B------:R-:W-:Y:S01]  /*0a70*/  @!P3 IADD3 R5, R5, R11, RZ ;  /* 0x0000000b0505b210 */ /* 0x000fe20007ffe0ff */
[----:B------:R-:W-:Y:S01]  /*0a80*/  @!P2 IMAD R9, R29, R17, R8 ;  /* 0x000000111d09a224 */ /* 0x000fe200078e0208 */
[C---:B------:R-:W-:Y:S01]  /*0a90*/  @!P3 SHF.L.U32 R15, R4.reuse, 0x2, RZ ;  /* 0x00000002040fb819 */ /* 0x040fe200000006ff */
[----:B------:R-:W-:Y:S01]  /*0aa0*/  @P1 STL.64 [R1+0x38], R34 ;  /* 0x0000382201001387 */ /* 0x000fe20000100a00 */
[----:B------:R-:W-:Y:S02]  /*0ab0*/  @!P3 SHF.L.U64.HI R6, R4, 0x2, R5 ;  /* 0x000000020406b819 */ /* 0x000fe40000010205 */
[----:B------:R-:W-:Y:S02]  /*0ac0*/  CS2R R50, SRZ ;  /* 0x0000000000327805 */ /* 0x000fe4000001ff00 */
[----:B------:R-:W-:Y:S01]  /*0ad0*/  @!P2 MOV R4, R74 ;  /* 0x0000004a0004a202 */ /* 0x000fe20000000f00 */
[----:B------:R3:W-:Y:S01]  /*0ae0*/  @P1 STL.64 [R1+0x30], R32 ;  /* 0x0000302001001387 */ /* 0x0007e20000100a00 */
[----:B------:R-:W-:-:S02]  /*0af0*/  @!P2 MOV R5, R73 ;  /* 0x000000490005a202 */ /* 0x000fc40000000f00 */
[----:B------:R-:W-:Y:S02]  /*0b00*/  CS2R R92, SRZ ;  /* 0x00000000005c7805 */ /* 0x000fe4000001ff00 */
[C---:B------:R-:W-:Y:S02]  /*0b10*/  @!P3 IADD3 R12, P5, R15.reuse, R24, RZ ;  /* 0x000000180f0cb210 */ /* 0x040fe40007fbe0ff */
[----:B------:R-:W-:Y:S02]  /*0b20*/  CS2R R52, SRZ ;  /* 0x0000000000347805 */ /* 0x000fe4000001ff00 */
[----:B------:R-:W-:Y:S01]  /*0b30*/  @!P3 IADD3 R14, P6, R15, R26, RZ ;  /* 0x0000001a0f0eb210 */ /* 0x000fe20007fde0ff */
[----:B------:R-:W-:Y:S01]  /*0b40*/  @!P2 IMAD.WIDE.U32 R4, R29, R16, R4 ;  /* 0x000000101d04a225 */ /* 0x000fe200078e0004 */
[----:B------:R-:W-:Y:S02]  /*0b50*/  @!P3 IADD3.X R13, R6, R25, RZ, P5, !PT ;  /* 0x00000019060db210 */ /* 0x000fe40002ffe4ff */
[----:B------:R-:W-:-:S02]  /*0b60*/  CS2R R48, SRZ ;  /* 0x0000000000307805 */ /* 0x000fc4000001ff00 */
[----:B------:R-:W-:Y:S01]  /*0b70*/  @!P3 IADD3.X R15, R6, R27, RZ, P6, !PT ;  /* 0x0000001b060fb210 */ /* 0x000fe200037fe4ff */
[----:B------:R-:W4:Y:S01]  /*0b80*/  @!P4 LDC.64 R24, c[0x0][0x230] ;  /* 0x00008c00ff18cb82 */ /* 0x000f220000000a00 */
[----:B------:R-:W-:Y:S01]  /*0b90*/  @!P2 IADD3 R5, R5, R9, RZ ;  /* 0x000000090505a210 */ /* 0x000fe20007ffe0ff */
[----:B------:R-:W4:Y:S01]  /*0ba0*/  @!P3 LDG.E.64 R106, desc[UR22][R12.64] ;  /* 0x000000160c6ab981 */ /* 0x000f22000c1e1b00 */
[----:B---3--:R-:W-:Y:S02]  /*0bb0*/  IADD3 R33, R2, 0xe0, RZ ;  /* 0x000000e002217810 */ /* 0x008fe40007ffe0ff */
[----:B------:R-:W-:Y:S02]  /*0bc0*/  CS2R R88, SRZ ;  /* 0x0000000000587805 */ /* 0x000fe4000001ff00 */
[----:B------:R-:W-:Y:S01]  /*0bd0*/  @!P2 SHF.L.U32 R11, R4, 0x2, RZ ;  /* 0x00000002040ba819 */ /* 0x000fe200000006ff */
[----:B------:R3:W3:Y:S01]  /*0be0*/  @!P3 LDG.E.64 R70, desc[UR22][R14.64] ;  /* 0x000000160e46b981 */ /* 0x0006e2000c1e1b00 */
[----:B------:R-:W-:-:S02]  /*0bf0*/  ISETP.GE.U32.AND P0, PT, R33, UR18, PT ;  /* 0x0000001221007c0c */ /* 0x000fc4000bf06070 */
[----:B------:R-:W-:Y:S02]  /*0c00*/  CS2R R86, SRZ ;  /* 0x0000000000567805 */ /* 0x000fe4000001ff00 */
[----:B------:R-:W-:Y:S02]  /*0c10*/  SHF.R.S32.HI R7, RZ, 0x1f, R33 ;  /* 0x0000001fff077819 */ /* 0x000fe40000011421 */
[----:B------:R-:W-:Y:S02]  /*0c20*/  CS2R R46, SRZ ;  /* 0x00000000002e7805 */ /* 0x000fe4000001ff00 */
[----:B------:R-:W-:Y:S01]  /*0c30*/  @!P2 SHF.L.U64.HI R6, R4, 0x2, R5 ;  /* 0x000000020406a819 */ /* 0x000fe20000010205 */
[----:B-1----:R-:W-:Y:S01]  /*0c40*/  @!P4 IMAD R4, R3, R22, RZ ;  /* 0x000000160304c224 */ /* 0x002fe200078e02ff */
[----:B------:R-:W-:Y:S02]  /*0c50*/  ISETP.GE.AND.EX P0, PT, R7, UR19, PT, P0 ;  /* 0x0000001307007c0c */ /* 0x000fe4000bf06300 */
[----:B------:R-:W-:-:S02]  /*0c60*/  CS2R R84, SRZ ;  /* 0x0000000000547805 */ /* 0x000fc4000001ff00 */
[----:B------:R-:W-:Y:S01]  /*0c70*/  @!P4 MOV R5, R73 ;  /* 0x000000490005c202 */ /* 0x000fe20000000f00 */
[----:B------:R-:W-:Y:S01]  /*0c80*/  @!P4 IMAD R3, R31, R23, R4 ;  /* 0x000000171f03c224 */ /* 0x000fe200078e0204 */
[----:B------:R-:W-:Y:S02]  /*0c90*/  @!P4 MOV R4, R74 ;  /* 0x0000004a0004c202 */ /* 0x000fe40000000f00 */
[----:B------:R-:W-:Y:S02]  /*0ca0*/  CS2R R44, SRZ ;  /* 0x00000000002c7805 */ /* 0x000fe4000001ff00 */
[----:B------:R-:W-:Y:S02]  /*0cb0*/  ISETP.GT.U32.OR P0, PT, R0, 0x1df, P0 ;  /* 0x000001df0000780c */ /* 0x000fe40000704470 */
[----:B------:R-:W-:Y:S02]  /*0cc0*/  CS2R R42, SRZ ;  /* 0x00000000002a7805 */ /* 0x000fe4000001ff00 */
[----:B--2---:R-:W-:Y:S01]  /*0cd0*/  @!P2 IADD3 R8, P5, R11, R18, RZ ;  /* 0x000000120b08a210 */ /* 0x004fe20007fbe0ff */
[----:B------:R-:W-:Y:S01]  /*0ce0*/  @!P4 IMAD.WIDE.U32 R4, R31, R22, R4 ;  /* 0x000000161f04c225 */ /* 0x000fe200078e0004 */
[----:B------:R-:W-:-:S02]  /*0cf0*/  IADD3 R35, R2, 0xf0, RZ ;  /* 0x000000f002237810 */ /* 0x000fc40007ffe0ff */
[----:B------:R-:W-:Y:S02]  /*0d00*/  CS2R R76, SRZ ;  /* 0x00000000004c7805 */ /* 0x000fe4000001ff00 */
[----:B------:R-:W-:Y:S02]  /*0d10*/  @!P2 IADD3.X R9, R6, R19, RZ, P5, !PT ;  /* 0x000000130609a210 */ /* 0x000fe40002ffe4ff */
[----:B------:R-:W-:Y:S02]  /*0d20*/  CS2R R40, SRZ ;  /* 0x0000000000287805 */ /* 0x000fe4000001ff00 */
[----:B------:R-:W-:Y:S02]  /*0d30*/  @!P4 IADD3 R5, R5, R3, RZ ;  /* 0x000000030505c210 */ /* 0x000fe40007ffe0ff */
[----:B------:R-:W-:Y:S02]  /*0d40*/  CS2R R82, SRZ ;  /* 0x0000000000527805 */ /* 0x000fe4000001ff00 */
[----:B------:R-:W-:Y:S01]  /*0d50*/  ISETP.GE.U32.AND P5, PT, R35, UR18, PT ;  /* 0x0000001223007c0c */ /* 0x000fe2000bfa6070 */
[----:B------:R-:W2:Y:S01]  /*0d60*/  @!P2 LDG.E.64 R104, desc[UR22][R8.64] ;  /* 0x000000160868a981 */ /* 0x000ea2000c1e1b00 */
[----:B------:R-:W-:Y:S01]  /*0d70*/  SHF.R.S32.HI R3, RZ, 0x1f, R35 ;  /* 0x0000001fff037819 */ /* 0x000fe20000011423 */
[----:B------:R-:W1:Y:S01]  /*0d80*/  @!P0 LDC.64 R22, c[0x0][0x288] ;  /* 0x0000a200ff168b82 */ /* 0x000e620000000a00 */
[----:B0-----:R-:W-:-:S02]  /*0d90*/  @!P2 IADD3 R10, P6, R11, R20, RZ ;  /* 0x000000140b0aa210 */ /* 0x001fc40007fde0ff */
[----:B------:R-:W-:Y:S02]  /*0da0*/  CS2R R38, SRZ ;  /* 0x0000000000267805 */ /* 0x000fe4000001ff00 */
[----:B------:R-:W-:Y:S02]  /*0db0*/  ISETP.GE.AND.EX P5, PT, R3, UR19, PT, P5 ;  /* 0x0000001303007c0c */ /* 0x000fe4000bfa6350 */
[----:B------:R-:W-:Y:S02]  /*0dc0*/  CS2R R36, SRZ ;  /* 0x0000000000247805 */ /* 0x000fe4000001ff00 */
[----:B------:R-:W-:Y:S02]  /*0dd0*/  @!P2 IADD3.X R11, R6, R21, RZ, P6, !PT ;  /* 0x00000015060ba210 */ /* 0x000fe400037fe4ff */
[----:B------:R-:W-:Y:S02]  /*0de0*/  CS2R R58, SRZ ;  /* 0x00000000003a7805 */ /* 0x000fe4000001ff00 */
[----:B------:R-:W-:Y:S01]  /*0df0*/  ISETP.GT.U32.OR P5, PT, R0, 0x1df, P5 ;  /* 0x000001df0000780c */ /* 0x000fe20002fa4470 */
[----:B------:R-:W0:Y:S01]  /*0e00*/  @!P4 LDC.64 R20, c[0x0][0x228] ;  /* 0x00008a00ff14cb82 */ /* 0x000e220000000a00 */
[----:B------:R-:W-:Y:S01]  /*0e10*/  IADD3 R31, R2, 0x100, RZ ;  /* 0x00000100021f7810 */ /* 0x000fe20007ffe0ff */
[----:B------:R0:W2:Y:S01]  /*0e20*/  @!P2 LDG.E.64 R68, desc[UR22][R10.64] ;  /* 0x000000160a44a981 */ /* 0x0000a2000c1e1b00 */
[----:B------:R-:W-:-:S02]  /*0e30*/  @!P4 SHF.L.U32 R19, R4, 0x2, RZ ;  /* 0x000000020413c819 */ /* 0x000fc400000006ff */
[----:B------:R-:W-:Y:S02]  /*0e40*/  CS2R R56, SRZ ;  /* 0x0000000000387805 */ /* 0x000fe4000001ff00 */
[----:B------:R-:W-:Y:S02]  /*0e50*/  ISETP.GE.U32.AND P3, PT, R31, UR18, PT ;  /* 0x000000121f007c0c */ /* 0x000fe4000bf66070 */
[----:B------:R-:W-:Y:S02]  /*0e60*/  IADD3 R81, R2, 0x60, RZ ;  /* 0x0000006002517810 */ /* 0x000fe40007ffe0ff */
[----:B------:R-:W-:Y:S02]  /*0e70*/  CS2R R124, SRZ ;  /* 0x00000000007c7805 */ /* 0x000fe4000001ff00 */
[----:B------:R-:W-:Y:S02]  /*0e80*/  SHF.R.S32.HI R17, RZ, 0x1f, R31 ;  /* 0x0000001fff117819 */ /* 0x000fe4000001141f */
[----:B------:R-:W-:-:S02]  /*0e90*/  CS2R R122, SRZ ;  /* 0x00000000007a7805 */ /* 0x000fc4000001ff00 */
[----:B------:R-:W-:Y:S01]  /*0ea0*/  @!P4 SHF.L.U64.HI R16, R4, 0x2, R5 ;  /* 0x000000020410c819 */ /* 0x000fe20000010205 */
[----:B------:R-:W0:Y:S01]  /*0eb0*/  @!P5 LDC.64 R26, c[0x0][0x288] ;  /* 0x0000a200ff1adb82 */ /* 0x000e220000000a00 */
[----:B------:R-:W-:Y:S02]  /*0ec0*/  ISETP.GE.AND.EX P3, PT, R17, UR19, PT, P3 ;  /* 0x0000001311007c0c */ /* 0x000fe4000bf66330 */
[----:B------:R-:W-:Y:S02]  /*0ed0*/  CS2R R120, SRZ ;  /* 0x0000000000787805 */ /* 0x000fe4000001ff00 */
[----:B----4-:R-:W-:Y:S02]  /*0ee0*/  @!P4 IADD3 R4, P6, R19, R24, RZ ;  /* 0x000000181304c210 */ /* 0x010fe40007fde0ff */
[----:B------:R-:W-:Y:S02]  /*0ef0*/  CS2R R108, SRZ ;  /* 0x00000000006c7805 */ /* 0x000fe4000001ff00 */
[----:B------:R-:W-:Y:S01]  /*0f00*/  ISETP.GT.U32.OR P3, PT, R0, 0x1df, P3 ;  /* 0x000001df0000780c */ /* 0x000fe20001f64470 */
[----:B-1----:R-:W-:Y:S01]  /*0f10*/  @!P0 IMAD R18, R7, R22, RZ ;  /* 0x0000001607128224 */ /* 0x002fe200078e02ff */
[----:B------:R-:W-:-:S02]  /*0f20*/  @!P4 IADD3.X R5, R16, R25, RZ, P6, !PT ;  /* 0x000000191005c210 */ /* 0x000fc400037fe4ff */
[----:B------:R-:W-:Y:S01]  /*0f30*/  CS2R R110, SRZ ;  /* 0x00000000006e7805 */ /* 0x000fe2000001ff00 */
[----:B------:R-:W1:Y:S01]  /*0f40*/  @!P0 LDC.64 R24, c[0x0][0x230] ;  /* 0x00008c00ff188b82 */ /* 0x000e620000000a00 */
[----:B---3--:R-:W-:Y:S01]  /*0f50*/  @!P0 IMAD R15, R33, R23, R18 ;  /* 0x00000017210f8224 */ /* 0x008fe200078e0212 */
[----:B------:R-:W-:Y:S01]  /*0f60*/  @!P0 MOV R12, R74 ;  /* 0x0000004a000c8202 */ /* 0x000fe20000000f00 */
[----:B------:R-:W5:Y:S01]  /*0f70*/  @!P4 LDG.E.64 R102, desc[UR22][R4.64] ;  /* 0x000000160466c981 */ /* 0x000f62000c1e1b00 */
[----:B0-----:R-:W-:Y:S01]  /*0f80*/  @!P4 IADD3 R6, P6, R19, R20, RZ ;  /* 0x000000141306c210 */ /* 0x001fe20007fde0ff */
[----:B------:R-:W-:Y:S01]  /*0f90*/  ULDC.64 UR6, c[0x0][0x248] ;  /* 0x0000920000067ab9 */ /* 0x000fe20000000a00 */
[----:B------:R-:W-:Y:S02]  /*0fa0*/  @!P0 MOV R13, R73 ;  /* 0x00000049000d8202 */ /* 0x000fe40000000f00 */
[----:B------:R-:W0:Y:S01]  /*0fb0*/  @!P0 LDC.64 R18, c[0x0][0x228] ;  /* 0x00008a00ff128b82 */ /* 0x000e220000000a00 */
[----:B------:R-:W-:Y:S01]  /*0fc0*/  @!P0 IMAD.WIDE.U32 R12, R33, R22, R12 ;  /* 0x00000016210c8225 */ /* 0x000fe200078e000c */
[----:B------:R-:W-:-:S06]  /*0fd0*/  IADD3 R33, R2, 0x110, RZ ;  /* 0x0000011002217810 */ /* 0x000fcc0007ffe0ff */
[----:B------:R-:W3:Y:S01]  /*0fe0*/  @!P3 LDC.64 R28, c[0x0][0x288] ;  /* 0x0000a200ff1cbb82 */ /* 0x000ee20000000a00 */
[----:B------:R-:W-:-:S07]  /*0ff0*/  @!P4 IADD3.X R7, R16, R21, RZ, P6, !PT ;  /* 0x000000151007c210 */ /* 0x000fce00037fe4ff */
[----:B------:R-:W4:Y:S01]  /*1000*/  @!P5 LDC.64 R22, c[0x0][0x230] ;  /* 0x00008c00ff16db82 */ /* 0x000f220000000a00 */
[----:B------:R-:W-:Y:S01]  /*1010*/  @!P5 IMAD R16, R3, R26, RZ ;  /* 0x0000001a0310d224 */ /* 0x000fe200078e02ff */
[----:B------:R-:W-:Y:S01]  /*1020*/  ISETP.GE.U32.AND P2, PT, R33, UR18, PT ;  /* 0x0000001221007c0c */ /* 0x000fe2000bf46070 */
[----:B------:R4:W5:Y:S01]  /*1030*/  @!P4 LDG.E.64 R66, desc[UR22][R6.64] ;  /* 0x000000160642c981 */ /* 0x000962000c1e1b00 */
[----:B------:R-:W-:Y:S02]  /*1040*/  @!P0 IADD3 R15, R13, R15, RZ ;  /* 0x0000000f0d0f8210 */ /* 0x000fe40007ffe0ff */
[----:B------:R-:W-:Y:S02]  /*1050*/  SHF.R.S32.HI R3, RZ, 0x1f, R33 ;  /* 0x0000001fff037819 */ /* 0x000fe40000011421 */
[----:B------:R-:W-:Y:S02]  /*1060*/  @!P5 MOV R10, R74 ;  /* 0x0000004a000ad202 */ /* 0x000fe40000000f00 */
[----:B------:R-:W-:-:S02]  /*1070*/  @!P5 MOV R11, R73 ;  /* 0x00000049000bd202 */ /* 0x000fc40000000f00 */
[C---:B------:R-:W-:Y:S02]  /*1080*/  @!P0 SHF.L.U32 R13, R12.reuse, 0x2, RZ ;  /* 0x000000020c0d8819 */ /* 0x040fe400000006ff */
[----:B------:R-:W-:Y:S01]  /*1090*/  @!P0 SHF.L.U64.HI R14, R12, 0x2, R15 ;  /* 0x000000020c0e8819 */ /* 0x000fe2000001020f */
[----:B------:R-:W-:Y:S01]  /*10a0*/  @!P5 IMAD R15, R35, R27, R16 ;  /* 0x0000001b230fd224 */ /* 0x000fe200078e0210 */
[----:B------:R-:W-:Y:S01]  /*10b0*/  ISETP.GE.AND.EX P2, PT, R3, UR19, PT, P2 ;  /* 0x0000001303007c0c */ /* 0x000fe2000bf46320 */
[----:B------:R-:W-:Y:S01]  /*10c0*/  @!P5 IMAD.WIDE.U32 R10, R35, R26, R10 ;  /* 0x0000001a230ad225 */ /* 0x000fe200078e000a */
[----:B-1----:R-:W-:Y:S01]  /*10d0*/  @!P0 IADD3 R8, P6, R13, R24, RZ ;  /* 0x000000180d088210 */ /* 0x002fe20007fde0ff */
[----:B------:R-:W1:Y:S01]  /*10e0*/  @!P3 LDC.64 R26, c[0x0][0x230] ;  /* 0x00008c00ff1abb82 */ /* 0x000e620000000a00 */
[----:B------:R-:W-:Y:S02]  /*10f0*/  ISETP.GT.U32.OR P2, PT, R0, 0x1df, P2 ;  /* 0x000001df0000780c */ /* 0x000fe40001744470 */
[----:B------:R-:W-:-:S02]  /*1100*/  @!P0 IADD3.X R9, R14, R25, RZ, P6, !PT ;  /* 0x000000190e098210 */ /* 0x000fc400037fe4ff */
[----:B------:R-:W-:Y:S02]  /*1110*/  @!P5 IADD3 R11, R11, R15, RZ ;  /* 0x0000000f0b0bd210 */ /* 0x000fe40007ffe0ff */
[----:B0-----:R-:W-:Y:S01]  /*1120*/  @!P0 IADD3 R12, P6, R13, R18, RZ ;  /* 0x000000120d0c8210 */ /* 0x001fe20007fde0ff */
[----:B------:R-:W0:Y:S01]  /*1130*/  @!P5 LDC.64 R24, c[0x0][0x228] ;  /* 0x00008a00ff18db82 */ /* 0x000e220000000a00 */
[C---:B------:R-:W-:Y:S01]  /*1140*/  @!P5 SHF.L.U32 R21, R10.reuse, 0x2, RZ ;  /* 0x000000020a15d819 */ /* 0x040fe200000006ff */
[----:B---3--:R-:W-:Y:S01]  /*1150*/  @!P3 IMAD R16, R17, R28, RZ ;  /* 0x0000001c1110b224 */ /* 0x008fe200078e02ff */
[----:B------:R-:W-:Y:S01]  /*1160*/  @!P5 SHF.L.U64.HI R18, R10, 0x2, R11 ;  /* 0x000000020a12d819 */ /* 0x000fe2000001020b */
[----:B------:R-:W5:Y:S01]  /*1170*/  @!P0 LDG.E.64 R100, desc[UR22][R8.64] ;  /* 0x0000001608648981 */ /* 0x000f62000c1e1b00 */
[----:B------:R-:W-:Y:S02]  /*1180*/  @!P0 IADD3.X R13, R14, R19, RZ, P6, !PT ;  /* 0x000000130e0d8210 */ /* 0x000fe400037fe4ff */
[----:B------:R-:W-:-:S02]  /*1190*/  @!P3 MOV R10, R74 ;  /* 0x0000004a000ab202 */ /* 0x000fc40000000f00 */
[----:B------:R-:W-:Y:S01]  /*11a0*/  @!P3 MOV R11, R73 ;  /* 0x00000049000bb202 */ /* 0x000fe20000000f00 */
[----:B------:R-:W-:Y:S01]  /*11b0*/  @!P3 IMAD R17, R31, R29, R16 ;  /* 0x0000001d1f11b224 */ /* 0x000fe200078e0210 */
[----:B----4-:R-:W-:Y:S01]  /*11c0*/  @!P5 IADD3 R14, P6, R21, R22, RZ ;  /* 0x00000016150ed210 */ /* 0x010fe20007fde0ff */
[----:B------:R3:W5:Y:S01]  /*11d0*/  @!P0 LDG.E.64 R64, desc[UR22][R12.64] ;  /* 0x000000160c408981 */ /* 0x000762000c1e1b00 */
[----:B------:R-:W-:Y:S02]  /*11e0*/  @!P3 IMAD.WIDE.U32 R10, R31, R28, R10 ;  /* 0x0000001c1f0ab225 */ /* 0x000fe400078e000a */
[----:B------:R-:W-:Y:S01]  /*11f0*/  @!P5 IADD3.X R15, R18, R23, RZ, P6, !PT ;  /* 0x00000017120fd210 */ /* 0x000fe200037fe4ff */
[----:B------:R-:W4:Y:S01]  /*1200*/  @!P2 LDC.64 R28, c[0x0][0x288] ;  /* 0x0000a200ff1cab82 */ /* 0x000f220000000a00 */
[----:B------:R-:W-:Y:S02]  /*1210*/  IADD3 R31, R2, 0x120, RZ ;  /* 0x00000120021f7810 */ /* 0x000fe40007ffe0ff */
[----:B------:R-:W-:Y:S01]  /*1220*/  @!P3 IADD3 R11, R11, R17, RZ ;  /* 0x000000110b0bb210 */ /* 0x000fe20007ffe0ff */
[----:B------:R3:W5:Y:S04]  /*1230*/  @!P5 LDG.E.64 R98, desc[UR22][R14.64] ;  /* 0x000000160e62d981 */ /* 0x000768000c1e1b00 */
[----:B------:R-:W1:Y:S01]  /*1240*/  @!P3 LDC.64 R22, c[0x0][0x228] ;  /* 0x00008a00ff16bb82 */ /* 0x000e620000000a00 */
[----:B------:R-:W-:-:S02]  /*1250*/  ISETP.GE.U32.AND P4, PT, R31, UR18, PT ;  /* 0x000000121f007c0c */ /* 0x000fc4000bf86070 */
[----:B------:R-:W-:-:S04]  /*1260*/  SHF.R.S32.HI R19, RZ, 0x1f, R31 ;  /* 0x0000001fff137819 */ /* 0x000fc8000001141f */
[----:B------:R-:W-:Y:S02]  /*1270*/  ISETP.GE.AND.EX P4, PT, R19, UR19, PT, P4 ;  /* 0x0000001313007c0c */ /* 0x000fe4000bf86340 */
[----:B0-----:R-:W-:Y:S02]  /*1280*/  @!P5 IADD3 R16, P6, R21, R24, RZ ;  /* 0x000000181510d210 */ /* 0x001fe40007fde0ff */
[----:B------:R-:W-:Y:S02]  /*1290*/  ISETP.GT.U32.OR P4, PT, R0, 0x1df, P4 ;  /* 0x000001df0000780c */ /* 0x000fe40002784470 */
[----:B------:R-:W-:Y:S02]  /*12a0*/  @!P3 SHF.L.U32 R21, R10, 0x2, RZ ;  /* 0x000000020a15b819 */ /* 0x000fe400000006ff */
[----:B------:R-:W-:Y:S02]  /*12b0*/  @!P5 IADD3.X R17, R18, R25, RZ, P6, !PT ;  /* 0x000000191211d210 */ /* 0x000fe400037fe4ff */
[----:B------:R-:W-:Y:S01]  /*12c0*/  @!P3 SHF.L.U64.HI R18, R10, 0x2, R11 ;  /* 0x000000020a12b819 */ /* 0x000fe2000001020b */
[----:B----4-:R-:W-:Y:S01]  /*12d0*/  @!P2 IMAD R6, R3, R28, RZ ;  /* 0x0000001c0306a224 */ /* 0x010fe200078e02ff */
[----:B-1----:R-:W-:Y:S01]  /*12e0*/  @!P3 IADD3 R10, P6, R21, R26, RZ ;  /* 0x0000001a150ab210 */ /* 0x002fe20007fde0ff */
[----:B------:R-:W3:Y:S01]  /*12f0*/  @!P2 LDC.64 R24, c[0x0][0x228] ;  /* 0x00008a00ff18ab82 */ /* 0x000ee20000000a00 */
[----:B------:R-:W-:Y:S01]  /*1300*/  @!P2 MOV R7, R73 ;  /* 0x000000490007a202 */ /* 0x000fe20000000f00 */
[----:B------:R0:W5:Y:S01]  /*1310*/  @!P5 LDG.E.64 R62, desc[UR22][R16.64] ;  /* 0x00000016103ed981 */ /* 0x000162000c1e1b00 */
[----:B------:R-:W-:-:S02]  /*1320*/  @!P3 IADD3.X R11, R18, R27, RZ, P6, !PT ;  /* 0x0000001b120bb210 */ /* 0x000fc400037fe4ff */
[----:B------:R-:W-:-:S03]  /*1330*/  @!P3 IADD3 R4, P6, R21, R22, RZ ;  /* 0x000000161504b210 */ /* 0x000fc60007fde0ff */
[----:B------:R-:W1:Y:S01]  /*1340*/  @!P4 LDC.64 R26, c[0x0][0x288] ;  /* 0x0000a200ff1acb82 */ /* 0x000e620000000a00 */
[----:B------:R-:W-:Y:S01]  /*1350*/  @!P3 IADD3.X R5, R18, R23, RZ, P6, !PT ;  /* 0x000000171205b210 */ /* 0x000fe200037fe4ff */
[C---:B------:R-:W-:Y:S01]  /*1360*/  @!P2 IMAD R21, R33.reuse, R29, R6 ;  /* 0x0000001d2115a224 */ /* 0x040fe200078e0206 */
[----:B------:R-:W-:Y:S01]  /*1370*/  @!P2 MOV R6, R74 ;  /* 0x0000004a0006a202 */ /* 0x000fe20000000f00 */
[----:B------:R-:W5:Y:S04]  /*1380*/  @!P3 LDG.E.64 R96, desc[UR22][R10.64] ;  /* 0x000000160a60b981 */ /* 0x000f68000c1e1b00 */
[----:B------:R-:W4:Y:S01]  /*1390*/  @!P2 LDC.64 R22, c[0x0][0x230] ;  /* 0x00008c00ff16ab82 */ /* 0x000f220000000a00 */
[----:B------:R-:W-:Y:S01]  /*13a0*/  @!P2 IMAD.WIDE.U32 R6, R33, R28, R6 ;  /* 0x0000001c2106a225 */ /* 0x000fe200078e0006 */
[----:B------:R-:W-:Y:S01]  /*13b0*/  IADD3 R33, R2, 0x130, RZ ;  /* 0x0000013002217810 */ /* 0x000fe20007ffe0ff */
[----:B------:R0:W5:Y:S03]  /*13c0*/  @!P3 LDG.E.64 R60, desc[UR22][R4.64] ;  /* 0x00000016043cb981 */ /* 0x000166000c1e1b00 */
[----:B------:R-:W-:-:S02]  /*13d0*/  ISETP.GE.U32.AND P0, PT, R33, UR18, PT ;  /* 0x0000001221007c0c */ /* 0x000fc4000bf06070 */
[----:B------:R-:W-:Y:S01]  /*13e0*/  SHF.R.S32.HI R3, RZ, 0x1f, R33 ;  /* 0x0000001fff037819 */ /* 0x000fe20000011421 */
[----:B------:R-:W0:Y:S01]  /*13f0*/  @!P4 LDC.64 R28, c[0x0][0x228] ;  /* 0x00008a00ff1ccb82 */ /* 0x000e220000000a00 */
[----:B------:R-:W-:Y:S02]  /*1400*/  @!P2 IADD3 R21, R7, R21, RZ ;  /* 0x000000150715a210 */ /* 0x000fe40007ffe0ff */
[----:B------:R-:W-:Y:S02]  /*1410*/  ISETP.GE.AND.EX P0, PT, R3, UR19, PT, P0 ;  /* 0x0000001303007c0c */ /* 0x000fe4000bf06300 */
[----:B------:R-:W-:Y:S02]  /*1420*/  @!P2 SHF.L.U32 R7, R6, 0x2, RZ ;  /* 0x000000020607a819 */ /* 0x000fe400000006ff */
[----:B------:R-:W-:Y:S02]  /*1430*/  ISETP.GT.U32.OR P0, PT, R0, 0x1df, P0 ;  /* 0x000001df0000780c */ /* 0x000fe40000704470 */
[----:B------:R-:W-:Y:S01]  /*1440*/  @!P2 SHF.L.U64.HI R18, R6, 0x2, R21 ;  /* 0x000000020612a819 */ /* 0x000fe20000010215 */
[----:B-1----:R-:W-:Y:S01]  /*1450*/  @!P4 IMAD R6, R19, R26, RZ ;  /* 0x0000001a1306c224 */ /* 0x002fe200078e02ff */
[----:B---3--:R-:W-:Y:S01]  /*1460*/  @!P2 IADD3 R12, P6, R7, R24, RZ ;  /* 0x00000018070ca210 */ /* 0x008fe20007fde0ff */
[----:B------:R-:W1:Y:S02]  /*1470*/  @!P4 LDC.64 R20, c[0x0][0x230] ;  /* 0x00008c00ff14cb82 */ /* 0x000e640000000a00 */
[----:B------:R-:W-:Y:S01]  /*1480*/  @!P4 IMAD R13, R31, R27, R6 ;  /* 0x0000001b1f0dc224 */ /* 0x000fe200078e0206 */
[----:B----4-:R-:W-:-:S02]  /*1490*/  @!P2 IADD3 R8, P5, R7, R22, RZ ;  /* 0x000000160708a210 */ /* 0x010fc40007fbe0ff */
[----:B------:R-:W-:Y:S02]  /*14a0*/  @!P4 MOV R6, R74 ;  /* 0x0000004a0006c202 */ /* 0x000fe40000000f00 */
[----:B------:R-:W-:Y:S01]  /*14b0*/  @!P4 MOV R7, R73 ;  /* 0x000000490007c202 */ /* 0x000fe20000000f00 */
[----:B------:R-:W3:Y:S01]  /*14c0*/  @!P0 LDC.64 R14, c[0x0][0x228] ;  /* 0x00008a00ff0e8b82 */ /* 0x000ee20000000a00 */
[----:B------:R-:W-:Y:S01]  /*14d0*/  IADD3 R35, R2, 0x150, RZ ;  /* 0x0000015002237810 */ /* 0x000fe20007ffe0ff */
[----:B------:R-:W-:Y:S01]  /*14e0*/  @!P4 IMAD.WIDE.U32 R6, R31, R26, R6 ;  /* 0x0000001a1f06c225 */ /* 0x000fe200078e0006 */
[----:B------:R-:W-:-:S05]  /*14f0*/  @!P2 IADD3.X R9, R18, R23, RZ, P5, !PT ;  /* 0x000000171209a210 */ /* 0x000fca0002ffe4ff */
[----:B------:R-:W4:Y:S01]  /*1500*/  @!P0 LDC.64 R30, c[0x0][0x288] ;  /* 0x0000a200ff1e8b82 */ /* 0x000f220000000a00 */
[----:B------:R-:W-:Y:S01]  /*1510*/  ISETP.GE.U32.AND P5, PT, R35, UR18, PT ;  /* 0x0000001223007c0c */ /* 0x000fe2000bfa6070 */
[----:B------:R-:W5:Y:S01]  /*1520*/  @!P2 LDG.E.64 R94, desc[UR22][R8.64] ;  /* 0x00000016085ea981 */ /* 0x000f62000c1e1b00 */
[----:B------:R-:W-:Y:S02]  /*1530*/  SHF.R.S32.HI R27, RZ, 0x1f, R35 ;  /* 0x0000001fff1b7819 */ /* 0x000fe40000011423 */
[----:B0-----:R-:W-:Y:S02]  /*1540*/  IADD3 R17, R2, 0x170, RZ ;  /* 0x0000017002117810 */ /* 0x001fe40007ffe0ff */
[----:B------:R-:W-:Y:S02]  /*1550*/  ISETP.GE.AND.EX P5, PT, R27, UR19, PT, P5 ;  /* 0x000000131b007c0c */ /* 0x000fe4000bfa6350 */
[----:B------:R-:W-:Y:S02]  /*1560*/  @!P4 IADD3 R7, R7, R13, RZ ;  /* 0x0000000d0707c210 */ /* 0x000fe40007ffe0ff */
[----:B------:R-:W-:-:S02]  /*1570*/  ISETP.GT.U32.OR P5, PT, R0, 0x1df, P5 ;  /* 0x000001df0000780c */ /* 0x000fc40002fa4470 */
[----:B------:R-:W-:Y:S02]  /*1580*/  @!P2 IADD3.X R13, R18, R25, RZ, P6, !PT ;  /* 0x00000019120da210 */ /* 0x000fe400037fe4ff */
[----:B------:R-:W-:Y:S01]  /*1590*/  ISETP.GE.U32.AND P3, PT, R17, UR18, PT ;  /* 0x0000001211007c0c */ /* 0x000fe2000bf66070 */
[----:B------:R-:W0:Y:S01]  /*15a0*/  @!P0 LDC.64 R18, c[0x0][0x230] ;  /* 0x00008c00ff128b82 */ /* 0x000e220000000a00 */
[----:B------:R-:W-:Y:S01]  /*15b0*/  SHF.R.S32.HI R34, RZ, 0x1f, R17 ;  /* 0x0000001fff227819 */ /* 0x000fe20000011411 */
[----:B------:R-:W5:Y:S03]  /*15c0*/  @!P2 LDG.E.64 R54, desc[UR22][R12.64] ;  /* 0x000000160c36a981 */ /* 0x000f66000c1e1b00 */
[----:B------:R-:W-:Y:S02]  /*15d0*/  ISETP.GE.AND.EX P3, PT, R34, UR19, PT, P3 ;  /* 0x0000001322007c0c */ /* 0x000fe4000bf66330 */
[----:B------:R-:W-:Y:S01]  /*15e0*/  @!P4 SHF.L.U32 R23, R6, 0x2, RZ ;  /* 0x000000020617c819 */ /* 0x000fe200000006ff */
[----:B------:R-:W3:Y:S01]  /*15f0*/  @!P5 LDC.64 R24, c[0x0][0x288] ;  /* 0x0000a200ff18db82 */ /* 0x000ee20000000a00 */
[----:B------:R-:W-:Y:S01]  /*1600*/  ISETP.GT.U32.OR P3, PT, R0, 0x1df, P3 ;  /* 0x000001df0000780c */ /* 0x000fe20001f64470 */
[----:B----4-:R-:W-:Y:S01]  /*1610*/  @!P0 IMAD R16, R3, R30, RZ ;  /* 0x0000001e03108224 */ /* 0x010fe200078e02ff */
[----:B------:R-:W-:-:S02]  /*1620*/  @!P0 MOV R4, R74 ;  /* 0x0000004a00048202 */ /* 0x000fc40000000f00 */
[----:B------:R-:W-:Y:S02]  /*1630*/  @!P0 MOV R5, R73 ;  /* 0x0000004900058202 */ /* 0x000fe40000000f00 */
[----:B------:R-:W-:Y:S01]  /*1640*/  @!P4 SHF.L.U64.HI R6, R6, 0x2, R7 ;  /* 0x000000020606c819 */ /* 0x000fe20000010207 */
[----:B------:R-:W4:Y:S01]  /*1650*/  @!P5 LDC.64 R10, c[0x0][0x228] ;  /* 0x00008a00ff0adb82 */ /* 0x000f220000000a00 */
[----:B-1----:R-:W-:Y:S01]  /*1660*/  @!P4 IADD3 R20, P6, R23, R20, RZ ;  /* 0x000000141714c210 */ /* 0x002fe20007fde0ff */
[C---:B------:R-:W-:Y:S02]  /*1670*/  @!P0 IMAD R3, R33.reuse, R31, R16 ;  /* 0x0000001f21038224 */ /* 0x040fe400078e0210 */
[----:B------:R-:W-:Y:S01]  /*1680*/  @!P0 IMAD.WIDE.U32 R4, R33, R30, R4 ;  /* 0x0000001e21048225 */ /* 0x000fe200078e0004 */
[----:B------:R-:W-:Y:S02]  /*1690*/  @!P4 IADD3.X R21, R6, R21, RZ, P6, !PT ;  /* 0x000000150615c210 */ /* 0x000fe400037fe4ff */
[----:B------:R-:W-:-:S02]  /*16a0*/  @!P4 IADD3 R22, P6, R23, R28, RZ ;  /* 0x0000001c1716c210 */ /* 0x000fc40007fde0ff */
[----:B------:R-:W-:Y:S01]  /*16b0*/  @!P0 IADD3 R5, R5, R3, RZ ;  /* 0x0000000305058210 */ /* 0x000fe20007ffe0ff */
[----:B------:R-:W5:Y:S01]  /*16c0*/  @!P4 LDG.E.64 R92, desc[UR22][R20.64] ;  /* 0x00000016145cc981 */ /* 0x000f62000c1e1b00 */
[----:B------:R-:W-:Y:S02]  /*16d0*/  @!P4 IADD3.X R23, R6, R29, RZ, P6, !PT ;  /* 0x0000001d0617c210 */ /* 0x000fe400037fe4ff */
[C---:B------:R-:W-:Y:S01]  /*16e0*/  @!P0 SHF.L.U32 R3, R4.reuse, 0x2, RZ ;  /* 0x0000000204038819 */ /* 0x040fe200000006ff */
[----:B------:R-:W1:Y:S01]  /*16f0*/  @!P3 LDC.64 R6, c[0x0][0x288] ;  /* 0x0000a200ff06bb82 */ /* 0x000e620000000a00 */
[----:B------:R-:W-:Y:S02]  /*1700*/  @!P0 SHF.L.U64.HI R26, R4, 0x2, R5 ;  /* 0x00000002041a8819 */ /* 0x000fe40000010205 */
[----:B------:R-:W-:Y:S01]  /*1710*/  IADD3 R16, R2, 0x190, RZ ;  /* 0x0000019002107810 */ /* 0x000fe20007ffe0ff */
[----:B---3--:R-:W-:Y:S01]  /*1720*/  @!P5 IMAD R28, R27, R24, RZ ;  /* 0x000000181b1cd224 */ /* 0x008fe200078e02ff */
[----:B0-----:R-:W-:Y:S01]  /*1730*/  @!P0 IADD3 R18, P2, R3, R18, RZ ;  /* 0x0000001203128210 */ /* 0x001fe20007f5e0ff */
[----:B------:R0:W5:Y:S02]  /*1740*/  @!P4 LDG.E.64 R52, desc[UR22][R22.64] ;  /* 0x000000161634c981 */ /* 0x000164000c1e1b00 */
[----:B------:R-:W3:Y:S01]  /*1750*/  @!P5 LDC.64 R4, c[0x0][0x230] ;  /* 0x00008c00ff04db82 */ /* 0x000ee20000000a00 */
[----:B------:R-:W-:-:S02]  /*1760*/  @!P0 IADD3.X R19, R26, R19, RZ, P2, !PT ;  /* 0x000000131a138210 */ /* 0x000fc400017fe4ff */
[----:B------:R-:W-:Y:S02]  /*1770*/  @!P0 IADD3 R14, P6, R3, R14, RZ ;  /* 0x0000000e030e8210 */ /* 0x000fe40007fde0ff */
[----:B------:R-:W-:Y:S01]  /*1780*/  ISETP.GE.U32.AND P2, PT, R16, UR18, PT ;  /* 0x0000001210007c0c */ /* 0x000fe2000bf46070 */
[----:B------:R-:W5:Y:S01]  /*1790*/  @!P0 LDG.E.64 R90, desc[UR22][R18.64] ;  /* 0x00000016125a8981 */ /* 0x000f62000c1e1b00 */
[----:B------:R-:W-:Y:S01]  /*17a0*/  SHF.R.S32.HI R32, RZ, 0x1f, R16 ;  /* 0x0000001fff207819 */ /* 0x000fe20000011410 */
[----:B0-----:R-:W0:Y:S01]  /*17b0*/  @!P3 LDC.64 R22, c[0x0][0x230] ;  /* 0x00008c00ff16bb82 */ /* 0x001e220000000a00 */
[----:B------:R-:W-:Y:S02]  /*17c0*/  @!P0 IADD3.X R15, R26, R15, RZ, P6, !PT ;  /* 0x0000000f1a0f8210 */ /* 0x000fe400037fe4ff */
[----:B------:R-:W-:Y:S02]  /*17d0*/  ISETP.GE.AND.EX P2, PT, R32, UR19, PT, P2 ;  /* 0x0000001320007c0c */ /* 0x000fe4000bf46320 */
[----:B------:R-:W-:-:S02]  /*17e0*/  @!P5 MOV R8, R74 ;  /* 0x0000004a0008d202 */ /* 0x000fc40000000f00 */
[----:B------:R-:W-:Y:S01]  /*17f0*/  @!P5 MOV R9, R73 ;  /* 0x000000490009d202 */ /* 0x000fe20000000f00 */
[C---:B------:R-:W-:Y:S01]  /*1800*/  @!P5 IMAD R3, R35.reuse, R25, R28 ;  /* 0x000000192303d224 */ /* 0x040fe200078e021c */
[----:B------:R-:W-:Y:S01]  /*1810*/  IADD3 R26, R2, 0x1a0, RZ ;  /* 0x000001a0021a7810 */ /* 0x000fe20007ffe0ff */
[----:B------:R2:W5:Y:S01]  /*1820*/  @!P0 LDG.E.64 R50, desc[UR22][R14.64] ;  /* 0x000000160e328981 */ /* 0x000562000c1e1b00 */
[----:B------:R-:W-:Y:S01]  /*1830*/  ISETP.GT.U32.OR P2, PT, R0, 0x1df, P2 ;  /* 0x000001df0000780c */ /* 0x000fe20001744470 */
[----:B------:R-:W-:Y:S01]  /*1840*/  @!P5 IMAD.WIDE.U32 R24, R35, R24, R8 ;  /* 0x000000182318d225 */ /* 0x000fe200078e0008 */
[----:B------:R-:W-:Y:S01]  /*1850*/  ISETP.GE.U32.AND P0, PT, R26, UR18, PT ;  /* 0x000000121a007c0c */ /* 0x000fe2000bf06070 */
[----:B------:R-:W0:Y:S01]  /*1860*/  @!P3 LDC.64 R20, c[0x0][0x228] ;  /* 0x00008a00ff14bb82 */ /* 0x000e220000000a00 */
[----:B------:R-:W-:Y:S01]  /*1870*/  SHF.R.S32.HI R27, RZ, 0x1f, R26 ;  /* 0x0000001fff1b7819 */ /* 0x000fe2000001141a */
[----:B-1----:R-:W-:Y:S01]  /*1880*/  @!P3 IMAD R8, R34, R6, RZ ;  /* 0x000000062208b224 */ /* 0x002fe200078e02ff */
[----:B------:R-:W-:-:S02]  /*1890*/  @!P5 IADD3 R9, R25, R3, RZ ;  /* 0x000000031909d210 */ /* 0x000fc40007ffe0ff */
[----:B------:R-:W-:Y:S02]  /*18a0*/  ISETP.GE.AND.EX P0, PT, R27, UR19, PT, P0 ;  /* 0x000000131b007c0c */ /* 0x000fe4000bf06300 */
[----:B--2---:R-:W-:Y:S02]  /*18b0*/  @!P3 MOV R14, R74 ;  /* 0x0000004a000eb202 */ /* 0x004fe40000000f00 */
[----:B------:R-:W-:Y:S01]  /*18c0*/  @!P3 MOV R15, R73 ;  /* 0x00000049000fb202 */ /* 0x000fe20000000f00 */
[----:B------:R-:W1:Y:S01]  /*18d0*/  @!P2 LDC.64 R18, c[0x0][0x230] ;  /* 0x00008c00ff12ab82 */ /* 0x000e620000000a00 */
[----:B------:R-:W-:Y:S02]  /*18e0*/  @!P5 SHF.L.U32 R3, R24, 0x2, RZ ;  /* 0x000000021803d819 */ /* 0x000fe400000006ff */
[----:B------:R-:W-:Y:S01]  /*18f0*/  ISETP.GT.U32.OR P0, PT, R0, 0x1df, P0 ;  /* 0x000001df0000780c */ /* 0x000fe20000704470 */
[C---:B------:R-:W-:Y:S01]  /*1900*/  @!P3 IMAD R25, R17.reuse, R7, R8 ;  /* 0x000000071119b224 */ /* 0x040fe200078e0208 */
[----:B------:R-:W-:Y:S01]  /*1910*/  @!P5 SHF.L.U64.HI R24, R24, 0x2, R9 ;  /* 0x000000021818d819 */ /* 0x000fe20000010209 */
[----:B------:R-:W-:Y:S01]  /*1920*/  @!P3 IMAD.WIDE.U32 R6, R17, R6, R14 ;  /* 0x000000061106b225 */ /* 0x000fe200078e000e */
[C---:B---3--:R-:W-:Y:S01]  /*1930*/  @!P5 IADD3 R12, P4, R3.reuse, R4, RZ ;  /* 0x00000004030cd210 */ /* 0x048fe20007f9e0ff */
[----:B------:R-:W2:Y:S01]  /*1940*/  @!P2 LDC.64 R8, c[0x0][0x288] ;  /* 0x0000a200ff08ab82 */ /* 0x000ea20000000a00 */
[----:B----4-:R-:W-:-:S02]  /*1950*/  @!P5 IADD3 R10, P6, R3, R10, RZ ;  /* 0x0000000a030ad210 */ /* 0x010fc40007fde0ff */
[----:B------:R-:W-:Y:S02]  /*1960*/  @!P5 IADD3.X R13, R24, R5, RZ, P4, !PT ;  /* 0x00000005180dd210 */ /* 0x000fe400027fe4ff */
[----:B------:R-:W-:Y:S02]  /*1970*/  IADD3 R3, R2, 0x1b0, RZ ;  /* 0x000001b002037810 */ /* 0x000fe40007ffe0ff */
[----:B------:R-:W-:Y:S01]  /*1980*/  @!P3 IADD3 R5, R7, R25, RZ ;  /* 0x000000190705b210 */ /* 0x000fe20007ffe0ff */
[----:B------:R-:W3:Y:S01]  /*1990*/  @!P2 LDC.64 R14, c[0x0][0x228] ;  /* 0x00008a00ff0eab82 */ /* 0x000ee20000000a00 */
[----:B------:R-:W-:Y:S01]  /*19a0*/  ISETP.GE.U32.AND P4, PT, R3, UR18, PT ;  /* 0x0000001203007c0c */ /* 0x000fe2000bf86070 */
[----:B------:R4:W5:Y:S01]  /*19b0*/  @!P5 LDG.E.64 R88, desc[UR22][R12.64] ;  /* 0x000000160c58d981 */ /* 0x000962000c1e1b00 */
[----:B------:R-:W-:Y:S02]  /*19c0*/  SHF.R.S32.HI R30, RZ, 0x1f, R3 ;  /* 0x0000001fff1e7819 */ /* 0x000fe40000011403 */
[----:B------:R-:W-:-:S02]  /*19d0*/  @!P3 SHF.L.U32 R17, R6, 0x2, RZ ;  /* 0x000000020611b819 */ /* 0x000fc400000006ff */
[----:B------:R-:W-:Y:S02]  /*19e0*/  @!P3 SHF.L.U64.HI R28, R6, 0x2, R5 ;  /* 0x00000002061cb819 */ /* 0x000fe40000010205 */
[----:B------:R-:W1:Y:S01]  /*19f0*/  @!P0 LDC.64 R6, c[0x0][0x288] ;  /* 0x0000a200ff068b82 */ /* 0x000e620000000a00 */
[----:B------:R-:W-:-:S04]  /*1a00*/  ISETP.GE.AND.EX P4, PT, R30, UR19, PT, P4 ;  /* 0x000000131e007c0c */ /* 0x000fc8000bf86340 */
[----:B------:R-:W-:Y:S02]  /*1a10*/  ISETP.GT.U32.OR P4, PT, R0, 0x1df, P4 ;  /* 0x000001df0000780c */ /* 0x000fe40002784470 */
[----:B------:R-:W-:Y:S01]  /*1a20*/  @!P5 IADD3.X R11, R24, R11, RZ, P6, !PT ;  /* 0x0000000b180bd210 */ /* 0x000fe200037fe4ff */
[----:B--2---:R-:W-:Y:S01]  /*1a30*/  @!P2 IMAD R4, R32, R8, RZ ;  /* 0x000000082004a224 */ /* 0x004fe200078e02ff */
[----:B------:R-:W-:Y:S01]  /*1a40*/  IADD3 R24, R2, 0x1c0, RZ ;  /* 0x000001c002187810 */ /* 0x000fe20007ffe0ff */
[----:B----4-:R-:W2:Y:S02]  /*1a50*/  @!P0 LDC.64 R12, c[0x0][0x228] ;  /* 0x00008a00ff0c8b82 */ /* 0x010ea40000000a00 */
[----:B------:R4:W5:Y:S01]  /*1a60*/  @!P5 LDG.E.64 R48, desc[UR22][R10.64] ;  /* 0x000000160a30d981 */ /* 0x000962000c1e1b00 */
[----:B------:R-:W-:Y:S01]  /*1a70*/  @!P2 IMAD R25, R16, R9, R4 ;  /* 0x000000091019a224 */ /* 0x000fe200078e0204 */
[----:B------:R-:W-:Y:S02]  /*1a80*/  ISETP.GE.U32.AND P5, PT, R24, UR18, PT ;  /* 0x0000001218007c0c */ /* 0x000fe4000bfa6070 */
[----:B------:R-:W-:-:S02]  /*1a90*/  SHF.R.S32.HI R31, RZ, 0x1f, R24 ;  /* 0x0000001fff1f7819 */ /* 0x000fc40000011418 */
[----:B------:R-:W2:Y:S01]  /*1aa0*/  @!P4 LDC.64 R4, c[0x0][0x288] ;  /* 0x0000a200ff04cb82 */ /* 0x000ea20000000a00 */
[----:B----4-:R-:W-:Y:S02]  /*1ab0*/  @!P2 MOV R10, R74 ;  /* 0x0000004a000aa202 */ /* 0x010fe40000000f00 */
[----:B------:R-:W-:Y:S02]  /*1ac0*/  @!P2 MOV R11, R73 ;  /* 0x00000049000ba202 */ /* 0x000fe40000000f00 */
[----:B0-----:R-:W-:Y:S02]  /*1ad0*/  @!P3 IADD3 R22, P6, R17, R22, RZ ;  /* 0x000000161116b210 */ /* 0x001fe40007fde0ff */
[----:B------:R-:W-:Y:S01]  /*1ae0*/  ISETP.GE.AND.EX P5, PT, R31, UR19, PT, P5 ;  /* 0x000000131f007c0c */ /* 0x000fe2000bfa6350 */
[----:B------:R-:W-:Y:S02]  /*1af0*/  @!P2 IMAD.WIDE.U32 R8, R16, R8, R10 ;  /* 0x000000081008a225 */ /* 0x000fe400078e000a */
[----:B------:R-:W0:Y:S02]  /*1b00*/  @!P0 LDC.64 R10, c[0x0][0x230] ;  /* 0x00008c00ff0a8b82 */ /* 0x000e240000000a00 */
[----:B-1----:R-:W-:Y:S01]  /*1b10*/  @!P0 IMAD R16, R27, R6, RZ ;  /* 0x000000061b108224 */ /* 0x002fe200078e02ff */
[----:B------:R-:W-:-:S02]  /*1b20*/  @!P3 IADD3.X R23, R28, R23, RZ, P6, !PT ;  /* 0x000000171c17b210 */ /* 0x000fc400037fe4ff */
[----:B------:R-:W-:Y:S01]  /*1b30*/  ISETP.GT.U32.OR P5, PT, R0, 0x1df, P5 ;  /* 0x000001df0000780c */ /* 0x000fe20002fa4470 */
[----:B------:R-:W-:Y:S01]  /*1b40*/  @!P0 IMAD R29, R26, R7, R16 ;  /* 0x000000071a1d8224 */ /* 0x000fe200078e0210 */
[----:B------:R-:W-:Y:S01]  /*1b50*/  @!P3 IADD3 R20, P6, R17, R20, RZ ;  /* 0x000000141114b210 */ /* 0x000fe20007fde0ff */
[----:B------:R-:W5:Y:S01]  /*1b60*/  @!P3 LDG.E.64 R86, desc[UR22][R22.64] ;  /* 0x000000161656b981 */ /* 0x000f62000c1e1b00 */
[----:B------:R-:W-:Y:S02]  /*1b70*/  @!P2 IADD3 R9, R9, R25, RZ ;  /* 0x000000190909a210 */ /* 0x000fe40007ffe0ff */
[----:B------:R-:W-:Y:S02]  /*1b80*/  @!P2 SHF.L.U32 R25, R8, 0x2, RZ ;  /* 0x000000020819a819 */ /* 0x000fe400000006ff */
[----:B------:R-:W-:Y:S02]  /*1b90*/  @!P0 MOV R16, R74 ;  /* 0x0000004a00108202 */ /* 0x000fe40000000f00 */
[----:B------:R-:W-:-:S02]  /*1ba0*/  @!P0 MOV R17, R73 ;  /* 0x0000004900118202 */ /* 0x000fc40000000f00 */
[----:B------:R-:W-:Y:S02]  /*1bb0*/  @!P3 IADD3.X R21, R28, R21, RZ, P6, !PT ;  /* 0x000000151c15b210 */ /* 0x000fe400037fe4ff */
[----:B------:R-:W-:Y:S01]  /*1bc0*/  @!P2 SHF.L.U64.HI R28, R8, 0x2, R9 ;  /* 0x00000002081ca819 */ /* 0x000fe20000010209 */
[----:B------:R-:W-:Y:S01]  /*1bd0*/  @!P0 IMAD.WIDE.U32 R26, R26, R6, R16 ;  /* 0x000000061a1a8225 */ /* 0x000fe200078e0010 */
[C---:B------:R-:W-:Y:S01]  /*1be0*/  @!P2 IADD3 R18, P6, R25.reuse, R18, RZ ;  /* 0x000000121912a210 */ /* 0x040fe20007fde0ff */
[----:B------:R-:W1:Y:S01]  /*1bf0*/  @!P4 LDC.64 R8, c[0x0][0x230] ;  /* 0x00008c00ff08cb82 */ /* 0x000e620000000a00 */
[----:B------:R-:W5:Y:S02]  /*1c00*/  @!P3 LDG.E.64 R46, desc[UR22][R20.64] ;  /* 0x00000016142eb981 */ /* 0x000f64000c1e1b00 */
[----:B------:R-:W-:Y:S02]  /*1c10*/  @!P2 IADD3.X R19, R28, R19, RZ, P6, !PT ;  /* 0x000000131c13a210 */ /* 0x000fe400037fe4ff */
[----:B---3--:R-:W-:-:S02]  /*1c20*/  @!P2 IADD3 R14, P6, R25, R14, RZ ;  /* 0x0000000e190ea210 */ /* 0x008fc40007fde0ff */
[----:B------:R-:W-:Y:S01]  /*1c30*/  @!P0 IADD3 R27, R27, R29, RZ ;  /* 0x0000001d1b1b8210 */ /* 0x000fe20007ffe0ff */
[----:B------:R-:W3:Y:S01]  /*1c40*/  @!P4 LDC.64 R6, c[0x0][0x228] ;  /* 0x00008a00ff06cb82 */ /* 0x000ee20000000a00 */
[----:B------:R-:W-:Y:S01]  /*1c50*/  @!P2 IADD3.X R15, R28, R15, RZ, P6, !PT ;  /* 0x0000000f1c0fa210 */ /* 0x000fe200037fe4ff */
[----:B--2---:R-:W-:Y:S01]  /*1c60*/  @!P4 IMAD R30, R30, R4, RZ ;  /* 0x000000041e1ec224 */ /* 0x004fe200078e02ff */
[C---:B------:R-:W-:Y:S01]  /*1c70*/  @!P0 SHF.L.U32 R25, R26.reuse, 0x2, RZ ;  /* 0x000000021a198819 */ /* 0x040fe200000006ff */
[----:B------:R2:W5:Y:S01]  /*1c80*/  @!P2 LDG.E.64 R84, desc[UR22][R18.64] ;  /* 0x000000161254a981 */ /* 0x000562000c1e1b00 */
[----:B------:R-:W-:-:S03]  /*1c90*/  @!P0 SHF.L.U64.HI R28, R26, 0x2, R27 ;  /* 0x000000021a1c8819 */ /* 0x000fc6000001021b */
[----:B------:R-:W4:Y:S01]  /*1ca0*/  @!P5 LDC.64 R16, c[0x0][0x288] ;  /* 0x0000a200ff10db82 */ /* 0x000f220000000a00 */
[----:B------:R-:W-:Y:S01]  /*1cb0*/  @!P4 MOV R26, R74 ;  /* 0x0000004a001ac202 */ /* 0x000fe20000000f00 */
[----:B------:R2:W5:Y:S01]  /*1cc0*/  @!P2 LDG.E.64 R44, desc[UR22][R14.64] ;  /* 0x000000160e2ca981 */ /* 0x000562000c1e1b00 */
[----:B------:R-:W-:Y:S01]  /*1cd0*/  @!P4 MOV R27, R73 ;  /* 0x00000049001bc202 */ /* 0x000fe20000000f00 */
[----:B------:R-:W-:Y:S01]  /*1ce0*/  @!P4 IMAD R29, R3, R5, R30 ;  /* 0x00000005031dc224 */ /* 0x000fe200078e021e */
[----:B0-----:R-:W-:Y:S01]  /*1cf0*/  @!P0 IADD3 R10, P6, R25, R10, RZ ;  /* 0x0000000a190a8210 */ /* 0x001fe20007fde0ff */
[----:B------:R-:W-:-:S03]  /*1d00*/  @!P4 IMAD.WIDE.U32 R4, R3, R4, R26 ;  /* 0x000000040304c225 */ /* 0x000fc600078e001a */
[----:B------:R-:W-:Y:S01]  /*1d10*/  @!P0 IADD3.X R11, R28, R11, RZ, P6, !PT ;  /* 0x0000000b1c0b8210 */ /* 0x000fe200037fe4ff */
[----:B--2---:R-:W0:Y:S01]  /*1d20*/  @!P5 LDC.64 R18, c[0x0][0x228] ;  /* 0x00008a00ff12db82 */ /* 0x004e220000000a00 */
[----:B------:R-:W-:Y:S02]  /*1d30*/  @!P0 IADD3 R12, P6, R25, R12, RZ ;  /* 0x0000000c190c8210 */ /* 0x000fe40007fde0ff */
[----:B------:R-:W-:Y:S01]  /*1d40*/  @!P4 IADD3 R3, R5, R29, RZ ;  /* 0x0000001d0503c210 */ /* 0x000fe20007ffe0ff */
[----:B------:R-:W5:Y:S01]  /*1d50*/  @!P0 LDG.E.64 R82, desc[UR22][R10.64] ;  /* 0x000000160a528981 */ /* 0x000f62000c1e1b00 */
[----:B------:R-:W-:Y:S02]  /*1d60*/  @!P4 SHF.L.U32 R5, R4, 0x2, RZ ;  /* 0x000000020405c819 */ /* 0x000fe400000006ff */
[----:B------:R-:W-:Y:S01]  /*1d70*/  @!P0 IADD3.X R13, R28, R13, RZ, P6, !PT ;  /* 0x0000000d1c0d8210 */ /* 0x000fe200037fe4ff */
[----:B------:R-:W2:Y:S01]  /*1d80*/  @!P5 LDC.64 R14, c[0x0][0x230] ;  /* 0x00008c00ff0edb82 */ /* 0x000ea20000000a00 */
[----:B------:R-:W-:-:S02]  /*1d90*/  @!P4 SHF.L.U64.HI R26, R4, 0x2, R3 ;  /* 0x00000002041ac819 */ /* 0x000fc40000010203 */
[----:B-1----:R-:W-:Y:S01]  /*1da0*/  @!P4 IADD3 R8, P6, R5, R8, RZ ;  /* 0x000000080508c210 */ /* 0x002fe20007fde0ff */
[----:B------:R-:W5:Y:S01]  /*1db0*/  @!P0 LDG.E.64 R42, desc[UR22][R12.64] ;  /* 0x000000160c2a8981 */ /* 0x000f62000c1e1b00 */
[----:B----4-:R-:W-:Y:S02]  /*1dc0*/  @!P5 IMAD R3, R31, R16, RZ ;  /* 0x000000101f03d224 */ /* 0x010fe400078e02ff */
[----:B------:R-:W-:Y:S02]  /*1dd0*/  @!P4 IADD3.X R9, R26, R9, RZ, P6, !PT ;  /* 0x000000091a09c210 */ /* 0x000fe400037fe4ff */
[----:B---3--:R-:W-:Y:S01]  /*1de0*/  @!P4 IADD3 R4, P6, R5, R6, RZ ;  /* 0x000000060504c210 */ /* 0x008fe20007fde0ff */
[----:B------:R-:W-:Y:S01]  /*1df0*/  @!P5 IMAD R3, R24, R17, R3 ;  /* 0x000000111803d224 */ /* 0x000fe200078e0203 */
[----:B------:R-:W-:Y:S01]  /*1e00*/  @!P5 MOV R6, R74 ;  /* 0x0000004a0006d202 */ /* 0x000fe20000000f00 */
[----:B------:R1:W5:Y:S01]  /*1e10*/  @!P4 LDG.E.64 R76, desc[UR22][R8.64] ;  /* 0x00000016084cc981 */ /* 0x000362000c1e1b00 */
[----:B------:R-:W-:-:S02]  /*1e20*/  @!P4 IADD3.X R5, R26, R7, RZ, P6, !PT ;  /* 0x000000071a05c210 */ /* 0x000fc400037fe4ff */
[----:B------:R-:W-:Y:S02]  /*1e30*/  @!P5 MOV R7, R73 ;  /* 0x000000490007d202 */ /* 0x000fe40000000f00 */
[----:B------:R-:W-:Y:S01]  /*1e40*/  IADD3 R17, R2, 0x1d0, RZ ;  /* 0x000001d002117810 */ /* 0x000fe20007ffe0ff */
[----:B------:R3:W5:Y:S01]  /*1e50*/  @!P4 LDG.E.64 R40, desc[UR22][R4.64] ;  /* 0x000000160428c981 */ /* 0x000762000c1e1b00 */
[----:B------:R-:W-:Y:S02]  /*1e60*/  @!P5 IMAD.WIDE.U32 R6, R24, R16, R6 ;  /* 0x000000101806d225 */ /* 0x000fe400078e0006 */
[----:B------:R-:W-:Y:S02]  /*1e70*/  ISETP.GE.U32.AND P3, PT, R17, UR18, PT ;  /* 0x0000001211007c0c */ /* 0x000fe4000bf66070 */
[----:B------:R-:W-:Y:S02]  /*1e80*/  SHF.R.S32.HI R25, RZ, 0x1f, R17 ;  /* 0x0000001fff197819 */ /* 0x000fe40000011411 */
[----:B------:R-:W-:-:S02]  /*1e90*/  IADD3 R16, R2, 0x1e0, RZ ;  /* 0x000001e002107810 */ /* 0x000fc40007ffe0ff */
[----:B------:R-:W-:Y:S02]  /*1ea0*/  ISETP.GE.AND.EX P3, PT, R25, UR19, PT, P3 ;  /* 0x0000001319007c0c */ /* 0x000fe4000bf66330 */
[----:B------:R-:W-:Y:S02]  /*1eb0*/  ISETP.GE.U32.AND P2, PT, R16, UR18, PT ;  /* 0x0000001210007c0c */ /* 0x000fe4000bf46070 */
[----:B------:R-:W-:Y:S02]  /*1ec0*/  SHF.R.S32.HI R28, RZ, 0x1f, R16 ;  /* 0x0000001fff1c7819 */ /* 0x000fe40000011410 */
[----:B------:R-:W-:Y:S02]  /*1ed0*/  ISETP.GT.U32.OR P3, PT, R0, 0x1df, P3 ;  /* 0x000001df0000780c */ /* 0x000fe40001f64470 */
[----:B------:R-:W-:Y:S02]  /*1ee0*/  ISETP.GE.AND.EX P2, PT, R28, UR19, PT, P2 ;  /* 0x000000131c007c0c */ /* 0x000fe4000bf46320 */
[----:B------:R-:W-:-:S02]  /*1ef0*/  @!P5 IADD3 R3, R7, R3, RZ ;  /* 0x000000030703d210 */ /* 0x000fc40007ffe0ff */
[----:B------:R-:W-:Y:S02]  /*1f00*/  ISETP.GT.U32.OR P2, PT, R0, 0x1df, P2 ;  /* 0x000001df0000780c */ /* 0x000fe40001744470 */
[C---:B------:R-:W-:Y:S02]  /*1f10*/  @!P5 SHF.L.U32 R23, R6.reuse, 0x2, RZ ;  /* 0x000000020617d819 */ /* 0x040fe400000006ff */
[----:B------:R-:W-:-:S03]  /*1f20*/  @!P5 SHF.L.U64.HI R24, R6, 0x2, R3 ;  /* 0x000000020618d819 */ /* 0x000fc60000010203 */
[----:B------:R-:W4:Y:S08]  /*1f30*/  @!P3 LDC.64 R6, c[0x0][0x288] ;  /* 0x0000a200ff06bb82 */ /* 0x000f300000000a00 */
[----:B------:R-:W3:Y:S01]  /*1f40*/  @!P2 LDC.64 R20, c[0x0][0x288] ;  /* 0x0000a200ff14ab82 */ /* 0x000ee20000000a00 */
[----:B-1----:R-:W-:Y:S02]  /*1f50*/  @!P3 MOV R8, R74 ;  /* 0x0000004a0008b202 */ /* 0x002fe40000000f00 */
[----:B------:R-:W-:-:S02]  /*1f60*/  @!P3 MOV R9, R73 ;  /* 0x000000490009b202 */ /* 0x000fc40000000f00 */
[C---:B--2---:R-:W-:Y:S02]  /*1f70*/  @!P5 IADD3 R14, P4, R23.reuse, R14, RZ ;  /* 0x0000000e170ed210 */ /* 0x044fe40007f9e0ff */
[----:B0-----:R-:W-:Y:S01]  /*1f80*/  @!P5 IADD3 R18, P6, R23, R18, RZ ;  /* 0x000000121712d210 */ /* 0x001fe20007fde0ff */
[----:B------:R-:W0:Y:S01]  /*1f90*/  @!P3 LDC.64 R10, c[0x0][0x230] ;  /* 0x00008c00ff0abb82 */ /* 0x000e220000000a00 */
[----:B----4-:R-:W-:Y:S01]  /*1fa0*/  @!P3 IMAD R12, R25, R6, RZ ;  /* 0x00000006190cb224 */ /* 0x010fe200078e02ff */
[----:B------:R-:W-:Y:S06]  /*1fb0*/  STL [R1+0xa0], R106 ;  /* 0x0000a06a01007387 */ /* 0x000fec0000100800 */
[----:B---3--:R-:W1:Y:S01]  /*1fc0*/  @!P3 LDC.64 R4, c[0x0][0x228] ;  /* 0x00008a00ff04bb82 */ /* 0x008e620000000a00 */
[----:B------:R-:W-:-:S02]  /*1fd0*/  @!P3 IMAD R23, R17, R7, R12 ;  /* 0x000000071117b224 */ /* 0x000fc400078e020c */
[----:B------:R-:W-:Y:S01]  /*1fe0*/  @!P3 IMAD.WIDE.U32 R6, R17, R6, R8 ;  /* 0x000000061106b225 */ /* 0x000fe200078e0008 */
[----:B------:R-:W-:-:S03]  /*1ff0*/  @!P5 IADD3.X R15, R24, R15, RZ, P4, !PT ;  /* 0x0000000f180fd210 */ /* 0x000fc600027fe4ff */
[----:B------:R-:W-:Y:S01]  /*2000*/  @!P2 IMAD R8, R28, R20, RZ ;  /* 0x000000141c08a224 */ /* 0x000fe200078e02ff */
[----:B------:R-:W-:-:S06]  /*2010*/  CS2R R28, SRZ ;  /* 0x00000000001c7805 */ /* 0x000fcc000001ff00 */
[----:B------:R-:W2:Y:S01]  /*2020*/  @!P5 LDG.E.64 R28, desc[UR22][R14.64] ;  /* 0x000000160e1cd981 */ /* 0x000ea2000c1e1b00 */
[----:B------:R-:W-:Y:S02]  /*2030*/  @!P3 IADD3 R7, R7, R23, RZ ;  /* 0x000000170707b210 */ /* 0x000fe40007ffe0ff */
[----:B------:R-:W-:Y:S01]  /*2040*/  @!P3 SHF.L.U32 R17, R6, 0x2, RZ ;  /* 0x000000020611b819 */ /* 0x000fe200000006ff */
[----:B------:R-:W-:Y:S01]  /*2050*/  STL [R1+0x9c], R107 ;  /* 0x00009c6b01007387 */ /* 0x000fe20000100800 */
[----:B------:R-:W-:Y:S02]  /*2060*/  @!P5 IADD3.X R19, R24, R19, RZ, P6, !PT ;  /* 0x000000131813d210 */ /* 0x000fe400037fe4ff */
[----:B------:R-:W-:Y:S01]  /*2070*/  @!P3 SHF.L.U64.HI R24, R6, 0x2, R7 ;  /* 0x000000020618b819 */ /* 0x000fe20000010207 */
[----:B------:R-:W-:Y:S01]  /*2080*/  STL.64 [R1+0xa8], R70 ;  /* 0x0000a84601007387 */ /* 0x000fe20000100a00 */
[----:B0-----:R-:W-:Y:S02]  /*2090*/  @!P3 IADD3 R10, P6, R17, R10, RZ ;  /* 0x0000000a110ab210 */ /* 0x001fe40007fde0ff */
[----:B------:R-:W-:Y:S01]  /*20a0*/  IADD3 R3, R2, 0x160, RZ ;  /* 0x0000016002037810 */ /* 0x000fe20007ffe0ff */
[----:B------:R-:W-:Y:S01]  /*20b0*/  STL.64 [R1+0xb0], R104 ;  /* 0x0000b06801007387 */ /* 0x000fe20000100a00 */
[----:B------:R-:W-:-:S02]  /*20c0*/  @!P3 IADD3.X R11, R24, R11, RZ, P6, !PT ;  /* 0x0000000b180bb210 */ /* 0x000fc400037fe4ff */
[----:B------:R-:W-:Y:S01]  /*20d0*/  IADD3 R22, R2, 0x180, RZ ;  /* 0x0000018002167810 */ /* 0x000fe20007ffe0ff */
[----:B------:R-:W-:Y:S01]  /*20e0*/  STL.64 [R1+0xb8], R68 ;  /* 0x0000b84401007387 */ /* 0x000fe20000100a00 */
[----:B------:R-:W-:Y:S01]  /*20f0*/  ISETP.GE.U32.AND P0, PT, R3, UR18, PT ;  /* 0x0000001203007c0c */ /* 0x000fe2000bf06070 */
[----:B------:R-:W-:Y:S01]  /*2100*/  @!P2 IMAD R23, R16, R21, R8 ;  /* 0x000000151017a224 */ /* 0x000fe200078e0208 */
[----:B------:R-:W-:Y:S01]  /*2110*/  SHF.R.S32.HI R27, RZ, 0x1f, R3 ;  /* 0x0000001fff1b7819 */ /* 0x000fe20000011403 */
[----:B------:R-:W0:Y:S01]  /*2120*/  @!P2 LDC.64 R6, c[0x0][0x230] ;  /* 0x00008c00ff06ab82 */ /* 0x000e220000000a00 */
[----:B------:R-:W-:Y:S01]  /*2130*/  @!P2 MOV R9, R73 ;  /* 0x000000490009a202 */ /* 0x000fe20000000f00 */
[----:B------:R-:W5:Y:S01]  /*2140*/  @!P5 LDG.E.64 R38, desc[UR22][R18.64] ;  /* 0x000000161226d981 */ /* 0x000f62000c1e1b00 */
[----:B------:R-:W-:-:S04]  /*2150*/  ISETP.GE.AND.EX P0, PT, R27, UR19, PT, P0 ;  /* 0x000000131b007c0c */ /* 0x000fc8000bf06300 */
[----:B------:R-:W-:Y:S02]  /*2160*/  ISETP.GT.U32.OR P0, PT, R0, 0x1df, P0 ;  /* 0x000001df0000780c */ /* 0x000fe40000704470 */
[----:B------:R-:W-:Y:S02]  /*2170*/  ISETP.GE.U32.AND P4, PT, R22, UR18, PT ;  /* 0x0000001216007c0c */ /* 0x000fe4000bf86070 */
[----:B------:R-:W-:-:S09]  /*2180*/  SHF.R.S32.HI R25, RZ, 0x1f, R22 ;  /* 0x0000001fff197819 */ /* 0x000fd20000011416 */
[----:B------:R-:W3:Y:S01]  /*2190*/  @!P0 LDC.64 R12, c[0x0][0x288] ;  /* 0x0000a200ff0c8b82 */ /* 0x000ee20000000a00 */
[----:B------:R-:W-:Y:S02]  /*21a0*/  ISETP.GE.AND.EX P4, PT, R25, UR19, PT, P4 ;  /* 0x0000001319007c0c */ /* 0x000fe4000bf86340 */
[----:B------:R-:W-:Y:S02]  /*21b0*/  @!P2 MOV R8, R74 ;  /* 0x0000004a0008a202 */ /* 0x000fe40000000f00 */
[----:B------:R-:W-:Y:S01]  /*21c0*/  ISETP.GT.U32.OR P4, PT, R0, 0x1df, P4 ;  /* 0x000001df0000780c */ /* 0x000fe20002784470 */
[----:B--2---:R2:W-:Y:S02]  /*21d0*/  STL.64 [R1+0x48], R28 ;  /* 0x0000481c01007387 */ /* 0x0045e40000100a00 */
[----:B--2---:R-:W-:-:S06]  /*21e0*/  CS2R R28, SRZ ;  /* 0x00000000001c7805 */ /* 0x004fcc000001ff00 */
[----:B------:R2:W4:Y:S01]  /*21f0*/  @!P3 LDG.E.64 R28, desc[UR22][R10.64] ;  /* 0x000000160a1cb981 */ /* 0x000522000c1e1b00 */
[----:B------:R-:W-:Y:S01]  /*2200*/  @!P2 IMAD.WIDE.U32 R20, R16, R20, R8 ;  /* 0x000000141014a225 */ /* 0x000fe200078e0008 */
[----:B-1----:R-:W-:Y:S01]  /*2210*/  @!P3 IADD3 R4, P6, R17, R4, RZ ;  /* 0x000000041104b210 */ /* 0x002fe20007fde0ff */
[----:B------:R-:W1:Y:S01]  /*2220*/  @!P2 LDC.64 R8, c[0x0][0x228] ;  /* 0x00008a00ff08ab82 */ /* 0x000e620000000a00 */
[----:B------:R-:W-:Y:S02]  /*2230*/  IADD3 R26, R2, 0x10, RZ ;  /* 0x00000010021a7810 */ /* 0x000fe40007ffe0ff */
[----:B------:R-:W-:Y:S01]  /*2240*/  @!P3 IADD3.X R5, R24, R5, RZ, P6, !PT ;  /* 0x000000051805b210 */ /* 0x000fe200037fe4ff */
[----:B---3--:R-:W-:Y:S01]  /*2250*/  @!P0 IMAD R24, R27, R12, RZ ;  /* 0x0000000c1b188224 */ /* 0x008fe200078e02ff */
[----:B------:R-:W-:Y:S02]  /*2260*/  SHF.R.S32.HI R27, RZ, 0x1f, R26 ;  /* 0x0000001fff1b7819 */ /* 0x000fe4000001141a */
[----:B------:R-:W-:Y:S01]  /*2270*/  ISETP.GE.U32.AND P5, PT, R26, UR18, PT ;  /* 0x000000121a007c0c */ /* 0x000fe2000bfa6070 */
[----:B------:R-:W3:Y:S01]  /*2280*/  @!P4 LDC.64 R16, c[0x0][0x288] ;  /* 0x0000a200ff10cb82 */ /* 0x000ee20000000a00 */
[----:B------:R-:W-:Y:S01]  /*2290*/  @!P2 IADD3 R23, R21, R23, RZ ;  /* 0x000000171517a210 */ /* 0x000fe20007ffe0ff */
[----:B------:R3:W5:Y:S01]  /*22a0*/  @!P3 LDG.E.64 R36, desc[UR22][R4.64] ;  /* 0x000000160424b981 */ /* 0x000762000c1e1b00 */
[----:B------:R-:W-:-:S02]  /*22b0*/  ISETP.GE.AND.EX P5, PT, R27, UR19, PT, P5 ;  /* 0x000000131b007c0c */ /* 0x000fc4000bfa6350 */
[----:B------:R-:W-:Y:S02]  /*22c0*/  @!P0 MOV R14, R74 ;  /* 0x0000004a000e8202 */ /* 0x000fe40000000f00 */
[----:B------:R-:W-:Y:S02]  /*22d0*/  @!P0 MOV R15, R73 ;  /* 0x00000049000f8202 */ /* 0x000fe40000000f00 */
[----:B------:R-:W-:Y:S02]  /*22e0*/  CS2R R34, SRZ ;  /* 0x0000000000227805 */ /* 0x000fe4000001ff00 */
[----:B------:R-:W-:Y:S01]  /*22f0*/  @!P2 SHF.L.U32 R21, R20, 0x2, RZ ;  /* 0x000000021415a819 */ /* 0x000fe200000006ff */
[----:B--2---:R-:W2:Y:S01]  /*2300*/  @!P4 LDC.64 R10, c[0x0][0x228] ;  /* 0x00008a00ff0acb82 */ /* 0x004ea20000000a00 */
[----:B------:R-:W-:Y:S02]  /*2310*/  ISETP.GT.U32.OR P5, PT, R0, 0x1df, P5 ;  /* 0x000001df0000780c */ /* 0x000fe40002fa4470 */
[----:B------:R-:W-:Y:S01]  /*2320*/  @!P2 SHF.L.U64.HI R20, R20, 0x2, R23 ;  /* 0x000000021414a819 */ /* 0x000fe20000010217 */
[----:B------:R-:W-:-:S02]  /*2330*/  @!P0 IMAD R23, R3, R13, R24 ;  /* 0x0000000d03178224 */ /* 0x000fc400078e0218 */
[----:B------:R-:W-:Y:S01]  /*2340*/  @!P0 IMAD.WIDE.U32 R12, R3, R12, R14 ;  /* 0x0000000c030c8225 */ /* 0x000fe200078e000e */
[----:B0-----:R-:W-:Y:S01]  /*2350*/  @!P2 IADD3 R6, P6, R21, R6, RZ ;  /* 0x000000061506a210 */ /* 0x001fe20007fde0ff */
[----:B------:R-:W0:Y:S03]  /*2360*/  @!P0 LDC.64 R14, c[0x0][0x228] ;  /* 0x00008a00ff0e8b82 */ /* 0x000e260000000a00 */
[----:B------:R-:W-:Y:S02]  /*2370*/  @!P0 IADD3 R3, R13, R23, RZ ;  /* 0x000000170d038210 */ /* 0x000fe40007ffe0ff */
[----:B------:R-:W-:Y:S02]  /*2380*/  @!P2 IADD3.X R7, R20, R7, RZ, P6, !PT ;  /* 0x000000071407a210 */ /* 0x000fe400037fe4ff */
[----:B-1----:R-:W-:Y:S02]  /*2390*/  @!P2 IADD3 R8, P6, R21, R8, RZ ;  /* 0x000000081508a210 */ /* 0x002fe40007fde0ff */
[----:B------:R-:W-:-:S02]  /*23a0*/  @!P0 SHF.L.U32 R19, R12, 0x2, RZ ;  /* 0x000000020c138819 */ /* 0x000fc400000006ff */
[----:B------:R-:W-:Y:S02]  /*23b0*/  @!P0 SHF.L.U64.HI R3, R12, 0x2, R3 ;  /* 0x000000020c038819 */ /* 0x000fe40000010203 */
[----:B------:R-:W1:Y:S01]  /*23c0*/  @!P5 LDC.64 R12, c[0x0][0x288] ;  /* 0x0000a200ff0cdb82 */ /* 0x000e620000000a00 */
[----:B------:R-:W-:Y:S01]  /*23d0*/  @!P2 IADD3.X R9, R20, R9, RZ, P6, !PT ;  /* 0x000000091409a210 */ /* 0x000fe200037fe4ff */
[----:B---3--:R-:W-:Y:S01]  /*23e0*/  @!P4 IMAD R18, R25, R16, RZ ;  /* 0x000000101912c224 */ /* 0x008fe200078e02ff */
[----:B------:R-:W-:Y:S02]  /*23f0*/  IADD3 R25, R2, 0x20, RZ ;  /* 0x0000002002197810 */ /* 0x000fe40007ffe0ff */
[----:B------:R-:W-:Y:S02]  /*2400*/  @!P4 MOV R4, R74 ;  /* 0x0000004a0004c202 */ /* 0x000fe40000000f00 */
[----:B------:R-:W-:Y:S01]  /*2410*/  @!P4 MOV R5, R73 ;  /* 0x000000490005c202 */ /* 0x000fe20000000f00 */
[----:B------:R-:W3:Y:S01]  /*2420*/  @!P0 LDC.64 R20, c[0x0][0x230] ;  /* 0x00008c00ff148b82 */ /* 0x000ee20000000a00 */
[C---:B------:R-:W-:Y:S01]  /*2430*/  @!P4 IMAD R18, R22.reuse, R17, R18 ;  /* 0x000000111612c224 */ /* 0x040fe200078e0212 */
[----:B------:R-:W-:Y:S01]  /*2440*/  SHF.R.S32.HI R24, RZ, 0x1f, R25 ;  /* 0x0000001fff187819 */ /* 0x000fe20000011419 */
[----:B------:R2:W5:Y:S01]  /*2450*/  @!P2 LDG.E.64 R34, desc[UR22][R8.64] ;  /* 0x000000160822a981 */ /* 0x000562000c1e1b00 */
[----:B------:R-:W-:Y:S01]  /*2460*/  ISETP.GE.U32.AND P3, PT, R25, UR18, PT ;  /* 0x0000001219007c0c */ /* 0x000fe2000bf66070 */
[----:B------:R-:W-:-:S03]  /*2470*/  @!P4 IMAD.WIDE.U32 R16, R22, R16, R4 ;  /* 0x000000101610c225 */ /* 0x000fc600078e0004 */
[----:B------:R-:W3:Y:S01]  /*2480*/  @!P4 LDC.64 R4, c[0x0][0x230] ;  /* 0x00008c00ff04cb82 */ /* 0x000ee20000000a00 */
[----:B------:R-:W-:-:S04]  /*2490*/  ISETP.GE.AND.EX P3, PT, R24, UR19, PT, P3 ;  /* 0x0000001318007c0c */ /* 0x000fc8000bf66330 */
[----:B------:R-:W-:Y:S02]  /*24a0*/  ISETP.GT.U32.OR P3, PT, R0, 0x1df, P3 ;  /* 0x000001df0000780c */ /* 0x000fe40001f64470 */
[----:B------:R-:W-:Y:S01]  /*24b0*/  @!P4 IADD3 R18, R17, R18, RZ ;  /* 0x000000121112c210 */ /* 0x000fe20007ffe0ff */
[----:B-1----:R-:W-:Y:S01]  /*24c0*/  @!P5 IMAD R17, R27, R12, RZ ;  /* 0x0000000c1b11d224 */ /* 0x002fe200078e02ff */
[----:B0-----:R-:W-:Y:S01]  /*24d0*/  @!P0 IADD3 R14, P6, R19, R14, RZ ;  /* 0x0000000e130e8210 */ /* 0x001fe20007fde0ff */
[----:B--2---:R-:W0:Y:S01]  /*24e0*/  @!P5 LDC.64 R8, c[0x0][0x228] ;  /* 0x00008a00ff08db82 */ /* 0x004e220000000a00 */
[----:B------:R-:W-:Y:S01]  /*24f0*/  @!P4 SHF.L.U64.HI R18, R16, 0x2, R18 ;  /* 0x000000021012c819 */ /* 0x000fe20000010212 */
[----:B------:R-:W-:Y:S01]  /*2500*/  @!P5 IMAD R13, R26, R13, R17 ;  /* 0x0000000d1a0dd224 */ /* 0x000fe200078e0211 */
[----:B------:R-:W-:-:S05]  /*2510*/  @!P5 MOV R17, R73 ;  /* 0x000000490011d202 */ /* 0x000fca0000000f00 */
[----:B------:R-:W1:Y:S01]  /*2520*/  @!P3 LDC.64 R22, c[0x0][0x288] ;  /* 0x0000a200ff16bb82 */ /* 0x000e620000000a00 */
[----:B------:R-:W-:Y:S01]  /*2530*/  @!P0 IADD3.X R15, R3, R15, RZ, P6, !PT ;  /* 0x0000000f030f8210 */ /* 0x000fe200037fe4ff */
[----:B----4-:R2:W-:Y:S02]  /*2540*/  STL.64 [R1+0x60], R28 ;  /* 0x0000601c01007387 */ /* 0x0105e40000100a00 */
[----:B--2---:R-:W-:-:S06]  /*2550*/  CS2R R28, SRZ ;  /* 0x00000000001c7805 */ /* 0x004fcc000001ff00 */
[----:B------:R2:W4:Y:S01]  /*2560*/  @!P2 LDG.E.64 R28, desc[UR22][R6.64] ;  /* 0x00000016061ca981 */ /* 0x000522000c1e1b00 */
[----:B---3--:R-:W-:Y:S02]  /*2570*/  @!P0 IADD3 R20, P2, R19, R20, RZ ;  /* 0x0000001413148210 */ /* 0x008fe40007f5e0ff */
[----:B------:R-:W-:Y:S02]  /*2580*/  @!P4 SHF.L.U32 R19, R16, 0x2, RZ ;  /* 0x000000021013c819 */ /* 0x000fe400000006ff */
[----:B------:R-:W-:Y:S01]  /*2590*/  @!P5 MOV R16, R74 ;  /* 0x0000004a0010d202 */ /* 0x000fe20000000f00 */
[----:B--2---:R-:W2:Y:S01]  /*25a0*/  @!P5 LDC.64 R6, c[0x0][0x230] ;  /* 0x00008c00ff06db82 */ /* 0x004ea20000000a00 */
[----:B------:R-:W-:-:S03]  /*25b0*/  @!P0 IADD3.X R21, R3, R21, RZ, P2, !PT ;  /* 0x0000001503158210 */ /* 0x000fc600017fe4ff */
[----:B------:R-:W-:Y:S01]  /*25c0*/  @!P5 IMAD.WIDE.U32 R16, R26, R12, R16 ;  /* 0x0000000c1a10d225 */ /* 0x000fe200078e0010 */
[C---:B------:R-:W-:Y:S02]  /*25d0*/  @!P4 IADD3 R4, P2, R19.reuse, R4, RZ ;  /* 0x000000041304c210 */ /* 0x040fe40007f5e0ff */
[----:B------:R-:W-:Y:S01]  /*25e0*/  IADD3 R26, R2, 0x30, RZ ;  /* 0x00000030021a7810 */ /* 0x000fe20007ffe0ff */
[----:B------:R-:W5:Y:S01]  /*25f0*/  @!P0 LDG.E.64 R58, desc[UR22][R20.64] ;  /* 0x00000016143a8981 */ /* 0x000f62000c1e1b00 */
[----:B------:R-:W-:Y:S02]  /*2600*/  @!P4 IADD3.X R5, R18, R5, RZ, P2, !PT ;  /* 0x000000051205c210 */ /* 0x000fe400017fe4ff */
[----:B------:R-:W-:Y:S02]  /*2610*/  SHF.R.S32.HI R27, RZ, 0x1f, R26 ;  /* 0x0000001fff1b7819 */ /* 0x000fe4000001141a */
[----:B------:R-:W-:Y:S02]  /*2620*/  ISETP.GE.U32.AND P2, PT, R26, UR18, PT ;  /* 0x000000121a007c0c */ /* 0x000fe4000bf46070 */
[----:B------:R-:W-:Y:S01]  /*2630*/  @!P4 IADD3 R10, P6, R19, R10, RZ ;  /* 0x0000000a130ac210 */ /* 0x000fe20007fde0ff */
[----:B-1----:R-:W-:Y:S01]  /*2640*/  @!P3 IMAD R12, R24, R22, RZ ;  /* 0x00000016180cb224 */ /* 0x002fe200078e02ff */
[----:B------:R-:W-:Y:S01]  /*2650*/  ISETP.GE.AND.EX P2, PT, R27, UR19, PT, P2 ;  /* 0x000000131b007c0c */ /* 0x000fe2000bf46320 */
[----:B------:R1:W5:Y:S01]  /*2660*/  @!P4 LDG.E.64 R56, desc[UR22][R4.64] ;  /* 0x000000160438c981 */ /* 0x000362000c1e1b00 */
[----:B------:R-:W-:-:S02]  /*2670*/  @!P5 IADD3 R13, R17, R13, RZ ;  /* 0x0000000d110dd210 */ /* 0x000fc40007ffe0ff */
[----:B------:R-:W-:Y:S02]  /*2680*/  @!P5 SHF.L.U32 R3, R16, 0x2, RZ ;  /* 0x000000021003d819 */ /* 0x000fe400000006ff */
[----:B------:R-:W-:Y:S02]  /*2690*/  ISETP.GT.U32.OR P2, PT, R0, 0x1df, P2 ;  /* 0x000001df0000780c */ /* 0x000fe40001744470 */
[----:B------:R-:W-:Y:S02]  /*26a0*/  @!P4 IADD3.X R11, R18, R11, RZ, P6, !PT ;  /* 0x0000000b120bc210 */ /* 0x000fe400037fe4ff */
[----:B------:R-:W-:Y:S02]  /*26b0*/  @!P5 SHF.L.U64.HI R16, R16, 0x2, R13 ;  /* 0x000000021010d819 */ /* 0x000fe4000001020d */
[----:B--2---:R-:W-:-:S04]  /*26c0*/  @!P5 IADD3 R6, P6, R3, R6, RZ ;  /* 0x000000060306d210 */ /* 0x004fc80007fde0ff */
[----:B------:R-:W-:Y:S02]  /*26d0*/  @!P5 IADD3.X R7, R16, R7, RZ, P6, !PT ;  /* 0x000000071007d210 */ /* 0x000fe400037fe4ff */
[----:B0-----:R-:W-:Y:S01]  /*26e0*/  @!P5 IADD3 R8, P6, R3, R8, RZ ;  /* 0x000000080308d210 */ /* 0x001fe20007fde0ff */
[----:B------:R-:W-:Y:S01]  /*26f0*/  @!P3 IMAD R3, R25, R23, R12 ;  /* 0x000000171903b224 */ /* 0x000fe200078e020c */
[----:B------:R-:W-:Y:S01]  /*2700*/  @!P3 MOV R12, R74 ;  /* 0x0000004a000cb202 */ /* 0x000fe20000000f00 */
[----:B------:R-:W0:Y:S01]  /*2710*/  @!P2 LDC.64 R18, c[0x0][0x288] ;  /* 0x0000a200ff12ab82 */ /* 0x000e220000000a00 */
[----:B------:R-:W-:-:S03]  /*2720*/  @!P3 MOV R13, R73 ;  /* 0x00000049000db202 */ /* 0x000fc60000000f00 */
[----:B------:R-:W-:-:S04]  /*2730*/  @!P3 IMAD.WIDE.U32 R22, R25, R22, R12 ;  /* 0x000000161916b225 */ /* 0x000fc800078e000c */
[----:B------:R-:W2:Y:S01]  /*2740*/  @!P3 LDC.64 R12, c[0x0][0x230] ;  /* 0x00008c00ff0cbb82 */ /* 0x000ea20000000a00 */
[----:B------:R-:W-:-:S07]  /*2750*/  @!P5 IADD3.X R9, R16, R9, RZ, P6, !PT ;  /* 0x000000091009d210 */ /* 0x000fce00037fe4ff */
[----:B------:R-:W3:Y:S01]  /*2760*/  @!P3 LDC.64 R16, c[0x0][0x228] ;  /* 0x00008a00ff10bb82 */ /* 0x000ee20000000a00 */
[----:B------:R-:W-:Y:S02]  /*2770*/  @!P3 IADD3 R3, R23, R3, RZ ;  /* 0x000000031703b210 */ /* 0x000fe40007ffe0ff */
[C---:B------:R-:W-:Y:S02]  /*2780*/  @!P3 SHF.L.U32 R23, R22.reuse, 0x2, RZ ;  /* 0x000000021617b819 */ /* 0x040fe400000006ff */
[----:B-1----:R-:W-:Y:S02]  /*2790*/  @!P2 MOV R4, R74 ;  /* 0x0000004a0004a202 */ /* 0x002fe40000000f00 */
[----:B------:R-:W-:Y:S01]  /*27a0*/  @!P2 MOV R5, R73 ;  /* 0x000000490005a202 */ /* 0x000fe20000000f00 */
[----:B0-----:R-:W-:Y:S01]  /*27b0*/  @!P2 IMAD R20, R27, R18, RZ ;  /* 0x000000121b14a224 */ /* 0x001fe200078e02ff */
[----:B------:R-:W-:-:S03]  /*27c0*/  @!P3 SHF.L.U64.HI R3, R22, 0x2, R3 ;  /* 0x000000021603b819 */ /* 0x000fc60000010203 */
[C---:B------:R-:W-:Y:S02]  /*27d0*/  @!P2 IMAD R20, R26.reuse, R19, R20 ;  /* 0x000000131a14a224 */ /* 0x040fe400078e0214 */
[----:B------:R-:W-:Y:S01]  /*27e0*/  @!P2 IMAD.WIDE.U32 R18, R26, R18, R4 ;  /* 0x000000121a12a225 */ /* 0x000fe200078e0004 */
[----:B--2---:R-:W-:Y:S02]  /*27f0*/  @!P3 IADD3 R12, P6, R23, R12, RZ ;  /* 0x0000000c170cb210 */ /* 0x004fe40007fde0ff */
[----:B------:R-:W-:Y:S02]  /*2800*/  CS2R R32, SRZ ;  /* 0x0000000000207805 */ /* 0x000fe4000001ff00 */
[----:B------:R-:W-:Y:S02]  /*2810*/  IADD3 R25, R2, 0x40, RZ ;  /* 0x0000004002197810 */ /* 0x000fe40007ffe0ff */
[----:B------:R-:W-:Y:S02]  /*2820*/  CS2R R30, SRZ ;  /* 0x00000000001e7805 */ /* 0x000fe4000001ff00 */
[----:B------:R-:W-:Y:S01]  /*2830*/  @!P3 IADD3.X R13, R3, R13, RZ, P6, !PT ;  /* 0x0000000d030db210 */ /* 0x000fe200037fe4ff */
[----:B------:R-:W0:Y:S01]  /*2840*/  @!P2 LDC.64 R4, c[0x0][0x230] ;  /* 0x00008c00ff04ab82 */ /* 0x000e220000000a00 */
[----:B------:R-:W-:Y:S01]  /*2850*/  @!P2 IADD3 R20, R19, R20, RZ ;  /* 0x000000141314a210 */ /* 0x000fe20007ffe0ff */
[----:B------:R1:W5:Y:S01]  /*2860*/  @!P0 LDG.E.64 R32, desc[UR22][R14.64] ;  /* 0x000000160e208981 */ /* 0x000362000c1e1b00 */
[----:B---3--:R-:W-:-:S02]  /*2870*/  @!P3 IADD3 R16, P6, R23, R16, RZ ;  /* 0x000000101710b210 */ /* 0x008fc40007fde0ff */
[----:B------:R-:W-:Y:S01]  /*2880*/  SHF.R.S32.HI R68, RZ, 0x1f, R25 ;  /* 0x0000001fff447819 */ /* 0x000fe20000011419 */
[----:B------:R2:W5:Y:S01]  /*2890*/  @!P4 LDG.E.64 R30, desc[UR22][R10.64] ;  /* 0x000000160a1ec981 */ /* 0x000562000c1e1b00 */
[----:B------:R-:W-:Y:S02]  /*28a0*/  @!P3 IADD3.X R17, R3, R17, RZ, P6, !PT ;  /* 0x000000110311b210 */ /* 0x000fe400037fe4ff */
[----:B------:R-:W-:Y:S02]  /*28b0*/  @!P2 SHF.L.U64.HI R3, R18, 0x2, R20 ;  /* 0x000000021203a819 */ /* 0x000fe40000010214 */
[----:B------:R-:W-:Y:S02]  /*28c0*/  CS2R R20, SRZ ;  /* 0x0000000000147805 */ /* 0x000fe4000001ff00 */
[----:B------:R-:W-:Y:S01]  /*28d0*/  IADD3 R104, R2, 0x50, RZ ;  /* 0x0000005002687810 */ /* 0x000fe20007ffe0ff */
[----:B-1----:R-:W1:Y:S03]  /*28e0*/  @!P2 LDC.64 R14, c[0x0][0x228] ;  /* 0x00008a00ff0eab82 */ /* 0x002e660000000a00 */
[----:B------:R-:W3:Y:S01]  /*28f0*/  @!P3 LDG.E.64 R20, desc[UR22][R12.64] ;  /* 0x000000160c14b981 */ /* 0x000ee2000c1e1b00 */
[----:B------:R-:W-:-:S06]  /*2900*/  CS2R R22, SRZ ;  /* 0x0000000000167805 */ /* 0x000fcc000001ff00 */
[----:B------:R0:W3:Y:S01]  /*2910*/  @!P5 LDG.E.64 R22, desc[UR22][R6.64] ;  /* 0x000000160616d981 */ /* 0x0000e2000c1e1b00 */
[----:B------:R-:W-:-:S04]  /*2920*/  ISETP.GE.U32.AND P0, PT, R25, UR18, PT ;  /* 0x0000001219007c0c */ /* 0x000fc8000bf06070 */
[----:B------:R-:W-:-:S04]  /*2930*/  ISETP.GE.AND.EX P0, PT, R68, UR19, PT, P0 ;  /* 0x0000001344007c0c */ /* 0x000fc8000bf06300 */
[----:B------:R-:W-:Y:S02]  /*2940*/  ISETP.GT.U32.OR P0, PT, R0, 0x1df, P0 ;  /* 0x000001df0000780c */ /* 0x000fe40000704470 */
[----:B------:R-:W-:Y:S02]  /*2950*/  SHF.R.S32.HI R24, RZ, 0x1f, R104 ;  /* 0x0000001fff187819 */ /* 0x000fe40000011468 */
[----:B------:R-:W-:-:S04]  /*2960*/  ISETP.GE.U32.AND P4, PT, R104, UR18, PT ;  /* 0x0000001268007c0c */ /* 0x000fc8000bf86070 */
[----:B------:R-:W-:-:S05]  /*2970*/  ISETP.GE.AND.EX P4, PT, R24, UR19, PT, P4 ;  /* 0x0000001318007c0c */ /* 0x000fca000bf86340 */
[----:B--2---:R-:W2:Y:S01]  /*2980*/  @!P0 LDC.64 R10, c[0x0][0x288] ;  /* 0x0000a200ff0a8b82 */ /* 0x004ea20000000a00 */
[----:B------:R-:W-:Y:S02]  /*2990*/  ISETP.GT.U32.OR P4, PT, R0, 0x1df, P4 ;  /* 0x000001df0000780c */ /* 0x000fe40002784470 */
[----:B------:R-:W-:Y:S02]  /*29a0*/  SHF.R.S32.HI R80, RZ, 0x1f, R81 ;  /* 0x0000001fff507819 */ /* 0x000fe40000011451 */
[----:B------:R-:W-:Y:S02]  /*29b0*/  CS2R R26, SRZ ;  /* 0x00000000001a7805 */ /* 0x000fe4000001ff00 */
[----:B------:R-:W-:Y:S02]  /*29c0*/  @!P2 SHF.L.U32 R19, R18, 0x2, RZ ;  /* 0x000000021213a819 */ /* 0x000fe400000006ff */
[----:B------:R-:W-:Y:S02]  /*29d0*/  IADD3 R70, R2, 0x70, RZ ;  /* 0x0000007002467810 */ /* 0x000fe40007ffe0ff */
[C---:B0-----:R-:W-:Y:S01]  /*29e0*/  @!P2 IADD3 R4, P6, R19.reuse, R4, RZ ;  /* 0x000000041304a210 */ /* 0x041fe20007fde0ff */
[----:B------:R0:W5:Y:S02]  /*29f0*/  @!P3 LDG.E.64 R26, desc[UR22][R16.64] ;  /* 0x00000016101ab981 */ /* 0x000164000c1e1b00 */
[----:B------:R-:W4:Y:S01]  /*2a00*/  @!P4 LDC.64 R6, c[0x0][0x288] ;  /* 0x0000a200ff06cb82 */ /* 0x000f220000000a00 */
[----:B-1----:R-:W-:-:S02]  /*2a10*/  @!P2 IADD3 R14, P3, R19, R14, RZ ;  /* 0x0000000e130ea210 */ /* 0x002fc40007f7e0ff */
[C---:B------:R-:W-:Y:S02]  /*2a20*/  @!P2 IADD3.X R5, R3.reuse, R5, RZ, P6, !PT ;  /* 0x000000050305a210 */ /* 0x040fe400037fe4ff */
[----:B------:R-:W-:Y:S02]  /*2a30*/  SHF.R.S32.HI R71, RZ, 0x1f, R70 ;  /* 0x0000001fff477819 */ /* 0x000fe40000011446 */
[----:B------:R-:W-:Y:S01]  /*2a40*/  ISETP.GE.U32.AND P6, PT, R70, UR18, PT ;  /* 0x0000001246007c0c */ /* 0x000fe2000bfc6070 */
[----:B------:R-:W1:Y:S01]  /*2a50*/  @!P0 LDC.64 R18, c[0x0][0x228] ;  /* 0x00008a00ff128b82 */ /* 0x000e620000000a00 */
[----:B------:R-:W-:Y:S01]  /*2a60*/  @!P2 IADD3.X R15, R3, R15, RZ, P3, !PT ;  /* 0x0000000f030fa210 */ /* 0x000fe20001ffe4ff */
[----:B--2---:R-:W-:Y:S01]  /*2a70*/  @!P0 IMAD R12, R68, R10, RZ ;  /* 0x0000000a440c8224 */ /* 0x004fe200078e02ff */
[----:B------:R-:W-:Y:S01]  /*2a80*/  ISETP.GE.AND.EX P3, PT, R71, UR19, PT, P6 ;  /* 0x0000001347007c0c */ /* 0x000fe2000bf66360 */
[----:B------:R2:W5:Y:S02]  /*2a90*/  @!P2 LDG.E.64 R124, desc[UR22][R4.64] ;  /* 0x00000016047ca981 */ /* 0x000564000c1e1b00 */
[----:B------:R-:W-:Y:S01]  /*2aa0*/  @!P0 IMAD R12, R25, R11, R12 ;  /* 0x0000000b190c8224 */ /* 0x000fe200078e020c */
[----:B------:R-:W-:Y:S01]  /*2ab0*/  ISETP.GT.U32.OR P3, PT, R0, 0x1df, P3 ;  /* 0x000001df0000780c */ /* 0x000fe20001f64470 */
[----:B0-----:R-:W0:Y:S01]  /*2ac0*/  @!P4 LDC.64 R16, c[0x0][0x228] ;  /* 0x00008a00ff10cb82 */ /* 0x001e220000000a00 */
[----:B--2---:R-:W-:-:S02]  /*2ad0*/  @!P4 MOV R4, R74 ;  /* 0x0000004a0004c202 */ /* 0x004fc40000000f00 */
[----:B------:R-:W-:Y:S02]  /*2ae0*/  @!P4 MOV R5, R73 ;  /* 0x000000490005c202 */ /* 0x000fe40000000f00 */
[----:B------:R-:W-:-:S04]  /*2af0*/  IADD3 R68, R2, 0x80, RZ ;  /* 0x0000008002447810 */ /* 0x000fc80007ffe0ff */
[----:B------:R-:W-:Y:S02]  /*2b00*/  SHF.R.S32.HI R69, RZ, 0x1f, R68 ;  /* 0x0000001fff457819 */ /* 0x000fe40000011444 */
[C---:B------:R-:W-:Y:S02]  /*2b10*/  IADD3 R105, R2.reuse, 0x90, RZ ;  /* 0x0000009002697810 */ /* 0x040fe40007ffe0ff */
[----:B------:R-:W-:Y:S01]  /*2b20*/  IADD3 R106, R2, 0xa0, RZ ;  /* 0x000000a0026a7810 */ /* 0x000fe20007ffe0ff */
[----:B----4-:R2:W-:Y:S02]  /*2b30*/  STL.64 [R1+0x90], R28 ;  /* 0x0000901c01007387 */ /* 0x0105e40000100a00 */
[----:B--2---:R-:W-:-:S06]  /*2b40*/  CS2R R28, SRZ ;  /* 0x00000000001c7805 */ /* 0x004fcc000001ff00 */
[----:B------:R2:W5:Y:S01]  /*2b50*/  @!P5 LDG.E.64 R28, desc[UR22][R8.64] ;  /* 0x00000016081cd981 */ /* 0x000562000c1e1b00 */
[----:B------:R-:W-:-:S04]  /*2b60*/  ISETP.GE.U32.AND P5, PT, R81, UR18, PT ;  /* 0x0000001251007c0c */ /* 0x000fc8000bfa6070 */
[----:B------:R-:W-:-:S04]  /*2b70*/  ISETP.GE.AND.EX P5, PT, R80, UR19, PT, P5 ;  /* 0x0000001350007c0c */ /* 0x000fc8000bfa6350 */
[----:B------:R-:W-:Y:S02]  /*2b80*/  ISETP.GT.U32.OR P5, PT, R0, 0x1df, P5 ;  /* 0x000001df0000780c */ /* 0x000fe40002fa4470 */
[----:B--2---:R-:W-:Y:S02]  /*2b90*/  @!P0 MOV R8, R74 ;  /* 0x0000004a00088202 */ /* 0x004fe40000000f00 */
[----:B------:R-:W-:-:S03]  /*2ba0*/  @!P0 MOV R9, R73 ;  /* 0x0000004900098202 */ /* 0x000fc60000000f00 */
[----:B------:R-:W-:-:S06]  /*2bb0*/  @!P0 IMAD.WIDE.U32 R10, R25, R10, R8 ;  /* 0x0000000a190a8225 */ /* 0x000fcc00078e0008 */
[----:B------:R-:W2:Y:S01]  /*2bc0*/  @!P5 LDC.64 R78, c[0x0][0x288] ;  /* 0x0000a200ff4edb82 */ /* 0x000ea20000000a00 */
[----:B------:R-:W-:Y:S01]  /*2bd0*/  @!P0 IADD3 R3, R11, R12, RZ ;  /* 0x0000000c0b038210 */ /* 0x000fe20007ffe0ff */
[----:B------:R-:W-:Y:S01]  /*2be0*/  @!P4 IMAD R9, R24, R6, RZ ;  /* 0x000000061809c224 */ /* 0x000fe200078e02ff */
[----:B------:R-:W-:-:S05]  /*2bf0*/  @!P0 SHF.L.U32 R8, R10, 0x2, RZ ;  /* 0x000000020a088819 */ /* 0x000fca00000006ff */
[----:B------:R-:W4:Y:S01]  /*2c00*/  @!P4 LDC.64 R12, c[0x0][0x230] ;  /* 0x00008c00ff0ccb82 */ /* 0x000f220000000a00 */
[----:B------:R-:W-:Y:S01]  /*2c10*/  @!P0 SHF.L.U64.HI R3, R10, 0x2, R3 ;  /* 0x000000020a038819 */ /* 0x000fe20000010203 */
[C---:B------:R-:W-:Y:S02]  /*2c20*/  @!P4 IMAD R10, R104.reuse, R7, R9 ;  /* 0x00000007680ac224 */ /* 0x040fe400078e0209 */
[----:B------:R-:W-:Y:S01]  /*2c30*/  @!P4 IMAD.WIDE.U32 R6, R104, R6, R4 ;  /* 0x000000066806c225 */ /* 0x000fe200078e0004 */
[----:B------:R-:W-:-:S03]  /*2c40*/  CS2R R24, SRZ ;  /* 0x0000000000187805 */ /* 0x000fc6000001ff00 */
[----:B------:R-:W0:Y:S01]  /*2c50*/  @!P5 LDC.64 R4, c[0x0][0x230] ;  /* 0x00008c00ff04db82 */ /* 0x000e220000000a00 */
[----:B------:R-:W-:Y:S02]  /*2c60*/  @!P4 IADD3 R10, R7, R10, RZ ;  /* 0x0000000a070ac210 */ /* 0x000fe40007ffe0ff */
[----:B------:R1:W5:Y:S01]  /*2c70*/  @!P2 LDG.E.64 R24, desc[UR22][R14.64] ;  /* 0x000000160e18a981 */ /* 0x000362000c1e1b00 */
[----:B------:R-:W-:-:S03]  /*2c80*/  @!P5 MOV R7, R73 ;  /* 0x000000490007d202 */ /* 0x000fc60000000f00 */
[----:B---3--:R3:W-:Y:S02]  /*2c90*/  STL.64 [R1], R20 ;  /* 0x0000001401007387 */ /* 0x0087e40000100a00 */
[----:B---3--:R-:W3:Y:S02]  /*2ca0*/  @!P0 LDC.64 R20, c[0x0][0x230] ;  /* 0x00008c00ff148b82 */ /* 0x008ee40000000a00 */
[----:B------:R1:W-:Y:S06]  /*2cb0*/  STL.64 [R1+0x8], R22 ;  /* 0x0000081601007387 */ /* 0x0003ec0000100a00 */
[----:B-1----:R-:W1:Y:S01]  /*2cc0*/  @!P3 LDC.64 R22, c[0x0][0x288] ;  /* 0x0000a200ff16bb82 */ /* 0x002e620000000a00 */
[----:B------:R-:W-:-:S02]  /*2cd0*/  @!P4 SHF.L.U32 R14, R6, 0x2, RZ ;  /* 0x00000002060ec819 */ /* 0x000fc400000006ff */
[----:B---3--:R-:W-:-:S04]  /*2ce0*/  @!P0 IADD3 R20, P6, R8, R20, RZ ;  /* 0x0000001408148210 */ /* 0x008fc80007fde0ff */
[C---:B------:R-:W-:Y:S02]  /*2cf0*/  @!P0 IADD3.X R21, R3.reuse, R21, RZ, P6, !PT ;  /* 0x0000001503158210 */ /* 0x040fe400037fe4ff */
[----:B------:R-:W-:Y:S01]  /*2d00*/  @!P0 IADD3 R18, P6, R8, R18, RZ ;  /* 0x0000001208128210 */ /* 0x000fe20007fde0ff */
[----:B--2---:R-:W-:Y:S01]  /*2d10*/  @!P5 IMAD R80, R80, R78, RZ ;  /* 0x0000004e5050d224 */ /* 0x004fe200078e02ff */
[----:B------:R-:W2:Y:S01]  /*2d20*/  @!P5 LDC.64 R8, c[0x0][0x228] ;  /* 0x00008a00ff08db82 */ /* 0x000ea20000000a00 */
[----:B------:R-:W-:Y:S01]  /*2d30*/  ISETP.GE.U32.AND P2, PT, R68, UR18, PT ;  /* 0x0000001244007c0c */ /* 0x000fe2000bf46070 */
[----:B------:R3:W5:Y:S01]  /*2d40*/  @!P0 LDG.E.64 R122, desc[UR22][R20.64] ;  /* 0x00000016147a8981 */ /* 0x000762000c1e1b00 */
[----:B------:R-:W-:Y:S02]  /*2d50*/  @!P0 IADD3.X R19, R3, R19, RZ, P6, !PT ;  /* 0x0000001303138210 */ /* 0x000fe400037fe4ff */
[----:B------:R-:W-:Y:S02]  /*2d60*/  @!P4 SHF.L.U64.HI R3, R6, 0x2, R10 ;  /* 0x000000020603c819 */ /* 0x000fe4000001020a */
[----:B------:R-:W-:Y:S01]  /*2d70*/  @!P5 MOV R6, R74 ;  /* 0x0000004a0006d202 */ /* 0x000fe20000000f00 */
[C---:B------:R-:W-:Y:S01]  /*2d80*/  @!P5 IMAD R80, R81.reuse, R79, R80 ;  /* 0x0000004f5150d224 */ /* 0x040fe200078e0250 */
[----:B----4-:R-:W-:Y:S01]  /*2d90*/  @!P4 IADD3 R12, P6, R14, R12, RZ ;  /* 0x0000000c0e0cc210 */ /* 0x010fe20007fde0ff */
[----:B------:R-:W4:Y:S02]  /*2da0*/  @!P3 LDC.64 R10, c[0x0][0x230] ;  /* 0x00008c00ff0abb82 */ /* 0x000f240000000a00 */
[----:B------:R-:W-:Y:S01]  /*2db0*/  @!P5 IMAD.WIDE.U32 R78, R81, R78, R6 ;  /* 0x0000004e514ed225 */ /* 0x000fe200078e0006 */
[----:B------:R-:W-:-:S02]  /*2dc0*/  @!P4 IADD3.X R13, R3, R13, RZ, P6, !PT ;  /* 0x0000000d030dc210 */ /* 0x000fc400037fe4ff */
[----:B0-----:R-:W-:Y:S02]  /*2dd0*/  @!P4 IADD3 R16, P6, R14, R16, RZ ;  /* 0x000000100e10c210 */ /* 0x001fe40007fde0ff */
[----:B------:R-:W-:Y:S01]  /*2de0*/  @!P5 IADD3 R81, R79, R80, RZ ;  /* 0x000000504f51d210 */ /* 0x000fe20007ffe0ff */
[----:B------:R-:W0:Y:S01]  /*2df0*/  @!P3 LDC.64 R6, c[0x0][0x228] ;  /* 0x00008a00ff06bb82 */ /* 0x000e220000000a00 */
[----:B-1----:R-:W-:Y:S01]  /*2e00*/  @!P3 IMAD R79, R71, R22, RZ ;  /* 0x00000016474fb224 */ /* 0x002fe200078e02ff */
[----:B------:R-:W-:Y:S02]  /*2e10*/  @!P4 IADD3.X R17, R3, R17, RZ, P6, !PT ;  /* 0x000000110311c210 */ /* 0x000fe400037fe4ff */
[----:B------:R-:W-:Y:S01]  /*2e20*/  ISETP.GE.AND.EX P2, PT, R69, UR19, PT, P2 ;  /* 0x0000001345007c0c */ /* 0x000fe2000bf46320 */
[----:B------:R-:W-:Y:S01]  /*2e30*/  @!P3 IMAD R23, R70, R23, R79 ;  /* 0x000000174617b224 */ /* 0x000fe200078e024f */
[----:B------:R-:W-:Y:S02]  /*2e40*/  @!P5 SHF.L.U32 R80, R78, 0x2, RZ ;  /* 0x000000024e50d819 */ /* 0x000fe400000006ff */
[----:B---3--:R-:W-:-:S02]  /*2e50*/  CS2R R20, SRZ ;  /* 0x0000000000147805 */ /* 0x008fc4000001ff00 */
[----:B------:R-:W-:Y:S01]  /*2e60*/  @!P5 SHF.L.U64.HI R3, R78, 0x2, R81 ;  /* 0x000000024e03d819 */ /* 0x000fe20000010251 */
[----:B------:R-:W5:Y:S01]  /*2e70*/  @!P4 LDG.E.64 R120, desc[UR22][R12.64] ;  /* 0x000000160c78c981 */ /* 0x000f62000c1e1b00 */
[----:B------:R-:W-:Y:S02]  /*2e80*/  @!P3 MOV R78, R74 ;  /* 0x0000004a004eb202 */ /* 0x000fe40000000f00 */
[----:B------:R-:W-:Y:S01]  /*2e90*/  @!P3 MOV R79, R73 ;  /* 0x00000049004fb202 */ /* 0x000fe20000000f00 */
[----:B------:R-:W5:Y:S01]  /*2ea0*/  @!P4 LDG.E.64 R20, desc[UR22][R16.64] ;  /* 0x000000161014c981 */ /* 0x000f62000c1e1b00 */
[----:B------:R-:W-:Y:S01]  /*2eb0*/  @!P5 IADD3 R4, P6, R80, R4, RZ ;  /* 0x000000045004d210 */ /* 0x000fe20007fde0ff */
[----:B------:R-:W-:-:S03]  /*2ec0*/  @!P3 IMAD.WIDE.U32 R78, R70, R22, R78 ;  /* 0x00000016464eb225 */ /* 0x000fc600078e004e */
[----:B------:R-:W-:Y:S02]  /*2ed0*/  @!P5 IADD3.X R5, R3, R5, RZ, P6, !PT ;  /* 0x000000050305d210 */ /* 0x000fe400037fe4ff */
[----:B--2---:R-:W-:Y:S02]  /*2ee0*/  @!P5 IADD3 R8, P6, R80, R8, RZ ;  /* 0x000000085008d210 */ /* 0x004fe40007fde0ff */
[----:B------:R-:W-:Y:S01]  /*2ef0*/  @!P3 IADD3 R23, R79, R23, RZ ;  /* 0x000000174f17b210 */ /* 0x000fe20007ffe0ff */
[----:B------:R-:W5:Y:S01]  /*2f00*/  @!P5 LDG.E.64 R108, desc[UR22][R4.64] ;  /* 0x00000016046cd981 */ /* 0x000f62000c1e1b00 */
[C---:B------:R-:W-:Y:S02]  /*2f10*/  @!P3 SHF.L.U32 R22, R78.reuse, 0x2, RZ ;  /* 0x000000024e16b819 */ /* 0x040fe400000006ff */
[----:B------:R-:W-:Y:S02]  /*2f20*/  @!P5 IADD3.X R9, R3, R9, RZ, P6, !PT ;  /* 0x000000090309d210 */ /* 0x000fe400037fe4ff */
[----:B------:R-:W-:-:S02]  /*2f30*/  @!P3 SHF.L.U64.HI R23, R78, 0x2, R23 ;  /* 0x000000024e17b819 */ /* 0x000fc40000010217 */
[----:B----4-:R-:W-:-:S04]  /*2f40*/  @!P3 IADD3 R10, P6, R22, R10, RZ ;  /* 0x0000000a160ab210 */ /* 0x010fc80007fde0ff */
[C---:B------:R-:W-:Y:S02]  /*2f50*/  @!P3 IADD3.X R11, R23.reuse, R11, RZ, P6, !PT ;  /* 0x0000000b170bb210 */ /* 0x040fe400037fe4ff */
[----:B0-----:R-:W-:Y:S02]  /*2f60*/  @!P3 IADD3 R6, P6, R22, R6, RZ ;  /* 0x000000061606b210 */ /* 0x001fe40007fde0ff */
[----:B------:R-:W-:Y:S01]  /*2f70*/  ISETP.GT.U32.OR P2, PT, R0, 0x1df, P2 ;  /* 0x000001df0000780c */ /* 0x000fe20001744470 */
[----:B------:R-:W5:Y:S01]  /*2f80*/  @!P3 LDG.E.64 R110, desc[UR22][R10.64] ;  /* 0x000000160a6eb981 */ /* 0x000f62000c1e1b00 */
[----:B------:R-:W-:Y:S02]  /*2f90*/  @!P3 IADD3.X R7, R23, R7, RZ, P6, !PT ;  /* 0x000000071707b210 */ /* 0x000fe400037fe4ff */
[----:B------:R-:W-:Y:S02]  /*2fa0*/  CS2R R22, SRZ ;  /* 0x0000000000167805 */ /* 0x000fe4000001ff00 */
[----:B------:R-:W-:-:S04]  /*2fb0*/  SHF.R.S32.HI R80, RZ, 0x1f, R105 ;  /* 0x0000001fff507819 */ /* 0x000fc80000011469 */
[----:B------:R0:W5:Y:S01]  /*2fc0*/  @!P0 LDG.E.64 R22, desc[UR22][R18.64] ;  /* 0x0000001612168981 */ /* 0x000162000c1e1b00 */
[----:B------:R-:W-:Y:S02]  /*2fd0*/  ISETP.GE.U32.AND P0, PT, R105, UR18, PT ;  /* 0x0000001269007c0c */ /* 0x000fe4000bf06070 */
[----:B------:R-:W-:Y:S01]  /*2fe0*/  SHF.R.S32.HI R104, RZ, 0x1f, R106 ;  /* 0x0000001fff687819 */ /* 0x000fe2000001146a */
[----:B------:R-:W1:Y:S01]  /*2ff0*/  @!P2 LDC.64 R14, c[0x0][0x288] ;  /* 0x0000a200ff0eab82 */ /* 0x000e620000000a00 */
[----:B------:R-:W-:Y:S02]  /*3000*/  ISETP.GE.AND.EX P0, PT, R80, UR19, PT, P0 ;  /* 0x0000001350007c0c */ /* 0x000fe4000bf06300 */
[----:B------:R-:W-:Y:S02]  /*3010*/  ISETP.GE.U32.AND P4, PT, R106, UR18, PT ;  /* 0x000000126a007c0c */ /* 0x000fe4000bf86070 */
[----:B0-----:R-:W-:Y:S02]  /*3020*/  CS2R R18, SRZ ;  /* 0x0000000000127805 */ /* 0x001fe4000001ff00 */
[----:B------:R-:W-:Y:S01]  /*3030*/  ISETP.GT.U32.OR P0, PT, R0, 0x1df, P0 ;  /* 0x000001df0000780c */ /* 0x000fe20000704470 */
[----:B------:R-:W-:Y:S01]  /*3040*/  UIMAD.WIDE UR6, UR8, 0x8, UR6 ;  /* 0x00000008080678a5 */ /* 0x000fe2000f8e0206 */
[----:B------:R-:W0:Y:S02]  /*3050*/  @!P2 LDC.64 R4, c[0x0][0x230] ;  /* 0x00008c00ff04ab82 */ /* 0x000e240000000a00 */
[----:B------:R2:W5:Y:S01]  /*3060*/  @!P5 LDG.E.64 R18, desc[UR22][R8.64] ;  /* 0x000000160812d981 */ /* 0x000562000c1e1b00 */
[----:B------:R-:W-:-:S04]  /*3070*/  ISETP.GE.AND.EX P5, PT, R104, UR19, PT, P4 ;  /* 0x0000001368007c0c */ /* 0x000fc8000bfa6340 */
[----:B------:R-:W-:Y:S02]  /*3080*/  ISETP.GT.U32.OR P5, PT, R0, 0x1df, P5 ;  /* 0x000001df0000780c */ /* 0x000fe40002fa4470 */
[----:B------:R-:W-:Y:S02]  /*3090*/  @!P2 MOV R78, R74 ;  /* 0x0000004a004ea202 */ /* 0x000fe40000000f00 */
[----:B------:R-:W-:Y:S02]  /*30a0*/  CS2R R16, SRZ ;  /* 0x0000000000107805 */ /* 0x000fe4000001ff00 */
[----:B------:R-:W-:Y:S01]  /*30b0*/  @!P2 MOV R79, R73 ;  /* 0x00000049004fa202 */ /* 0x000fe20000000f00 */
[----:B--2---:R-:W2:Y:S01]  /*30c0*/  @!P0 LDC.64 R8, c[0x0][0x288] ;  /* 0x0000a200ff088b82 */ /* 0x004ea20000000a00 */
[----:B-1----:R-:W-:Y:S01]  /*30d0*/  @!P2 IMAD R3, R69, R14, RZ ;  /* 0x0000000e4503a224 */ /* 0x002fe200078e02ff */
[----:B------:R-:W-:Y:S01]  /*30e0*/  IADD3 R70, R2, 0x1f0, RZ ;  /* 0x000001f002467810 */ /* 0x000fe20007ffe0ff */
[----:B------:R1:W5:Y:S05]  /*30f0*/  @!P3 LDG.E.64 R16, desc[UR22][R6.64] ;  /* 0x000000160610b981 */ /* 0x00036a000c1e1b00 */
[----:B------:R-:W3:Y:S01]  /*3100*/  @!P5 LDC.64 R10, c[0x0][0x288] ;  /* 0x0000a200ff0adb82 */ /* 0x000ee20000000a00 */
[----:B------:R-:W-:-:S02]  /*3110*/  @!P2 IMAD R3, R68, R15, R3 ;  /* 0x0000000f4403a224 */ /* 0x000fc400078e0203 */
[----:B------:R-:W-:-:S05]  /*3120*/  @!P2 IMAD.WIDE.U32 R14, R68, R14, R78 ;  /* 0x0000000e440ea225 */ /* 0x000fca00078e004e */
[----:B------:R-:W-:Y:S01]  /*3130*/  @!P2 IADD3 R3, R15, R3, RZ ;  /* 0x000000030f03a210 */ /* 0x000fe20007ffe0ff */
[----:B------:R-:W4:Y:S01]  /*3140*/  @!P2 LDC.64 R78, c[0x0][0x228] ;  /* 0x00008a00ff4eab82 */ /* 0x000f220000000a00 */
[C---:B------:R-:W-:Y:S02]  /*3150*/  @!P2 SHF.L.U32 R12, R14.reuse, 0x2, RZ ;  /* 0x000000020e0ca819 */ /* 0x040fe400000006ff */
[----:B------:R-:W-:Y:S02]  /*3160*/  @!P2 SHF.L.U64.HI R3, R14, 0x2, R3 ;  /* 0x000000020e03a819 */ /* 0x000fe40000010203 */
[----:B------:R-:W-:Y:S01]  /*3170*/  @!P0 MOV R14, R74 ;  /* 0x0000004a000e8202 */ /* 0x000fe20000000f00 */
[----:B--2---:R-:W-:Y:S01]  /*3180*/  @!P0 IMAD R80, R80, R8, RZ ;  /* 0x0000000850508224 */ /* 0x004fe200078e02ff */
[----:B------:R-:W-:Y:S01]  /*3190*/  @!P0 MOV R15, R73 ;  /* 0x00000049000f8202 */ /* 0x000fe20000000f00 */
[----:B------:R-:W2:Y:S02]  /*31a0*/  @!P0 LDC.64 R112, c[0x0][0x230] ;  /* 0x00008c00ff708b82 */ /* 0x000ea40000000a00 */
[----:B------:R-:W-:-:S02]  /*31b0*/  @!P0 IMAD R80, R105, R9, R80 ;  /* 0x0000000969508224 */ /* 0x000fc400078e0250 */
[----:B------:R-:W-:Y:S01]  /*31c0*/  @!P0 IMAD.WIDE.U32 R8, R105, R8, R14 ;  /* 0x0000000869088225 */ /* 0x000fe200078e000e */
[----:B------:R-:W-:-:S03]  /*31d0*/  MOV R105, UR7 ;  /* 0x0000000700697c02 */ /* 0x000fc60008000f00 */
[----:B---3--:R-:W-:Y:S01]  /*31e0*/  @!P5 IMAD R114, R104, R10, RZ ;  /* 0x0000000a6872d224 */ /* 0x008fe200078e02ff */
[----:B------:R-:W-:Y:S01]  /*31f0*/  MOV R104, UR6 ;  /* 0x0000000600687c02 */ /* 0x000fe20008000f00 */
[----:B-1----:R-:W1:Y:S05]  /*3200*/  @!P0 LDC.64 R6, c[0x0][0x228] ;  /* 0x00008a00ff068b82 */ /* 0x002e6a0000000a00 */
[----:B------:R-:W3:Y:S01]  /*3210*/  LDG.E.64 R104, desc[UR22][R104.64] ;  /* 0x0000001668687981 */ /* 0x000ee2000c1e1b00 */
[----:B------:R-:W-:Y:S02]  /*3220*/  IADD3 R69, R2, 0xb0, RZ ;  /* 0x000000b002457810 */ /* 0x000fe40007ffe0ff */
[----:B0-----:R-:W-:Y:S01]  /*3230*/  @!P2 IADD3 R4, P6, R12, R4, RZ ;  /* 0x000000040c04a210 */ /* 0x001fe20007fde0ff */
[----:B------:R-:W0:Y:S01]  /*3240*/  @!P5 LDC.64 R14, c[0x0][0x230] ;  /* 0x00008c00ff0edb82 */ /* 0x000e220000000a00 */
[----:B------:R-:W-:-:S02]  /*3250*/  SHF.R.S32.HI R71, RZ, 0x1f, R69 ;  /* 0x0000001fff477819 */ /* 0x000fc40000011445 */
[----:B------:R-:W-:-:S04]  /*3260*/  ISETP.GE.U32.AND P4, PT, R69, UR18, PT ;  /* 0x0000001245007c0c */ /* 0x000fc8000bf86070 */
[----:B------:R-:W-:-:S04]  /*3270*/  ISETP.GE.AND.EX P4, PT, R71, UR19, PT, P4 ;  /* 0x0000001347007c0c */ /* 0x000fc8000bf86340 */
[----:B------:R-:W-:Y:S02]  /*3280*/  ISETP.GT.U32.OR P4, PT, R0, 0x1df, P4 ;  /* 0x000001df0000780c */ /* 0x000fe40002784470 */
[----:B------:R-:W-:Y:S02]  /*3290*/  ISETP.GE.U32.AND P3, PT, R70, UR18, PT ;  /* 0x0000001246007c0c */ /* 0x000fe4000bf66070 */
[----:B------:R-:W-:Y:S02]  /*32a0*/  SHF.R.S32.HI R68, RZ, 0x1f, R70 ;  /* 0x0000001fff447819 */ /* 0x000fe40000011446 */
[----:B------:R-:W-:Y:S02]  /*32b0*/  @!P2 IADD3.X R5, R3, R5, RZ, P6, !PT ;  /* 0x000000050305a210 */ /* 0x000fe400037fe4ff */
[----:B------:R-:W-:Y:S02]  /*32c0*/  ISETP.GE.AND.EX P3, PT, R68, UR19, PT, P3 ;  /* 0x0000001344007c0c */ /* 0x000fe4000bf66330 */
[----:B----4-:R-:W-:-:S03]  /*32d0*/  @!P2 IADD3 R78, P6, R12, R78, RZ ;  /* 0x0000004e0c4ea210 */ /* 0x010fc60007fde0ff */
[----:B------:R-:W4:Y:S01]  /*32e0*/  @!P4 LDC.64 R12, c[0x0][0x288] ;  /* 0x0000a200ff0ccb82 */ /* 0x000f220000000a00 */
[----:B------:R-:W-:Y:S02]  /*32f0*/  ISETP.GT.U32.OR P3, PT, R0, 0x1df, P3 ;  /* 0x000001df0000780c */ /* 0x000fe40001f64470 */
[----:B------:R-:W-:Y:S02]  /*3300*/  @!P2 IADD3.X R79, R3, R79, RZ, P6, !PT ;  /* 0x0000004f034fa210 */ /* 0x000fe400037fe4ff */
[----:B------:R-:W-:Y:S02]  /*3310*/  @!P0 IADD3 R3, R9, R80, RZ ;  /* 0x0000005009038210 */ /* 0x000fe40007ffe0ff */
[----:B------:R-:W-:Y:S01]  /*3320*/  @!P0 SHF.L.U32 R118, R8, 0x2, RZ ;  /* 0x0000000208768819 */ /* 0x000fe200000006ff */
[----:B------:R-:W-:Y:S01]  /*3330*/  @!P5 IMAD R119, R106, R11, R114 ;  /* 0x0000000b6a77d224 */ /* 0x000fe200078e0272 */
[----:B------:R-:W-:Y:S01]  /*3340*/  @!P0 SHF.L.U64.HI R3, R8, 0x2, R3 ;  /* 0x0000000208038819 */ /* 0x000fe20000010203 */
[----:B------:R-:W0:Y:S01]  /*3350*/  @!P5 LDC.64 R80, c[0x0][0x228] ;  /* 0x00008a00ff50db82 */ /* 0x000e220000000a00 */
[----:B------:R-:W-:-:S02]  /*3360*/  @!P5 MOV R114, R74 ;  /* 0x0000004a0072d202 */ /* 0x000fc40000000f00 */
[----:B------:R-:W-:-:S05]  /*3370*/  @!P5 MOV R115, R73 ;  /* 0x000000490073d202 */ /* 0x000fca0000000f00 */
[----:B------:R-:W0:Y:S01]  /*3380*/  @!P3 LDC.64 R8, c[0x0][0x288] ;  /* 0x0000a200ff08bb82 */ /* 0x000e220000000a00 */
[----:B--2---:R-:W-:Y:S01]  /*3390*/  @!P0 IADD3 R116, P6, R118, R112, RZ ;  /* 0x0000007076748210 */ /* 0x004fe20007fde0ff */
[----:B------:R-:W-:-:S04]  /*33a0*/  @!P5 IMAD.WIDE.U32 R10, R106, R10, R114 ;  /* 0x0000000a6a0ad225 */ /* 0x000fc800078e0072 */
[----:B----4-:R-:W-:Y:S01]  /*33b0*/  @!P4 IMAD R112, R71, R12, RZ ;  /* 0x0000000c4770c224 */ /* 0x010fe200078e02ff */
[----:B------:R-:W-:Y:S02]  /*33c0*/  @!P0 IADD3.X R117, R3, R113, RZ, P6, !PT ;  /* 0x0000007103758210 */ /* 0x000fe400037fe4ff */
[----:B------:R-:W-:Y:S01]  /*33d0*/  @!P4 MOV R113, R73 ;  /* 0x000000490071c202 */ /* 0x000fe20000000f00 */
[----:B------:R-:W-:Y:S01]  /*33e0*/  @!P4 IMAD R114, R69, R13, R112 ;  /* 0x0000000d4572c224 */ /* 0x000fe200078e0270 */
[----:B------:R-:W-:Y:S02]  /*33f0*/  @!P4 MOV R112, R74 ;  /* 0x0000004a0070c202 */ /* 0x000fe40000000f00 */
[----:B-1----:R-:W-:Y:S02]  /*3400*/  @!P0 IADD3 R6, P6, R118, R6, RZ ;  /* 0x0000000676068210 */ /* 0x002fe40007fde0ff */
[----:B------:R-:W-:Y:S02]  /*3410*/  @!P5 IADD3 R11, R11, R119, RZ ;  /* 0x000000770b0bd210 */ /* 0x000fe40007ffe0ff */
[C---:B------:R-:W-:Y:S01]  /*3420*/  @!P5 SHF.L.U32 R118, R10.reuse, 0x2, RZ ;  /* 0x000000020a76d819 */ /* 0x040fe200000006ff */
[----:B------:R-:W-:Y:S01]  /*3430*/  @!P4 IMAD.WIDE.U32 R112, R69, R12, R112 ;  /* 0x0000000c4570c225 */ /* 0x000fe200078e0070 */
[----:B------:R-:W-:Y:S01]  /*3440*/  @!P0 IADD3.X R7, R3, R7, RZ, P6, !PT ;  /* 0x0000000703078210 */ /* 0x000fe200037fe4ff */
[----:B------:R-:W1:Y:S01]  /*3450*/  @!P4 LDC.64 R12, c[0x0][0x230] ;  /* 0x00008c00ff0ccb82 */ /* 0x000e620000000a00 */
[----:B------:R-:W-:-:S07]  /*3460*/  @!P5 SHF.L.U64.HI R3, R10, 0x2, R11 ;  /* 0x000000020a03d819 */ /* 0x000fce000001020b */
[----:B------:R-:W2:Y:S01]  /*3470*/  @!P4 LDC.64 R10, c[0x0][0x228] ;  /* 0x00008a00ff0acb82 */ /* 0x000ea20000000a00 */
[----:B---3--:R-:W-:Y:S02]  /*3480*/  MOV R106, R104 ;  /* 0x00000068006a7202 */ /* 0x008fe40000000f00 */
[----:B0-----:R-:W-:Y:S02]  /*3490*/  @!P5 IADD3 R104, P6, R118, R14, RZ ;  /* 0x0000000e7668d210 */ /* 0x001fe40007fde0ff */
[----:B------:R-:W-:Y:S02]  /*34a0*/  MOV R107, R105 ;  /* 0x00000069006b7202 */ /* 0x000fe40000000f00 */
[----:B------:R-:W-:Y:S01]  /*34b0*/  @!P5 IADD3.X R105, R3, R15, RZ, P6, !PT ;  /* 0x0000000f0369d210 */ /* 0x000fe200037fe4ff */
[----:B------:R-:W-:Y:S01]  /*34c0*/  @!P3 IMAD R15, R68, R8, RZ ;  /* 0x00000008440fb224 */ /* 0x000fe200078e02ff */
[----:B------:R-:W-:-:S03]  /*34d0*/  @!P4 IADD3 R14, R113, R114, RZ ;  /* 0x00000072710ec210 */ /* 0x000fc60007ffe0ff */
[----:B------:R-:W-:Y:S01]  /*34e0*/  @!P3 IMAD R68, R70, R9, R15 ;  /* 0x000000094644b224 */ /* 0x000fe200078e020f */
[----:B------:R-:W-:Y:S02]  /*34f0*/  @!P4 SHF.L.U64.HI R69, R112, 0x2, R14 ;  /* 0x000000027045c819 */ /* 0x000fe4000001020e */
[----:B------:R-:W-:Y:S02]  /*3500*/  @!P3 MOV R14, R74 ;  /* 0x0000004a000eb202 */ /* 0x000fe40000000f00 */
[----:B------:R-:W-:Y:S02]  /*3510*/  @!P3 MOV R15, R73 ;  /* 0x00000049000fb202 */ /* 0x000fe40000000f00 */
[----:B------:R-:W-:Y:S01]  /*3520*/  @!P5 IADD3 R118, P6, R118, R80, RZ ;  /* 0x000000507676d210 */ /* 0x000fe20007fde0ff */
[----:B------:R-:W-:-:S03]  /*3530*/  @!P3 IMAD.WIDE.U32 R8, R70, R8, R14 ;  /* 0x000000084608b225 */ /* 0x000fc600078e000e */
[----:B------:R-:W-:Y:S02]  /*3540*/  @!P5 IADD3.X R119, R3, R81, RZ, P6, !PT ;  /* 0x000000510377d210 */ /* 0x000fe400037fe4ff */
[----:B------:R-:W-:Y:S02]  /*3550*/  CS2R R14, SRZ ;  /* 0x00000000000e7805 */ /* 0x000fe4000001ff00 */
[----:B------:R-:W-:Y:S02]  /*3560*/  @!P4 SHF.L.U32 R3, R112, 0x2, RZ ;  /* 0x000000027003c819 */ /* 0x000fe400000006ff */
[----:B------:R-:W-:Y:S01]  /*3570*/  CS2R R112, SRZ ;  /* 0x0000000000707805 */ /* 0x000fe2000001ff00 */
[----:B------:R-:W0:Y:S01]  /*3580*/  @!P3 LDC.64 R80, c[0x0][0x228] ;  /* 0x00008a00ff50bb82 */ /* 0x000e220000000a00 */
[----:B------:R3:W5:Y:S04]  /*3590*/  @!P2 LDG.E.64 R14, desc[UR22][R78.64] ;  /* 0x000000164e0ea981 */ /* 0x000768000c1e1b00 */
[----:B------:R4:W5:Y:S01]  /*35a0*/  @!P2 LDG.E.64 R112, desc[UR22][R4.64] ;  /* 0x000000160470a981 */ /* 0x000962000c1e1b00 */
[----:B---3--:R-:W-:-:S02]  /*35b0*/  MOV R79, R68 ;  /* 0x00000044004f7202 */ /* 0x008fc40000000f00 */
[----:B------:R-:W-:Y:S02]  /*35c0*/  MOV R78, R69 ;  /* 0x00000045004e7202 */ /* 0x000fe40000000f00 */
[C---:B-1----:R-:W-:Y:S01]  /*35d0*/  @!P4 IADD3 R68, P2, R3.reuse, R12, RZ ;  /* 0x0000000c0344c210 */ /* 0x042fe20007f5e0ff */
[----:B----4-:R-:W1:Y:S03]  /*35e0*/  @!P3 LDC.64 R4, c[0x0][0x230] ;  /* 0x00008c00ff04bb82 */ /* 0x010e660000000a00 */
[----:B------:R-:W-:Y:S02]  /*35f0*/  @!P4 IADD3.X R69, R78, R13, RZ, P2, !PT ;  /* 0x0000000d4e45c210 */ /* 0x000fe400017fe4ff */
[----:B------:R-:W3:Y:S01]  /*3600*/  LDL.LU.64 R12, [R1+0x30] ;  /* 0x00003000010c7983 */ /* 0x000ee20000300a00 */
[----:B------:R-:W-:Y:S02]  /*3610*/  CS2R R114, SRZ ;  /* 0x0000000000727805 */ /* 0x000fe4000001ff00 */
[----:B--2---:R-:W-:-:S02]  /*3620*/  @!P4 IADD3 R70, P6, R3, R10, RZ ;  /* 0x0000000a0346c210 */ /* 0x004fc40007fde0ff */
[----:B------:R-:W-:Y:S02]  /*3630*/  @!P3 IADD3 R3, R9, R79, RZ ;  /* 0x0000004f0903b210 */ /* 0x000fe40007ffe0ff */
[----:B------:R3:W5:Y:S02]  /*3640*/  @!P0 LDG.E.64 R114, desc[UR22][R116.64] ;  /* 0x0000001674728981 */ /* 0x000764000c1e1b00 */
[C---:B------:R-:W-:Y:S02]  /*3650*/  @!P3 SHF.L.U64.HI R3, R8.reuse, 0x2, R3 ;  /* 0x000000020803b819 */ /* 0x040fe40000010203 */
[----:B------:R-:W-:-:S04]  /*3660*/  @!P3 SHF.L.U32 R8, R8, 0x2, RZ ;  /* 0x000000020808b819 */ /* 0x000fc800000006ff */
[----:B0-----:R-:W-:Y:S02]  /*3670*/  @!P3 IADD3 R80, P2, R8, R80, RZ ;  /* 0x000000500850b210 */ /* 0x001fe40007f5e0ff */
[----:B------:R-:W-:Y:S02]  /*3680*/  @!P4 IADD3.X R71, R78, R11, RZ, P6, !PT ;  /* 0x0000000b4e47c210 */ /* 0x000fe400037fe4ff */
[----:B---3--:R-:W-:Y:S02]  /*3690*/  MOV R116, R12 ;  /* 0x0000000c00747202 */ /* 0x008fe40000000f00 */
[----:B------:R-:W-:Y:S02]  /*36a0*/  MOV R117, R13 ;  /* 0x0000000d00757202 */ /* 0x000fe40000000f00 */
[----:B------:R-:W-:-:S06]  /*36b0*/  CS2R R12, SRZ ;  /* 0x00000000000c7805 */ /* 0x000fcc000001ff00 */
[----:B------:R0:W5:Y:S02]  /*36c0*/  @!P0 LDG.E.64 R12, desc[UR22][R6.64] ;  /* 0x00000016060c8981 */ /* 0x000164000c1e1b00 */
[----:B0-----:R-:W-:Y:S02]  /*36d0*/  MOV R6, R104 ;  /* 0x0000006800067202 */ /* 0x001fe40000000f00 */
[----:B-1----:R-:W-:Y:S02]  /*36e0*/  @!P3 IADD3 R104, P0, R8, R4, RZ ;  /* 0x000000040868b210 */ /* 0x002fe40007f1e0ff */
[----:B------:R-:W2:Y:S01]  /*36f0*/  LDL.LU.64 R8, [R1+0x38] ;  /* 0x0000380001087983 */ /* 0x000ea20000300a00 */
[----:B------:R-:W-:Y:S02]  /*3700*/  CS2R R10, SRZ ;  /* 0x00000000000a7805 */ /* 0x000fe4000001ff00 */
[----:B------:R-:W-:-:S04]  /*3710*/  MOV R7, R105 ;  /* 0x0000006900077202 */ /* 0x000fc80000000f00 */
[----:B------:R0:W5:Y:S02]  /*3720*/  @P1 LDG.E.64 R10, desc[UR22][R116.64] ;  /* 0x00000016740a1981 */ /* 0x000164000c1e1b00 */
[----:B0-----:R-:W-:-:S06]  /*3730*/  CS2R R116, SRZ ;  /* 0x0000000000747805 */ /* 0x001fcc000001ff00 */
[----:B------:R0:W5:Y:S01]  /*3740*/  @!P5 LDG.E.64 R116, desc[UR22][R6.64] ;  /* 0x000000160674d981 */ /* 0x000162000c1e1b00 */
[----:B------:R-:W-:Y:S02]  /*3750*/  CS2R R78, SRZ ;  /* 0x00000000004e7805 */ /* 0x000fe4000001ff00 */
[----:B------:R-:W-:Y:S02]  /*3760*/  @!P3 IADD3.X R105, R3, R5, RZ, P0, !PT ;  /* 0x000000050369b210 */ /* 0x000fe400007fe4ff */
[----:B0-----:R-:W-:-:S06]  /*3770*/  CS2R R6, SRZ ;  /* 0x0000000000067805 */ /* 0x001fcc000001ff00 */
[----:B------:R0:W5:Y:S02]  /*3780*/  @!P4 LDG.E.64 R6, desc[UR22][R70.64] ;  /* 0x000000164606c981 */ /* 0x000164000c1e1b00 */
[----:B0-----:R-:W-:-:S06]  /*3790*/  CS2R R70, SRZ ;  /* 0x0000000000467805 */ /* 0x001fcc000001ff00 */
[----:B------:R-:W3:Y:S01]  /*37a0*/  @!P3 LDG.E.64 R70, desc[UR22][R104.64] ;  /* 0x000000166846b981 */ /* 0x000ee2000c1e1b00 */
[----:B------:R-:W-:Y:S02]  /*37b0*/  R2UR UR6, R106 ;  /* 0x000000006a0672ca */ /* 0x000fe400000e0000 */
[----:B------:R-:W-:Y:S01]  /*37c0*/  @!P3 IADD3.X R81, R3, R81, RZ, P2, !PT ;  /* 0x000000510351b210 */ /* 0x000fe200017fe4ff */
[----:B--2---:R0:W2:Y:S10]  /*37d0*/  @P1 LDG.E.64 R78, desc[UR22][R8.64] ;  /* 0x00000016084e1981 */ /* 0x0040b4000c1e1b00 */
[----:B------:R-:W-:-:S05]  /*37e0*/  MOV R3, UR6 ;  /* 0x0000000600037c02 */ /* 0x000fca0008000f00 */
[----:B------:R-:W-:-:S05]  /*37f0*/  FFMA.FTZ R3, -R3, UR6, R107 ;  /* 0x0000000603037c23 */ /* 0x000fca000801016b */
[----:B------:R-:W-:-:S13]  /*3800*/  FSETP.GTU.FTZ.AND P0, PT, R3, RZ, PT ;  /* 0x000000ff0300720b */ /* 0x000fda0003f1c000 */
[----:B------:R-:W-:Y:S01]  /*3810*/  VOTEU.ANY UP0, P0 ;  /* 0x00000000003f7886 */ /* 0x000fe20000000100 */
[----:B------:R-:W-:-:S04]  /*3820*/  PLOP3.LUT P0, PT, PT, PT, UP0, 0x80, 0x0 ;  /* 0x000000000000781c */ /* 0x000fc80003f0f008 */
[----:B------:R-:W-:-:S09]  /*3830*/  @UP0 ULDC UR5, c[0x0][0x250] ;  /* 0x0000940000050ab9 */ /* 0x000fd20000000800 */
[----:B------:R-:W-:-:S06]  /*3840*/  @P0 FADD.FTZ R3, R3, UR5 ;  /* 0x0000000503030e21 */ /* 0x000fcc0008010000 */
[----:B------:R-:W1:Y:S01]  /*3850*/  @P0 MUFU.RSQ R3, R3 ;  /* 0x0000000300030308 */ /* 0x000e620000001400 */
[----:B0-----:R-:W-:-:S06]  /*3860*/  CS2R R8, SRZ ;  /* 0x0000000000087805 */ /* 0x001fcc000001ff00 */
[----:B------:R0:W5:Y:S01]  /*3870*/  @!P5 LDG.E.64 R8, desc[UR22][R118.64] ;  /* 0x000000167608d981 */ /* 0x000162000c1e1b00 */
[----:B------:R-:W-:Y:S02]  /*3880*/  CS2R R4, SRZ ;  /* 0x0000000000047805 */ /* 0x000fe4000001ff00 */
[----:B0-----:R-:W-:Y:S02]  /*3890*/  CS2R R118, SRZ ;  /* 0x0000000000767805 */ /* 0x001fe4000001ff00 */
[----:B-1----:R-:W-:Y:S01]  /*38a0*/  @P0 R2UR UR5, R3 ;  /* 0x00000000030502ca */ /* 0x002fe200000e0000 */
[----:B------:R-:W-:Y:S01]  /*38b0*/  UMOV UR26, 0x3f800000 ;  /* 0x3f800000001a7882 */ /* 0x000fe20000000000 */
[----:B------:R-:W-:Y:S01]  /*38c0*/  ISETP.GT.U32.AND P0, PT, R0, 0x1df, PT ;  /* 0x000001df0000780c */ /* 0x000fe20003f04070 */
[----:B------:R-:W-:Y:S01]  /*38d0*/  BSSY B0, `(.L_x_2600) ;  /* 0x0000028000007945 */ /* 0x000fe20003800000 */
[----:B------:R0:W5:Y:S04]  /*38e0*/  @!P3 LDG.E.64 R4, desc[UR22][R80.64] ;  /* 0x000000165004b981 */ /* 0x000168000c1e1b00 */
[----:B------:R1:W5:Y:S01]  /*38f0*/  @!P4 LDG.E.64 R118, desc[UR22][R68.64] ;  /* 0x000000164476c981 */ /* 0x000362000c1e1b00 */
[----:B------:R-:W-:-:S03]  /*3900*/  ISETP.NE.AND P5, PT, RZ, UR25, PT ;  /* 0x00000019ff007c0c */ /* 0x000fc6000bfa5270 */
[----:B------:R1:W5:Y:S04]  /*3910*/  LDL.LU.64 R68, [R1+0xb8] ;  /* 0x0000b80001447983 */ /* 0x0003680000300a00 */
[----:B------:R1:W5:Y:S04]  /*3920*/  LDL.LU.64 R104, [R1+0xb0] ;  /* 0x0000b00001687983 */ /* 0x0003680000300a00 */
[----:B---3--:R3:W-:Y:S01]  /*3930*/  STL.64 [R1+0x58], R70 ;  /* 0x0000584601007387 */ /* 0x0087e20000100a00 */
[----:B------:R-:W-:Y:S01]  /*3940*/  @UP0 UMOV UR26, UR5 ;  /* 0x00000005001a0c82 */ /* 0x000fe20008000000 */
[----:B0-----:R-:W-:-:S02]  /*3950*/  MOV R80, RZ ;  /* 0x000000ff00507202 */ /* 0x001fc40000000f00 */
[----:B---3--:R1:W5:Y:S04]  /*3960*/  LDL.LU.64 R70, [R1+0xa8] ;  /* 0x0000a80001467983 */ /* 0x0083680000300a00 */
[----:B------:R1:W5:Y:S04]  /*3970*/  LDL.LU R106, [R1+0xa0] ;  /* 0x0000a000016a7983 */ /* 0x0003680000300800 */
[----:B------:R1:W5:Y:S01]  /*3980*/  LDL.LU R107, [R1+0x9c] ;  /* 0x00009c00016b7983 */ /* 0x0003620000300800 */
[----:B--2---:R-:W-:Y:S01]  /*3990*/  FADD.FTZ R3, R78, -UR6 ;  /* 0x800000064e037e21 */ /* 0x004fe20008010000 */
[----:B------:R-:W-:-:S04]  /*39a0*/  FADD.FTZ R78, R79, -UR6 ;  /* 0x800000064f4e7e21 */ /* 0x000fc80008010000 */
[----:B------:R0:W-:Y:S04]  /*39b0*/  STL [R1+0x1c], R3 ;  /* 0x00001c0301007387 */ /* 0x0001e80000100800 */
[----:B------:R2:W-:Y:S01]  /*39c0*/  STL [R1+0x18], R78 ;  /* 0x0000184e01007387 */ /* 0x0005e20000100800 */
[----:B0-----:R-:W-:Y:S01]  /*39d0*/  HFMA2.MMA R3, -RZ, RZ, 0, 0 ;  /* 0x00000000ff037435 */ /* 0x001fe200000001ff */
[----:B--2---:R-:W-:Y:S01]  /*39e0*/  CS2R R78, SRZ ;  /* 0x00000000004e7805 */ /* 0x004fe2000001ff00 */
[----:B-1----:R-:W-:Y:S09]  /*39f0*/  @P0 BRA `(.L_x_2601) ;  /* 0x0000000000540947 */ /* 0x002ff20003800000 */
[----:B------:R-:W2:Y:S01]  /*3a00*/  LDL R3, [R1+0x8c] ;  /* 0x00008c0001037983 */ /* 0x000ea20000100800 */
[----:B------:R-:W-:-:S03]  /*3a10*/  ISETP.NE.AND P0, PT, RZ, UR25, PT ;  /* 0x00000019ff007c0c */ /* 0x000fc6000bf05270 */
[----:B------:R-:W-:Y:S04]  /*3a20*/  STL [R1+0xa0], R2 ;  /* 0x0000a00201007387 */ /* 0x000fe80000100800 */
[----:B------:R0:W-:Y:S06]  /*3a30*/  STL [R1+0x9c], R0 ;  /* 0x00009c0001007387 */ /* 0x0001ec0000100800 */
[----:B------:R-:W1:Y:S01]  /*3a40*/  @P0 LDC.64 R80, c[0x0][0x240] ;  /* 0x00009000ff500b82 */ /* 0x000e620000000a00 */
[----:B--2---:R-:W-:-:S04]  /*3a50*/  IADD3 R3, R3, UR17, RZ ;  /* 0x0000001103037c10 */ /* 0x004fc8000fffe0ff */
[----:B-1----:R-:W-:Y:S02]  /*3a60*/  @P0 LEA R80, P2, R3, R80, 0x1 ;  /* 0x0000005003500211 */ /* 0x002fe400078408ff */
[----:B0-----:R-:W-:-:S04]  /*3a70*/  SHF.R.S32.HI R0, RZ, 0x1f, R3 ;  /* 0x0000001fff007819 */ /* 0x001fc80000011403 */
[----:B------:R-:W-:-:S05]  /*3a80*/  @P0 LEA.HI.X R81, R3, R81, R0, 0x1, P2 ;  /* 0x0000005103510211 */ /* 0x000fca00010f0c00 */
[----:B------:R-:W2:Y:S04]  /*3a90*/  @P0 LDG.E.U16 R2, desc[UR22][R80.64] ;  /* 0x0000001650020981 */ /* 0x000ea8000c1e1500 */
[----:B------:R0:W3:Y:S02]  /*3aa0*/  @P0 LDG.E.U16 R0, desc[UR22][R80.64+0x2] ;  /* 0x0000021650000981 */ /* 0x0000e4000c1e1500 */
[----:B0-----:R-:W0:Y:S02]  /*3ab0*/  LDC.64 R80, c[0x0][0x238] ;  /* 0x00008e00ff507b82 */ /* 0x001e240000000a00 */
[----:B0-----:R-:W-:-:S05]  /*3ac0*/  IMAD.WIDE R80, R3, 0x2, R80 ;  /* 0x0000000203507825 */ /* 0x001fca00078e0250 */
[----:B------:R-:W4:Y:S04]  /*3ad0*/  LDG.E.U16 R3, desc[UR22][R80.64] ;  /* 0x0000001650037981 */ /* 0x000f28000c1e1500 */
[----:B------:R-:W4:Y:S01]  /*3ae0*/  LDG.E.U16 R80, desc[UR22][R80.64+0x2] ;  /* 0x0000021650507981 */ /* 0x000f22000c1e1500 */
[----:B--2---:R-:W-:-:S03]  /*3af0*/  @P0 SHF.L.U32 R78, R2, 0x10, RZ ;  /* 0x00000010024e0819 */ /* 0x004fc600000006ff */
[----:B------:R0:W5:Y:S01]  /*3b00*/  LDL.LU R2, [R1+0xa0] ;  /* 0x0000a00001027983 */ /* 0x0001620000300800 */
[----:B---3--:R-:W-:-:S03]  /*3b10*/  @P0 SHF.L.U32 R79, R0, 0x10, RZ ;  /* 0x00000010004f0819 */ /* 0x008fc600000006ff */
[----:B------:R0:W5:Y:S01]  /*3b20*/  LDL.LU R0, [R1+0x9c] ;  /* 0x00009c0001007983 */ /* 0x0001620000300800 */
[----:B----4-:R-:W-:Y:S02]  /*3b30*/  SHF.L.U32 R3, R3, 0x10, RZ ;  /* 0x0000001003037819 */ /* 0x010fe400000006ff */
[----:B0-----:R-:W-:-:S07]  /*3b40*/  SHF.L.U32 R80, R80, 0x10, RZ ;  /* 0x0000001050507819 */ /* 0x001fce00000006ff */
.L_x_2601:
[----:B------:R-:W-:Y:S05]  /*3b50*/  BSYNC B0 ;  /* 0x0000000000007941 */ /* 0x000fea0003800000 */
.L_x_2600:
        /* <DEDUP_REMOVED lines=40> */
.L_x_2602:
        /* <DEDUP_REMOVED lines=64> */
.L_x_2603:
        /* <DEDUP_REMOVED lines=89> */
.L_x_2604:
        /* <DEDUP_REMOVED lines=77> */
.L_x_2605:
        /* <DEDUP_REMOVED lines=65> */
.L_x_2606:
        /* <DEDUP_REMOVED lines=14> */
[----:B------:R-:W-:Y:S01]  /*5130*/  FADD.FTZ R120, R120, -UR6 ;  /* 0x8000000678787e21 */ /* 0x000fe20008010000 */
[----:B------:R-:W-:-:S02]  /*5140*/  FADD.FTZ R121, R121, -UR6 ;  /* 0x8000000679797e21 */ /* 0x000fc40008010000 */
[----:B------:R-:W-:Y:S01]  /*5150*/  FADD.FTZ R125, R125, R123 ;  /* 0x0000007b7d7d7221 */ /* 0x000fe20000010000 */
        /* <DEDUP_REMOVED lines=43> */
.L_x_2607:
[----:B-----5:R2:W-:Y:S04]  /*5410*/  STL [R1+0xa4], R4 ;  /* 0x0000a40401007387 */ /* 0x0205e80000100800 */
[----:B--2---:R-:W2:Y:S04]  /*5420*/  LDL.LU R4, [R1+0xc] ;  /* 0x00000c0001047983 */ /* 0x004ea80000300800 */
[----:B------:R3:W-:Y:S04]  /*5430*/  STL [R1+0xa0], R2 ;  /* 0x0000a00201007387 */ /* 0x0007e80000100800 */
[----:B---3--:R-:W3:Y:S01]  /*5440*/  LDL R2, [R1+0x50] ;  /* 0x0000500001027983 */ /* 0x008ee20000100800 */
[----:B------:R-:W-:-:S03]  /*5450*/  FMUL.FTZ R121, R122, R3 ;  /* 0x000000037a797220 */ /* 0x000fc60000410000 */
[----:B------:R4:W-:Y:S01]  /*5460*/  STL [R1+0x9c], R0 ;  /* 0x00009c0001007387 */ /* 0x0009e20000100800 */
[----:B------:R-:W-:-:S03]  /*5470*/  FADD.FTZ R125, R125, R121 ;  /* 0x000000797d7d7221 */ /* 0x000fc60000010000 */
[----:B----4-:R-:W4:Y:S04]  /*5480*/  LDL.LU R0, [R1+0x4] ;  /* 0x0000040001007983 */ /* 0x010f280000300800 */
[----:B0-----:R-:W4:Y:S01]  /*5490*/  LDL R123, [R1+0x44] ;  /* 0x00004400017b7983 */ /* 0x001f220000100800 */
[----:B--2---:R-:W-:-:S05]  /*54a0*/  FADD.FTZ R4, R4, R122 ;  /* 0x0000007a04047221 */ /* 0x004fca0000010000 */
[----:B------:R0:W-:Y:S01]  /*54b0*/  STL [R1], R4 ;  /* 0x0000000401007387 */ /* 0x0001e20000100800 */
[----:B---3--:R-:W-:-:S03]  /*54c0*/  FFMA.FTZ R81, R2, R122, R81 ;  /* 0x0000007a02517223 */ /* 0x008fc60000010051 */
[----:B0-----:R0:W5:Y:S01]  /*54d0*/  LDL.LU R4, [R1+0xa4] ;  /* 0x0000a40001047983 */ /* 0x0011620000300800 */
[----:B------:R-:W-:-:S03]  /*54e0*/  FFMA.FTZ R124, R2, R121, R124 ;  /* 0x00000079027c7223 */ /* 0x000fc6000001007c */
[----:B------:R0:W5:Y:S04]  /*54f0*/  LDL.LU R2, [R1+0xa0] ;  /* 0x0000a00001027983 */ /* 0x0001680000300800 */
[----:B------:R-:W2:Y:S01]  /*5500*/  LDL.LU R121, [R1+0x8] ;  /* 0x0000080001797983 */ /* 0x000ea20000300800 */
[----:B------:R-:W-:Y:S01]  /*5510*/  FMUL.FTZ R122, R120, R80 ;  /* 0x00000050787a7220 */ /* 0x000fe20000410000 */
[----:B------:R-:W-:Y:S01]  /*5520*/  FADD.FTZ R108, R108, -UR6 ;  /* 0x800000066c6c7e21 */ /* 0x000fe20008010000 */
[----:B------:R-:W-:Y:S02]  /*5530*/  FADD.FTZ R109, R109, -UR6 ;  /* 0x800000066d6d7e21 */ /* 0x000fe40008010000 */
[----:B------:R-:W-:Y:S01]  /*5540*/  FADD.FTZ R125, R122, R125 ;  /* 0x0000007d7a7d7221 */ /* 0x000fe20000010000 */
[----:B----4-:R-:W-:Y:S01]  /*5550*/  FFMA.FTZ R124, R123, R122, R124 ;  /* 0x0000007a7b7c7223 */ /* 0x010fe2000001007c */
[----:B------:R-:W-:Y:S01]  /*5560*/  FMUL.FTZ R122, R108, UR26 ;  /* 0x0000001a6c7a7c20 */ /* 0x000fe20008410000 */
[----:B------:R-:W-:Y:S01]  /*5570*/  MOV R108, R18 ;  /* 0x00000012006c7202 */ /* 0x000fe20000000f00 */
[----:B--2---:R-:W-:Y:S01]  /*5580*/  FADD.FTZ R121, R121, R120 ;  /* 0x0000007879797221 */ /* 0x004fe20000010000 */
[----:B------:R-:W-:Y:S01]  /*5590*/  FFMA.FTZ R120, R123, R120, R0 ;  /* 0x000000787b787223 */ /* 0x000fe20000010000 */
[----:B------:R-:W-:Y:S01]  /*55a0*/  FMUL.FTZ R123, R109, UR26 ;  /* 0x0000001a6d7b7c20 */ /* 0x000fe20008410000 */
        /* <DEDUP_REMOVED lines=23> */
.L_x_2608:
        /* <DEDUP_REMOVED lines=13> */
[----:B------:R-:W-:-:S04]  /*57f0*/  FMUL.FTZ R108, R109, R80 ;  /* 0x000000506d6c7220 */ /* 0x000fc80000410000 */
[----:B------:R-:W-:Y:S01]  /*5800*/  FADD.FTZ R125, R108, R125 ;  /* 0x0000007d6c7d7221 */ /* 0x000fe20000010000 */
[C---:B--2---:R-:W-:Y:S01]  /*5810*/  FFMA.FTZ R120, R122.reuse, R109, R120 ;  /* 0x0000006d7a787223 */ /* 0x044fe20000010078 */
[----:B------:R-:W-:Y:S01]  /*5820*/  FFMA.FTZ R124, R122, R108, R124 ;  /* 0x0000006c7a7c7223 */ /* 0x000fe2000001007c */
[----:B------:R-:W-:Y:S01]  /*5830*/  FMUL.FTZ R109, R110, UR26 ;  /* 0x0000001a6e6d7c20 */ /* 0x000fe20008410000 */
[----:B------:R-:W-:Y:S01]  /*5840*/  FMUL.FTZ R122, R111, UR26 ;  /* 0x0000001a6f7a7c20 */ /* 0x000fe20008410000 */
        /* <DEDUP_REMOVED lines=23> */
.L_x_2609:
[----:B------:R-:W2:Y:S01]  /*59c0*/  LDL R111, [R1+0x38] ;  /* 0x00003800016f7983 */ /* 0x000ea20000100800 */
[----:B0-----:R-:W-:Y:S01]  /*59d0*/  FMUL.FTZ R109, R110, R3 ;  /* 0x000000036e6d7220 */ /* 0x001fe20000410000 */
[----:B------:R-:W-:Y:S01]  /*59e0*/  FADD.FTZ R123, R123, R110 ;  /* 0x0000006e7b7b7221 */ /* 0x000fe20000010000 */
[----:B------:R-:W-:Y:S01]  /*59f0*/  FADD.FTZ R113, R113, -UR6 ;  /* 0x8000000671717e21 */ /* 0x000fe20008010000 */
[----:B------:R-:W-:Y:S01]  /*5a00*/  FADD.FTZ R112, R112, -UR6 ;  /* 0x8000000670707e21 */ /* 0x000fe20008010000 */
[----:B------:R-:W-:Y:S01]  /*5a10*/  FADD.FTZ R125, R125, R109 ;  /* 0x0000006d7d7d7221 */ /* 0x000fe20000010000 */
[C---:B--2---:R-:W-:Y:S01]  /*5a20*/  FFMA.FTZ R81, R111.reuse, R110, R81 ;  /* 0x0000006e6f517223 */ /* 0x044fe20000010051 */
[----:B------:R-:W-:Y:S01]  /*5a30*/  FFMA.FTZ R124, R111, R109, R124 ;  /* 0x0000006d6f7c7223 */ /* 0x000fe2000001007c */
[----:B------:R-:W-:Y:S01]  /*5a40*/  FMUL.FTZ R110, R108, R80 ;  /* 0x000000506c6e7220 */ /* 0x000fe20000410000 */
[----:B------:R-:W-:Y:S01]  /*5a50*/  FADD.FTZ R109, R121, R108 ;  /* 0x0000006c796d7221 */ /* 0x000fe20000010000 */
[C---:B------:R-:W-:Y:S01]  /*5a60*/  FFMA.FTZ R108, R122.reuse, R108, R120 ;  /* 0x0000006c7a6c7223 */ /* 0x040fe20000010078 */
[----:B------:R-:W-:Y:S01]  /*5a70*/  FMUL.FTZ R120, R113, UR26 ;  /* 0x0000001a71787c20 */ /* 0x000fe20008410000 */
        /* <DEDUP_REMOVED lines=24> */
.L_x_2610:
        /* <DEDUP_REMOVED lines=35> */
.L_x_2611:
[----:B------:R-:W-:Y:S01]  /*5e30*/  FADD.FTZ R116, R116, -UR6 ;  /* 0x8000000674747e21 */ /* 0x000fe20008010000 */
[----:B------:R-:W-:Y:S01]  /*5e40*/  FMUL.FTZ R112, R113, R3 ;  /* 0x0000000371707220 */ /* 0x000fe20000410000 */
[----:B------:R-:W-:Y:S01]  /*5e50*/  FADD.FTZ R117, R117, -UR6 ;  /* 0x8000000675757e21 */ /* 0x000fe20008010000 */
[----:B------:R-:W-:Y:S01]  /*5e60*/  FADD.FTZ R110, R110, R113 ;  /* 0x000000716e6e7221 */ /* 0x000fe20000010000 */
[----:B------:R-:W-:Y:S01]  /*5e70*/  FMUL.FTZ R115, R116, UR26 ;  /* 0x0000001a74737c20 */ /* 0x000fe20008410000 */
[----:B------:R-:W-:Y:S01]  /*5e80*/  FFMA.FTZ R124, R123, R112, R124 ;  /* 0x000000707b7c7223 */ /* 0x000fe2000001007c */
[----:B------:R-:W-:Y:S01]  /*5e90*/  FADD.FTZ R125, R125, R112 ;  /* 0x000000707d7d7221 */ /* 0x000fe20000010000 */
[----:B------:R-:W-:Y:S01]  /*5ea0*/  FMUL.FTZ R112, R111, R80 ;  /* 0x000000506f707220 */ /* 0x000fe20000410000 */
[----:B------:R-:W-:Y:S01]  /*5eb0*/  FFMA.FTZ R81, R123, R113, R81 ;  /* 0x000000717b517223 */ /* 0x000fe20000010051 */
[----:B------:R0:W-:Y:S01]  /*5ec0*/  STL [R1], R115 ;  /* 0x0000007301007387 */ /* 0x0001e20000100800 */
[----:B------:R-:W-:Y:S01]  /*5ed0*/  FADD.FTZ R109, R109, R111 ;  /* 0x0000006f6d6d7221 */ /* 0x000fe20000010000 */
[C---:B------:R-:W-:Y:S01]  /*5ee0*/  FFMA.FTZ R108, R122.reuse, R111, R108 ;  /* 0x0000006f7a6c7223 */ /* 0x040fe2000001006c */
        /* <DEDUP_REMOVED lines=24> */
.L_x_2612:
[----:B------:R-:W-:Y:S01]  /*6070*/  FMUL.FTZ R112, R113, R3 ;  /* 0x0000000371707220 */ /* 0x000fe20000410000 */
[----:B------:R-:W-:Y:S01]  /*6080*/  FADD.FTZ R118, R118, -UR6 ;  /* 0x8000000676767e21 */ /* 0x000fe20008010000 */
[----:B------:R-:W-:Y:S01]  /*6090*/  FADD.FTZ R119, R119, -UR6 ;  /* 0x8000000677777e21 */ /* 0x000fe20008010000 */
[C---:B------:R-:W-:Y:S01]  /*60a0*/  FFMA.FTZ R81, R115.reuse, R113, R81 ;  /* 0x0000007173517223 */ /* 0x040fe20000010051 */
[----:B------:R-:W-:Y:S01]  /*60b0*/  FFMA.FTZ R124, R115, R112, R124 ;  /* 0x00000070737c7223 */ /* 0x000fe2000001007c */
[----:B------:R-:W-:Y:S01]  /*60c0*/  FMUL.FTZ R117, R118, UR26 ;  /* 0x0000001a76757c20 */ /* 0x000fe20008410000 */
[----:B0-----:R-:W-:Y:S01]  /*60d0*/  FMUL.FTZ R115, R119, UR26 ;  /* 0x0000001a77737c20 */ /* 0x001fe20008410000 */
[----:B------:R-:W-:Y:S01]  /*60e0*/  FADD.FTZ R125, R125, R112 ;  /* 0x000000707d7d7221 */ /* 0x000fe20000010000 */
[----:B------:R-:W-:Y:S01]  /*60f0*/  FMUL.FTZ R112, R111, R80 ;  /* 0x000000506f707220 */ /* 0x000fe20000410000 */
[----:B------:R-:W-:Y:S01]  /*6100*/  FADD.FTZ R110, R110, R113 ;  /* 0x000000716e6e7221 */ /* 0x000fe20000010000 */
        /* <DEDUP_REMOVED lines=27> */
.L_x_2613:
        /* <DEDUP_REMOVED lines=37> */
.L_x_2614:
        /* <DEDUP_REMOVED lines=37> */
.L_x_2615:
        /* <DEDUP_REMOVED lines=37> */
.L_x_2616:
        /* <DEDUP_REMOVED lines=37> */
.L_x_2617:
        /* <DEDUP_REMOVED lines=37> */
.L_x_2618:
        /* <DEDUP_REMOVED lines=35> */
.L_x_2619:
        /* <DEDUP_REMOVED lines=35> */
.L_x_2620:
        /* <DEDUP_REMOVED lines=35> */
.L_x_2621:
        /* <DEDUP_REMOVED lines=35> */
.L_x_2622:
        /* <DEDUP_REMOVED lines=35> */
.L_x_2623:
        /* <DEDUP_REMOVED lines=35> */
.L_x_2624:
        /* <DEDUP_REMOVED lines=35> */
.L_x_2625:
        /* <DEDUP_REMOVED lines=35> */
.L_x_2626:
        /* <DEDUP_REMOVED lines=35> */
.L_x_2627:
        /* <DEDUP_REMOVED lines=35> */
.L_x_2628:
        /* <DEDUP_REMOVED lines=35> */
.L_x_2629:
[----:B------:R-:W2:Y:S04]  /*8660*/  LDL.LU R77, [R1+0x48] ;  /* 0x00004800014d7983 */ /* 0x000ea80000300800 */
[----:B------:R-:W3:Y:S01]  /*8670*/  LDL.LU R76, [R1+0x4c] ;  /* 0x00004c00014c7983 */ /* 0x000ee20000300800 */
[----:B------:R-:W-:Y:S01]  /*8680*/  FMUL.FTZ R58, R59, R3 ;  /* 0x000000033b3a7220 */ /* 0x000fe20000410000 */
[----:B------:R-:W-:Y:S01]  /*8690*/  FFMA.FTZ R124, R93, R59, R81 ;  /* 0x0000003b5d7c7223 */ /* 0x000fe20000010051 */
[----:B------:R-:W-:Y:S01]  /*86a0*/  FADD.FTZ R81, R91, R57 ;  /* 0x000000395b517221 */ /* 0x000fe20000010000 */
[----:B------:R-:W-:Y:S01]  /*86b0*/  FFMA.FTZ R84, R92, R57, R84 ;  /* 0x000000395c547223 */ /* 0x000fe20000010054 */
[----:B------:R-:W-:Y:S01]  /*86c0*/  FFMA.FTZ R56, R93, R58, R56 ;  /* 0x0000003a5d387223 */ /* 0x000fe20000010038 */
[----:B------:R-:W-:Y:S01]  /*86d0*/  FADD.FTZ R125, R125, R58 ;  /* 0x0000003a7d7d7221 */ /* 0x000fe20000010000 */
[----:B------:R-:W-:Y:S01]  /*86e0*/  FMUL.FTZ R58, R57, R80 ;  /* 0x00000050393a7220 */ /* 0x000fe20000410000 */
[----:B------:R-:W-:Y:S01]  /*86f0*/  FADD.FTZ R87, R87, R59 ;  /* 0x0000003b57577221 */ /* 0x000fe20000010000 */
[----:B------:R-:W-:-:S02]  /*8700*/  MOV R117, R38 ;  /* 0x0000002600757202 */ /* 0x000fc40000000f00 */
[----:B------:R-:W-:Y:S01]  /*8710*/  FFMA.FTZ R56, R92, R58, R56 ;  /* 0x0000003a5c387223 */ /* 0x000fe20000010038 */
[----:B------:R-:W-:Y:S01]  /*8720*/  FADD.FTZ R57, R58, R125 ;  /* 0x0000007d3a397221 */ /* 0x000fe20000010000 */
        /* <DEDUP_REMOVED lines=24> */
.L_x_2630:
        /* <DEDUP_REMOVED lines=33> */
.L_x_2631:
        /* <DEDUP_REMOVED lines=33> */
.L_x_2632:
        /* <DEDUP_REMOVED lines=33> */
.L_x_2633:
        /* <DEDUP_REMOVED lines=25> */
[----:B------:R2:W5:Y:S04]  /*9070*/  LDL.LU R2, [R1+0x9c] ;  /* 0x00009c0001027983 */ /* 0x0005680000300800 */
[----:B------:R-:W3:Y:S02]  /*9080*/  SHFL.DOWN PT, R119, R77, 0x8, 0x1f ;  /* 0x09001f004d777f89 */ /* 0x000ee400000e0000 */
[----:B0-----:R-:W-:-:S02]  /*9090*/  @!P0 FADD.FTZ R76, R76, R125 ;  /* 0x0000007d4c4c8221 */ /* 0x001fc40000010000 */
[----:B------:R-:W4:Y:S01]  /*90a0*/  LDL R125, [R1+0x98] ;  /* 0x00009800017d7983 */ /* 0x000f220000100800 */
[----:B---3--:R-:W-:Y:S02]  /*90b0*/  @!P0 FADD.FTZ R77, R77, R119 ;  /* 0x000000774d4d8221 */ /* 0x008fe40000010000 */
[----:B------:R-:W0:Y:S01]  /*90c0*/  S2R R119, SR_LANEID ;  /* 0x0000000000777919 */ /* 0x000e220000000000 */
[----:B------:R-:W-:Y:S01]  /*90d0*/  FADD.FTZ R87, R87, R117 ;  /* 0x0000007557577221 */ /* 0x000fe20000010000 */
[----:B------:R-:W-:Y:S01]  /*90e0*/  FFMA.FTZ R117, R91, R117, R124 ;  /* 0x000000755b757223 */ /* 0x000fe2000001007c */
[----:B------:R-:W-:Y:S01]  /*90f0*/  FADD.FTZ R124, R81, R118 ;  /* 0x00000076517c7221 */ /* 0x000fe20000010000 */
[----:B------:R-:W-:Y:S01]  /*9100*/  FFMA.FTZ R118, R90, R118, R84 ;  /* 0x000000765a767223 */ /* 0x000fe20000010054 */
[----:B------:R-:W3:Y:S01]  /*9110*/  SHFL.DOWN PT, R81, R76, 0x10, 0x1f ;  /* 0x0a001f004c517f89 */ /* 0x000ee200000e0000 */
[----:B------:R-:W1:Y:S03]  /*9120*/  S2UR UR7, SR_CgaCtaId ;  /* 0x00000000000779c3 */ /* 0x000e660000008800 */
[----:B------:R-:W2:Y:S01]  /*9130*/  SHFL.DOWN PT, R84, R77, 0x10, 0x1f ;  /* 0x0a001f004d547f89 */ /* 0x000ea200000e0000 */
[----:B------:R-:W-:Y:S01]  /*9140*/  UMOV UR6, 0x400 ;  /* 0x0000040000067882 */ /* 0x000fe20000000000 */
[----:B------:R-:W-:Y:S01]  /*9150*/  FADD.FTZ R87, R87, R56 ;  /* 0x0000003857577221 */ /* 0x000fe20000010000 */
[----:B------:R-:W-:Y:S01]  /*9160*/  FFMA.FTZ R117, R89, R56, R117 ;  /* 0x0000003859757223 */ /* 0x000fe20000010075 */
[----:B------:R-:W-:Y:S01]  /*9170*/  UIADD3 UR5, UR6, 0xa0, URZ ;  /* 0x000000a006057890 */ /* 0x000fe2000fffe03f */
[----:B------:R-:W-:Y:S01]  /*9180*/  FFMA.FTZ R118, R88, R58, R118 ;  /* 0x0000003a58767223 */ /* 0x000fe20000010076 */
[----:B------:R-:W-:Y:S01]  /*9190*/  FADD.FTZ R124, R124, R58 ;  /* 0x0000003a7c7c7221 */ /* 0x000fe20000010000 */
[----:B------:R-:W-:Y:S01]  /*91a0*/  FFMA.FTZ R117, R83, R85, R117 ;  /* 0x0000005553757223 */ /* 0x000fe20000010075 */
[----:B------:R-:W-:Y:S01]  /*91b0*/  FADD.FTZ R87, R87, R85 ;  /* 0x0000005557577221 */ /* 0x000fe20000010000 */
[----:B0-----:R-:W-:Y:S01]  /*91c0*/  ISETP.GT.AND P0, PT, R119, 0xf, PT ;  /* 0x0000000f7700780c */ /* 0x001fe20003f04270 */
[----:B-1----:R-:W-:Y:S01]  /*91d0*/  ULEA UR5, UR7, UR5, 0x18 ;  /* 0x0000000507057291 */ /* 0x002fe2000f8ec03f */
[----:B------:R-:W-:Y:S01]  /*91e0*/  FFMA.FTZ R118, R82, R86, R118 ;  /* 0x0000005652767223 */ /* 0x000fe20000010076 */
[----:B-----5:R-:W-:Y:S01]  /*91f0*/  ISETP.NE.AND P2, PT, R0, RZ, PT ;  /* 0x000000ff0000720c */ /* 0x020fe20003f45270 */
[----:B------:R-:W-:Y:S01]  /*9200*/  FADD.FTZ R124, R124, R86 ;  /* 0x000000567c7c7221 */ /* 0x000fe20000010000 */
[----:B------:R-:W-:Y:S01]  /*9210*/  FFMA.FTZ R56, R97, R57, R117 ;  /* 0x0000003961387223 */ /* 0x000fe20000010075 */
[----:B------:R-:W-:-:S07]  /*9220*/  FADD.FTZ R58, R87, R57 ;  /* 0x00000039573a7221 */ /* 0x000fce0000010000 */
[----:B---3--:R-:W-:Y:S01]  /*9230*/  @!P0 FADD.FTZ R76, R76, R81 ;  /* 0x000000514c4c8221 */ /* 0x008fe20000010000 */
[----:B--2---:R-:W-:Y:S01]  /*9240*/  @!P0 FADD.FTZ R77, R77, R84 ;  /* 0x000000544d4d8221 */ /* 0x004fe20000010000 */
[----:B------:R-:W-:Y:S01]  /*9250*/  ISETP.NE.AND P0, PT, R119, RZ, PT ;  /* 0x000000ff7700720c */ /* 0x000fe20003f05270 */
[----:B------:R-:W-:Y:S01]  /*9260*/  FFMA.FTZ R57, R96, R59, R118 ;  /* 0x0000003b60397223 */ /* 0x000fe20000010076 */
[----:B------:R-:W-:Y:S01]  /*9270*/  FADD.FTZ R59, R124, R59 ;  /* 0x0000003b7c3b7221 */ /* 0x000fe20000010000 */
[C---:B------:R-:W-:Y:S01]  /*9280*/  LEA R81, R0.reuse, UR5, 0x4 ;  /* 0x0000000500517c11 */ /* 0x040fe2000f8e20ff */
[----:B------:R-:W-:Y:S04]  /*9290*/  BSSY B0, `(.L_x_2634) ;  /* 0x000002b000007945 */ /* 0x000fe80003800000 */
[----:B------:R0:W-:Y:S01]  /*92a0*/  STS.128 [R81], R56 ;  /* 0x0000003851007388 */ /* 0x0001e20000000c00 */
[----:B------:R-:W-:-:S04]  /*92b0*/  ISETP.GT.U32.AND P3, PT, R0, 0x1d, PT ;  /* 0x0000001d0000780c */ /* 0x000fc80003f64070 */
        /* <DEDUP_REMOVED lines=40> */
.L_x_2635:
[----:B------:R-:W-:Y:S05]  /*9540*/  BSYNC B0 ;  /* 0x0000000000007941 */ /* 0x000fea0003800000 */
.L_x_2634:
        /* <DEDUP_REMOVED lines=78> */
.L_x_2637:
[----:B------:R-:W-:Y:S05]  /*9a30*/  BSYNC B0 ;  /* 0x0000000000007941 */ /* 0x000fea0003800000 */
.L_x_2636:
        /* <DEDUP_REMOVED lines=19> */
.L_x_2639:
[----:B------:R-:W-:Y:S05]  /*9b70*/  BSYNC B0 ;  /* 0x0000000000007941 */ /* 0x000fea0003800000 */
.L_x_2638:
        /* <DEDUP_REMOVED lines=41> */
.L_x_2642:
[----:B------:R-:W-:Y:S02]  /*9e10*/  MOV R56, UR18 ;  /* 0x0000001200387c02 */ /* 0x000fe40008000f00 */
[----:B------:R-:W-:-:S05]  /*9e20*/  MOV R57, UR19 ;  /* 0x0000001300397c02 */ /* 0x000fca0008000f00 */
[----:B------:R-:W2:Y:S04]  /*9e30*/  LDG.E.STRONG.GPU R56, desc[UR22][R56.64] ;  /* 0x0000001638387981 */ /* 0x000ea8000c1ef900 */
[----:B--2---:R-:W-:Y:S01]  /*9e40*/  CCTL.IVALL ;  /* 0x00000000ff00798f */ /* 0x004fe20002000000 */
[----:B------:R-:W-:Y:S05]  /*9e50*/  YIELD ;  /* 0x0000000000007946 */ /* 0x000fea0003800000 */
[----:B------:R-:W-:-:S13]  /*9e60*/  ISETP.NE.AND P0, PT, R56, R58, PT ;  /* 0x0000003a3800720c */ /* 0x000fda0003f05270 */
[----:B------:R-:W-:Y:S05]  /*9e70*/  @P0 BRA `(.L_x_2642) ;  /* 0xfffffffc00e40947 */ /* 0x000fea000383ffff */
.L_x_2641:
        /* <DEDUP_REMOVED lines=19> */
.L_x_2646:
        /* <DEDUP_REMOVED lines=165> */
.L_x_2645:
        /* <DEDUP_REMOVED lines=87> */
.L_x_2647:
[----:B------:R-:W-:-:S13]  /*af70*/  ISETP.NE.OR P0, PT, RZ, UR16, P0 ;  /* 0x00000010ff007c0c */ /* 0x000fda0008705670 */
[----:B------:R-:W-:Y:S05]  /*af80*/  @!P0 BRA `(.L_x_2643) ;  /* 0x0000000000b08947 */ /* 0x000fea0003800000 */
.L_x_2644:
        /* <DEDUP_REMOVED lines=44> */
.L_x_2643:
        /* <DEDUP_REMOVED lines=14> */
.L_x_2649:
[----:B------:R-:W-:Y:S05]  /*b330*/  BSYNC B0 ;  /* 0x0000000000007941 */ /* 0x000fea0003800000 */
.L_x_2648:
        /* <DEDUP_REMOVED lines=25> */
.L_x_2640:
        /* <DEDUP_REMOVED lines=32> */
.L_x_2650:
[----:B------:R-:W-:Y:S04]  /*b6d0*/  BSSY B0, `(.L_x_2651) ;  /* 0x0000016000007945 */ /* 0x000fe80003800000 */
[----:B------:R-:W-:Y:S05]  /*b6e0*/  @!P1 BRA `(.L_x_2652) ;  /* 0x0000000000509947 */ /* 0x000fea0003800000 */
[----:B------:R-:W-:Y:S01]  /*b6f0*/  MOV R56, UR5 ;  /* 0x0000000500387c02 */ /* 0x000fe20008000f00 */
[----:B------:R-:W-:Y:S01]  /*b700*/  ULDC.64 UR6, c[0x0][0x288] ;  /* 0x0000a20000067ab9 */ /* 0x000fe20000000a00 */
[----:B------:R-:W-:-:S03]  /*b710*/  SHF.R.S32.HI R57, RZ, 0x1f, R2 ;  /* 0x0000001fff397819 */ /* 0x000fc60000011402 */
[----:B-----5:R-:W-:-:S04]  /*b720*/  FFMA.FTZ R56, R58, R56, UR13 ;  /* 0x0000000d3a387e23 */ /* 0x020fc80008010038 */
[----:B------:R-:W-:Y:S01]  /*b730*/  FFMA.FTZ R58, R3, R10, -R56 ;  /* 0x0000000a033a7223 */ /* 0x000fe20000010838 */
[----:B------:R-:W-:Y:S02]  /*b740*/  MOV R10, UR5 ;  /* 0x00000005000a7c02 */ /* 0x000fe40008000f00 */
[----:B------:R-:W-:-:S03]  /*b750*/  MOV R56, R74 ;  /* 0x0000004a00387202 */ /* 0x000fc60000000f00 */
[----:B------:R-:W-:-:S04]  /*b760*/  FFMA.FTZ R10, R59, R10, UR13 ;  /* 0x0000000d3b0a7e23 */ /* 0x000fc8000801000a */
        /* <DEDUP_REMOVED lines=12> */
.L_x_2652:
[----:B------:R-:W-:Y:S05]  /*b830*/  BSYNC B0 ;  /* 0x0000000000007941 */ /* 0x000fea0003800000 */
.L_x_2651:
[----:B0-----:R0:W5:Y:S04]  /*b840*/  LDL R56, [R1+0x7c] ;  /* 0x00007c0001387983 */ /* 0x0011680000100800 */
[----:B------:R0:W5:Y:S02]  /*b850*/  LDL R57, [R1+0x88] ;  /* 0x0000880001397983 */ /* 0x0001640000100800 */
[C---:B-----5:R-:W-:Y:S01]  /*b860*/  IADD3 R59, R2.reuse, 0x10, RZ ;  /* 0x00000010023b7810 */ /* 0x060fe20007ffe0ff */
[----:B------:R-:W-:Y:S01]  /*b870*/  ULDC.64 UR6, c[0x0][0x290] ;  /* 0x0000a40000067ab9 */ /* 0x000fe20000000a00 */
[----:B------:R-:W-:Y:S02]  /*b880*/  IADD3 R58, R2, 0x10, RZ ;  /* 0x00000010023a7810 */ /* 0x000fe40007ffe0ff */
[----:B------:R-:W-:-:S02]  /*b890*/  SHF.R.S32.HI R59, RZ, 0x1f, R59 ;  /* 0x0000001fff3b7819 */ /* 0x000fc4000001143b */
[----:B------:R-:W-:-:S04]  /*b8a0*/  ISETP.GE.U32.AND P0, PT, R58, UR6, PT ;  /* 0x000000063a007c0c */ /* 0x000fc8000bf06070 */
[----:B------:R-:W-:-:S04]  /*b8b0*/  ISETP.GE.AND.EX P0, PT, R59, UR7, PT, P0 ;  /* 0x000000073b007c0c */ /* 0x000fc8000bf06300 */
        /* <DEDUP_REMOVED lines=20> */
.L_x_2653:
        /* <DEDUP_REMOVED lines=21> */
.L_x_2655:
[----:B------:R-:W-:Y:S05]  /*bb50*/  BSYNC B0 ;  /* 0x0000000000007941 */ /* 0x000fea0003800000 */
.L_x_2654:
[----:B0-----:R0:W5:Y:S04]  /*bb60*/  LDL R28, [R1+0x74] ;  /* 0x00007400011c7983 */ /* 0x0011680000100800 */
[----:B------:R0:W5:Y:S01]  /*bb70*/  LDL R29, [R1+0x80] ;  /* 0x00008000011d7983 */ /* 0x0001620000100800 */
[C---:B------:R-:W-:Y:S02]  /*bb80*/  IADD3 R76, R2.reuse, 0x20, RZ ;  /* 0x00000020024c7810 */ /* 0x040fe40007ffe0ff */
[C---:B------:R-:W-:Y:S02]  /*bb90*/  IADD3 R56, R2.reuse, 0x30, RZ ;  /* 0x0000003002387810 */ /* 0x040fe40007ffe0ff */
        /* <DEDUP_REMOVED lines=33> */
.L_x_2656:
[----:B------:R-:W-:Y:S04]  /*bdb0*/  BSSY B0, `(.L_x_2657) ;  /* 0x0000015000007945 */ /* 0x000fe80003800000 */
[----:B------:R-:W-:Y:S05]  /*bdc0*/  @P2 BRA `(.L_x_2658) ;  /* 0x00000000004c2947 */ /* 0x000fea0003800000 */
[----:B------:R-:W-:Y:S01]  /*bdd0*/  MOV R10, UR5 ;  /* 0x00000005000a7c02 */ /* 0x000fe20008000f00 */
[----:B------:R-:W-:-:S04]  /*bde0*/  ULDC.64 UR14, c[0x0][0x288] ;  /* 0x0000a200000e7ab9 */ /* 0x000fc80000000a00 */
[----:B-----5:R-:W-:-:S04]  /*bdf0*/  FFMA.FTZ R10, R28, R10, UR13 ;  /* 0x0000000d1c0a7e23 */ /* 0x020fc8000801000a */
        /* <DEDUP_REMOVED lines=16> */
.L_x_2658:
[----:B------:R-:W-:Y:S05]  /*bf00*/  BSYNC B0 ;  /* 0x0000000000007941 */ /* 0x000fea0003800000 */
.L_x_2657:
        /* <DEDUP_REMOVED lines=21> */
.L_x_2659:
[----:B------:R-:W-:Y:S04]  /*c060*/  BSSY B0, `(.L_x_2660) ;  /* 0x0000017000007945 */ /* 0x000fe80003800000 */
[----:B------:R-:W-:Y:S05]  /*c070*/  @P3 BRA `(.L_x_2661) ;  /* 0x0000000000543947 */ /* 0x000fea0003800000 */
[----:B0-----:R-:W2:Y:S01]  /*c080*/  LDL.LU R26, [R1+0x78] ;  /* 0x00007800011a7983 */ /* 0x001ea20000300800 */
[----:B------:R-:W-:Y:S01]  /*c090*/  MOV R10, UR5 ;  /* 0x00000005000a7c02 */ /* 0x000fe20008000f00 */
[----:B------:R-:W-:Y:S02]  /*c0a0*/  ULDC.64 UR14, c[0x0][0x288] ;  /* 0x0000a200000e7ab9 */ /* 0x000fe40000000a00 */
[----:B------:R-:W3:Y:S02]  /*c0b0*/  LDL.LU R11, [R1+0x84] ;  /* 0x00008400010b7983 */ /* 0x000ee40000300800 */
[----:B--2---:R-:W-:-:S04]  /*c0c0*/  FFMA.FTZ R10, R26, R10, UR13 ;  /* 0x0000000d1a0a7e23 */ /* 0x004fc8000801000a */
[----:B------:R-:W-:Y:S01]  /*c0d0*/  FFMA.FTZ R26, R3, R24, -R10 ;  /* 0x00000018031a7223 */ /* 0x000fe2000001080a */
[----:B------:R-:W-:Y:S02]  /*c0e0*/  MOV R10, UR5 ;  /* 0x00000005000a7c02 */ /* 0x000fe40008000f00 */
[----:B------:R-:W-:-:S03]  /*c0f0*/  MOV R24, R74 ;  /* 0x0000004a00187202 */ /* 0x000fc60000000f00 */
[----:B---3--:R-:W-:-:S04]  /*c100*/  FFMA.FTZ R10, R11, R10, UR13 ;  /* 0x0000000d0b0a7e23 */ /* 0x008fc8000801000a */
        /* <DEDUP_REMOVED lines=12> */
.L_x_2661:
[----:B------:R-:W-:Y:S05]  /*c1d0*/  BSYNC B0 ;  /* 0x0000000000007941 */ /* 0x000fea0003800000 */
.L_x_2660:
[----:B-1----:R1:W5:Y:S04]  /*c1e0*/  LDL R24, [R1+0x68] ;  /* 0x0000680001187983 */ /* 0x0023680000100800 */
[----:B------:R1:W5:Y:S01]  /*c1f0*/  LDL R25, [R1+0x54] ;  /* 0x0000540001197983 */ /* 0x0003620000100800 */
[C---:B0-----:R-:W-:Y:S02]  /*c200*/  IADD3 R26, R2.reuse, 0x60, RZ ;  /* 0x00000060021a7810 */ /* 0x041fe40007ffe0ff */
[C---:B------:R-:W-:Y:S02]  /*c210*/  IADD3 R27, R2.reuse, 0x60, RZ ;  /* 0x00000060021b7810 */ /* 0x040fe40007ffe0ff */
[C---:B-----5:R-:W-:Y:S02]  /*c220*/  IADD3 R29, R2.reuse, 0x50, RZ ;  /* 0x00000050021d7810 */ /* 0x060fe40007ffe0ff */
        /* <DEDUP_REMOVED lines=15> */
[----:B-1----:R-:W-:-:S12]  /*c320*/  @!P5 BRA `(.L_x_2662) ;  /* 0x000000000048d947 */ /* 0x002fd80003800000 */
        /* <DEDUP_REMOVED lines=18> */
.L_x_2662:
        /* <DEDUP_REMOVED lines=21> */
.L_x_2664:
[----:B------:R-:W-:Y:S05]  /*c5a0*/  BSYNC B0 ;  /* 0x0000000000007941 */ /* 0x000fea0003800000 */
.L_x_2663:
        /* <DEDUP_REMOVED lines=21> */
.L_x_2665:
        /* <DEDUP_REMOVED lines=23> */
.L_x_2667:
[----:B------:R-:W-:Y:S05]  /*c870*/  BSYNC B0 ;  /* 0x0000000000007941 */ /* 0x000fea0003800000 */
.L_x_2666:
        /* <DEDUP_REMOVED lines=21> */
.L_x_2668:
[----:B------:R-:W-:Y:S04]  /*c9d0*/  BSSY B0, `(.L_x_2669) ;  /* 0x0000017000007945 */ /* 0x000fe80003800000 */
[----:B------:R-:W-:Y:S05]  /*c9e0*/  @P2 BRA `(.L_x_2670) ;  /* 0x0000000000542947 */ /* 0x000fea0003800000 */
[----:B-1----:R-:W2:Y:S01]  /*c9f0*/  LDL.LU R20, [R1+0x40] ;  /* 0x0000400001147983 */ /* 0x002ea20000300800 */
[----:B0-----:R-:W-:Y:S01]  /*ca00*/  MOV R10, UR5 ;  /* 0x00000005000a7c02 */ /* 0x001fe20008000f00 */
        /* <DEDUP_REMOVED lines=19> */
.L_x_2670:
[----:B------:R-:W-:Y:S05]  /*cb40*/  BSYNC B0 ;  /* 0x0000000000007941 */ /* 0x000fea0003800000 */
.L_x_2669:
[----:B-1----:R1:W5:Y:S04]  /*cb50*/  LDL R20, [R1+0x38] ;  /* 0x0000380001147983 */ /* 0x0023680000100800 */
[----:B------:R1:W5:Y:S01]  /*cb60*/  LDL R21, [R1+0x34] ;  /* 0x0000340001157983 */ /* 0x0003620000100800 */
[C---:B------:R-:W-:Y:S02]  /*cb70*/  IADD3 R26, R2.reuse, 0x90, RZ ;  /* 0x00000090021a7810 */ /* 0x040fe40007ffe0ff */
[C---:B------:R-:W-:Y:S02]  /*cb80*/  IADD3 R24, R2.reuse, 0xa0, RZ ;  /* 0x000000a002187810 */ /* 0x040fe40007ffe0ff */
[C---:B0-----:R-:W-:Y:S02]  /*cb90*/  IADD3 R22, R2.reuse, 0xb0, RZ ;  /* 0x000000b002167810 */ /* 0x041fe40007ffe0ff */
        /* <DEDUP_REMOVED lines=23> */
[C---:B--2---:R-:W-:Y:S02]  /*cd10*/  IADD3 R18, R2.reuse, 0xc0, RZ ;  /* 0x000000c002127810 */ /* 0x044fe40007ffe0ff */
[----:B------:R-:W-:Y:S01]  /*cd20*/  IADD3 R19, R2, 0xd0, RZ ;  /* 0x000000d002137810 */ /* 0x000fe20007ffe0ff */
[----:B-1----:R-:W-:Y:S08]  /*cd30*/  @!P5 BRA `(.L_x_2671) ;  /* 0x000000000048d947 */ /* 0x002ff00003800000 */
        /* <DEDUP_REMOVED lines=18> */
.L_x_2671:
        /* <DEDUP_REMOVED lines=21> */
.L_x_2673:
[----:B------:R-:W-:Y:S05]  /*cfb0*/  BSYNC B0 ;  /* 0x0000000000007941 */ /* 0x000fea0003800000 */
.L_x_2672:
        /* <DEDUP_REMOVED lines=19> */
.L_x_2674:
[----:B------:R-:W-:Y:S04]  /*d0f0*/  BSSY B0, `(.L_x_2675) ;  /* 0x0000015000007945 */ /* 0x000fe80003800000 */
[----:B------:R-:W-:Y:S05]  /*d100*/  @P4 BRA `(.L_x_2676) ;  /* 0x00000000004c4947 */ /* 0x000fea0003800000 */
[----:B0-----:R-:W-:Y:S01]  /*d110*/  MOV R10, UR5 ;  /* 0x00000005000a7c02 */ /* 0x001fe20008000f00 */
        /* <DEDUP_REMOVED lines=18> */
.L_x_2676:
[----:B------:R-:W-:Y:S05]  /*d240*/  BSYNC B0 ;  /* 0x0000000000007941 */ /* 0x000fea0003800000 */
.L_x_2675:
        /* <DEDUP_REMOVED lines=19> */
.L_x_2677:
[----:B------:R-:W-:Y:S04]  /*d380*/  BSSY B0, `(.L_x_2678) ;  /* 0x0000015000007945 */ /* 0x000fe80003800000 */
[----:B------:R-:W-:Y:S05]  /*d390*/  @P6 BRA `(.L_x_2679) ;  /* 0x00000000004c6947 */ /* 0x000fea0003800000 */
[----:B01----:R-:W-:Y:S01]  /*d3a0*/  MOV R10, UR5 ;  /* 0x00000005000a7c02 */ /* 0x003fe20008000f00 */
        /* <DEDUP_REMOVED lines=18> */
.L_x_2679:
[----:B------:R-:W-:Y:S05]  /*d4d0*/  BSYNC B0 ;  /* 0x0000000000007941 */ /* 0x000fea0003800000 */
.L_x_2678:
[----:B------:R-:W-:Y:S05]  /*d4e0*/  @!P5 BRA `(.L_x_2680) ;  /* 0x00000000004cd947 */ /* 0x000fea0003800000 */
[----:B012---:R-:W2:Y:S02]  /*d4f0*/  LDL R10, [R1] ;  /* 0x00000000010a7983 */ /* 0x007ea40000100800 */
        /* <DEDUP_REMOVED lines=18> */
.L_x_2680:
[----:B------:R-:W-:Y:S04]  /*d620*/  BSSY B0, `(.L_x_2681) ;  /* 0x0000016000007945 */ /* 0x000fe80003800000 */
[----:B------:R-:W-:Y:S05]  /*d630*/  @P0 BRA `(.L_x_2682) ;  /* 0x0000000000500947 */ /* 0x000fea0003800000 */
[----:B012---:R-:W2:Y:S01]  /*d640*/  LDL.LU R11, [R1] ;  /* 0x00000000010b7983 */ /* 0x007ea20000300800 */
[----:B------:R-:W-:Y:S01]  /*d650*/  MOV R10, UR5 ;  /* 0x00000005000a7c02 */ /* 0x000fe20008000f00 */
[----:B------:R-:W-:-:S04]  /*d660*/  ULDC.64 UR14, c[0x0][0x288] ;  /* 0x0000a200000e7ab9 */ /* 0x000fc80000000a00 */
[----:B--2---:R-:W-:Y:S01]  /*d670*/  FFMA.FTZ R10, R11, R10, UR13 ;  /* 0x0000000d0b0a7e23 */ /* 0x004fe2000801000a */
[----:B------:R-:W-:-:S03]  /*d680*/  MOV R11, R73 ;  /* 0x00000049000b7202 */ /* 0x000fc60000000f00 */
        /* <DEDUP_REMOVED lines=15> */
.L_x_2682:
[----:B------:R-:W-:Y:S05]  /*d780*/  BSYNC B0 ;  /* 0x0000000000007941 */ /* 0x000fea0003800000 */
.L_x_2681:
[----:B------:R-:W-:Y:S05]  /*d790*/  @!P5 BRA `(.L_x_2683) ;  /* 0x000000000050d947 */ /* 0x000fea0003800000 */
[----:B---3--:R-:W3:Y:S04]  /*d7a0*/  LDL R8, [R1+0x10] ;  /* 0x0000100001087983 */ /* 0x008ee80000100800 */
[----:B--2---:R-:W2:Y:S01]  /*d7b0*/  LDL R12, [R1+0xc] ;  /* 0x00000c00010c7983 */ /* 0x004ea20000100800 */
[----:B---3--:R-:W-:-:S04]  /*d7c0*/  FFMA.FTZ R8, R8, R3, R78 ;  /* 0x0000000308087223 */ /* 0x008fc8000001004e */
[----:B------:R-:W-:-:S06]  /*d7d0*/  FMUL.FTZ R9, R8, -1.4426950216293334961 ;  /* 0xbfb8aa3b08097820 */ /* 0x000fcc0000410000 */
[----:B------:R-:W0:Y:S02]  /*d7e0*/  MUFU.EX2 R9, R9 ;  /* 0x0000000900097308 */ /* 0x000e240000000800 */
[----:B01----:R-:W-:-:S06]  /*d7f0*/  FADD.FTZ R10, R9, 1 ;  /* 0x3f800000090a7421 */ /* 0x003fcc0000010000 */
[----:B------:R-:W0:Y:S02]  /*d800*/  MUFU.RCP R11, R10 ;  /* 0x0000000a000b7308 */ /* 0x000e240000001000 */
[----:B0-----:R-:W-:Y:S01]  /*d810*/  FMUL.FTZ R6, R6, R11 ;  /* 0x0000000b06067220 */ /* 0x001fe20000410000 */
[----:B------:R-:W-:-:S04]  /*d820*/  FADD.FTZ R11, -R11, 1 ;  /* 0x3f8000000b0b7421 */ /* 0x000fc80000010100 */
[----:B------:R-:W-:Y:S01]  /*d830*/  FFMA.FTZ R11, R8, R11, 1 ;  /* 0x3f800000080b7423 */ /* 0x000fe2000001000b */
[----:B--2---:R-:W-:-:S03]  /*d840*/  FFMA.FTZ R8, R12, R80, R79 ;  /* 0x000000500c087223 */ /* 0x004fc6000001004f */
        /* <DEDUP_REMOVED lines=9> */
.L_x_2683:
[----:B------:R-:W-:Y:S04]  /*d8e0*/  BSSY B0, `(.L_x_2684) ;  /* 0x0000017000007945 */ /* 0x000fe80003800000 */
[----:B------:R-:W-:Y:S05]  /*d8f0*/  @P2 BRA `(.L_x_2685) ;  /* 0x0000000000542947 */ /* 0x000fea0003800000 */
[----:B---3--:R-:W3:Y:S01]  /*d900*/  LDL.LU R9, [R1+0x10] ;  /* 0x0000100001097983 */ /* 0x008ee20000300800 */
[----:B012---:R-:W-:Y:S01]  /*d910*/  MOV R10, UR5 ;  /* 0x00000005000a7c02 */ /* 0x007fe20008000f00 */
[----:B------:R-:W-:Y:S02]  /*d920*/  ULDC.64 UR14, c[0x0][0x288] ;  /* 0x0000a200000e7ab9 */ /* 0x000fe40000000a00 */
[----:B------:R-:W2:Y:S01]  /*d930*/  LDL.LU R8, [R1+0xc] ;  /* 0x00000c0001087983 */ /* 0x000ea20000300800 */
[----:B------:R-:W-:Y:S01]  /*d940*/  MOV R11, UR5 ;  /* 0x00000005000b7c02 */ /* 0x000fe20008000f00 */
[----:B---3--:R-:W-:Y:S01]  /*d950*/  FFMA.FTZ R10, R9, R10, UR13 ;  /* 0x0000000d090a7e23 */ /* 0x008fe2000801000a */
[----:B------:R-:W-:-:S03]  /*d960*/  MOV R9, R73 ;  /* 0x0000004900097202 */ /* 0x000fc60000000f00 */
[----:B--2---:R-:W-:Y:S01]  /*d970*/  FFMA.FTZ R11, R8, R11, UR13 ;  /* 0x0000000d080b7e23 */ /* 0x004fe2000801000b */
[----:B------:R-:W-:Y:S01]  /*d980*/  FFMA.FTZ R10, R3, R6, -R10 ;  /* 0x00000006030a7223 */ /* 0x000fe2000001080a */
[----:B------:R-:W-:Y:S01]  /*d990*/  MOV R8, R74 ;  /* 0x0000004a00087202 */ /* 0x000fe20000000f00 */
[----:B------:R-:W-:Y:S02]  /*d9a0*/  IMAD R6, R23, UR14, RZ ;  /* 0x0000000e17067c24 */ /* 0x000fe4000f8e02ff */
[----:B------:R-:W-:Y:S02]  /*d9b0*/  FFMA.FTZ R11, R80, R7, -R11 ;  /* 0x00000007500b7223 */ /* 0x000fe4000001080b */
[----:B------:R-:W-:-:S04]  /*d9c0*/  IMAD.WIDE.U32 R8, R22, UR14, R8 ;  /* 0x0000000e16087c25 */ /* 0x000fc8000f8e0008 */
[----:B------:R-:W-:Y:S01]  /*d9d0*/  IMAD R13, R22, UR15, R6 ;  /* 0x0000000f160d7c24 */ /* 0x000fe2000f8e0206 */
[----:B------:R-:W-:Y:S02]  /*d9e0*/  ULDC.64 UR14, c[0x0][0x210] ;  /* 0x00008400000e7ab9 */ /* 0x000fe40000000a00 */
[----:B------:R-:W-:Y:S02]  /*d9f0*/  LEA R6, P0, R8, UR14, 0x2 ;  /* 0x0000000e08067c11 */ /* 0x000fe4000f8010ff */
[----:B------:R-:W-:Y:S01]  /*da00*/  IADD3 R13, R9, R13, RZ ;  /* 0x0000000d090d7210 */ /* 0x000fe20007ffe0ff */
[----:B------:R-:W-:-:S03]  /*da10*/  FMUL.FTZ R9, R11, UR26 ;  /* 0x0000001a0b097c20 */ /* 0x000fc60008410000 */
[----:B------:R-:W-:Y:S01]  /*da20*/  LEA.HI.X R7, R8, UR15, R13, 0x2, P0 ;  /* 0x0000000f08077c11 */ /* 0x000fe200080f140d */
[----:B------:R-:W-:-:S05]  /*da30*/  FMUL.FTZ R8, R10, UR26 ;  /* 0x0000001a0a087c20 */ /* 0x000fca0008410000 */
[----:B------:R4:W-:Y:S02]  /*da40*/  STG.E.64 desc[UR22][R6.64], R8 ;  /* 0x0000000806007986 */ /* 0x0009e4000c101b16 */
.L_x_2685:
[----:B------:R-:W-:Y:S05]  /*da50*/  BSYNC B0 ;  /* 0x0000000000007941 */ /* 0x000fea0003800000 */
.L_x_2684:
[----:B-----5:R1:W5:Y:S04]  /*da60*/  LDL R21, [R1+0x18] ;  /* 0x0000180001157983 */ /* 0x0203680000100800 */
[----:B---34-:R3:W5:Y:S01]  /*da70*/  LDL R9, [R1+0x14] ;  /* 0x0000140001097983 */ /* 0x0187620000100800 */
[C---:B--2---:R-:W-:Y:S02]  /*da80*/  IADD3 R12, R2.reuse, 0xe0, RZ ;  /* 0x000000e0020c7810 */ /* 0x044fe40007ffe0ff */
[C---:B0-----:R-:W-:Y:S02]  /*da90*/  IADD3 R16, R2.reuse, 0xf0, RZ ;  /* 0x000000f002107810 */ /* 0x041fe40007ffe0ff */
[----:B-1----:R-:W-:Y:S02]  /*daa0*/  IADD3 R10, R2, 0x100, RZ ;  /* 0x00000100020a7810 */ /* 0x002fe40007ffe0ff */
        /* <DEDUP_REMOVED lines=22> */
[----:B---3--:R-:W-:Y:S08]  /*dc10*/  @!P5 BRA `(.L_x_2686) ;  /* 0x000000000048d947 */ /* 0x008ff00003800000 */
        /* <DEDUP_REMOVED lines=18> */
.L_x_2686:
[----:B------:R-:W-:Y:S04]  /*dd40*/  BSSY B0, `(.L_x_2687) ;  /* 0x0000015000007945 */ /* 0x000fe80003800000 */
[----:B------:R-:W-:Y:S05]  /*dd50*/  @P6 BRA `(.L_x_2688) ;  /* 0x00000000004c6947 */ /* 0x000fea0003800000 */
[----:B------:R-:W-:Y:S01]  /*dd60*/  MOV R7, UR5 ;  /* 0x0000000500077c02 */ /* 0x000fe20008000f00 */
[----:B------:R-:W-:-:S04]  /*dd70*/  ULDC.64 UR14, c[0x0][0x288] ;  /* 0x0000a200000e7ab9 */ /* 0x000fc80000000a00 */
[----:B-----5:R-:W-:Y:S01]  /*dd80*/  FFMA.FTZ R7, R21, R7, UR13 ;  /* 0x0000000d15077e23 */ /* 0x020fe20008010007 */
[----:B------:R-:W-:Y:S01]  /*dd90*/  IMAD R21, R6, UR14, RZ ;  /* 0x0000000e06157c24 */ /* 0x000fe2000f8e02ff */
[----:B------:R-:W-:Y:S02]  /*dda0*/  MOV R6, R74 ;  /* 0x0000004a00067202 */ /* 0x000fe40000000f00 */
[----:B------:R-:W-:Y:S01]  /*ddb0*/  FFMA.FTZ R68, R3, R68, -R7 ;  /* 0x0000004403447223 */ /* 0x000fe20000010807 */
[----:B------:R-:W-:Y:S01]  /*ddc0*/  MOV R7, UR5 ;  /* 0x0000000500077c02 */ /* 0x000fe20008000f00 */
[----:B------:R-:W-:-:S04]  /*ddd0*/  IMAD R21, R18, UR15, R21 ;  /* 0x0000000f12157c24 */ /* 0x000fc8000f8e0215 */
[----:B------:R-:W-:-:S04]  /*dde0*/  FFMA.FTZ R7, R9, R7, UR13 ;  /* 0x0000000d09077e23 */ /* 0x000fc80008010007 */
[----:B------:R-:W-:Y:S01]  /*ddf0*/  FFMA.FTZ R69, R80, R69, -R7 ;  /* 0x0000004550457223 */ /* 0x000fe20000010807 */
        /* <DEDUP_REMOVED lines=9> */
.L_x_2688:
[----:B------:R-:W-:Y:S05]  /*de90*/  BSYNC B0 ;  /* 0x0000000000007941 */ /* 0x000fea0003800000 */
.L_x_2687:
[----:B------:R-:W-:Y:S05]  /*dea0*/  @!P5 BRA `(.L_x_2689) ;  /* 0x000000000050d947 */ /* 0x000fea0003800000 */
[----:B0-----:R-:W2:Y:S04]  /*deb0*/  LDL R6, [R1+0x28] ;  /* 0x0000280001067983 */ /* 0x001ea80000100800 */
        /* <DEDUP_REMOVED lines=19> */
.L_x_2689:
[----:B------:R-:W-:Y:S04]  /*dff0*/  BSSY B0, `(.L_x_2690) ;  /* 0x0000017000007945 */ /* 0x000fe80003800000 */
[----:B------:R-:W-:Y:S05]  /*e000*/  @P0 BRA `(.L_x_2691) ;  /* 0x0000000000540947 */ /* 0x000fea0003800000 */
[----:B0-----:R-:W2:Y:S01]  /*e010*/  LDL.LU R7, [R1+0x28] ;  /* 0x0000280001077983 */ /* 0x001ea20000300800 */
[----:B------:R-:W-:-:S03]  /*e020*/  ULDC.64 UR14, c[0x0][0x288] ;  /* 0x0000a200000e7ab9 */ /* 0x000fc60000000a00 */
[----:B------:R-:W3:Y:S01]  /*e030*/  LDL.LU R6, [R1+0x24] ;  /* 0x0000240001067983 */ /* 0x000ee20000300800 */
[----:B------:R-:W-:Y:S01]  /*e040*/  MOV R8, UR5 ;  /* 0x0000000500087c02 */ /* 0x000fe20008000f00 */
[----:B------:R-:W-:Y:S01]  /*e050*/  IMAD R20, R20, UR14, RZ ;  /* 0x0000000e14147c24 */ /* 0x000fe2000f8e02ff */
[----:B-----5:R-:W-:-:S03]  /*e060*/  MOV R21, UR5 ;  /* 0x0000000500157c02 */ /* 0x020fc60008000f00 */
        /* <DEDUP_REMOVED lines=15> */
.L_x_2691:
[----:B------:R-:W-:Y:S05]  /*e160*/  BSYNC B0 ;  /* 0x0000000000007941 */ /* 0x000fea0003800000 */
.L_x_2690:
        /* <DEDUP_REMOVED lines=9> */
[----:B0----5:R-:W-:-:S07]  /*e200*/  FADD.FTZ R9, R8, 1 ;  /* 0x3f80000008097421 */ /* 0x021fce0000010000 */
        /* <DEDUP_REMOVED lines=11> */
.L_x_2692:
[----:B------:R-:W-:Y:S04]  /*e2c0*/  BSSY B0, `(.L_x_2693) ;  /* 0x0000017000007945 */ /* 0x000fe80003800000 */
[----:B------:R-:W-:Y:S05]  /*e2d0*/  @P2 BRA `(.L_x_2694) ;  /* 0x0000000000542947 */ /* 0x000fea0003800000 */
[----:B01----:R-:W2:Y:S01]  /*e2e0*/  LDL.LU R7, [R1+0x2c] ;  /* 0x00002c0001077983 */ /* 0x003ea20000300800 */
[----:B------:R-:W-:Y:S01]  /*e2f0*/  MOV R8, UR5 ;  /* 0x0000000500087c02 */ /* 0x000fe20008000f00 */
[----:B------:R-:W-:Y:S02]  /*e300*/  ULDC.64 UR14, c[0x0][0x288] ;  /* 0x0000a200000e7ab9 */ /* 0x000fe40000000a00 */
[----:B------:R-:W3:Y:S01]  /*e310*/  LDL.LU R6, [R1+0x20] ;  /* 0x0000200001067983 */ /* 0x000ee20000300800 */
[----:B-----5:R-:W-:Y:S01]  /*e320*/  MOV R9, UR5 ;  /* 0x0000000500097c02 */ /* 0x020fe20008000f00 */
[----:B------:R-:W-:-:S04]  /*e330*/  IMAD R13, R13, UR14, RZ ;  /* 0x0000000e0d0d7c24 */ /* 0x000fc8000f8e02ff */
[----:B------:R-:W-:Y:S02]  /*e340*/  IMAD R19, R12, UR15, R13 ;  /* 0x0000000f0c137c24 */ /* 0x000fe4000f8e020d */
[----:B--2---:R-:W-:Y:S01]  /*e350*/  FFMA.FTZ R8, R7, R8, UR13 ;  /* 0x0000000d07087e23 */ /* 0x004fe20008010008 */
[----:B------:R-:W-:Y:S01]  /*e360*/  MOV R7, R73 ;  /* 0x0000004900077202 */ /* 0x000fe20000000f00 */
[----:B---3--:R-:W-:Y:S01]  /*e370*/  FFMA.FTZ R9, R6, R9, UR13 ;  /* 0x0000000d06097e23 */ /* 0x008fe20008010009 */
[----:B------:R-:W-:-:S03]  /*e380*/  MOV R6, R74 ;  /* 0x0000004a00067202 */ /* 0x000fc60000000f00 */
        /* <DEDUP_REMOVED lines=10> */
.L_x_2694:
[----:B------:R-:W-:Y:S05]  /*e430*/  BSYNC B0 ;  /* 0x0000000000007941 */ /* 0x000fea0003800000 */
.L_x_2693:
        /* <DEDUP_REMOVED lines=21> */
.L_x_2695:
        /* <DEDUP_REMOVED lines=8> */
[----:B-----5:R-:W-:-:S03]  /*e610*/  MOV R9, UR5 ;  /* 0x0000000500097c02 */ /* 0x020fc60008000f00 */
        /* <DEDUP_REMOVED lines=14> */
.L_x_2697:
[----:B------:R-:W-:Y:S05]  /*e700*/  BSYNC B0 ;  /* 0x0000000000007941 */ /* 0x000fea0003800000 */
.L_x_2696:
[----:B------:R-:W-:Y:S05]  /*e710*/  @!P5 BRA `(.L_x_2698) ;  /* 0x000000000050d947 */ /* 0x000fea0003800000 */
[----:B01----:R-:W4:Y:S04]  /*e720*/  LDL R6, [R1+0x30] ;  /* 0x0000300001067983 */ /* 0x003f280000100800 */
[----:B------:R-:W2:Y:S01]  /*e730*/  LDL R7, [R1+0x4] ;  /* 0x0000040001077983 */ /* 0x000ea20000100800 */
[----:B----4-:R-:W-:Y:S01]  /*e740*/  FFMA.FTZ R6, R6, R3, R78 ;  /* 0x0000000306067223 */ /* 0x010fe2000001004e */
[----:B--2---:R-:W-:-:S03]  /*e750*/  FFMA.FTZ R7, R7, R80, R79 ;  /* 0x0000005007077223 */ /* 0x004fc6000001004f */
[----:B---3--:R-:W-:Y:S01]  /*e760*/  FMUL.FTZ R8, R6, -1.4426950216293334961 ;  /* 0xbfb8aa3b06087820 */ /* 0x008fe20000410000 */
        /* <DEDUP_REMOVED lines=15> */
.L_x_2698:
[----:B------:R-:W-:Y:S04]  /*e860*/  BSSY B0, `(.L_x_2699) ;  /* 0x0000017000007945 */ /* 0x000fe80003800000 */
[----:B------:R-:W-:Y:S05]  /*e870*/  @P4 BRA `(.L_x_2700) ;  /* 0x0000000000544947 */ /* 0x000fea0003800000 */
[----:B01----:R-:W4:Y:S01]  /*e880*/  LDL.LU R6, [R1+0x30] ;  /* 0x0000300001067983 */ /* 0x003f220000300800 */
[----:B--23--:R-:W-:Y:S01]  /*e890*/  MOV R8, UR5 ;  /* 0x0000000500087c02 */ /* 0x00cfe20008000f00 */
[----:B------:R-:W-:Y:S02]  /*e8a0*/  ULDC.64 UR14, c[0x0][0x288] ;  /* 0x0000a200000e7ab9 */ /* 0x000fe40000000a00 */
[----:B------:R-:W2:Y:S01]  /*e8b0*/  LDL.LU R12, [R1+0x4] ;  /* 0x00000400010c7983 */ /* 0x000ea20000300800 */
[----:B------:R-:W-:Y:S01]  /*e8c0*/  MOV R7, R73 ;  /* 0x0000004900077202 */ /* 0x000fe20000000f00 */
[----:B------:R-:W-:Y:S01]  /*e8d0*/  IMAD R11, R11, UR14, RZ ;  /* 0x0000000e0b0b7c24 */ /* 0x000fe2000f8e02ff */
[----:B-----5:R-:W-:-:S03]  /*e8e0*/  MOV R9, UR5 ;  /* 0x0000000500097c02 */ /* 0x020fc60008000f00 */
[----:B------:R-:W-:Y:S02]  /*e8f0*/  IMAD R11, R10, UR15, R11 ;  /* 0x0000000f0a0b7c24 */ /* 0x000fe4000f8e020b */
[----:B----4-:R-:W-:Y:S01]  /*e900*/  FFMA.FTZ R8, R6, R8, UR13 ;  /* 0x0000000d06087e23 */ /* 0x010fe20008010008 */
[----:B------:R-:W-:Y:S01]  /*e910*/  MOV R6, R74 ;  /* 0x0000004a00067202 */ /* 0x000fe20000000f00 */
[----:B--2---:R-:W-:-:S04]  /*e920*/  FFMA.FTZ R9, R12, R9, UR13 ;  /* 0x0000000d0c097e23 */ /* 0x004fc80008010009 */
[----:B------:R-:W-:Y:S01]  /*e930*/  IMAD.WIDE.U32 R6, R10, UR14, R6 ;  /* 0x0000000e0a067c25 */ /* 0x000fe2000f8e0006 */
[----:B------:R-:W-:-:S03]  /*e940*/  ULDC.64 UR14, c[0x0][0x210] ;  /* 0x00008400000e7ab9 */ /* 0x000fc60000000a00 */
[----:B------:R-:W-:Y:S01]  /*e950*/  FFMA.FTZ R10, R3, R60, -R8 ;  /* 0x0000003c030a7223 */ /* 0x000fe20000010808 */
[----:B------:R-:W-:Y:S01]  /*e960*/  IADD3 R7, R7, R11, RZ ;  /* 0x0000000b07077210 */ /* 0x000fe20007ffe0ff */
[----:B------:R-:W-:Y:S01]  /*e970*/  FFMA.FTZ R11, R80, R61, -R9 ;  /* 0x0000003d500b7223 */ /* 0x000fe20000010809 */
[----:B------:R-:W-:Y:S01]  /*e980*/  LEA R8, P0, R6, UR14, 0x2 ;  /* 0x0000000e06087c11 */ /* 0x000fe2000f8010ff */
[----:B------:R-:W-:Y:S02]  /*e990*/  FMUL.FTZ R10, R10, UR26 ;  /* 0x0000001a0a0a7c20 */ /* 0x000fe40008410000 */
[----:B------:R-:W-:Y:S01]  /*e9a0*/  FMUL.FTZ R11, R11, UR26 ;  /* 0x0000001a0b0b7c20 */ /* 0x000fe20008410000 */
[----:B------:R-:W-:-:S05]  /*e9b0*/  LEA.HI.X R9, R6, UR15, R7, 0x2, P0 ;  /* 0x0000000f06097c11 */ /* 0x000fca00080f1407 */
[----:B------:R4:W-:Y:S04]  /*e9c0*/  STG.E.64 desc[UR22][R8.64], R10 ;  /* 0x0000000a08007986 */ /* 0x0009e8000c101b16 */
.L_x_2700:
[----:B------:R-:W-:Y:S05]  /*e9d0*/  BSYNC B0 ;  /* 0x0000000000007941 */ /* 0x000fea0003800000 */
.L_x_2699:
[C---:B-----5:R-:W-:Y:S02]  /*e9e0*/  IADD3 R21, R2.reuse, 0x130, RZ ;  /* 0x0000013002157810 */ /* 0x060fe40007ffe0ff */
[C---:B------:R-:W-:Y:S02]  /*e9f0*/  IADD3 R18, R2.reuse, 0x140, RZ ;  /* 0x0000014002127810 */ /* 0x040fe40007ffe0ff */
[----:B--23--:R-:W-:Y:S02]  /*ea00*/  IADD3 R12, R2, 0x150, RZ ;  /* 0x00000150020c7810 */ /* 0x00cfe40007ffe0ff */
        /* <DEDUP_REMOVED lines=23> */
[----:B01----:R-:W-:Y:S01]  /*eb80*/  FFMA.FTZ R6, R115, R3, R78 ;  /* 0x0000000373067223 */ /* 0x003fe2000001004e */
[----:B------:R-:W-:-:S03]  /*eb90*/  FFMA.FTZ R7, R114, R80, R79 ;  /* 0x0000005072077223 */ /* 0x000fc6000001004f */
[----:B----4-:R-:W-:Y:S01]  /*eba0*/  FMUL.FTZ R8, R6, -1.4426950216293334961 ;  /* 0xbfb8aa3b06087820 */ /* 0x010fe20000410000 */
        /* <DEDUP_REMOVED lines=15> */
.L_x_2701:
[----:B------:R-:W-:Y:S04]  /*eca0*/  BSSY B0, `(.L_x_2702) ;  /* 0x0000015000007945 */ /* 0x000fe80003800000 */
[----:B------:R-:W-:Y:S05]  /*ecb0*/  @P6 BRA `(.L_x_2703) ;  /* 0x00000000004c6947 */ /* 0x000fea0003800000 */
[----:B------:R-:W-:Y:S01]  /*ecc0*/  ULDC.64 UR14, c[0x0][0x288] ;  /* 0x0000a200000e7ab9 */ /* 0x000fe20000000a00 */
[----:B01----:R-:W-:Y:S01]  /*ecd0*/  MOV R6, R74 ;  /* 0x0000004a00067202 */ /* 0x003fe20000000f00 */
[----:B----4-:R-:W-:Y:S01]  /*ece0*/  IMAD R9, R25, UR14, RZ ;  /* 0x0000000e19097c24 */ /* 0x010fe2000f8e02ff */
[----:B------:R-:W-:Y:S02]  /*ecf0*/  MOV R7, R73 ;  /* 0x0000004900077202 */ /* 0x000fe40000000f00 */
[----:B------:R-:W-:Y:S01]  /*ed00*/  MOV R8, UR5 ;  /* 0x0000000500087c02 */ /* 0x000fe20008000f00 */
[C---:B------:R-:W-:Y:S01]  /*ed10*/  IMAD R11, R14.reuse, UR15, R9 ;  /* 0x0000000f0e0b7c24 */ /* 0x040fe2000f8e0209 */
[----:B------:R-:W-:Y:S01]  /*ed20*/  MOV R23, UR5 ;  /* 0x0000000500177c02 */ /* 0x000fe20008000f00 */
[----:B------:R-:W-:Y:S01]  /*ed30*/  IMAD.WIDE.U32 R6, R14, UR14, R6 ;  /* 0x0000000e0e067c25 */ /* 0x000fe2000f8e0006 */
[----:B------:R-:W-:-:S03]  /*ed40*/  ULDC.64 UR14, c[0x0][0x210] ;  /* 0x00008400000e7ab9 */ /* 0x000fc60000000a00 */
[----:B------:R-:W-:Y:S01]  /*ed50*/  FFMA.FTZ R8, R115, R8, UR13 ;  /* 0x0000000d73087e23 */ /* 0x000fe20008010008 */
[----:B------:R-:W-:Y:S01]  /*ed60*/  FFMA.FTZ R9, R114, R23, UR13 ;  /* 0x0000000d72097e23 */ /* 0x000fe20008010017 */
[----:B------:R-:W-:Y:S02]  /*ed70*/  IADD3 R7, R7, R11, RZ ;  /* 0x0000000b07077210 */ /* 0x000fe40007ffe0ff */
[----:B------:R-:W-:Y:S01]  /*ed80*/  FFMA.FTZ R10, R3, R54, -R8 ;  /* 0x00000036030a7223 */ /* 0x000fe20000010808 */
[----:B------:R-:W-:Y:S01]  /*ed90*/  LEA R8, P6, R6, UR14, 0x2 ;  /* 0x0000000e06087c11 */ /* 0x000fe2000f8c10ff */
[----:B------:R-:W-:Y:S02]  /*eda0*/  FFMA.FTZ R11, R80, R55, -R9 ;  /* 0x00000037500b7223 */ /* 0x000fe40000010809 */
[----:B------:R-:W-:Y:S01]  /*edb0*/  FMUL.FTZ R10, R10, UR26 ;  /* 0x0000001a0a0a7c20 */ /* 0x000fe20008410000 */
[----:B------:R-:W-:Y:S01]  /*edc0*/  LEA.HI.X R9, R6, UR15, R7, 0x2, P6 ;  /* 0x0000000f06097c11 */ /* 0x000fe2000b0f1407 */
[----:B------:R-:W-:-:S05]  /*edd0*/  FMUL.FTZ R11, R11, UR26 ;  /* 0x0000001a0b0b7c20 */ /* 0x000fca0008410000 */
[----:B------:R2:W-:Y:S03]  /*ede0*/  STG.E.64 desc[UR22][R8.64], R10 ;  /* 0x0000000a08007986 */ /* 0x0005e6000c101b16 */
.L_x_2703:
[----:B------:R-:W-:Y:S05]  /*edf0*/  BSYNC B0 ;  /* 0x0000000000007941 */ /* 0x000fea0003800000 */
.L_x_2702:
[----:B------:R-:W-:Y:S05]  /*ee00*/  @!P5 BRA `(.L_x_2704) ;  /* 0x000000000048d947 */ /* 0x000fea0003800000 */
[----:B01----:R-:W-:Y:S01]  /*ee10*/  FFMA.FTZ R6, R113, R3, R78 ;  /* 0x0000000371067223 */ /* 0x003fe2000001004e */
[----:B------:R-:W-:-:S03]  /*ee20*/  FFMA.FTZ R7, R112, R80, R79 ;  /* 0x0000005070077223 */ /* 0x000fc6000001004f */
[----:B--2-4-:R-:W-:Y:S01]  /*ee30*/  FMUL.FTZ R8, R6, -1.4426950216293334961 ;  /* 0xbfb8aa3b06087820 */ /* 0x014fe20000410000 */
        /* <DEDUP_REMOVED lines=15> */
.L_x_2704:
[----:B------:R-:W-:Y:S04]  /*ef30*/  BSSY B0, `(.L_x_2705) ;  /* 0x0000015000007945 */ /* 0x000fe80003800000 */
[----:B------:R-:W-:Y:S05]  /*ef40*/  @P0 BRA `(.L_x_2706) ;  /* 0x00000000004c0947 */ /* 0x000fea0003800000 */
[----:B------:R-:W-:Y:S01]  /*ef50*/  ULDC.64 UR14, c[0x0][0x288] ;  /* 0x0000a200000e7ab9 */ /* 0x000fe20000000a00 */
[----:B01----:R-:W-:Y:S01]  /*ef60*/  MOV R6, R74 ;  /* 0x0000004a00067202 */ /* 0x003fe20000000f00 */
[----:B------:R-:W-:Y:S01]  /*ef70*/  IMAD R22, R22, UR14, RZ ;  /* 0x0000000e16167c24 */ /* 0x000fe2000f8e02ff */
[----:B------:R-:W-:Y:S02]  /*ef80*/  MOV R7, R73 ;  /* 0x0000004900077202 */ /* 0x000fe40000000f00 */
[----:B--2-4-:R-:W-:Y:S02]  /*ef90*/  MOV R8, UR5 ;  /* 0x0000000500087c02 */ /* 0x014fe40008000f00 */
[----:B------:R-:W-:Y:S01]  /*efa0*/  MOV R9, UR5 ;  /* 0x0000000500097c02 */ /* 0x000fe20008000f00 */
[----:B------:R-:W-:-:S04]  /*efb0*/  IMAD.WIDE.U32 R6, R15, UR14, R6 ;  /* 0x0000000e0f067c25 */ /* 0x000fc8000f8e0006 */
[----:B------:R-:W-:Y:S01]  /*efc0*/  FFMA.FTZ R8, R113, R8, UR13 ;  /* 0x0000000d71087e23 */ /* 0x000fe20008010008 */
[----:B------:R-:W-:Y:S02]  /*efd0*/  IMAD R15, R15, UR15, R22 ;  /* 0x0000000f0f0f7c24 */ /* 0x000fe4000f8e0216 */
[----:B------:R-:W-:Y:S01]  /*efe0*/  FFMA.FTZ R9, R112, R9, UR13 ;  /* 0x0000000d70097e23 */ /* 0x000fe20008010009 */
[----:B------:R-:W-:Y:S01]  /*eff0*/  ULDC.64 UR14, c[0x0][0x210] ;  /* 0x00008400000e7ab9 */ /* 0x000fe20000000a00 */
[----:B------:R-:W-:Y:S01]  /*f000*/  FFMA.FTZ R10, R3, R52, -R8 ;  /* 0x00000034030a7223 */ /* 0x000fe20000010808 */
[----:B------:R-:W-:Y:S01]  /*f010*/  LEA R8, P0, R6, UR14, 0x2 ;  /* 0x0000000e06087c11 */ /* 0x000fe2000f8010ff */
[----:B------:R-:W-:Y:S01]  /*f020*/  FFMA.FTZ R11, R80, R53, -R9 ;  /* 0x00000035500b7223 */ /* 0x000fe20000010809 */
[----:B------:R-:W-:Y:S01]  /*f030*/  IADD3 R15, R7, R15, RZ ;  /* 0x0000000f070f7210 */ /* 0x000fe20007ffe0ff */
[----:B------:R-:W-:Y:S02]  /*f040*/  FMUL.FTZ R10, R10, UR26 ;  /* 0x0000001a0a0a7c20 */ /* 0x000fe40008410000 */
[----:B------:R-:W-:Y:S01]  /*f050*/  FMUL.FTZ R11, R11, UR26 ;  /* 0x0000001a0b0b7c20 */ /* 0x000fe20008410000 */
[----:B------:R-:W-:-:S05]  /*f060*/  LEA.HI.X R9, R6, UR15, R15, 0x2, P0 ;  /* 0x0000000f06097c11 */ /* 0x000fca00080f140f */
[----:B------:R3:W-:Y:S02]  /*f070*/  STG.E.64 desc[UR22][R8.64], R10 ;  /* 0x0000000a08007986 */ /* 0x0007e4000c101b16 */
.L_x_2706:
[----:B------:R-:W-:Y:S05]  /*f080*/  BSYNC B0 ;  /* 0x0000000000007941 */ /* 0x000fea0003800000 */
.L_x_2705:
[----:B------:R-:W-:Y:S05]  /*f090*/  @!P5 BRA `(.L_x_2707) ;  /* 0x000000000048d947 */ /* 0x000fea0003800000 */
[----:B01----:R-:W-:Y:S01]  /*f0a0*/  FFMA.FTZ R6, R111, R3, R78 ;  /* 0x000000036f067223 */ /* 0x003fe2000001004e */
        /* <DEDUP_REMOVED lines=17> */
.L_x_2707:
[----:B------:R-:W-:Y:S04]  /*f1c0*/  BSSY B0, `(.L_x_2708) ;  /* 0x0000015000007945 */ /* 0x000fe80003800000 */
[----:B------:R-:W-:Y:S05]  /*f1d0*/  @P2 BRA `(.L_x_2709) ;  /* 0x00000000004c2947 */ /* 0x000fea0003800000 */
[----:B------:R-:W-:Y:S01]  /*f1e0*/  ULDC.64 UR14, c[0x0][0x288] ;  /* 0x0000a200000e7ab9 */ /* 0x000fe20000000a00 */
[----:B01----:R-:W-:Y:S01]  /*f1f0*/  MOV R6, R74 ;  /* 0x0000004a00067202 */ /* 0x003fe20000000f00 */
[----:B------:R-:W-:Y:S01]  /*f200*/  IMAD R20, R20, UR14, RZ ;  /* 0x0000000e14147c24 */ /* 0x000fe2000f8e02ff */
[----:B------:R-:W-:Y:S02]  /*f210*/  MOV R7, R73 ;  /* 0x0000004900077202 */ /* 0x000fe40000000f00 */
[----:B--234-:R-:W-:Y:S02]  /*f220*/  MOV R8, UR5 ;  /* 0x0000000500087c02 */ /* 0x01cfe40008000f00 */
        /* <DEDUP_REMOVED lines=14> */
.L_x_2709:
[----:B------:R-:W-:Y:S05]  /*f310*/  BSYNC B0 ;  /* 0x0000000000007941 */ /* 0x000fea0003800000 */
.L_x_2708:
        /* <DEDUP_REMOVED lines=19> */
.L_x_2710:
[----:B------:R-:W-:Y:S04]  /*f450*/  BSSY B0, `(.L_x_2711) ;  /* 0x0000015000007945 */ /* 0x000fe80003800000 */
[----:B------:R-:W-:Y:S05]  /*f460*/  @P3 BRA `(.L_x_2712) ;  /* 0x00000000004c3947 */ /* 0x000fea0003800000 */
[----:B------:R-:W-:Y:S01]  /*f470*/  ULDC.64 UR14, c[0x0][0x288] ;  /* 0x0000a200000e7ab9 */ /* 0x000fe20000000a00 */
[----:B01234-:R-:W-:Y:S01]  /*f480*/  MOV R8, UR5 ;  /* 0x0000000500087c02 */ /* 0x01ffe20008000f00 */
[----:B------:R-:W-:Y:S01]  /*f490*/  IMAD R19, R19, UR14, RZ ;  /* 0x0000000e13137c24 */ /* 0x000fe2000f8e02ff */
[----:B------:R-:W-:Y:S02]  /*f4a0*/  MOV R6, R74 ;  /* 0x0000004a00067202 */ /* 0x000fe40000000f00 */
[----:B------:R-:W-:Y:S01]  /*f4b0*/  MOV R7, R73 ;  /* 0x0000004900077202 */ /* 0x000fe20000000f00 */
[----:B------:R-:W-:Y:S01]  /*f4c0*/  FFMA.FTZ R8, R109, R8, UR13 ;  /* 0x0000000d6d087e23 */ /* 0x000fe20008010008 */
[----:B------:R-:W-:Y:S01]  /*f4d0*/  MOV R9, UR5 ;  /* 0x0000000500097c02 */ /* 0x000fe20008000f00 */
[C---:B------:R-:W-:Y:S02]  /*f4e0*/  IMAD R19, R18.reuse, UR15, R19 ;  /* 0x0000000f12137c24 */ /* 0x040fe4000f8e0213 */
[----:B------:R-:W-:Y:S01]  /*f4f0*/  IMAD.WIDE.U32 R6, R18, UR14, R6 ;  /* 0x0000000e12067c25 */ /* 0x000fe2000f8e0006 */
[----:B------:R-:W-:-:S03]  /*f500*/  ULDC.64 UR14, c[0x0][0x210] ;  /* 0x00008400000e7ab9 */ /* 0x000fc60000000a00 */
[----:B------:R-:W-:Y:S01]  /*f510*/  FFMA.FTZ R9, R108, R9, UR13 ;  /* 0x0000000d6c097e23 */ /* 0x000fe20008010009 */
[----:B------:R-:W-:Y:S01]  /*f520*/  FFMA.FTZ R10, R3, R70, -R8 ;  /* 0x00000046030a7223 */ /* 0x000fe20000010808 */
[----:B------:R-:W-:Y:S02]  /*f530*/  LEA R8, P0, R6, UR14, 0x2 ;  /* 0x0000000e06087c11 */ /* 0x000fe4000f8010ff */
[----:B------:R-:W-:Y:S01]  /*f540*/  FFMA.FTZ R11, R80, R71, -R9 ;  /* 0x00000047500b7223 */ /* 0x000fe20000010809 */
[----:B------:R-:W-:Y:S01]  /*f550*/  IADD3 R19, R7, R19, RZ ;  /* 0x0000001307137210 */ /* 0x000fe20007ffe0ff */
[----:B------:R-:W-:Y:S02]  /*f560*/  FMUL.FTZ R10, R10, UR26 ;  /* 0x0000001a0a0a7c20 */ /* 0x000fe40008410000 */
[----:B------:R-:W-:Y:S01]  /*f570*/  FMUL.FTZ R11, R11, UR26 ;  /* 0x0000001a0b0b7c20 */ /* 0x000fe20008410000 */
[----:B------:R-:W-:-:S05]  /*f580*/  LEA.HI.X R9, R6, UR15, R19, 0x2, P0 ;  /* 0x0000000f06097c11 */ /* 0x000fca00080f1413 */
[----:B------:R0:W-:Y:S02]  /*f590*/  STG.E.64 desc[UR22][R8.64], R10 ;  /* 0x0000000a08007986 */ /* 0x0001e4000c101b16 */
.L_x_2712:
[----:B------:R-:W-:Y:S05]  /*f5a0*/  BSYNC B0 ;  /* 0x0000000000007941 */ /* 0x000fea0003800000 */
.L_x_2711:
        /* <DEDUP_REMOVED lines=19> */
.L_x_2713:
        /* <DEDUP_REMOVED lines=21> */
.L_x_2715:
[----:B------:R-:W-:Y:S05]  /*f830*/  BSYNC B0 ;  /* 0x0000000000007941 */ /* 0x000fea0003800000 */
.L_x_2714:
        /* <DEDUP_REMOVED lines=30> */
[----:B------:R-:W-:Y:S08]  /*fa20*/  @!P5 BRA `(.L_x_2716) ;  /* 0x000000000048d947 */ /* 0x000ff00003800000 */
        /* <DEDUP_REMOVED lines=18> */
.L_x_2716:
[----:B------:R-:W-:Y:S04]  /*fb50*/  BSSY B0, `(.L_x_2717) ;  /* 0x0000015000007945 */ /* 0x000fe80003800000 */
[----:B------:R-:W-:Y:S05]  /*fb60*/  @P6 BRA `(.L_x_2718) ;  /* 0x00000000004c6947 */ /* 0x000fea0003800000 */
[----:B------:R-:W-:Y:S01]  /*fb70*/  ULDC.64 UR14, c[0x0][0x288] ;  /* 0x0000a200000e7ab9 */ /* 0x000fe20000000a00 */
[----:B01----:R-:W-:Y:S01]  /*fb80*/  MOV R6, R74 ;  /* 0x0000004a00067202 */ /* 0x003fe20000000f00 */
[----:B--234-:R-:W-:Y:S01]  /*fb90*/  IMAD R9, R26, UR14, RZ ;  /* 0x0000000e1a097c24 */ /* 0x01cfe2000f8e02ff */
        /* <DEDUP_REMOVED lines=16> */
.L_x_2718:
[----:B------:R-:W-:Y:S05]  /*fca0*/  BSYNC B0 ;  /* 0x0000000000007941 */ /* 0x000fea0003800000 */
.L_x_2717:
        /* <DEDUP_REMOVED lines=19> */
.L_x_2719:
[----:B------:R-:W-:Y:S04]  /*fde0*/  BSSY B0, `(.L_x_2720) ;  /* 0x0000015000007945 */ /* 0x000fe80003800000 */
[----:B------:R-:W-:Y:S05]  /*fdf0*/  @P0 BRA `(.L_x_2721) ;  /* 0x00000000004c0947 */ /* 0x000fea0003800000 */
[----:B------:R-:W-:Y:S01]  /*fe00*/  ULDC.64 UR14, c[0x0][0x288] ;  /* 0x0000a200000e7ab9 */ /* 0x000fe20000000a00 */
[----:B01----:R-:W-:Y:S01]  /*fe10*/  MOV R6, R74 ;  /* 0x0000004a00067202 */ /* 0x003fe20000000f00 */
[----:B--234-:R-:W-:Y:S01]  /*fe20*/  IMAD R10, R25, UR14, RZ ;  /* 0x0000000e190a7c24 */ /* 0x01cfe2000f8e02ff */
[----:B------:R-:W-:Y:S02]  /*fe30*/  MOV R7, R73 ;  /* 0x0000004900077202 */ /* 0x000fe40000000f00 */
[----:B------:R-:W-:Y:S02]  /*fe40*/  MOV R8, UR5 ;  /* 0x0000000500087c02 */ /* 0x000fe40008000f00 */
        /* <DEDUP_REMOVED lines=14> */
.L_x_2721:
[----:B------:R-:W-:Y:S05]  /*ff30*/  BSYNC B0 ;  /* 0x0000000000007941 */ /* 0x000fea0003800000 */
.L_x_2720:
        /* <DEDUP_REMOVED lines=19> */
.L_x_2722:
        /* <DEDUP_REMOVED lines=21> */
.L_x_2724:
[----:B------:R-:W-:Y:S05]  /*101c0*/  BSYNC B0 ;  /* 0x0000000000007941 */ /* 0x000fea0003800000 */
.L_x_2723:
        /* <DEDUP_REMOVED lines=19> */
.L_x_2725:
        /* <DEDUP_REMOVED lines=21> */
.L_x_2727:
[----:B------:R-:W-:Y:S05]  /*10450*/  BSYNC B0 ;  /* 0x0000000000007941 */ /* 0x000fea0003800000 */
.L_x_2726:
        /* <DEDUP_REMOVED lines=19> */
.L_x_2728:
        /* <DEDUP_REMOVED lines=21> */
.L_x_2730:
[----:B------:R-:W-:Y:S05]  /*106e0*/  BSYNC B0 ;  /* 0x0000000000007941 */ /* 0x000fea0003800000 */
.L_x_2729:
[C---:B01234-:R-:W-:Y:S02]  /*106f0*/  IADD3 R8, R2.reuse, 0x1d0, RZ ;  /* 0x000001d002087810 */ /* 0x05ffe40007ffe0ff */
        /* <DEDUP_REMOVED lines=46> */
.L_x_2731:
[----:B------:R-:W-:Y:S04]  /*109e0*/  BSSY B0, `(.L_x_2732) ;  /* 0x0000015000007945 */ /* 0x000fe80003800000 */
[----:B------:R-:W-:Y:S05]  /*109f0*/  @P6 BRA `(.L_x_2733) ;  /* 0x00000000004c6947 */ /* 0x000fea0003800000 */
[----:B------:R-:W-:Y:S01]  /*10a00*/  ULDC.64 UR6, c[0x0][0x288] ;  /* 0x0000a20000067ab9 */ /* 0x000fe20000000a00 */
[----:B------:R-:W-:Y:S01]  /*10a10*/  MOV R10, R74 ;  /* 0x0000004a000a7202 */ /* 0x000fe20000000f00 */
[----:B------:R-:W-:Y:S01]  /*10a20*/  IMAD R18, R25, UR6, RZ ;  /* 0x0000000619127c24 */ /* 0x000fe2000f8e02ff */
        /* <DEDUP_REMOVED lines=16> */
.L_x_2733:
[----:B------:R-:W-:Y:S05]  /*10b30*/  BSYNC B0 ;  /* 0x0000000000007941 */ /* 0x000fea0003800000 */
.L_x_2732:
        /* <DEDUP_REMOVED lines=19> */
.L_x_2734:
[----:B------:R-:W-:Y:S04]  /*10c70*/  BSSY B0, `(.L_x_2735) ;  /* 0x0000015000007945 */ /* 0x000fe80003800000 */
[----:B------:R-:W-:Y:S05]  /*10c80*/  @P0 BRA `(.L_x_2736) ;  /* 0x00000000004c0947 */ /* 0x000fea0003800000 */
[----:B------:R-:W-:Y:S01]  /*10c90*/  ULDC.64 UR6, c[0x0][0x288] ;  /* 0x0000a20000067ab9 */ /* 0x000fe20000000a00 */
[----:B0-----:R-:W-:Y:S01]  /*10ca0*/  MOV R10, R74 ;  /* 0x0000004a000a7202 */ /* 0x001fe20000000f00 */
        /* <DEDUP_REMOVED lines=17> */
.L_x_2736:
[----:B------:R-:W-:Y:S05]  /*10dc0*/  BSYNC B0 ;  /* 0x0000000000007941 */ /* 0x000fea0003800000 */
.L_x_2735:
        /* <DEDUP_REMOVED lines=19> */
.L_x_2737:
[----:B------:R-:W-:Y:S04]  /*10f00*/  BSSY B0, `(.L_x_2738) ;  /* 0x0000015000007945 */ /* 0x000fe80003800000 */
[----:B------:R-:W-:Y:S05]  /*10f10*/  @P2 BRA `(.L_x_2739) ;  /* 0x00000000004c2947 */ /* 0x000fea0003800000 */
[----:B------:R-:W-:Y:S01]  /*10f20*/  ULDC.64 UR6, c[0x0][0x288] ;  /* 0x0000a20000067ab9 */ /* 0x000fe20000000a00 */
[----:B01----:R-:W-:Y:S01]  /*10f30*/  MOV R10, R74 ;  /* 0x0000004a000a7202 */ /* 0x003fe20000000f00 */
[----:B------:R-:W-:Y:S01]  /*10f40*/  IMAD R9, R23, UR6, RZ ;  /* 0x0000000617097c24 */ /* 0x000fe2000f8e02ff */
        /* <DEDUP_REMOVED lines=16> */
.L_x_2739:
[----:B------:R-:W-:Y:S05]  /*11050*/  BSYNC B0 ;  /* 0x0000000000007941 */ /* 0x000fea0003800000 */
.L_x_2738:
        /* <DEDUP_REMOVED lines=19> */
.L_x_2740:
[----:B------:R-:W-:Y:S04]  /*11190*/  BSSY B0, `(.L_x_2741) ;  /* 0x0000015000007945 */ /* 0x000fe80003800000 */
[----:B------:R-:W-:Y:S05]  /*111a0*/  @P3 BRA `(.L_x_2742) ;  /* 0x00000000004c3947 */ /* 0x000fea0003800000 */
[----:B------:R-:W-:Y:S01]  /*111b0*/  ULDC.64 UR6, c[0x0][0x288] ;  /* 0x0000a20000067ab9 */ /* 0x000fe20000000a00 */
[----:B--2---:R-:W-:Y:S01]  /*111c0*/  MOV R8, R74 ;  /* 0x0000004a00087202 */ /* 0x004fe20000000f00 */
[----:B------:R-:W-:Y:S01]  /*111d0*/  IMAD R14, R22, UR6, RZ ;  /* 0x00000006160e7c24 */ /* 0x000fe2000f8e02ff */
[----:B------:R-:W-:Y:S02]  /*111e0*/  MOV R9, R73 ;  /* 0x0000004900097202 */ /* 0x000fe40000000f00 */
[----:B------:R-:W-:Y:S02]  /*111f0*/  MOV R12, UR5 ;  /* 0x00000005000c7c02 */ /* 0x000fe40008000f00 */
[----:B------:R-:W-:Y:S01]  /*11200*/  MOV R13, UR5 ;  /* 0x00000005000d7c02 */ /* 0x000fe20008000f00 */
[----:B01----:R-:W-:-:S04]  /*11210*/  IMAD.WIDE.U32 R10, R7, UR6, R8 ;  /* 0x00000006070a7c25 */ /* 0x003fc8000f8e0008 */
        /* <DEDUP_REMOVED lines=12> */
.L_x_2742:
[----:B------:R-:W-:Y:S05]  /*112e0*/  BSYNC B0 ;  /* 0x0000000000007941 */ /* 0x000fea0003800000 */
.L_x_2741:
        /* <DEDUP_REMOVED lines=19> */
.L_x_2743:
[----:B------:R-:W-:Y:S04]  /*11420*/  BSSY B0, `(.L_x_2744) ;  /* 0x0000014000007945 */ /* 0x000fe80003800000 */
[----:B------:R-:W-:Y:S05]  /*11430*/  @P4 BRA `(.L_x_2745) ;  /* 0x0000000000484947 */ /* 0x000fea0003800000 */
[----:B------:R-:W-:Y:S01]  /*11440*/  ULDC.64 UR6, c[0x0][0x288] ;  /* 0x0000a20000067ab9 */ /* 0x000fe20000000a00 */
[----:B--23--:R-:W-:Y:S01]  /*11450*/  MOV R8, UR5 ;  /* 0x0000000500087c02 */ /* 0x00cfe20008000f00 */
[----:B------:R-:W-:Y:S01]  /*11460*/  IMAD R7, R21, UR6, RZ ;  /* 0x0000000615077c24 */ /* 0x000fe2000f8e02ff */
[----:B------:R-:W-:Y:S02]  /*11470*/  MOV R72, R74 ;  /* 0x0000004a00487202 */ /* 0x000fe40000000f00 */
[----:B01----:R-:W-:Y:S01]  /*11480*/  MOV R11, UR5 ;  /* 0x00000005000b7c02 */ /* 0x003fe20008000f00 */
[----:B------:R-:W-:Y:S01]  /*11490*/  FFMA.FTZ R8, R97, R8, UR13 ;  /* 0x0000000d61087e23 */ /* 0x000fe20008010008 */
[C---:B------:R-:W-:Y:S02]  /*114a0*/  IMAD R9, R6.reuse, UR7, R7 ;  /* 0x0000000706097c24 */ /* 0x040fe4000f8e0207 */
[----:B------:R-:W-:-:S04]  /*114b0*/  IMAD.WIDE.U32 R72, R6, UR6, R72 ;  /* 0x0000000606487c25 */ /* 0x000fc8000f8e0048 */
        /* <DEDUP_REMOVED lines=10> */
.L_x_2745:
[----:B------:R-:W-:Y:S05]  /*11560*/  BSYNC B0 ;  /* 0x0000000000007941 */ /* 0x000fea0003800000 */
.L_x_2744:
        /* <DEDUP_REMOVED lines=9> */
.L_x_2599:
        /* <DEDUP_REMOVED lines=19> */
.L_x_2748:
[----:B------:R-:W-:Y:S05]  /*11730*/  BSYNC B0 ;  /* 0x0000000000007941 */ /* 0x000fea0003800000 */
.L_x_2747:
        /* <DEDUP_REMOVED lines=11> */
.L_x_2750:
[----:B------:R-:W4:Y:S04]  /*117f0*/  LDG.E.STRONG.GPU R5, desc[UR22][R2.64] ;  /* 0x0000001602057981 */ /* 0x000f28000c1ef900 */
[----:B----4-:R-:W-:Y:S01]  /*11800*/  CCTL.IVALL ;  /* 0x00000000ff00798f */ /* 0x010fe20002000000 */
[----:B------:R-:W-:Y:S05]  /*11810*/  YIELD ;  /* 0x0000000000007946 */ /* 0x000fea0003800000 */
[----:B------:R-:W-:-:S13]  /*11820*/  ISETP.NE.AND P0, PT, R5, R4, PT ;  /* 0x000000040500720c */ /* 0x000fda0003f05270 */
[----:B------:R-:W-:Y:S05]  /*11830*/  @P0 BRA `(.L_x_2750) ;  /* 0xfffffffc00ec0947 */ /* 0x000fea000383ffff */
.L_x_2749:
        /* <DEDUP_REMOVED lines=25> */
.L_x_2751:
[----:B------:R-:W-:-:S04]  /*119d0*/  LEA R6, P0, R0, UR4, 0x2 ;  /* 0x0000000400067c11 */ /* 0x000fc8000f8010ff */
[----:B------:R-:W-:Y:S02]  /*119e0*/  LEA.HI.X R7, R0, UR5, R7, 0x2, P0 ;  /* 0x0000000500077c11 */ /* 0x000fe400080f1407 */
[-C--:B--23--:R-:W-:Y:S02]  /*119f0*/  LEA R8, P0, R25, R6.reuse, 0x2 ;  /* 0x0000000619087211 */ /* 0x08cfe400078010ff */
[-C--:B------:R-:W-:Y:S01]  /*11a00*/  LEA R12, P2, R27, R6.reuse, 0x2 ;  /* 0x000000061b0c7211 */ /* 0x080fe200078410ff */
[----:B----4-:R2:W3:Y:S01]  /*11a10*/  LDG.E R2, desc[UR22][R6.64] ;  /* 0x0000001606027981 */ /* 0x0104e2000c1e1900 */
[----:B------:R-:W-:Y:S02]  /*11a20*/  LEA R10, P1, R22, R6, 0x2 ;  /* 0x00000006160a7211 */ /* 0x000fe400078210ff */
[C---:B------:R-:W-:Y:S02]  /*11a30*/  IADD3.X R9, R7.reuse, R31, RZ, P0, !PT ;  /* 0x0000001f07097210 */ /* 0x040fe400007fe4ff */
[----:B------:R-:W-:-:S02]  /*11a40*/  IADD3.X R13, R7, R29, RZ, P2, !PT ;  /* 0x0000001d070d7210 */ /* 0x000fc400017fe4ff */
[----:B------:R-:W-:Y:S02]  /*11a50*/  IADD3.X R11, R23, R7, RZ, P1, !PT ;  /* 0x00000007170b7210 */ /* 0x000fe40000ffe4ff */
[----:B------:R-:W3:Y:S04]  /*11a60*/  LDG.E R9, desc[UR22][R8.64] ;  /* 0x0000001608097981 */ /* 0x000ee8000c1e1900 */
[----:B------:R-:W4:Y:S04]  /*11a70*/  LDG.E R10, desc[UR22][R10.64] ;  /* 0x000000160a0a7981 */ /* 0x000f28000c1e1900 */
[----:B------:R-:W4:Y:S01]  /*11a80*/  LDG.E R13, desc[UR22][R12.64] ;  /* 0x000000160c0d7981 */ /* 0x000f22000c1e1900 */
[----:B------:R-:W-:-:S02]  /*11a90*/  SHF.L.U32 R5, R0, 0x1, RZ ;  /* 0x0000000100057819 */ /* 0x000fc400000006ff */
[----:B------:R-:W-:-:S04]  /*11aa0*/  IADD3 R0, R0, 0x1e0, RZ ;  /* 0x000001e000007810 */ /* 0x000fc80007ffe0ff */
[----:B------:R-:W-:Y:S02]  /*11ab0*/  ISETP.GT.U32.AND P0, PT, R25, R0, PT ;  /* 0x000000001900720c */ /* 0x000fe40003f04070 */
[----:B--2---:R-:W-:-:S04]  /*11ac0*/  SHF.R.S32.HI R7, RZ, 0x1f, R0 ;  /* 0x0000001fff077819 */ /* 0x004fc80000011400 */
[----:B------:R-:W-:Y:S02]  /*11ad0*/  ISETP.GT.AND.EX P0, PT, R18, R7, PT, P0 ;  /* 0x000000071200720c */ /* 0x000fe40003f04300 */
[----:B---3--:R-:W-:Y:S01]  /*11ae0*/  F2FP.BF16.F32.PACK_AB R19, R9, R2 ;  /* 0x000000020913723e */ /* 0x008fe200000010ff */
[----:B0-----:R-:W-:-:S04]  /*11af0*/  IMAD.WIDE R2, R5, 0x2, R14 ;  /* 0x0000000205027825 */ /* 0x001fc800078e020e */
[----:B-1----:R-:W-:Y:S01]  /*11b00*/  IMAD.WIDE R4, R5, 0x2, R16 ;  /* 0x0000000205047825 */ /* 0x002fe200078e0210 */
[----:B----4-:R-:W-:Y:S01]  /*11b10*/  F2FP.BF16.F32.PACK_AB R21, R13, R10 ;  /* 0x0000000a0d15723e */ /* 0x010fe200000010ff */
[----:B------:R4:W-:Y:S04]  /*11b20*/  STG.E desc[UR22][R2.64], R19 ;  /* 0x0000001302007986 */ /* 0x0009e8000c101916 */
[----:B------:R4:W-:Y:S01]  /*11b30*/  STG.E desc[UR22][R4.64], R21 ;  /* 0x0000001504007986 */ /* 0x0009e2000c101916 */
[----:B------:R-:W-:Y:S05]  /*11b40*/  @P0 BRA `(.L_x_2751) ;  /* 0xfffffffc00a00947 */ /* 0x000fea000383ffff */
[----:B------:R-:W-:Y:S05]  /*11b50*/  EXIT ;  /* 0x000000000000794d */ /* 0x000fea0003800000 */
.L_x_2752:
        /* <DEDUP_REMOVED lines=10> */
.L_x_5172:


//--------------------- .text._Z35group_norm_nhwc_bwd_one_pass_kernelI11Fp32IOFp16WLi64ELi60ELi480EEv26Group_norm_nhwc_bwd_params --------------------------
	.section	.text._Z35group_norm_nhwc_bwd_one_pass_kernelI11Fp32IOFp16WLi64ELi60ELi480EEv26Group_norm_nhwc_bwd_params,"ax",@progbits
	.align	128
        .global         _Z35group_norm_nhwc_bwd_one_pass_kernelI11Fp32IOFp16WLi64ELi60ELi480EEv26Group_norm_nhwc_bwd_params
        .type           _Z35group_norm_nhwc_bwd_one_pass_kernelI11Fp32IOFp16WLi64ELi60ELi480EEv26Group_norm_nhwc_bwd_params,@function
        .size           _Z35group_norm_nhwc_bwd_one_pass_kernelI11Fp32IOFp16WLi64ELi60ELi480EEv26Group_norm_nhwc_bwd_params,(.L_x_5173 - _Z35group_norm_nhwc_bwd_one_pass_kernelI11Fp32IOFp16WLi64ELi60ELi480EEv26Group_norm_nhwc_bwd_params)
        .other          _Z35group_norm_nhwc_bwd_one_pass_kernelI11Fp32IOFp16WLi64ELi60ELi480EEv26Group_norm_nhwc_bwd_params,@"STO_CUDA_ENTRY STV_DEFAULT"
_Z35group_norm_nhwc_bwd_one_pass_kernelI11Fp32IOFp16WLi64ELi60ELi480EEv26Group_norm_nhwc_bwd_params:
.text._Z35group_norm_nhwc_bwd_one_pass_kernelI11Fp32IOFp16WLi64ELi60ELi480EEv26Group_norm_nhwc_bwd_params:
        /* <DEDUP_REMOVED lines=55> */
.L_x_2788:
        /* <DEDUP_REMOVED lines=159> */
[----:B---3--:R-:W-:Y:S02]  /*0d60*/  HADD2.F32 R47, -RZ, R47.H0_H0 ;  /* 0x2000002fff2f7230 */ /* 0x008fe40000004100 */
[----:B----4-:R-:W-:Y:S02]  /*0d70*/  HADD2.F32 R46, -RZ, R46.H0_H0 ;  /* 0x2000002eff2e7230 */ /* 0x010fe40000004100 */
[----:B--2---:R-:W-:Y:S02]  /*0d80*/  @P0 HADD2.F32 R36, -RZ, R28.H0_H0 ;  /* 0x2000001cff240230 */ /* 0x004fe40000004100 */
[----:B------:R-:W-:-:S07]  /*0d90*/  @P0 HADD2.F32 R35, -RZ, R25.H0_H0 ;  /* 0x20000019ff230230 */ /* 0x000fce0000004100 */
.L_x_2755:
[----:B------:R-:W-:Y:S05]  /*0da0*/  BSYNC B0 ;  /* 0x0000000000007941 */ /* 0x000fea0003800000 */
.L_x_2754:
        /* <DEDUP_REMOVED lines=29> */
.L_x_2756:
        /* <DEDUP_REMOVED lines=26> */
.L_x_2757:
        /* <DEDUP_REMOVED lines=31> */
.L_x_2758:
        /* <DEDUP_REMOVED lines=31> */
.L_x_2759:
        /* <DEDUP_REMOVED lines=100> */
.L_x_2761:
[----:B------:R-:W-:Y:S05]  /*1b40*/  BSYNC B0 ;  /* 0x0000000000007941 */ /* 0x000fea0003800000 */
.L_x_2760:
        /* <DEDUP_REMOVED lines=78> */
.L_x_2763:
[----:B------:R-:W-:Y:S05]  /*2030*/  BSYNC B0 ;  /* 0x0000000000007941 */ /* 0x000fea0003800000 */
.L_x_2762:
        /* <DEDUP_REMOVED lines=18> */
.L_x_2765:
[----:B------:R-:W-:Y:S05]  /*2160*/  BSYNC B0 ;  /* 0x0000000000007941 */ /* 0x000fea0003800000 */
.L_x_2764:
        /* <DEDUP_REMOVED lines=32> */
.L_x_2768:
[----:B0-----:R-:W2:Y:S04]  /*2370*/  LDG.E.STRONG.GPU R20, desc[UR8][R18.64] ;  /* 0x0000000812147981 */ /* 0x001ea8000c1ef900 */
[----:B--2---:R-:W-:Y:S01]  /*2380*/  CCTL.IVALL ;  /* 0x00000000ff00798f */ /* 0x004fe20002000000 */
[----:B------:R-:W-:Y:S05]  /*2390*/  YIELD ;  /* 0x0000000000007946 */ /* 0x000fea0003800000 */
[----:B------:R-:W-:-:S13]  /*23a0*/  ISETP.NE.AND P0, PT, R20, R25, PT ;  /* 0x000000191400720c */ /* 0x000fda0003f05270 */
[----:B------:R-:W-:Y:S05]  /*23b0*/  @P0 BRA `(.L_x_2768) ;  /* 0xfffffffc00ec0947 */ /* 0x000fea000383ffff */
.L_x_2767:
        /* <DEDUP_REMOVED lines=17> */
.L_x_2772:
        /* <DEDUP_REMOVED lines=115> */
.L_x_2771:
        /* <DEDUP_REMOVED lines=61> */
.L_x_2773:
[----:B------:R-:W-:-:S13]  /*2fd0*/  ISETP.NE.OR P0, PT, R24, RZ, P0 ;  /* 0x000000ff1800720c */ /* 0x000fda0000705670 */
[----:B------:R-:W-:Y:S05]  /*2fe0*/  @!P0 BRA `(.L_x_2769) ;  /* 0x00000000007c8947 */ /* 0x000fea0003800000 */
.L_x_2770:
        /* <DEDUP_REMOVED lines=31> */
.L_x_2769:
        /* <DEDUP_REMOVED lines=11> */
.L_x_2775:
[----:B------:R-:W-:Y:S05]  /*3290*/  BSYNC B0 ;  /* 0x0000000000007941 */ /* 0x000fea0003800000 */
.L_x_2774:
        /* <DEDUP_REMOVED lines=16> */
.L_x_2766:
        /* <DEDUP_REMOVED lines=42> */
.L_x_2776:
        /* <DEDUP_REMOVED lines=20> */
.L_x_2778:
[----:B------:R-:W-:Y:S05]  /*3780*/  BSYNC B0 ;  /* 0x0000000000007941 */ /* 0x000fea0003800000 */
.L_x_2777:
        /* <DEDUP_REMOVED lines=19> */
.L_x_2779:
        /* <DEDUP_REMOVED lines=19> */
.L_x_2781:
[----:B------:R-:W-:Y:S05]  /*39f0*/  BSYNC B0 ;  /* 0x0000000000007941 */ /* 0x000fea0003800000 */
.L_x_2780:
        /* <DEDUP_REMOVED lines=19> */
.L_x_2782:
        /* <DEDUP_REMOVED lines=19> */
.L_x_2784:
[----:B------:R-:W-:Y:S05]  /*3c60*/  BSYNC B0 ;  /* 0x0000000000007941 */ /* 0x000fea0003800000 */
.L_x_2783:
        /* <DEDUP_REMOVED lines=19> */
.L_x_2785:
        /* <DEDUP_REMOVED lines=19> */
.L_x_2787:
[----:B------:R-:W-:Y:S05]  /*3ed0*/  BSYNC B0 ;  /* 0x0000000000007941 */ /* 0x000fea0003800000 */
.L_x_2786:
[----:B------:R-:W-:Y:S02]  /*3ee0*/  IADD3 R38, R33, R38, RZ ;  /* 0x0000002621267210 */ /* 0x000fe40007ffe0ff */
[----:B------:R-:W-:Y:S02]  /*3ef0*/  IADD3 R37, R37, 0x1, RZ ;  /* 0x0000000125257810 */ /* 0x000fe40007ffe0ff */
[----:B------:R-:W-:-:S13]  /*3f00*/  ISETP.GE.AND P0, PT, R38, UR4, PT ;  /* 0x0000000426007c0c */ /* 0x000fda000bf06270 */
[----:B------:R-:W-:Y:S05]  /*3f10*/  @!P0 BRA `(.L_x_2788) ;  /* 0xffffffc400148947 */ /* 0x000fea000383ffff */
.L_x_2753:
        /* <DEDUP_REMOVED lines=23> */
.L_x_2790:
[----:B------:R-:W-:Y:S05]  /*4090*/  BSYNC B0 ;  /* 0x0000000000007941 */ /* 0x000fea0003800000 */
.L_x_2789:
[----:B------:R-:W-:Y:S05]  /*40a0*/  @P0 EXIT ;  /* 0x000000000000094d */ /* 0x000fea0003800000 */
[----:B------:R-:W-:Y:S05]  /*40b0*/  @P2 BRA `(.L_x_2791) ;  /* 0x0000000000202947 */ /* 0x000fea0003800000 */
[----:B------:R-:W-:-:S05]  /*40c0*/  IMAD R0, R4, R7, RZ ;  /* 0x0000000704007224 */ /* 0x000fca00078e02ff */
[----:B------:R-:W-:-:S13]  /*40d0*/  ISETP.NE.AND P0, PT, R0, -0x1, PT ;  /* 0xffffffff0000780c */ /* 0x000fda0003f05270 */
[----:B------:R-:W-:Y:S05]  /*40e0*/  @!P0 BRA `(.L_x_2791) ;  /* 0x0000000000148947 */ /* 0x000fea0003800000 */
.L_x_2792:
[----:B0-----:R-:W4:Y:S04]  /*40f0*/  LDG.E.STRONG.GPU R5, desc[UR8][R2.64] ;  /* 0x0000000802057981 */ /* 0x001f28000c1ef900 */
[----:B----4-:R-:W-:Y:S01]  /*4100*/  CCTL.IVALL ;  /* 0x00000000ff00798f */ /* 0x010fe20002000000 */
[----:B------:R-:W-:Y:S05]  /*4110*/  YIELD ;  /* 0x0000000000007946 */ /* 0x000fea0003800000 */
[----:B------:R-:W-:-:S13]  /*4120*/  ISETP.NE.AND P0, PT, R5, R0, PT ;  /* 0x000000000500720c */ /* 0x000fda0003f05270 */
[----:B------:R-:W-:Y:S05]  /*4130*/  @P0 BRA `(.L_x_2792) ;  /* 0xfffffffc00ec0947 */ /* 0x000fea000383ffff */
.L_x_2791:
        /* <DEDUP_REMOVED lines=24> */
.L_x_2793:
        /* <DEDUP_REMOVED lines=25> */
.L_x_2794:
        /* <DEDUP_REMOVED lines=11> */
.L_x_5173:


//--------------------- .text._Z35group_norm_nhwc_bwd_one_pass_kernelI11Fp32IOFp16WLi128ELi60ELi480EEv26Group_norm_nhwc_bwd_params --------------------------
	.section	.text._Z35group_norm_nhwc_bwd_one_pass_kernelI11Fp32IOFp16WLi128ELi60ELi480EEv26Group_norm_nhwc_bwd_params,"ax",@progbits
	.align	128
        .global         _Z35group_norm_nhwc_bwd_one_pass_kernelI11Fp32IOFp16WLi128ELi60ELi480EEv26Group_norm_nhwc_bwd_params
        .type           _Z35group_norm_nhwc_bwd_one_pass_kernelI11Fp32IOFp16WLi128ELi60ELi480EEv26Group_norm_nhwc_bwd_params,@function
        .size           _Z35group_norm_nhwc_bwd_one_pass_kernelI11Fp32IOFp16WLi128ELi60ELi480EEv26Group_norm_nhwc_bwd_params,(.L_x_5174 - _Z35group_norm_nhwc_bwd_one_pass_kernelI11Fp32IOFp16WLi128ELi60ELi480EEv26Group_norm_nhwc_bwd_params)
        .other          _Z35group_norm_nhwc_bwd_one_pass_kernelI11Fp32IOFp16WLi128ELi60ELi480EEv26Group_norm_nhwc_bwd_params,@"STO_CUDA_ENTRY STV_DEFAULT"
_Z35group_norm_nhwc_bwd_one_pass_kernelI11Fp32IOFp16WLi128ELi60ELi480EEv26Group_norm_nhwc_bwd_params:
.text._Z35group_norm_nhwc_bwd_one_pass_kernelI11Fp32IOFp16WLi128ELi60ELi480EEv26Group_norm_nhwc_bwd_params:
        /* <DEDUP_REMOVED lines=52> */
.L_x_2846:
        /* <DEDUP_REMOVED lines=254> */
.L_x_2797:
[----:B------:R-:W-:Y:S05]  /*1320*/  BSYNC B0 ;  /* 0x0000000000007941 */ /* 0x000fea0003800000 */
.L_x_2796:
        /* <DEDUP_REMOVED lines=29> */
.L_x_2798:
        /* <DEDUP_REMOVED lines=26> */
.L_x_2799:
        /* <DEDUP_REMOVED lines=31> */
.L_x_2800:
        /* <DEDUP_REMOVED lines=31> */
.L_x_2801:
        /* <DEDUP_REMOVED lines=31> */
.L_x_2802:
        /* <DEDUP_REMOVED lines=33> */
.L_x_2803:
        /* <DEDUP_REMOVED lines=33> */
.L_x_2804:
        /* <DEDUP_REMOVED lines=29> */
.L_x_2805:
        /* <DEDUP_REMOVED lines=115> */
.L_x_2807:
[----:B------:R-:W-:Y:S05]  /*2990*/  BSYNC B0 ;  /* 0x0000000000007941 */ /* 0x000fea0003800000 */
.L_x_2806:
        /* <DEDUP_REMOVED lines=78> */
.L_x_2809:
[----:B------:R-:W-:Y:S05]  /*2e80*/  BSYNC B0 ;  /* 0x0000000000007941 */ /* 0x000fea0003800000 */
.L_x_2808:
        /* <DEDUP_REMOVED lines=18> */
.L_x_2811:
[----:B------:R-:W-:Y:S05]  /*2fb0*/  BSYNC B0 ;  /* 0x0000000000007941 */ /* 0x000fea0003800000 */
.L_x_2810:
        /* <DEDUP_REMOVED lines=32> */
.L_x_2814:
[----:B-1----:R-:W2:Y:S04]  /*31c0*/  LDG.E.STRONG.GPU R38, desc[UR8][R36.64] ;  /* 0x0000000824267981 */ /* 0x002ea8000c1ef900 */
[----:B--2---:R-:W-:Y:S01]  /*31d0*/  CCTL.IVALL ;  /* 0x00000000ff00798f */ /* 0x004fe20002000000 */
[----:B------:R-:W-:Y:S05]  /*31e0*/  YIELD ;  /* 0x0000000000007946 */ /* 0x000fea0003800000 */
[----:B------:R-:W-:-:S13]  /*31f0*/  ISETP.NE.AND P0, PT, R38, R43, PT ;  /* 0x0000002b2600720c */ /* 0x000fda0003f05270 */
[----:B------:R-:W-:Y:S05]  /*3200*/  @P0 BRA `(.L_x_2814) ;  /* 0xfffffffc00ec0947 */ /* 0x000fea000383ffff */
.L_x_2813:
        /* <DEDUP_REMOVED lines=17> */
.L_x_2818:
        /* <DEDUP_REMOVED lines=115> */
.L_x_2817:
        /* <DEDUP_REMOVED lines=61> */
.L_x_2819:
[----:B------:R-:W-:-:S13]  /*3e20*/  ISETP.NE.OR P0, PT, R45, RZ, P0 ;  /* 0x000000ff2d00720c */ /* 0x000fda0000705670 */
[----:B------:R-:W-:Y:S05]  /*3e30*/  @!P0 BRA `(.L_x_2815) ;  /* 0x00000000007c8947 */ /* 0x000fea0003800000 */
.L_x_2816:
        /* <DEDUP_REMOVED lines=31> */
.L_x_2815:
        /* <DEDUP_REMOVED lines=11> */
.L_x_2821:
[----:B------:R-:W-:Y:S05]  /*40e0*/  BSYNC B0 ;  /* 0x0000000000007941 */ /* 0x000fea0003800000 */
.L_x_2820:
        /* <DEDUP_REMOVED lines=16> */
.L_x_2812:
        /* <DEDUP_REMOVED lines=37> */
.L_x_2822:
        /* <DEDUP_REMOVED lines=19> */
.L_x_2824:
[----:B------:R-:W-:Y:S05]  /*4570*/  BSYNC B0 ;  /* 0x0000000000007941 */ /* 0x000fea0003800000 */
.L_x_2823:
        /* <DEDUP_REMOVED lines=19> */
.L_x_2825:
        /* <DEDUP_REMOVED lines=19> */
.L_x_2827:
[----:B------:R-:W-:Y:S05]  /*47e0*/  BSYNC B0 ;  /* 0x0000000000007941 */ /* 0x000fea0003800000 */
.L_x_2826:
        /* <DEDUP_REMOVED lines=19> */
.L_x_2828:
        /* <DEDUP_REMOVED lines=19> */
.L_x_2830:
[----:B------:R-:W-:Y:S05]  /*4a50*/  BSYNC B0 ;  /* 0x0000000000007941 */ /* 0x000fea0003800000 */
.L_x_2829:
        /* <DEDUP_REMOVED lines=32> */
.L_x_2831:
        /* <DEDUP_REMOVED lines=19> */
.L_x_2833:
[----:B------:R-:W-:Y:S05]  /*4d90*/  BSYNC B0 ;  /* 0x0000000000007941 */ /* 0x000fea0003800000 */
.L_x_2832:
        /* <DEDUP_REMOVED lines=19> */
.L_x_2834:
        /* <DEDUP_REMOVED lines=19> */
.L_x_2836:
[----:B------:R-:W-:Y:S05]  /*5000*/  BSYNC B0 ;  /* 0x0000000000007941 */ /* 0x000fea0003800000 */
.L_x_2835:
        /* <DEDUP_REMOVED lines=19> */
.L_x_2837:
        /* <DEDUP_REMOVED lines=19> */
.L_x_2839:
[----:B------:R-:W-:Y:S05]  /*5270*/  BSYNC B0 ;  /* 0x0000000000007941 */ /* 0x000fea0003800000 */
.L_x_2838:
        /* <DEDUP_REMOVED lines=19> */
.L_x_2840:
        /* <DEDUP_REMOVED lines=19> */
.L_x_2842:
[----:B------:R-:W-:Y:S05]  /*54e0*/  BSYNC B0 ;  /* 0x0000000000007941 */ /* 0x000fea0003800000 */
.L_x_2841:
        /* <DEDUP_REMOVED lines=19> */
.L_x_2843:
        /* <DEDUP_REMOVED lines=18> */
.L_x_2845:
[----:B------:R-:W-:Y:S05]  /*5740*/  BSYNC B0 ;  /* 0x0000000000007941 */ /* 0x000fea0003800000 */
.L_x_2844:
[----:B------:R-:W5:Y:S01]  /*5750*/  LDC R5, c[0x0][0x10] ;  /* 0x00000400ff057b82 */ /* 0x000f620000000800 */
[----:B------:R-:W-:Y:S02]  /*5760*/  IADD3 R70, R70, 0x1, RZ ;  /* 0x0000000146467810 */ /* 0x000fe40007ffe0ff */
[----:B-----5:R-:W-:-:S04]  /*5770*/  IADD3 R84, R5, R84, RZ ;  /* 0x0000005405547210 */ /* 0x020fc80007ffe0ff */
[----:B------:R-:W-:-:S13]  /*5780*/  ISETP.GE.AND P0, PT, R84, UR4, PT ;  /* 0x0000000454007c0c */ /* 0x000fda000bf06270 */
[----:B------:R-:W-:Y:S05]  /*5790*/  @!P0 BRA `(.L_x_2846) ;  /* 0xffffffa800e88947 */ /* 0x000fea000383ffff */
.L_x_2795:
        /* <DEDUP_REMOVED lines=19> */
.L_x_2848:
[----:B------:R-:W-:Y:S05]  /*58d0*/  BSYNC B0 ;  /* 0x0000000000007941 */ /* 0x000fea0003800000 */
.L_x_2847:
        /* <DEDUP_REMOVED lines=11> */
.L_x_2850:
[----:B------:R-:W2:Y:S04]  /*5990*/  LDG.E.STRONG.GPU R5, desc[UR8][R2.64] ;  /* 0x0000000802057981 */ /* 0x000ea8000c1ef900 */
[----:B--2---:R-:W-:Y:S01]  /*59a0*/  CCTL.IVALL ;  /* 0x00000000ff00798f */ /* 0x004fe20002000000 */
[----:B------:R-:W-:Y:S05]  /*59b0*/  YIELD ;  /* 0x0000000000007946 */ /* 0x000fea0003800000 */
[----:B------:R-:W-:-:S13]  /*59c0*/  ISETP.NE.AND P0, PT, R5, R0, PT ;  /* 0x000000000500720c */ /* 0x000fda0003f05270 */
[----:B------:R-:W-:Y:S05]  /*59d0*/  @P0 BRA `(.L_x_2850) ;  /* 0xfffffffc00ec0947 */ /* 0x000fea000383ffff */
.L_x_2849:
        /* <DEDUP_REMOVED lines=24> */
.L_x_2851:
        /* <DEDUP_REMOVED lines=25> */
.L_x_2852:
        /* <DEDUP_REMOVED lines=9> */
.L_x_5174:


//--------------------- .text._Z35group_norm_nhwc_bwd_one_pass_kernelI11Fp32IOFp16WLi256ELi60ELi480EEv26Group_norm_nhwc_bwd_params --------------------------
	.section	.text._Z35group_norm_nhwc_bwd_one_pass_kernelI11Fp32IOFp16WLi256ELi60ELi480EEv26Group_norm_nhwc_bwd_params,"ax",@progbits
	.align	128
        .global         _Z35group_norm_nhwc_bwd_one_pass_kernelI11Fp32IOFp16WLi256ELi60ELi480EEv26Group_norm_nhwc_bwd_params
        .type           _Z35group_norm_nhwc_bwd_one_pass_kernelI11Fp32IOFp16WLi256ELi60ELi480EEv26Group_norm_nhwc_bwd_params,@function
        .size           _Z35group_norm_nhwc_bwd_one_pass_kernelI11Fp32IOFp16WLi256ELi60ELi480EEv26Group_norm_nhwc_bwd_params,(.L_x_5175 - _Z35group_norm_nhwc_bwd_one_pass_kernelI11Fp32IOFp16WLi256ELi60ELi480EEv26Group_norm_nhwc_bwd_params)
        .other          _Z35group_norm_nhwc_bwd_one_pass_kernelI11Fp32IOFp16WLi256ELi60ELi480EEv26Group_norm_nhwc_bwd_params,@"STO_CUDA_ENTRY STV_DEFAULT"
_Z35group_norm_nhwc_bwd_one_pass_kernelI11Fp32IOFp16WLi256ELi60ELi480EEv26Group_norm_nhwc_bwd_params:
.text._Z35group_norm_nhwc_bwd_one_pass_kernelI11Fp32IOFp16WLi256ELi60ELi480EEv26Group_norm_nhwc_bwd_params:
        /* <DEDUP_REMOVED lines=111> */
.L_x_2936:
        /* <DEDUP_REMOVED lines=441> */
[----:B--2---:R-:W-:-:S03]  /*2280*/  @P5 HADD2.F32 R70, -RZ, R68.H0_H0 ;  /* 0x20000044ff465230 */ /* 0x004fc60000004100 */
[----:B------:R-:W2:Y:S01]  /*2290*/  LDG.E.U16 R68, desc[UR8][R100.64+0x2] ;  /* 0x0000020864447981 */ /* 0x000ea2000c1e1500 */
[----:B---3--:R-:W-:Y:S02]  /*22a0*/  @P5 HADD2.F32 R69, -RZ, R43.H0_H0 ;  /* 0x2000002bff455230 */ /* 0x008fe40000004100 */
[----:B----4-:R-:W-:Y:S02]  /*22b0*/  HADD2.F32 R71, -RZ, R71.H0_H0 ;  /* 0x20000047ff477230 */ /* 0x010fe40000004100 */
[----:B--2---:R-:W-:-:S07]  /*22c0*/  HADD2.F32 R68, -RZ, R68.H0_H0 ;  /* 0x20000044ff447230 */ /* 0x004fce0000004100 */
.L_x_2855:
[----:B------:R-:W-:Y:S05]  /*22d0*/  BSYNC B0 ;  /* 0x0000000000007941 */ /* 0x000fea0003800000 */
.L_x_2854:
        /* <DEDUP_REMOVED lines=31> */
.L_x_2856:
        /* <DEDUP_REMOVED lines=26> */
.L_x_2857:
        /* <DEDUP_REMOVED lines=31> */
.L_x_2858:
        /* <DEDUP_REMOVED lines=31> */
.L_x_2859:
        /* <DEDUP_REMOVED lines=31> */
.L_x_2860:
        /* <DEDUP_REMOVED lines=53> */
.L_x_2861:
        /* <DEDUP_REMOVED lines=35> */
.L_x_2862:
        /* <DEDUP_REMOVED lines=33> */
.L_x_2863:
        /* <DEDUP_REMOVED lines=33> */
.L_x_2864:
        /* <DEDUP_REMOVED lines=33> */
.L_x_2865:
        /* <DEDUP_REMOVED lines=33> */
.L_x_2866:
        /* <DEDUP_REMOVED lines=33> */
.L_x_2867:
        /* <DEDUP_REMOVED lines=33> */
.L_x_2868:
        /* <DEDUP_REMOVED lines=29> */
.L_x_2869:
        /* <DEDUP_REMOVED lines=29> */
.L_x_2870:
        /* <DEDUP_REMOVED lines=29> */
.L_x_2871:
        /* <DEDUP_REMOVED lines=116> */
.L_x_2873:
[----:B------:R-:W-:Y:S05]  /*4ad0*/  BSYNC B0 ;  /* 0x0000000000007941 */ /* 0x000fea0003800000 */
.L_x_2872:
        /* <DEDUP_REMOVED lines=81> */
.L_x_2875:
[----:B------:R-:W-:Y:S05]  /*4ff0*/  BSYNC B0 ;  /* 0x0000000000007941 */ /* 0x000fea0003800000 */
.L_x_2874:
        /* <DEDUP_REMOVED lines=16> */
.L_x_2877:
[----:B------:R-:W-:Y:S05]  /*5100*/  BSYNC B0 ;  /* 0x0000000000007941 */ /* 0x000fea0003800000 */
.L_x_2876:
        /* <DEDUP_REMOVED lines=33> */
.L_x_2880:
[----:B-1----:R-:W2:Y:S04]  /*5320*/  LDG.E.STRONG.GPU R46, desc[UR8][R44.64] ;  /* 0x000000082c2e7981 */ /* 0x002ea8000c1ef900 */
[----:B--2---:R-:W-:Y:S01]  /*5330*/  CCTL.IVALL ;  /* 0x00000000ff00798f */ /* 0x004fe20002000000 */
[----:B------:R-:W-:Y:S05]  /*5340*/  YIELD ;  /* 0x0000000000007946 */ /* 0x000fea0003800000 */
[----:B------:R-:W-:-:S13]  /*5350*/  ISETP.NE.AND P6, PT, R46, R53, PT ;  /* 0x000000352e00720c */ /* 0x000fda0003fc5270 */
[----:B------:R-:W-:Y:S05]  /*5360*/  @P6 BRA `(.L_x_2880) ;  /* 0xfffffffc00ec6947 */ /* 0x000fea000383ffff */
.L_x_2879:
        /* <DEDUP_REMOVED lines=22> */
.L_x_2884:
        /* <DEDUP_REMOVED lines=115> */
.L_x_2883:
        /* <DEDUP_REMOVED lines=63> */
.L_x_2885:
[----:B------:R-:W-:-:S04]  /*5ff0*/  LOP3.LUT P6, RZ, R83, 0x1, RZ, 0xc0, !PT ;  /* 0x0000000153ff7812 */ /* 0x000fc800078cc0ff */
[----:B------:R-:W-:-:S13]  /*6000*/  ISETP.NE.OR P6, PT, R46, RZ, P6 ;  /* 0x000000ff2e00720c */ /* 0x000fda00037c5670 */
[----:B------:R-:W-:Y:S05]  /*6010*/  @!P6 BRA `(.L_x_2881) ;  /* 0x00000000007ce947 */ /* 0x000fea0003800000 */
.L_x_2882:
        /* <DEDUP_REMOVED lines=31> */
.L_x_2881:
        /* <DEDUP_REMOVED lines=10> */
.L_x_2887:
[----:B------:R-:W-:Y:S05]  /*62b0*/  BSYNC B0 ;  /* 0x0000000000007941 */ /* 0x000fea0003800000 */
.L_x_2886:
        /* <DEDUP_REMOVED lines=17> */
.L_x_2878:
        /* <DEDUP_REMOVED lines=36> */
.L_x_2888:
        /* <DEDUP_REMOVED lines=20> */
.L_x_2890:
[----:B------:R-:W-:Y:S05]  /*6750*/  BSYNC B0 ;  /* 0x0000000000007941 */ /* 0x000fea0003800000 */
.L_x_2889:
        /* <DEDUP_REMOVED lines=20> */
.L_x_2891:
        /* <DEDUP_REMOVED lines=19> */
.L_x_2893:
[----:B------:R-:W-:Y:S05]  /*69d0*/  BSYNC B0 ;  /* 0x0000000000007941 */ /* 0x000fea0003800000 */
.L_x_2892:
        /* <DEDUP_REMOVED lines=19> */
.L_x_2894:
        /* <DEDUP_REMOVED lines=19> */
.L_x_2896:
[----:B------:R-:W-:Y:S05]  /*6c40*/  BSYNC B0 ;  /* 0x0000000000007941 */ /* 0x000fea0003800000 */
.L_x_2895:
        /* <DEDUP_REMOVED lines=19> */
.L_x_2897:
        /* <DEDUP_REMOVED lines=22> */
.L_x_2899:
[----:B------:R-:W-:Y:S05]  /*6ee0*/  BSYNC B0 ;  /* 0x0000000000007941 */ /* 0x000fea0003800000 */
.L_x_2898:
        /* <DEDUP_REMOVED lines=20> */
.L_x_2900:
        /* <DEDUP_REMOVED lines=22> */
.L_x_2902:
[----:B------:R-:W-:Y:S05]  /*7190*/  BSYNC B0 ;  /* 0x0000000000007941 */ /* 0x000fea0003800000 */
.L_x_2901:
        /* <DEDUP_REMOVED lines=20> */
.L_x_2903:
        /* <DEDUP_REMOVED lines=22> */
.L_x_2905:
[----:B------:R-:W-:Y:S05]  /*7440*/  BSYNC B0 ;  /* 0x0000000000007941 */ /* 0x000fea0003800000 */
.L_x_2904:
        /* <DEDUP_REMOVED lines=20> */
.L_x_2906:
        /* <DEDUP_REMOVED lines=22> */
.L_x_2908:
[----:B------:R-:W-:Y:S05]  /*76f0*/  BSYNC B0 ;  /* 0x0000000000007941 */ /* 0x000fea0003800000 */
.L_x_2907:
        /* <DEDUP_REMOVED lines=20> */
.L_x_2909:
        /* <DEDUP_REMOVED lines=22> */
.L_x_2911:
[----:B------:R-:W-:Y:S05]  /*79a0*/  BSYNC B0 ;  /* 0x0000000000007941 */ /* 0x000fea0003800000 */
.L_x_2910:
        /* <DEDUP_REMOVED lines=20> */
.L_x_2912:
        /* <DEDUP_REMOVED lines=22> */
.L_x_2914:
[----:B------:R-:W-:Y:S05]  /*7c50*/  BSYNC B0 ;  /* 0x0000000000007941 */ /* 0x000fea0003800000 */
.L_x_2913:
        /* <DEDUP_REMOVED lines=20> */
.L_x_2915:
        /* <DEDUP_REMOVED lines=21> */
.L_x_2917:
[----:B------:R-:W-:Y:S05]  /*7ef0*/  BSYNC B0 ;  /* 0x0000000000007941 */ /* 0x000fea0003800000 */
.L_x_2916:
        /* <DEDUP_REMOVED lines=19> */
.L_x_2918:
        /* <DEDUP_REMOVED lines=21> */
.L_x_2920:
[----:B------:R-:W-:Y:S05]  /*8180*/  BSYNC B0 ;  /* 0x0000000000007941 */ /* 0x000fea0003800000 */
.L_x_2919:
        /* <DEDUP_REMOVED lines=19> */
.L_x_2921:
        /* <DEDUP_REMOVED lines=21> */
.L_x_2923:
[----:B------:R-:W-:Y:S05]  /*8410*/  BSYNC B0 ;  /* 0x0000000000007941 */ /* 0x000fea0003800000 */
.L_x_2922:
        /* <DEDUP_REMOVED lines=19> */
.L_x_2924:
        /* <DEDUP_REMOVED lines=26> */
.L_x_2926:
[----:B------:R-:W-:Y:S05]  /*86f0*/  BSYNC B0 ;  /* 0x0000000000007941 */ /* 0x000fea0003800000 */
.L_x_2925:
        /* <DEDUP_REMOVED lines=19> */
.L_x_2927:
        /* <DEDUP_REMOVED lines=26> */
.L_x_2929:
[----:B------:R-:W-:Y:S05]  /*89d0*/  BSYNC B0 ;  /* 0x0000000000007941 */ /* 0x000fea0003800000 */
.L_x_2928:
        /* <DEDUP_REMOVED lines=19> */
.L_x_2930:
        /* <DEDUP_REMOVED lines=26> */
.L_x_2932:
[----:B------:R-:W-:Y:S05]  /*8cb0*/  BSYNC B0 ;  /* 0x0000000000007941 */ /* 0x000fea0003800000 */
.L_x_2931:
        /* <DEDUP_REMOVED lines=19> */
.L_x_2933:
        /* <DEDUP_REMOVED lines=21> */
.L_x_2935:
[----:B------:R-:W-:Y:S05]  /*8f40*/  BSYNC B0 ;  /* 0x0000000000007941 */ /* 0x000fea0003800000 */
.L_x_2934:
[----:B------:R-:W-:Y:S02]  /*8f50*/  IADD3 R73, R66, R73, RZ ;  /* 0x0000004942497210 */ /* 0x000fe40007ffe0ff */
[----:B------:R-:W-:Y:S02]  /*8f60*/  IADD3 R72, R72, 0x1, RZ ;  /* 0x0000000148487810 */ /* 0x000fe40007ffe0ff */
[----:B------:R-:W-:-:S13]  /*8f70*/  ISETP.GE.AND P5, PT, R73, UR4, PT ;  /* 0x0000000449007c0c */ /* 0x000fda000bfa6270 */
[----:B------:R-:W-:Y:S05]  /*8f80*/  @!P5 BRA `(.L_x_2936) ;  /* 0xffffff7400d8d947 */ /* 0x000fea000383ffff */
.L_x_2853:
        /* <DEDUP_REMOVED lines=23> */
.L_x_2938:
[----:B------:R-:W-:Y:S05]  /*9100*/  BSYNC B0 ;  /* 0x0000000000007941 */ /* 0x000fea0003800000 */
.L_x_2937:
[----:B------:R-:W-:Y:S05]  /*9110*/  @P0 EXIT ;  /* 0x000000000000094d */ /* 0x000fea0003800000 */
[----:B------:R-:W-:Y:S05]  /*9120*/  @P2 BRA `(.L_x_2939) ;  /* 0x0000000000202947 */ /* 0x000fea0003800000 */
[----:B------:R-:W-:-:S05]  /*9130*/  IMAD R0, R6, R7, RZ ;  /* 0x0000000706007224 */ /* 0x000fca00078e02ff */
[----:B------:R-:W-:-:S13]  /*9140*/  ISETP.NE.AND P0, PT, R0, -0x1, PT ;  /* 0xffffffff0000780c */ /* 0x000fda0003f05270 */
[----:B------:R-:W-:Y:S05]  /*9150*/  @!P0 BRA `(.L_x_2939) ;  /* 0x0000000000148947 */ /* 0x000fea0003800000 */
.L_x_2940:
[----:B---3--:R-:W3:Y:S04]  /*9160*/  LDG.E.STRONG.GPU R5, desc[UR8][R2.64] ;  /* 0x0000000802057981 */ /* 0x008ee8000c1ef900 */
[----:B---3--:R-:W-:Y:S01]  /*9170*/  CCTL.IVALL ;  /* 0x00000000ff00798f */ /* 0x008fe20002000000 */
[----:B------:R-:W-:Y:S05]  /*9180*/  YIELD ;  /* 0x0000000000007946 */ /* 0x000fea0003800000 */
[----:B------:R-:W-:-:S13]  /*9190*/  ISETP.NE.AND P0, PT, R5, R0, PT ;  /* 0x000000000500720c */ /* 0x000fda0003f05270 */
[----:B------:R-:W-:Y:S05]  /*91a0*/  @P0 BRA `(.L_x_2940) ;  /* 0xfffffffc00ec0947 */ /* 0x000fea000383ffff */
.L_x_2939:
        /* <DEDUP_REMOVED lines=24> */
.L_x_2941:
        /* <DEDUP_REMOVED lines=17> */
[----:B----4-:R-:W-:Y:S02]  /*9440*/  F2FP.F16.F32.PACK_AB R19, R9, R0 ;  /* 0x000000000913723e */ /* 0x010fe400000000ff */
[----:B------:R-:W-:Y:S02]  /*9450*/  SHF.R.S32.HI R0, RZ, 0x1f, R81 ;  /* 0x0000001fff007819 */ /* 0x000fe40000011451 */
[----:B--2---:R-:W-:Y:S01]  /*9460*/  F2FP.F16.F32.PACK_AB R21, R13, R10 ;  /* 0x0000000a0d15723e */ /* 0x004fe200000000ff */
[----:B------:R4:W-:Y:S04]  /*9470*/  STG.E desc[UR8][R2.64], R19 ;  /* 0x0000001302007986 */ /* 0x0009e8000c101908 */
[----:B------:R4:W-:Y:S01]  /*9480*/  STG.E desc[UR8][R4.64], R21 ;  /* 0x0000001504007986 */ /* 0x0009e2000c101908 */
[----:B------:R-:W-:-:S13]  /*9490*/  ISETP.GT.AND.EX P0, PT, R25, R0, PT, P0 ;  /* 0x000000001900720c */ /* 0x000fda0003f04300 */
[----:B----4-:R-:W-:Y:S05]  /*94a0*/  @P0 BRA `(.L_x_2941) ;  /* 0xfffffffc00a00947 */ /* 0x010fea000383ffff */
[----:B------:R-:W-:Y:S05]  /*94b0*/  EXIT ;  /* 0x000000000000794d */ /* 0x000fea0003800000 */
.L_x_2942:
        /* <DEDUP_REMOVED lines=12> */
.L_x_5175:


//--------------------- .text._Z35group_norm_nhwc_bwd_one_pass_kernelI11Fp32IOFp16WLi512ELi60ELi480EEv26Group_norm_nhwc_bwd_params --------------------------
	.section	.text._Z35group_norm_nhwc_bwd_one_pass_kernelI11Fp32IOFp16WLi512ELi60ELi480EEv26Group_norm_nhwc_bwd_params,"ax",@progbits
	.align	128
        .global         _Z35group_norm_nhwc_bwd_one_pass_kernelI11Fp32IOFp16WLi512ELi60ELi480EEv26Group_norm_nhwc_bwd_params
        .type           _Z35group_norm_nhwc_bwd_one_pass_kernelI11Fp32IOFp16WLi512ELi60ELi480EEv26Group_norm_nhwc_bwd_params,@function
        .size           _Z35group_norm_nhwc_bwd_one_pass_kernelI11Fp32IOFp16WLi512ELi60ELi480EEv26Group_norm_nhwc_bwd_params,(.L_x_5176 - _Z35group_norm_nhwc_bwd_one_pass_kernelI11Fp32IOFp16WLi512ELi60ELi480EEv26Group_norm_nhwc_bwd_params)
        .other          _Z35group_norm_nhwc_bwd_one_pass_kernelI11Fp32IOFp16WLi512ELi60ELi480EEv26Group_norm_nhwc_bwd_params,@"STO_CUDA_ENTRY STV_DEFAULT"
_Z35group_norm_nhwc_bwd_one_pass_kernelI11Fp32IOFp16WLi512ELi60ELi480EEv26Group_norm_nhwc_bwd_params:
.text._Z35group_norm_nhwc_bwd_one_pass_kernelI11Fp32IOFp16WLi512ELi60ELi480EEv26Group_norm_nhwc_bwd_params:
        /* <DEDUP_REMOVED lines=59> */
.L_x_3090:
        /* <DEDUP_REMOVED lines=884> */
[----:B--2---:R-:W-:-:S03]  /*3af0*/  @P0 HADD2.F32 R78, -RZ, R2.H0_H0 ;  /* 0x20000002ff4e0230 */ /* 0x004fc60000004100 */
[----:B------:R0:W5:Y:S01]  /*3b00*/  LDL.LU R2, [R1+0xa0] ;  /* 0x0000a00001027983 */ /* 0x0001620000300800 */
[----:B---3--:R-:W-:-:S03]  /*3b10*/  @P0 HADD2.F32 R79, -RZ, R0.H0_H0 ;  /* 0x20000000ff4f0230 */ /* 0x008fc60000004100 */
[----:B------:R0:W5:Y:S01]  /*3b20*/  LDL.LU R0, [R1+0x9c] ;  /* 0x00009c0001007983 */ /* 0x0001620000300800 */
[----:B----4-:R-:W-:Y:S02]  /*3b30*/  HADD2.F32 R3, -RZ, R3.H0_H0 ;  /* 0x20000003ff037230 */ /* 0x010fe40000004100 */
[----:B0-----:R-:W-:-:S07]  /*3b40*/  HADD2.F32 R80, -RZ, R80.H0_H0 ;  /* 0x20000050ff507230 */ /* 0x001fce0000004100 */
.L_x_2945:
[----:B------:R-:W-:Y:S05]  /*3b50*/  BSYNC B0 ;  /* 0x0000000000007941 */ /* 0x000fea0003800000 */
.L_x_2944:
        /* <DEDUP_REMOVED lines=40> */
.L_x_2946:
        /* <DEDUP_REMOVED lines=64> */
.L_x_2947:
        /* <DEDUP_REMOVED lines=89> */
.L_x_2948:
        /* <DEDUP_REMOVED lines=77> */
.L_x_2949:
        /* <DEDUP_REMOVED lines=65> */
.L_x_2950:
        /* <DEDUP_REMOVED lines=60> */
.L_x_2951:
        /* <DEDUP_REMOVED lines=49> */
.L_x_2952:
        /* <DEDUP_REMOVED lines=42> */
.L_x_2953:
        /* <DEDUP_REMOVED lines=36> */
.L_x_2954:
        /* <DEDUP_REMOVED lines=35> */
.L_x_2955:
        /* <DEDUP_REMOVED lines=36> */
.L_x_2956:
        /* <DEDUP_REMOVED lines=37> */
.L_x_2957:
        /* <DEDUP_REMOVED lines=37> */
.L_x_2958:
        /* <DEDUP_REMOVED lines=37> */
.L_x_2959:
        /* <DEDUP_REMOVED lines=37> */
.L_x_2960:
        /* <DEDUP_REMOVED lines=37> */
.L_x_2961:
        /* <DEDUP_REMOVED lines=37> */
.L_x_2962:
        /* <DEDUP_REMOVED lines=35> */
.L_x_2963:
        /* <DEDUP_REMOVED lines=35> */
.L_x_2964:
        /* <DEDUP_REMOVED lines=35> */
.L_x_2965:
        /* <DEDUP_REMOVED lines=35> */
.L_x_2966:
        /* <DEDUP_REMOVED lines=35> */
.L_x_2967:
        /* <DEDUP_REMOVED lines=35> */
.L_x_2968:
        /* <DEDUP_REMOVED lines=35> */
.L_x_2969:
        /* <DEDUP_REMOVED lines=35> */
.L_x_2970:
        /* <DEDUP_REMOVED lines=35> */
.L_x_2971:
        /* <DEDUP_REMOVED lines=35> */
.L_x_2972:
        /* <DEDUP_REMOVED lines=35> */
.L_x_2973:
        /* <DEDUP_REMOVED lines=37> */
.L_x_2974:
        /* <DEDUP_REMOVED lines=33> */
.L_x_2975:
        /* <DEDUP_REMOVED lines=33> */
.L_x_2976:
        /* <DEDUP_REMOVED lines=33> */
.L_x_2977:
        /* <DEDUP_REMOVED lines=102> */
.L_x_2979:
[----:B------:R-:W-:Y:S05]  /*9540*/  BSYNC B0 ;  /* 0x0000000000007941 */ /* 0x000fea0003800000 */
.L_x_2978:
        /* <DEDUP_REMOVED lines=78> */
.L_x_2981:
[----:B------:R-:W-:Y:S05]  /*9a30*/  BSYNC B0 ;  /* 0x0000000000007941 */ /* 0x000fea0003800000 */
.L_x_2980:
        /* <DEDUP_REMOVED lines=19> */
.L_x_2983:
[----:B------:R-:W-:Y:S05]  /*9b70*/  BSYNC B0 ;  /* 0x0000000000007941 */ /* 0x000fea0003800000 */
.L_x_2982:
        /* <DEDUP_REMOVED lines=41> */
.L_x_2986:
[----:B------:R-:W-:Y:S02]  /*9e10*/  MOV R56, UR18 ;  /* 0x0000001200387c02 */ /* 0x000fe40008000f00 */
[----:B------:R-:W-:-:S05]  /*9e20*/  MOV R57, UR19 ;  /* 0x0000001300397c02 */ /* 0x000fca0008000f00 */
[----:B------:R-:W2:Y:S04]  /*9e30*/  LDG.E.STRONG.GPU R56, desc[UR22][R56.64] ;  /* 0x0000001638387981 */ /* 0x000ea8000c1ef900 */
[----:B--2---:R-:W-:Y:S01]  /*9e40*/  CCTL.IVALL ;  /* 0x00000000ff00798f */ /* 0x004fe20002000000 */
[----:B------:R-:W-:Y:S05]  /*9e50*/  YIELD ;  /* 0x0000000000007946 */ /* 0x000fea0003800000 */
[----:B------:R-:W-:-:S13]  /*9e60*/  ISETP.NE.AND P0, PT, R56, R58, PT ;  /* 0x0000003a3800720c */ /* 0x000fda0003f05270 */
[----:B------:R-:W-:Y:S05]  /*9e70*/  @P0 BRA `(.L_x_2986) ;  /* 0xfffffffc00e40947 */ /* 0x000fea000383ffff */
.L_x_2985:
        /* <DEDUP_REMOVED lines=19> */
.L_x_2990:
        /* <DEDUP_REMOVED lines=165> */
.L_x_2989:
        /* <DEDUP_REMOVED lines=87> */
.L_x_2991:
[----:B------:R-:W-:-:S13]  /*af70*/  ISETP.NE.OR P0, PT, RZ, UR16, P0 ;  /* 0x00000010ff007c0c */ /* 0x000fda0008705670 */
[----:B------:R-:W-:Y:S05]  /*af80*/  @!P0 BRA `(.L_x_2987) ;  /* 0x0000000000b08947 */ /* 0x000fea0003800000 */
.L_x_2988:
        /* <DEDUP_REMOVED lines=44> */
.L_x_2987:
        /* <DEDUP_REMOVED lines=14> */
.L_x_2993:
[----:B------:R-:W-:Y:S05]  /*b330*/  BSYNC B0 ;  /* 0x0000000000007941 */ /* 0x000fea0003800000 */
.L_x_2992:
        /* <DEDUP_REMOVED lines=25> */
.L_x_2984:
        /* <DEDUP_REMOVED lines=32> */
.L_x_2994:
        /* <DEDUP_REMOVED lines=22> */
.L_x_2996:
[----:B------:R-:W-:Y:S05]  /*b830*/  BSYNC B0 ;  /* 0x0000000000007941 */ /* 0x000fea0003800000 */
.L_x_2995:
        /* <DEDUP_REMOVED lines=28> */
.L_x_2997:
        /* <DEDUP_REMOVED lines=21> */
.L_x_2999:
[----:B------:R-:W-:Y:S05]  /*bb50*/  BSYNC B0 ;  /* 0x0000000000007941 */ /* 0x000fea0003800000 */
.L_x_2998:
        /* <DEDUP_REMOVED lines=37> */
.L_x_3000:
        /* <DEDUP_REMOVED lines=21> */
.L_x_3002:
[----:B------:R-:W-:Y:S05]  /*bf00*/  BSYNC B0 ;  /* 0x0000000000007941 */ /* 0x000fea0003800000 */
.L_x_3001:
        /* <DEDUP_REMOVED lines=21> */
.L_x_3003:
        /* <DEDUP_REMOVED lines=23> */
.L_x_3005:
[----:B------:R-:W-:Y:S05]  /*c1d0*/  BSYNC B0 ;  /* 0x0000000000007941 */ /* 0x000fea0003800000 */
.L_x_3004:
        /* <DEDUP_REMOVED lines=39> */
.L_x_3006:
        /* <DEDUP_REMOVED lines=21> */
.L_x_3008:
[----:B------:R-:W-:Y:S05]  /*c5a0*/  BSYNC B0 ;  /* 0x0000000000007941 */ /* 0x000fea0003800000 */
.L_x_3007:
        /* <DEDUP_REMOVED lines=21> */
.L_x_3009:
        /* <DEDUP_REMOVED lines=23> */
.L_x_3011:
[----:B------:R-:W-:Y:S05]  /*c870*/  BSYNC B0 ;  /* 0x0000000000007941 */ /* 0x000fea0003800000 */
.L_x_3010:
        /* <DEDUP_REMOVED lines=21> */
.L_x_3012:
        /* <DEDUP_REMOVED lines=23> */
.L_x_3014:
[----:B------:R-:W-:Y:S05]  /*cb40*/  BSYNC B0 ;  /* 0x0000000000007941 */ /* 0x000fea0003800000 */
.L_x_3013:
        /* <DEDUP_REMOVED lines=49> */
.L_x_3015:
        /* <DEDUP_REMOVED lines=21> */
.L_x_3017:
[----:B------:R-:W-:Y:S05]  /*cfb0*/  BSYNC B0 ;  /* 0x0000000000007941 */ /* 0x000fea0003800000 */
.L_x_3016:
        /* <DEDUP_REMOVED lines=19> */
.L_x_3018:
        /* <DEDUP_REMOVED lines=21> */
.L_x_3020:
[----:B------:R-:W-:Y:S05]  /*d240*/  BSYNC B0 ;  /* 0x0000000000007941 */ /* 0x000fea0003800000 */
.L_x_3019:
        /* <DEDUP_REMOVED lines=19> */
.L_x_3021:
        /* <DEDUP_REMOVED lines=21> */
.L_x_3023:
[----:B------:R-:W-:Y:S05]  /*d4d0*/  BSYNC B0 ;  /* 0x0000000000007941 */ /* 0x000fea0003800000 */
.L_x_3022:
        /* <DEDUP_REMOVED lines=20> */
.L_x_3024:
        /* <DEDUP_REMOVED lines=22> */
.L_x_3026:
[----:B------:R-:W-:Y:S05]  /*d780*/  BSYNC B0 ;  /* 0x0000000000007941 */ /* 0x000fea0003800000 */
.L_x_3025:
        /* <DEDUP_REMOVED lines=21> */
.L_x_3027:
        /* <DEDUP_REMOVED lines=23> */
.L_x_3029:
[----:B------:R-:W-:Y:S05]  /*da50*/  BSYNC B0 ;  /* 0x0000000000007941 */ /* 0x000fea0003800000 */
.L_x_3028:
        /* <DEDUP_REMOVED lines=46> */
.L_x_3030:
        /* <DEDUP_REMOVED lines=21> */
.L_x_3032:
[----:B------:R-:W-:Y:S05]  /*de90*/  BSYNC B0 ;  /* 0x0000000000007941 */ /* 0x000fea0003800000 */
.L_x_3031:
        /* <DEDUP_REMOVED lines=21> */
.L_x_3033:
        /* <DEDUP_REMOVED lines=23> */
.L_x_3035:
[----:B------:R-:W-:Y:S05]  /*e160*/  BSYNC B0 ;  /* 0x0000000000007941 */ /* 0x000fea0003800000 */
.L_x_3034:
        /* <DEDUP_REMOVED lines=21> */
.L_x_3036:
        /* <DEDUP_REMOVED lines=23> */
.L_x_3038:
[----:B------:R-:W-:Y:S05]  /*e430*/  BSYNC B0 ;  /* 0x0000000000007941 */ /* 0x000fea0003800000 */
.L_x_3037:
        /* <DEDUP_REMOVED lines=21> */
.L_x_3039:
        /* <DEDUP_REMOVED lines=23> */
.L_x_3041:
[----:B------:R-:W-:Y:S05]  /*e700*/  BSYNC B0 ;  /* 0x0000000000007941 */ /* 0x000fea0003800000 */
.L_x_3040:
        /* <DEDUP_REMOVED lines=21> */
.L_x_3042:
        /* <DEDUP_REMOVED lines=23> */
.L_x_3044:
[----:B------:R-:W-:Y:S05]  /*e9d0*/  BSYNC B0 ;  /* 0x0000000000007941 */ /* 0x000fea0003800000 */
.L_x_3043:
        /* <DEDUP_REMOVED lines=44> */
.L_x_3045:
        /* <DEDUP_REMOVED lines=21> */
.L_x_3047:
[----:B------:R-:W-:Y:S05]  /*edf0*/  BSYNC B0 ;  /* 0x0000000000007941 */ /* 0x000fea0003800000 */
.L_x_3046:
        /* <DEDUP_REMOVED lines=19> */
.L_x_3048:
        /* <DEDUP_REMOVED lines=21> */
.L_x_3050:
[----:B------:R-:W-:Y:S05]  /*f080*/  BSYNC B0 ;  /* 0x0000000000007941 */ /* 0x000fea0003800000 */
.L_x_3049:
        /* <DEDUP_REMOVED lines=19> */
.L_x_3051:
        /* <DEDUP_REMOVED lines=21> */
.L_x_3053:
[----:B------:R-:W-:Y:S05]  /*f310*/  BSYNC B0 ;  /* 0x0000000000007941 */ /* 0x000fea0003800000 */
.L_x_3052:
        /* <DEDUP_REMOVED lines=19> */
.L_x_3054:
        /* <DEDUP_REMOVED lines=21> */
.L_x_3056:
[----:B------:R-:W-:Y:S05]  /*f5a0*/  BSYNC B0 ;  /* 0x0000000000007941 */ /* 0x000fea0003800000 */
.L_x_3055:
        /* <DEDUP_REMOVED lines=19> */
.L_x_3057:
        /* <DEDUP_REMOVED lines=21> */
.L_x_3059:
[----:B------:R-:W-:Y:S05]  /*f830*/  BSYNC B0 ;  /* 0x0000000000007941 */ /* 0x000fea0003800000 */
.L_x_3058:
        /* <DEDUP_REMOVED lines=49> */
.L_x_3060:
        /* <DEDUP_REMOVED lines=21> */
.L_x_3062:
[----:B------:R-:W-:Y:S05]  /*fca0*/  BSYNC B0 ;  /* 0x0000000000007941 */ /* 0x000fea0003800000 */
.L_x_3061:
        /* <DEDUP_REMOVED lines=19> */
.L_x_3063:
        /* <DEDUP_REMOVED lines=21> */
.L_x_3065:
[----:B------:R-:W-:Y:S05]  /*ff30*/  BSYNC B0 ;  /* 0x0000000000007941 */ /* 0x000fea0003800000 */
.L_x_3064:
        /* <DEDUP_REMOVED lines=19> */
.L_x_3066:
        /* <DEDUP_REMOVED lines=21> */
.L_x_3068:
[----:B------:R-:W-:Y:S05]  /*101c0*/  BSYNC B0 ;  /* 0x0000000000007941 */ /* 0x000fea0003800000 */
.L_x_3067:
        /* <DEDUP_REMOVED lines=19> */
.L_x_3069:
        /* <DEDUP_REMOVED lines=21> */
.L_x_3071:
[----:B------:R-:W-:Y:S05]  /*10450*/  BSYNC B0 ;  /* 0x0000000000007941 */ /* 0x000fea0003800000 */
.L_x_3070:
        /* <DEDUP_REMOVED lines=19> */
.L_x_3072:
        /* <DEDUP_REMOVED lines=21> */
.L_x_3074:
[----:B------:R-:W-:Y:S05]  /*106e0*/  BSYNC B0 ;  /* 0x0000000000007941 */ /* 0x000fea0003800000 */
.L_x_3073:
        /* <DEDUP_REMOVED lines=47> */
.L_x_3075:
        /* <DEDUP_REMOVED lines=21> */
.L_x_3077:
[----:B------:R-:W-:Y:S05]  /*10b30*/  BSYNC B0 ;  /* 0x0000000000007941 */ /* 0x000fea0003800000 */
.L_x_3076:
        /* <DEDUP_REMOVED lines=19> */
.L_x_3078:
        /* <DEDUP_REMOVED lines=21> */
.L_x_3080:
[----:B------:R-:W-:Y:S05]  /*10dc0*/  BSYNC B0 ;  /* 0x0000000000007941 */ /* 0x000fea0003800000 */
.L_x_3079:
        /* <DEDUP_REMOVED lines=19> */
.L_x_3081:
        /* <DEDUP_REMOVED lines=21> */
.L_x_3083:
[----:B------:R-:W-:Y:S05]  /*11050*/  BSYNC B0 ;  /* 0x0000000000007941 */ /* 0x000fea0003800000 */
.L_x_3082:
        /* <DEDUP_REMOVED lines=19> */
.L_x_3084:
        /* <DEDUP_REMOVED lines=21> */
.L_x_3086:
[----:B------:R-:W-:Y:S05]  /*112e0*/  BSYNC B0 ;  /* 0x0000000000007941 */ /* 0x000fea0003800000 */
.L_x_3085:
        /* <DEDUP_REMOVED lines=19> */
.L_x_3087:
        /* <DEDUP_REMOVED lines=20> */
.L_x_3089:
[----:B------:R-:W-:Y:S05]  /*11560*/  BSYNC B0 ;  /* 0x0000000000007941 */ /* 0x000fea0003800000 */
.L_x_3088:
        /* <DEDUP_REMOVED lines=9> */
.L_x_2943:
        /* <DEDUP_REMOVED lines=19> */
.L_x_3092:
[----:B------:R-:W-:Y:S05]  /*11730*/  BSYNC B0 ;  /* 0x0000000000007941 */ /* 0x000fea0003800000 */
.L_x_3091:
        /* <DEDUP_REMOVED lines=11> */
.L_x_3094:
[----:B------:R-:W4:Y:S04]  /*117f0*/  LDG.E.STRONG.GPU R5, desc[UR22][R2.64] ;  /* 0x0000001602057981 */ /* 0x000f28000c1ef900 */
[----:B----4-:R-:W-:Y:S01]  /*11800*/  CCTL.IVALL ;  /* 0x00000000ff00798f */ /* 0x010fe20002000000 */
[----:B------:R-:W-:Y:S05]  /*11810*/  YIELD ;  /* 0x0000000000007946 */ /* 0x000fea0003800000 */
[----:B------:R-:W-:-:S13]  /*11820*/  ISETP.NE.AND P0, PT, R5, R4, PT ;  /* 0x000000040500720c */ /* 0x000fda0003f05270 */
[----:B------:R-:W-:Y:S05]  /*11830*/  @P0 BRA `(.L_x_3094) ;  /* 0xfffffffc00ec0947 */ /* 0x000fea000383ffff */
.L_x_3093:
        /* <DEDUP_REMOVED lines=25> */
.L_x_3095:
        /* <DEDUP_REMOVED lines=17> */
[----:B---3--:R-:W-:Y:S01]  /*11ae0*/  F2FP.F16.F32.PACK_AB R19, R9, R2 ;  /* 0x000000020913723e */ /* 0x008fe200000000ff */
[----:B0-----:R-:W-:-:S04]  /*11af0*/  IMAD.WIDE R2, R5, 0x2, R14 ;  /* 0x0000000205027825 */ /* 0x001fc800078e020e */
[----:B-1----:R-:W-:Y:S01]  /*11b00*/  IMAD.WIDE R4, R5, 0x2, R16 ;  /* 0x0000000205047825 */ /* 0x002fe200078e0210 */
[----:B----4-:R-:W-:Y:S01]  /*11b10*/  F2FP.F16.F32.PACK_AB R21, R13, R10 ;  /* 0x0000000a0d15723e */ /* 0x010fe200000000ff */
[----:B------:R4:W-:Y:S04]  /*11b20*/  STG.E desc[UR22][R2.64], R19 ;  /* 0x0000001302007986 */ /* 0x0009e8000c101916 */
[----:B------:R4:W-:Y:S01]  /*11b30*/  STG.E desc[UR22][R4.64], R21 ;  /* 0x0000001504007986 */ /* 0x0009e2000c101916 */
[----:B------:R-:W-:Y:S05]  /*11b40*/  @P0 BRA `(.L_x_3095) ;  /* 0xfffffffc00a00947 */ /* 0x000fea000383ffff */
[----:B------:R-:W-:Y:S05]  /*11b50*/  EXIT ;  /* 0x000000000000794d */ /* 0x000fea0003800000 */
.L_x_3096:
        /* <DEDUP_REMOVED lines=10> */
.L_x_5176:


//--------------------- .text._Z35group_norm_nhwc_fwd_one_pass_kernelI11Bf16IOFp32WLi64ELi60ELi480EEv26Group_norm_nhwc_fwd_params --------------------------
	.section	.text._Z35group_norm_nhwc_fwd_one_pass_kernelI11Bf16IOFp32WLi64ELi60ELi480EEv26Group_norm_nhwc_fwd_params,"ax",@progbits
	.align	128
        .global         _Z35group_norm_nhwc_fwd_one_pass_kernelI11Bf16IOFp32WLi64ELi60ELi480EEv26Group_norm_nhwc_fwd_params
        .type           _Z35group_norm_nhwc_fwd_one_pass_kernelI11Bf16IOFp32WLi64ELi60ELi480EEv26Group_norm_nhwc_fwd_params,@function
        .size           _Z35group_norm_nhwc_fwd_one_pass_kernelI11Bf16IOFp32WLi64ELi60ELi480EEv26Group_norm_nhwc_fwd_params,(.L_x_5177 - _Z35group_norm_nhwc_fwd_one_pass_kernelI11Bf16IOFp32WLi64ELi60ELi480EEv26Group_norm_nhwc_fwd_params)
        .other          _Z35group_norm_nhwc_fwd_one_pass_kernelI11Bf16IOFp32WLi64ELi60ELi480EEv26Group_norm_nhwc_fwd_params,@"STO_CUDA_ENTRY STV_DEFAULT"
_Z35group_norm_nhwc_fwd_one_pass_kernelI11Bf16IOFp32WLi64ELi60ELi480EEv26Group_norm_nhwc_fwd_params:
.text._Z35group_norm_nhwc_fwd_one_pass_kernelI11Bf16IOFp32WLi64ELi60ELi480EEv26Group_norm_nhwc_fwd_params:
[----:B------:R-:W-:Y:S01]  /*0000*/  LDC R1, c[0x0][0x28] ;  /* 0x00000a00ff017b82 */ /* 0x000fe20000000800 */
[----:B------:R-:W0:Y:S01]  /*0010*/  S2R R20, SR_CTAID.Y ;  /* 0x0000000000147919 */ /* 0x000e220000002600 */
[----:B------:R-:W-:Y:S01]  /*0020*/  ULDC UR4, c[0x0][0x288] ;  /* 0x0000a20000047ab9 */ /* 0x000fe20000000800 */
[----:B------:R-:W-:Y:S02]  /*0030*/  ULDC UR5, c[0x0][0x258] ;  /* 0x0000960000057ab9 */ /* 0x000fe40000000800 */
[----:B------:R-:W-:-:S06]  /*0040*/  UIMAD UR4, UR4, UR5, URZ ;  /* 0x00000005040472a4 */ /* 0x000fcc000f8e023f */
[----:B0-----:R-:W-:-:S13]  /*0050*/  ISETP.GE.AND P0, PT, R20, UR4, PT ;  /* 0x0000000414007c0c */ /* 0x001fda000bf06270 */
[----:B------:R-:W-:Y:S05]  /*0060*/  @P0 EXIT ;  /* 0x000000000000094d */ /* 0x000fea0003800000 */
[----:B------:R-:W0:Y:S01]  /*0070*/  S2R R4, SR_TID.X ;  /* 0x0000000000047919 */ /* 0x000e220000002100 */
[----:B------:R-:W-:Y:S01]  /*0080*/  S2UR UR7, SR_CTAID.X ;  /* 0x00000000000779c3 */ /* 0x000fe20000002500 */
[----:B------:R-:W-:Y:S01]  /*0090*/  ULDC.64 UR8, c[0x0][0x278] ;  /* 0x00009e0000087ab9 */ /* 0x000fe20000000a00 */
[----:B------:R-:W-:Y:S01]  /*00a0*/  UMOV UR5, 0x400 ;  /* 0x0000040000057882 */ /* 0x000fe20000000000 */
[----:B------:R-:W-:Y:S01]  /*00b0*/  HFMA2.MMA R16, -RZ, RZ, 0, 0 ;  /* 0x00000000ff107435 */ /* 0x000fe200000001ff */
[----:B------:R-:W-:-:S04]  /*00c0*/  ULDC.U8 UR10, c[0x0][0x28c] ;  /* 0x0000a300000a7ab9 */ /* 0x000fc80000000000 */
[----:B------:R-:W1:Y:S08]  /*00d0*/  LDC R19, c[0x0][0x294] ;  /* 0x0000a500ff137b82 */ /* 0x000e700000000800 */
[----:B------:R-:W2:Y:S01]  /*00e0*/  S2UR UR6, SR_CgaCtaId ;  /* 0x00000000000679c3 */ /* 0x000ea20000008800 */
[----:B0-----:R-:W-:Y:S01]  /*00f0*/  IMAD.WIDE.U32 R2, R4, -0x77777777, RZ ;  /* 0x8888888904027825 */ /* 0x001fe200078e00ff */
[----:B------:R-:W-:-:S04]  /*0100*/  SHF.R.S32.HI R5, RZ, 0x1f, R4 ;  /* 0x0000001fff057819 */ /* 0x000fc80000011404 */
[----:B------:R-:W-:Y:S02]  /*0110*/  SHF.R.U32.HI R2, RZ, 0x4, R3 ;  /* 0x00000004ff027819 */ /* 0x000fe40000011603 */
[----:B------:R-:W-:Y:S01]  /*0120*/  LEA.HI R5, R5, R4, RZ, 0x5 ;  /* 0x0000000405057211 */ /* 0x000fe200078f28ff */
[----:B--2---:R-:W-:Y:S02]  /*0130*/  ULEA UR5, UR6, UR5, 0x18 ;  /* 0x0000000506057291 */ /* 0x004fe4000f8ec03f */
[----:B-1----:R-:W-:Y:S01]  /*0140*/  IMAD R19, R19, UR7, R2 ;  /* 0x0000000713137c24 */ /* 0x002fe2000f8e0202 */
[----:B------:R-:W-:-:S04]  /*0150*/  SHF.R.S32.HI R5, RZ, 0x5, R5 ;  /* 0x00000005ff057819 */ /* 0x000fc80000011405 */
[----:B------:R-:W-:Y:S02]  /*0160*/  ISETP.GE.U32.AND P0, PT, R19, UR8, PT ;  /* 0x0000000813007c0c */ /* 0x000fe4000bf06070 */
[----:B------:R-:W-:Y:S02]  /*0170*/  SHF.R.S32.HI R3, RZ, 0x1f, R19 ;  /* 0x0000001fff037819 */ /* 0x000fe40000011413 */
[----:B------:R-:W-:Y:S02]  /*0180*/  LEA R17, R5, UR5, 0x3 ;  /* 0x0000000505117c11 */ /* 0x000fe4000f8e18ff */
[----:B------:R-:W-:Y:S01]  /*0190*/  ISETP.GE.AND.EX P0, PT, R3, UR9, PT, P0 ;  /* 0x0000000903007c0c */ /* 0x000fe2000bf06300 */
[----:B------:R-:W-:Y:S01]  /*01a0*/  ULDC.64 UR8, c[0x0][0x208] ;  /* 0x0000820000087ab9 */ /* 0x000fe20000000a00 */
[----:B------:R-:W-:Y:S02]  /*01b0*/  IADD3 R18, R19, 0x10, RZ ;  /* 0x0000001013127810 */ /* 0x000fe40007ffe0ff */
[----:B------:R-:W-:-:S13]  /*01c0*/  ISETP.LT.U32.AND P0, PT, R4, 0x1e0, !P0 ;  /* 0x000001e00400780c */ /* 0x000fda0004701070 */
.L_x_3118:
[----:B0-----:R-:W0:Y:S01]  /*01d0*/  LDC R7, c[0x0][0x288] ;  /* 0x0000a200ff077b82 */ /* 0x001e220000000800 */
[----:B------:R-:W-:Y:S01]  /*01e0*/  ULDC.64 UR14, c[0x0][0x278] ;  /* 0x00009e00000e7ab9 */ /* 0x000fe20000000a00 */
[----:B------:R-:W-:Y:S01]  /*01f0*/  ULDC.64 UR12, c[0x0][0x280] ;  /* 0x0000a000000c7ab9 */ /* 0x000fe20000000a00 */
[----:B------:R-:W-:-:S04]  /*0200*/  IADD3 R14, R19, 0x20, RZ ;  /* 0x00000020130e7810 */ /* 0x000fc80007ffe0ff */
[----:B------:R-:W-:Y:S02]  /*0210*/  SHF.R.S32.HI R15, RZ, 0x1f, R14 ;  /* 0x0000001fff0f7819 */ /* 0x000fe4000001140e */
[----:B0-----:R-:W-:-:S04]  /*0220*/  IABS R11, R7 ;  /* 0x00000007000b7213 */ /* 0x001fc80000000000 */
[----:B------:R-:W0:Y:S08]  /*0230*/  I2F.RP R0, R11 ;  /* 0x0000000b00007306 */ /* 0x000e300000209400 */
[----:B0-----:R-:W0:Y:S02]  /*0240*/  MUFU.RCP R0, R0 ;  /* 0x0000000000007308 */ /* 0x001e240000001000 */
[----:B0-2---:R-:W-:-:S06]  /*0250*/  IADD3 R8, R0, 0xffffffe, RZ ;  /* 0x0ffffffe00087810 */ /* 0x005fcc0007ffe0ff */
[----:B------:R0:W1:Y:S02]  /*0260*/  F2I.FTZ.U32.TRUNC.NTZ R9, R8 ;  /* 0x0000000800097305 */ /* 0x000064000021f000 */
[----:B0-----:R-:W-:Y:S02]  /*0270*/  MOV R8, RZ ;  /* 0x000000ff00087202 */ /* 0x001fe40000000f00 */
[----:B-1----:R-:W-:-:S05]  /*0280*/  IADD3 R2, RZ, -R9, RZ ;  /* 0x80000009ff027210 */ /* 0x002fca0007ffe0ff */
[----:B------:R-:W-:Y:S01]  /*0290*/  IMAD R5, R2, R11, RZ ;  /* 0x0000000b02057224 */ /* 0x000fe200078e02ff */
[----:B------:R-:W-:-:S03]  /*02a0*/  IABS R2, R20 ;  /* 0x0000001400027213 */ /* 0x000fc60000000000 */
[----:B------:R-:W-:-:S06]  /*02b0*/  IMAD.HI.U32 R9, R9, R5, R8 ;  /* 0x0000000509097227 */ /* 0x000fcc00078e0008 */
[----:B------:R-:W-:-:S04]  /*02c0*/  IMAD.HI.U32 R5, R9, R2, RZ ;  /* 0x0000000209057227 */ /* 0x000fc800078e00ff */
[----:B------:R-:W-:Y:S01]  /*02d0*/  IMAD.WIDE.U32 R8, R4, -0x77777777, RZ ;  /* 0x8888888904087825 */ /* 0x000fe200078e00ff */
[----:B------:R-:W-:-:S04]  /*02e0*/  IADD3 R0, -R5, RZ, RZ ;  /* 0x000000ff05007210 */ /* 0x000fc80007ffe1ff */
[----:B------:R-:W-:Y:S01]  /*02f0*/  SHF.R.U32.HI R9, RZ, 0x4, R9 ;  /* 0x00000004ff097819 */ /* 0x000fe20000011609 */
[----:B------:R-:W-:Y:S01]  /*0300*/  IMAD R0, R11, R0, R2 ;  /* 0x000000000b007224 */ /* 0x000fe200078e0202 */
[----:B------:R-:W-:-:S03]  /*0310*/  SHF.R.S32.HI R2, RZ, 0x1f, R18 ;  /* 0x0000001fff027819 */ /* 0x000fc60000011412 */
[----:B------:R-:W-:Y:S01]  /*0320*/  IMAD R9, R9, -0x1e, R4 ;  /* 0xffffffe209097824 */ /* 0x000fe200078e0204 */
[----:B------:R-:W-:-:S04]  /*0330*/  ISETP.GT.U32.AND P2, PT, R11, R0, PT ;  /* 0x000000000b00720c */ /* 0x000fc80003f44070 */
[----:B------:R-:W-:-:S04]  /*0340*/  SHF.L.U32 R22, R9, 0x1, RZ ;  /* 0x0000000109167819 */ /* 0x000fc800000006ff */
[----:B------:R-:W-:-:S05]  /*0350*/  SHF.R.S32.HI R8, RZ, 0x1f, R22 ;  /* 0x0000001fff087819 */ /* 0x000fca0000011416 */
[-C--:B------:R-:W-:Y:S02]  /*0360*/  @!P2 IADD3 R0, R0, -R11.reuse, RZ ;  /* 0x8000000b0000a210 */ /* 0x080fe40007ffe0ff */
[----:B------:R-:W-:Y:S02]  /*0370*/  @!P2 IADD3 R5, R5, 0x1, RZ ;  /* 0x000000010505a810 */ /* 0x000fe40007ffe0ff */
[----:B------:R-:W-:Y:S02]  /*0380*/  ISETP.GE.U32.AND P1, PT, R0, R11, PT ;  /* 0x0000000b0000720c */ /* 0x000fe40003f26070 */
[----:B------:R-:W-:Y:S01]  /*0390*/  LOP3.LUT R0, R20, R7, RZ, 0x3c, !PT ;  /* 0x0000000714007212 */ /* 0x000fe200078e3cff */
[----:B------:R-:W0:Y:S01]  /*03a0*/  @P0 LDC.64 R10, c[0x0][0x270] ;  /* 0x00009c00ff0a0b82 */ /* 0x000e220000000a00 */
[----:B------:R-:W-:Y:S02]  /*03b0*/  ISETP.NE.AND P2, PT, R7, RZ, PT ;  /* 0x000000ff0700720c */ /* 0x000fe40003f45270 */
[----:B------:R-:W-:-:S07]  /*03c0*/  ISETP.GE.AND P3, PT, R0, RZ, PT ;  /* 0x000000ff0000720c */ /* 0x000fce0003f66270 */
[----:B------:R-:W-:Y:S02]  /*03d0*/  @P1 IADD3 R5, R5, 0x1, RZ ;  /* 0x0000000105051810 */ /* 0x000fe40007ffe0ff */
[----:B------:R-:W-:-:S04]  /*03e0*/  ISETP.GE.U32.AND P1, PT, R18, UR14, PT ;  /* 0x0000000e12007c0c */ /* 0x000fc8000bf26070 */
[----:B------:R-:W-:Y:S02]  /*03f0*/  @!P3 IADD3 R5, -R5, RZ, RZ ;  /* 0x000000ff0505b210 */ /* 0x000fe40007ffe1ff */
[----:B------:R-:W-:Y:S02]  /*0400*/  @!P2 LOP3.LUT R5, RZ, R7, RZ, 0x33, !PT ;  /* 0x00000007ff05a212 */ /* 0x000fe400078e33ff */
[----:B------:R-:W-:Y:S02]  /*0410*/  ISETP.GE.AND.EX P1, PT, R2, UR15, PT, P1 ;  /* 0x0000000f02007c0c */ /* 0x000fe4000bf26310 */
[----:B------:R-:W-:Y:S02]  /*0420*/  IADD3 R21, -R5, RZ, RZ ;  /* 0x000000ff05157210 */ /* 0x000fe40007ffe1ff */
[----:B------:R-:W-:Y:S02]  /*0430*/  ISETP.GT.U32.OR P1, PT, R4, 0x1df, P1 ;  /* 0x000001df0400780c */ /* 0x000fe40000f24470 */
[----:B------:R-:W-:Y:S01]  /*0440*/  SHF.R.S32.HI R0, RZ, 0x1f, R5 ;  /* 0x0000001fff007819 */ /* 0x000fe20000011405 */
[----:B------:R-:W-:-:S02]  /*0450*/  IMAD R21, R7, R21, R20 ;  /* 0x0000001507157224 */ /* 0x000fc400078e0214 */
[----:B------:R-:W1:Y:S02]  /*0460*/  @P0 LDC.64 R6, c[0x0][0x220] ;  /* 0x00008800ff060b82 */ /* 0x000e640000000a00 */
[----:B------:R-:W-:Y:S02]  /*0470*/  IMAD R21, R21, 0x3c, RZ ;  /* 0x0000003c15157824 */ /* 0x000fe400078e02ff */
[----:B------:R-:W-:-:S03]  /*0480*/  IMAD R0, R0, UR12, RZ ;  /* 0x0000000c00007c24 */ /* 0x000fc6000f8e02ff */
[----:B------:R-:W-:Y:S01]  /*0490*/  IADD3 R22, P2, R22, R21, RZ ;  /* 0x0000001516167210 */ /* 0x000fe20007f5e0ff */
[----:B------:R-:W-:Y:S02]  /*04a0*/  IMAD R25, R5, UR13, R0 ;  /* 0x0000000d05197c24 */ /* 0x000fe4000f8e0200 */
[----:B0-----:R-:W-:Y:S01]  /*04b0*/  @P0 IMAD R0, R3, R10, RZ ;  /* 0x0000000a03000224 */ /* 0x001fe200078e02ff */
[----:B------:R-:W-:Y:S02]  /*04c0*/  LEA.HI.X.SX32 R23, R21, R8, 0x1, P2 ;  /* 0x0000000815177211 */ /* 0x000fe400010f0eff */
[----:B------:R-:W0:Y:S01]  /*04d0*/  @!P1 LDC.64 R8, c[0x0][0x270] ;  /* 0x00009c00ff089b82 */ /* 0x000e220000000a00 */
[----:B------:R-:W-:Y:S01]  /*04e0*/  ISETP.GE.U32.AND P2, PT, R14, UR14, PT ;  /* 0x0000000e0e007c0c */ /* 0x000fe2000bf46070 */
[----:B------:R-:W-:Y:S02]  /*04f0*/  @P0 IMAD R13, R19, R11, R0 ;  /* 0x0000000b130d0224 */ /* 0x000fe400078e0200 */
[----:B------:R-:W-:Y:S01]  /*0500*/  IMAD.WIDE.U32 R22, R5, UR12, R22 ;  /* 0x0000000c05167c25 */ /* 0x000fe2000f8e0016 */
[----:B------:R-:W-:-:S02]  /*0510*/  ISETP.GE.AND.EX P2, PT, R15, UR15, PT, P2 ;  /* 0x0000000f0f007c0c */ /* 0x000fc4000bf46320 */
[----:B------:R-:W-:Y:S02]  /*0520*/  IADD3 R5, R19, 0x30, RZ ;  /* 0x0000003013057810 */ /* 0x000fe40007ffe0ff */
[----:B------:R-:W-:Y:S02]  /*0530*/  IADD3 R25, R23, R25, RZ ;  /* 0x0000001917197210 */ /* 0x000fe40007ffe0ff */
[----:B------:R-:W-:Y:S02]  /*0540*/  @P0 MOV R24, R22 ;  /* 0x0000001600180202 */ /* 0x000fe40000000f00 */
[----:B------:R-:W-:-:S03]  /*0550*/  ISETP.GT.U32.OR P2, PT, R4, 0x1df, P2 ;  /* 0x000001df0400780c */ /* 0x000fc60001744470 */
[----:B------:R-:W-:Y:S02]  /*0560*/  @P0 IMAD.WIDE.U32 R26, R19, R10, R24 ;  /* 0x0000000a131a0225 */ /* 0x000fe400078e0018 */
[----:B------:R-:W2:Y:S03]  /*0570*/  @!P1 LDC.64 R10, c[0x0][0x220] ;  /* 0x00008800ff0a9b82 */ /* 0x000ea60000000a00 */
[----:B------:R-:W-:Y:S02]  /*0580*/  @P0 IADD3 R0, R27, R13, RZ ;  /* 0x0000000d1b000210 */ /* 0x000fe40007ffe0ff */
[C---:B-1----:R-:W-:Y:S02]  /*0590*/  @P0 LEA R12, P3, R26.reuse, R6, 0x1 ;  /* 0x000000061a0c0211 */ /* 0x042fe400078608ff */
[----:B------:R-:W-:Y:S02]  /*05a0*/  @!P1 MOV R27, R25 ;  /* 0x00000019001b9202 */ /* 0x000fe40000000f00 */
[----:B------:R-:W-:Y:S01]  /*05b0*/  @P0 LEA.HI.X R13, R26, R7, R0, 0x1, P3 ;  /* 0x000000071a0d0211 */ /* 0x000fe200018f0c00 */
[----:B0-----:R-:W-:Y:S01]  /*05c0*/  @!P1 IMAD R0, R2, R8, RZ ;  /* 0x0000000802009224 */ /* 0x001fe200078e02ff */
[----:B------:R-:W-:-:S02]  /*05d0*/  @!P1 MOV R26, R22 ;  /* 0x00000016001a9202 */ /* 0x000fc40000000f00 */
[----:B------:R-:W-:Y:S01]  /*05e0*/  ISETP.GE.U32.AND P3, PT, R5, UR14, PT ;  /* 0x0000000e05007c0c */ /* 0x000fe2000bf66070 */
[C---:B------:R-:W-:Y:S01]  /*05f0*/  @!P1 IMAD R0, R18.reuse, R9, R0 ;  /* 0x0000000912009224 */ /* 0x040fe200078e0200 */
[----:B------:R-:W-:Y:S01]  /*0600*/  SHF.R.S32.HI R6, RZ, 0x1f, R5 ;  /* 0x0000001fff067819 */ /* 0x000fe20000011405 */
[----:B------:R-:W-:Y:S01]  /*0610*/  @!P1 IMAD.WIDE.U32 R26, R18, R8, R26 ;  /* 0x00000008121a9225 */ /* 0x000fe200078e001a */
[----:B------:R-:W-:Y:S01]  /*0620*/  MOV R7, RZ ;  /* 0x000000ff00077202 */ /* 0x000fe20000000f00 */
[----:B------:R-:W0:Y:S01]  /*0630*/  @!P2 LDC.64 R8, c[0x0][0x270] ;  /* 0x00009c00ff08ab82 */ /* 0x000e220000000a00 */
[----:B------:R-:W-:-:S04]  /*0640*/  ISETP.GE.AND.EX P3, PT, R6, UR15, PT, P3 ;  /* 0x0000000f06007c0c */ /* 0x000fc8000bf66330 */
[----:B------:R-:W-:Y:S01]  /*0650*/  ISETP.GT.U32.OR P3, PT, R4, 0x1df, P3 ;  /* 0x000001df0400780c */ /* 0x000fe20001f64470 */
[----:B------:R2:W3:Y:S01]  /*0660*/  @P0 LDG.E R7, desc[UR8][R12.64] ;  /* 0x000000080c070981 */ /* 0x0004e2000c1e1900 */
[----:B------:R-:W-:Y:S02]  /*0670*/  @!P1 IADD3 R0, R27, R0, RZ ;  /* 0x000000001b009210 */ /* 0x000fe40007ffe0ff */
[----:B--2---:R-:W-:-:S04]  /*0680*/  @!P1 LEA R12, P4, R26, R10, 0x1 ;  /* 0x0000000a1a0c9211 */ /* 0x004fc800078808ff */
[----:B------:R-:W-:Y:S02]  /*0690*/  @!P1 LEA.HI.X R13, R26, R11, R0, 0x1, P4 ;  /* 0x0000000b1a0d9211 */ /* 0x000fe400020f0c00 */
[----:B------:R-:W-:-:S03]  /*06a0*/  MOV R0, RZ ;  /* 0x000000ff00007202 */ /* 0x000fc60000000f00 */
[----:B------:R-:W1:Y:S01]  /*06b0*/  @!P3 LDC.64 R10, c[0x0][0x270] ;  /* 0x00009c00ff0abb82 */ /* 0x000e620000000a00 */
[----:B------:R-:W-:Y:S01]  /*06c0*/  @!P2 MOV R26, R22 ;  /* 0x00000016001aa202 */ /* 0x000fe20000000f00 */
[----:B0-----:R-:W-:Y:S01]  /*06d0*/  @!P2 IMAD R15, R15, R8, RZ ;  /* 0x000000080f0fa224 */ /* 0x001fe200078e02ff */
[----:B------:R-:W-:Y:S01]  /*06e0*/  @!P2 MOV R27, R25 ;  /* 0x00000019001ba202 */ /* 0x000fe20000000f00 */
[----:B------:R0:W2:Y:S02]  /*06f0*/  @!P1 LDG.E R0, desc[UR8][R12.64] ;  /* 0x000000080c009981 */ /* 0x0000a4000c1e1900 */
[C---:B------:R-:W-:Y:S01]  /*0700*/  @!P2 IMAD R15, R14.reuse, R9, R15 ;  /* 0x000000090e0fa224 */ /* 0x040fe200078e020f */
[----:B------:R-:W-:Y:S01]  /*0710*/  @!P3 MOV R28, R22 ;  /* 0x00000016001cb202 */ /* 0x000fe20000000f00 */
[----:B------:R-:W-:Y:S01]  /*0720*/  @!P2 IMAD.WIDE.U32 R26, R14, R8, R26 ;  /* 0x000000080e1aa225 */ /* 0x000fe200078e001a */
[----:B------:R-:W-:Y:S01]  /*0730*/  @!P3 MOV R29, R25 ;  /* 0x00000019001db202 */ /* 0x000fe20000000f00 */
[----:B------:R-:W4:Y:S03]  /*0740*/  @!P3 LDC.64 R8, c[0x0][0x220] ;  /* 0x00008800ff08bb82 */ /* 0x000f260000000a00 */
[----:B------:R-:W-:-:S05]  /*0750*/  @!P2 IADD3 R15, R27, R15, RZ ;  /* 0x0000000f1b0fa210 */ /* 0x000fca0007ffe0ff */
[----:B0-----:R-:W0:Y:S01]  /*0760*/  @!P2 LDC.64 R12, c[0x0][0x220] ;  /* 0x00008800ff0cab82 */ /* 0x001e220000000a00 */
[-C--:B-1----:R-:W-:Y:S02]  /*0770*/  @!P3 IMAD R6, R6, R10.reuse, RZ ;  /* 0x0000000a0606b224 */ /* 0x082fe400078e02ff */
[----:B------:R-:W-:-:S04]  /*0780*/  @!P3 IMAD.WIDE.U32 R28, R5, R10, R28 ;  /* 0x0000000a051cb225 */ /* 0x000fc800078e001c */
[----:B------:R-:W-:Y:S01]  /*0790*/  @!P3 IMAD R11, R5, R11, R6 ;  /* 0x0000000b050bb224 */ /* 0x000fe200078e0206 */
[----:B------:R-:W-:-:S04]  /*07a0*/  MOV R6, RZ ;  /* 0x000000ff00067202 */ /* 0x000fc80000000f00 */
[----:B------:R-:W-:Y:S02]  /*07b0*/  @!P3 IADD3 R11, R29, R11, RZ ;  /* 0x0000000b1d0bb210 */ /* 0x000fe40007ffe0ff */
[----:B0-----:R-:W-:-:S04]  /*07c0*/  @!P2 LEA R12, P1, R26, R12, 0x1 ;  /* 0x0000000c1a0ca211 */ /* 0x001fc800078208ff */
[----:B------:R-:W-:Y:S02]  /*07d0*/  @!P2 LEA.HI.X R13, R26, R13, R15, 0x1, P1 ;  /* 0x0000000d1a0da211 */ /* 0x000fe400008f0c0f */
[C---:B----4-:R-:W-:Y:S02]  /*07e0*/  @!P3 LEA R8, P1, R28.reuse, R8, 0x1 ;  /* 0x000000081c08b211 */ /* 0x050fe400078208ff */
[----:B------:R-:W-:Y:S01]  /*07f0*/  MOV R5, RZ ;  /* 0x000000ff00057202 */ /* 0x000fe20000000f00 */
[----:B------:R-:W4:Y:S01]  /*0800*/  @!P2 LDG.E R6, desc[UR8][R12.64] ;  /* 0x000000080c06a981 */ /* 0x000f22000c1e1900 */
[----:B------:R-:W-:-:S05]  /*0810*/  @!P3 LEA.HI.X R9, R28, R9, R11, 0x1, P1 ;  /* 0x000000091c09b211 */ /* 0x000fca00008f0c0b */
[----:B------:R0:W5:Y:S01]  /*0820*/  @!P3 LDG.E R5, desc[UR8][R8.64] ;  /* 0x000000080805b981 */ /* 0x000162000c1e1900 */
[----:B------:R-:W-:Y:S01]  /*0830*/  ISETP.NE.AND P2, PT, R4, RZ, PT ;  /* 0x000000ff0400720c */ /* 0x000fe20003f45270 */
[----:B------:R-:W-:Y:S01]  /*0840*/  BSSY B0, `(.L_x_3097) ;  /* 0x0000066000007945 */ /* 0x000fe20003800000 */
[----:B---3--:R-:W-:-:S04]  /*0850*/  PRMT R10, R7, 0x7632, R10 ;  /* 0x00007632070a7816 */ /* 0x008fc8000000000a */
[----:B------:R-:W-:Y:S02]  /*0860*/  SHF.L.U32 R11, R10, 0x10, RZ ;  /* 0x000000100a0b7819 */ /* 0x000fe400000006ff */
[----:B------:R-:W-:-:S03]  /*0870*/  SHF.L.U32 R10, R7, 0x10, RZ ;  /* 0x00000010070a7819 */ /* 0x000fc600000006ff */
[----:B------:R-:W-:Y:S02]  /*0880*/  FMUL.FTZ R15, R11, R11 ;  /* 0x0000000b0b0f7220 */ /* 0x000fe40000410000 */
[C---:B------:R-:W-:Y:S02]  /*0890*/  FADD.FTZ R11, R10.reuse, R11 ;  /* 0x0000000b0a0b7221 */ /* 0x040fe40000010000 */
[----:B------:R-:W-:Y:S02]  /*08a0*/  FFMA.FTZ R15, R10, R10, R15 ;  /* 0x0000000a0a0f7223 */ /* 0x000fe4000001000f */
[----:B0-----:R-:W-:Y:S02]  /*08b0*/  FADD.FTZ R8, RZ, R11 ;  /* 0x0000000bff087221 */ /* 0x001fe40000010000 */
[----:B------:R-:W-:Y:S01]  /*08c0*/  FADD.FTZ R10, RZ, R15 ;  /* 0x0000000fff0a7221 */ /* 0x000fe20000010000 */
[----:B--2---:R-:W-:-:S04]  /*08d0*/  PRMT R14, R0, 0x7632, R14 ;  /* 0x00007632000e7816 */ /* 0x004fc8000000000e */
[----:B------:R-:W-:Y:S02]  /*08e0*/  SHF.L.U32 R27, R14, 0x10, RZ ;  /* 0x000000100e1b7819 */ /* 0x000fe400000006ff */
[----:B------:R-:W-:-:S03]  /*08f0*/  SHF.L.U32 R14, R0, 0x10, RZ ;  /* 0x00000010000e7819 */ /* 0x000fc600000006ff */
[----:B------:R-:W-:Y:S02]  /*0900*/  FMUL.FTZ R13, R27, R27 ;  /* 0x0000001b1b0d7220 */ /* 0x000fe40000410000 */
[C---:B------:R-:W-:Y:S02]  /*0910*/  FADD.FTZ R27, R14.reuse, R27 ;  /* 0x0000001b0e1b7221 */ /* 0x040fe40000010000 */
[----:B------:R-:W-:Y:S02]  /*0920*/  FFMA.FTZ R13, R14, R14, R13 ;  /* 0x0000000e0e0d7223 */ /* 0x000fe4000001000d */
[----:B------:R-:W0:Y:S01]  /*0930*/  S2R R14, SR_LANEID ;  /* 0x00000000000e7919 */ /* 0x000e220000000000 */
[----:B------:R-:W-:Y:S01]  /*0940*/  FADD.FTZ R8, R8, R27 ;  /* 0x0000001b08087221 */ /* 0x000fe20000010000 */
[----:B------:R-:W-:Y:S01]  /*0950*/  FADD.FTZ R10, R10, R13 ;  /* 0x0000000d0a0a7221 */ /* 0x000fe20000010000 */
[C---:B----4-:R-:W-:Y:S02]  /*0960*/  PRMT R9, R6.reuse, 0x7632, R9 ;  /* 0x0000763206097816 */ /* 0x050fe40000000009 */
[----:B------:R-:W-:-:S02]  /*0970*/  SHF.L.U32 R11, R6, 0x10, RZ ;  /* 0x00000010060b7819 */ /* 0x000fc400000006ff */
[----:B------:R-:W-:Y:S02]  /*0980*/  SHF.L.U32 R12, R9, 0x10, RZ ;  /* 0x00000010090c7819 */ /* 0x000fe400000006ff */
[----:B-----5:R-:W-:Y:S02]  /*0990*/  PRMT R9, R5, 0x7632, R9 ;  /* 0x0000763205097816 */ /* 0x020fe40000000009 */
[----:B0-----:R-:W-:Y:S01]  /*09a0*/  ISETP.GT.AND P1, PT, R14, 0x1e, PT ;  /* 0x0000001e0e00780c */ /* 0x001fe20003f24270 */
[----:B------:R-:W-:Y:S01]  /*09b0*/  FMUL.FTZ R26, R12, R12 ;  /* 0x0000000c0c1a7220 */ /* 0x000fe20000410000 */
[----:B------:R-:W-:Y:S01]  /*09c0*/  SHF.L.U32 R9, R9, 0x10, RZ ;  /* 0x0000001009097819 */ /* 0x000fe200000006ff */
[----:B------:R-:W-:Y:S01]  /*09d0*/  FADD.FTZ R13, R11, R12 ;  /* 0x0000000c0b0d7221 */ /* 0x000fe20000010000 */
[----:B------:R-:W-:Y:S01]  /*09e0*/  SHF.L.U32 R12, R5, 0x10, RZ ;  /* 0x00000010050c7819 */ /* 0x000fe200000006ff */
[----:B------:R-:W-:Y:S01]  /*09f0*/  FFMA.FTZ R11, R11, R11, R26 ;  /* 0x0000000b0b0b7223 */ /* 0x000fe2000001001a */
[----:B------:R-:W-:Y:S01]  /*0a00*/  ISETP.NE.AND P3, PT, R14, RZ, PT ;  /* 0x000000ff0e00720c */ /* 0x000fe20003f65270 */
[----:B------:R-:W-:Y:S01]  /*0a10*/  FMUL.FTZ R15, R9, R9 ;  /* 0x00000009090f7220 */ /* 0x000fe20000410000 */
[----:B------:R-:W-:Y:S01]  /*0a20*/  FADD.FTZ R8, R8, R13 ;  /* 0x0000000d08087221 */ /* 0x000fe20000010000 */
[----:B------:R-:W-:Y:S01]  /*0a30*/  FADD.FTZ R10, R10, R11 ;  /* 0x0000000b0a0a7221 */ /* 0x000fe20000010000 */
[C---:B------:R-:W-:Y:S01]  /*0a40*/  FADD.FTZ R9, R12.reuse, R9 ;  /* 0x000000090c097221 */ /* 0x040fe20000010000 */
[----:B------:R-:W-:-:S03]  /*0a50*/  FFMA.FTZ R15, R12, R12, R15 ;  /* 0x0000000c0c0f7223 */ /* 0x000fc6000001000f */
[----:B------:R-:W-:Y:S01]  /*0a60*/  FADD.FTZ R12, R8, R9 ;  /* 0x00000009080c7221 */ /* 0x000fe20000010000 */
[----:B------:R-:W-:-:S04]  /*0a70*/  FADD.FTZ R13, R10, R15 ;  /* 0x0000000f0a0d7221 */ /* 0x000fc80000010000 */
[----:B------:R-:W0:Y:S04]  /*0a80*/  SHFL.DOWN PT, R9, R12, 0x1, 0x1f ;  /* 0x08201f000c097f89 */ /* 0x000e2800000e0000 */
[----:B------:R-:W1:Y:S01]  /*0a90*/  SHFL.DOWN PT, R8, R13, 0x1, 0x1f ;  /* 0x08201f000d087f89 */ /* 0x000e6200000e0000 */
        /* <DEDUP_REMOVED lines=21> */
[----:B-1----:R-:W-:-:S05]  /*0bf0*/  @!P1 FADD.FTZ R13, R13, R8 ;  /* 0x000000080d0d9221 */ /* 0x002fca0000010000 */
[----:B------:R0:W-:Y:S01]  /*0c00*/  @!P3 STS.64 [R17+0x10], R12 ;  /* 0x0000100c1100b388 */ /* 0x0001e20000000a00 */
[----:B------:R-:W-:Y:S06]  /*0c10*/  BAR.SYNC.DEFER_BLOCKING 0x0 ;  /* 0x0000000000007b1d */ /* 0x000fec0000010000 */
[----:B------:R-:W-:Y:S05]  /*0c20*/  @P2 BRA `(.L_x_3098) ;  /* 0x00000000009c2947 */ /* 0x000fea0003800000 */
[----:B------:R-:W1:Y:S01]  /*0c30*/  S2UR UR6, SR_CgaCtaId ;  /* 0x00000000000679c3 */ /* 0x000e620000008800 */
[----:B------:R-:W-:Y:S02]  /*0c40*/  UMOV UR5, 0x400 ;  /* 0x0000040000057882 */ /* 0x000fe40000000000 */
[----:B-1----:R-:W-:-:S09]  /*0c50*/  ULEA UR5, UR6, UR5, 0x18 ;  /* 0x0000000506057291 */ /* 0x002fd2000f8ec03f */
[----:B------:R-:W1:Y:S04]  /*0c60*/  LDS.64 R14, [UR5+0x18] ;  /* 0x00001805ff0e7984 */ /* 0x000e680008000a00 */
[----:B------:R-:W2:Y:S01]  /*0c70*/  LDS.128 R8, [UR5+0x20] ;  /* 0x00002005ff087984 */ /* 0x000ea20008000c00 */
[----:B-1----:R-:W-:Y:S01]  /*0c80*/  FADD.FTZ R27, R12, R14 ;  /* 0x0000000e0c1b7221 */ /* 0x002fe20000010000 */
[----:B------:R-:W-:Y:S02]  /*0c90*/  FADD.FTZ R26, R13, R15 ;  /* 0x0000000f0d1a7221 */ /* 0x000fe40000010000 */
[----:B0-----:R-:W0:Y:S01]  /*0ca0*/  LDS.128 R12, [UR5+0x30] ;  /* 0x00003005ff0c7984 */ /* 0x001e220008000c00 */
[----:B--2---:R-:W-:Y:S01]  /*0cb0*/  FADD.FTZ R27, R27, R8 ;  /* 0x000000081b1b7221 */ /* 0x004fe20000010000 */
        /* <DEDUP_REMOVED lines=30> */
.L_x_3098:
[----:B------:R-:W-:Y:S05]  /*0ea0*/  BSYNC B0 ;  /* 0x0000000000007941 */ /* 0x000fea0003800000 */
.L_x_3097:
[----:B------:R-:W1:Y:S01]  /*0eb0*/  LDC R10, c[0x0][0xc] ;  /* 0x00000300ff0a7b82 */ /* 0x000e620000000800 */
[----:B------:R-:W-:Y:S02]  /*0ec0*/  PRMT R14, R0, 0x7632, R14 ;  /* 0x00007632000e7816 */ /* 0x000fe4000000000e */
[----:B-1----:R-:W-:-:S13]  /*0ed0*/  ISETP.GE.U32.AND P1, PT, R10, 0x2, PT ;  /* 0x000000020a00780c */ /* 0x002fda0003f26070 */
[----:B------:R-:W-:Y:S05]  /*0ee0*/  @!P1 BRA `(.L_x_3099) ;  /* 0x0000000800709947 */ /* 0x000fea0003800000 */
[----:B------:R-:W-:Y:S05]  /*0ef0*/  @P2 BRA `(.L_x_3100) ;  /* 0x0000000000742947 */ /* 0x000fea0003800000 */
[----:B------:R-:W1:Y:S01]  /*0f00*/  LDC R15, c[0x0][0x10] ;  /* 0x00000400ff0f7b82 */ /* 0x000e620000000800 */
[----:B------:R-:W2:Y:S01]  /*0f10*/  S2R R11, SR_CTAID.Y ;  /* 0x00000000000b7919 */ /* 0x000ea20000002600 */
[C---:B------:R-:W-:Y:S02]  /*0f20*/  LOP3.LUT R8, R16.reuse, 0x1, RZ, 0xc0, !PT ;  /* 0x0000000110087812 */ /* 0x040fe400078ec0ff */
[----:B------:R-:W-:-:S04]  /*0f30*/  LOP3.LUT P1, RZ, R16, 0x2, RZ, 0xc0, !PT ;  /* 0x0000000210ff7812 */ /* 0x000fc8000782c0ff */
[----:B------:R-:W3:Y:S01]  /*0f40*/  LDC.64 R26, c[0x0][0x248] ;  /* 0x00009200ff1a7b82 */ /* 0x000ee20000000a00 */
[----:B-1----:R-:W-:-:S04]  /*0f50*/  IMAD R8, R8, R15, RZ ;  /* 0x0000000f08087224 */ /* 0x002fc800078e02ff */
[----:B------:R-:W-:-:S05]  /*0f60*/  IMAD R9, R8, R10, RZ ;  /* 0x0000000a08097224 */ /* 0x000fca00078e02ff */
[----:B------:R-:W-:Y:S01]  /*0f70*/  SHF.L.U32 R9, R9, 0x1, RZ ;  /* 0x0000000109097819 */ /* 0x000fe200000006ff */
[----:B--2---:R-:W-:Y:S01]  /*0f80*/  IMAD R15, R15, UR7, R11 ;  /* 0x000000070f0f7c24 */ /* 0x004fe2000f8e020b */
[----:B------:R-:W-:-:S03]  /*0f90*/  IADD3 R11, R8, R11, RZ ;  /* 0x0000000b080b7210 */ /* 0x000fc60007ffe0ff */
[----:B---3--:R-:W-:Y:S02]  /*0fa0*/  IMAD.WIDE R26, R9, 0x4, R26 ;  /* 0x00000004091a7825 */ /* 0x008fe400078e021a */
[----:B------:R-:W1:Y:S01]  /*0fb0*/  LDC.64 R8, c[0x0][0x240] ;  /* 0x00009000ff087b82 */ /* 0x000e620000000a00 */
[----:B------:R-:W-:Y:S01]  /*0fc0*/  SEL R28, R10, RZ, !P1 ;  /* 0x000000ff0a1c7207 */ /* 0x000fe20004800000 */
[----:B------:R-:W-:Y:S01]  /*0fd0*/  IMAD.WIDE.U32 R26, R15, 0x8, R26 ;  /* 0x000000080f1a7825 */ /* 0x000fe200078e001a */
[----:B------:R-:W-:-:S04]  /*0fe0*/  MOV R15, 0xffffffff ;  /* 0xffffffff000f7802 */ /* 0x000fc80000000f00 */
[----:B------:R2:W-:Y:S01]  /*0ff0*/  STG.E.64 desc[UR8][R26.64], R12 ;  /* 0x0000000c1a007986 */ /* 0x0005e2000c101b08 */
[----:B-1----:R-:W-:Y:S01]  /*1000*/  IMAD.WIDE.U32 R8, R11, 0x4, R8 ;  /* 0x000000040b087825 */ /* 0x002fe200078e0008 */
[----:B------:R-:W-:Y:S02]  /*1010*/  SEL R11, R15, 0x1, P1 ;  /* 0x000000010f0b7807 */ /* 0x000fe40000800000 */
[----:B------:R-:W-:Y:S01]  /*1020*/  ISETP.NE.AND P1, PT, R28, -0x1, PT ;  /* 0xffffffff1c00780c */ /* 0x000fe20003f25270 */
[----:B------:R-:W-:Y:S06]  /*1030*/  MEMBAR.ALL.GPU ;  /* 0x0000000000007992 */ /* 0x000fec000000a000 */
[----:B------:R-:W-:-:S00]  /*1040*/  ERRBAR ;  /* 0x00000000000079ab */ /* 0x000fc00000000000 */
[----:B------:R-:W-:Y:S06]  /*1050*/  CGAERRBAR ;  /* 0x00000000000075ab */ /* 0x000fec0000000000 */
[----:B------:R2:W-:Y:S01]  /*1060*/  REDG.E.ADD.S32.STRONG.GPU desc[UR8][R8.64], R11 ;  /* 0x0000000b0800798e */ /* 0x0005e2000c10e388 */
[----:B------:R-:W-:Y:S05]  /*1070*/  @!P1 BRA `(.L_x_3100) ;  /* 0x0000000000149947 */ /* 0x000fea0003800000 */
.L_x_3101:
[----:B--2---:R-:W2:Y:S04]  /*1080*/  LDG.E.STRONG.GPU R11, desc[UR8][R8.64] ;  /* 0x00000008080b7981 */ /* 0x004ea8000c1ef900 */
[----:B--2---:R-:W-:Y:S01]  /*1090*/  CCTL.IVALL ;  /* 0x00000000ff00798f */ /* 0x004fe20002000000 */
[----:B------:R-:W-:Y:S05]  /*10a0*/  YIELD ;  /* 0x0000000000007946 */ /* 0x000fea0003800000 */
[----:B------:R-:W-:-:S13]  /*10b0*/  ISETP.NE.AND P1, PT, R11, R28, PT ;  /* 0x0000001c0b00720c */ /* 0x000fda0003f25270 */
[----:B------:R-:W-:Y:S05]  /*10c0*/  @P1 BRA `(.L_x_3101) ;  /* 0xfffffffc00ec1947 */ /* 0x000fea000383ffff */
.L_x_3100:
[----:B------:R-:W-:Y:S01]  /*10d0*/  ISETP.NE.AND P1, PT, R10, RZ, PT ;  /* 0x000000ff0a00720c */ /* 0x000fe20003f25270 */
[----:B------:R-:W-:Y:S05]  /*10e0*/  WARPSYNC.ALL ;  /* 0x0000000000007948 */ /* 0x000fea0003800000 */
[----:B------:R-:W-:Y:S07]  /*10f0*/  BAR.SYNC.DEFER_BLOCKING 0x0 ;  /* 0x0000000000007b1d */ /* 0x000fee0000010000 */
[----:B------:R-:W-:Y:S05]  /*1100*/  @!P1 BRA `(.L_x_3099) ;  /* 0x0000000400e89947 */ /* 0x000fea0003800000 */
[----:B--2---:R-:W-:Y:S01]  /*1110*/  IADD3 R8, R10, -0x1, RZ ;  /* 0xffffffff0a087810 */ /* 0x004fe20007ffe0ff */
[----:B------:R-:W-:-:S03]  /*1120*/  HFMA2.MMA R11, -RZ, RZ, 0, 0 ;  /* 0x00000000ff0b7435 */ /* 0x000fc600000001ff */
[----:B------:R-:W-:-:S13]  /*1130*/  ISETP.GE.U32.AND P1, PT, R8, 0x3, PT ;  /* 0x000000030800780c */ /* 0x000fda0003f26070 */
[----:B------:R-:W-:Y:S05]  /*1140*/  @!P1 BRA `(.L_x_3102) ;  /* 0x0000000400089947 */ /* 0x000fea0003800000 */
[----:B------:R-:W-:Y:S02]  /*1150*/  LOP3.LUT R15, R10, 0x3, RZ, 0xc0, !PT ;  /* 0x000000030a0f7812 */ /* 0x000fe400078ec0ff */
[----:B------:R-:W-:Y:S02]  /*1160*/  MOV R11, RZ ;  /* 0x000000ff000b7202 */ /* 0x000fe40000000f00 */
[----:B------:R-:W-:-:S07]  /*1170*/  IADD3 R15, -R15, R10, RZ ;  /* 0x0000000a0f0f7210 */ /* 0x000fce0007ffe1ff */
.L_x_3103:
[----:B------:R-:W-:-:S13]  /*1180*/  ISETP.EQ.OR P1, PT, R11, UR7, P2 ;  /* 0x000000070b007c0c */ /* 0x000fda0009722670 */
[----:B------:R-:W1:Y:S01]  /*1190*/  @!P1 S2R R27, SR_CTAID.Y ;  /* 0x00000000001b9919 */ /* 0x000e620000002600 */
[----:B------:R-:W2:Y:S01]  /*11a0*/  @!P1 LDC R8, c[0x0][0x10] ;  /* 0x00000400ff089b82 */ /* 0x000ea20000000800 */
[----:B------:R-:W-:-:S05]  /*11b0*/  @!P1 LOP3.LUT R29, R16, 0x1, RZ, 0xc0, !PT ;  /* 0x00000001101d9812 */ /* 0x000fca00078ec0ff */
[----:B--2---:R-:W-:-:S04]  /*11c0*/  @!P1 IMAD R29, R29, R8, RZ ;  /* 0x000000081d1d9224 */ /* 0x004fc800078e02ff */
[----:B------:R-:W-:Y:S02]  /*11d0*/  @!P1 IMAD R29, R29, R10, RZ ;  /* 0x0000000a1d1d9224 */ /* 0x000fe400078e02ff */
[----:B-1----:R-:W-:Y:S02]  /*11e0*/  @!P1 IMAD R27, R8, R11, R27 ;  /* 0x0000000b081b9224 */ /* 0x002fe400078e021b */
[----:B------:R-:W1:Y:S01]  /*11f0*/  @!P1 LDC.64 R8, c[0x0][0x248] ;  /* 0x00009200ff089b82 */ /* 0x000e620000000a00 */
[----:B------:R-:W-:-:S05]  /*1200*/  @!P1 SHF.L.U32 R29, R29, 0x1, RZ ;  /* 0x000000011d1d9819 */ /* 0x000fca00000006ff */
[----:B-1----:R-:W-:-:S04]  /*1210*/  @!P1 IMAD.WIDE R8, R29, 0x4, R8 ;  /* 0x000000041d089825 */ /* 0x002fc800078e0208 */
[----:B------:R-:W-:-:S06]  /*1220*/  @!P1 IMAD.WIDE.U32 R8, R27, 0x8, R8 ;  /* 0x000000081b089825 */ /* 0x000fcc00078e0008 */
[----:B------:R-:W0:Y:S01]  /*1230*/  @!P1 LDG.E.64 R8, desc[UR8][R8.64] ;  /* 0x0000000808089981 */ /* 0x000e22000c1e1b00 */
[----:B------:R-:W-:-:S04]  /*1240*/  IADD3 R26, R11, 0x1, RZ ;  /* 0x000000010b1a7810 */ /* 0x000fc80007ffe0ff */
[----:B------:R-:W-:-:S13]  /*1250*/  ISETP.EQ.OR P3, PT, R26, UR7, P2 ;  /* 0x000000071a007c0c */ /* 0x000fda0009762670 */
[----:B------:R-:W1:Y:S01]  /*1260*/  @!P3 S2R R27, SR_CTAID.Y ;  /* 0x00000000001bb919 */ /* 0x000e620000002600 */
[----:B------:R-:W1:Y:S01]  /*1270*/  @!P3 LDC R29, c[0x0][0x10] ;  /* 0x00000400ff1dbb82 */ /* 0x000e620000000800 */
[----:B------:R-:W-:Y:S01]  /*1280*/  @!P3 LOP3.LUT R28, R16, 0x1, RZ, 0xc0, !PT ;  /* 0x00000001101cb812 */ /* 0x000fe200078ec0ff */
[----:B-1----:R-:W-:-:S04]  /*1290*/  @!P3 IMAD R27, R26, R29, R27 ;  /* 0x0000001d1a1bb224 */ /* 0x002fc800078e021b */
[----:B------:R-:W-:-:S04]  /*12a0*/  @!P3 IMAD R29, R28, R29, RZ ;  /* 0x0000001d1c1db224 */ /* 0x000fc800078e02ff */
[----:B------:R-:W-:-:S05]  /*12b0*/  @!P3 IMAD R29, R29, R10, RZ ;  /* 0x0000000a1d1db224 */ /* 0x000fca00078e02ff */
[----:B------:R-:W-:Y:S01]  /*12c0*/  @!P3 SHF.L.U32 R29, R29, 0x1, RZ ;  /* 0x000000011d1db819 */ /* 0x000fe200000006ff */
[----:B0-----:R-:W-:Y:S01]  /*12d0*/  @!P1 FADD.FTZ R12, R12, R8 ;  /* 0x000000080c0c9221 */ /* 0x001fe20000010000 */
[----:B------:R-:W-:Y:S02]  /*12e0*/  @!P1 FADD.FTZ R13, R13, R9 ;  /* 0x000000090d0d9221 */ /* 0x000fe40000010000 */
[----:B------:R-:W0:Y:S02]  /*12f0*/  @!P3 LDC.64 R8, c[0x0][0x248] ;  /* 0x00009200ff08bb82 */ /* 0x000e240000000a00 */
[----:B0-----:R-:W-:-:S04]  /*1300*/  @!P3 IMAD.WIDE R8, R29, 0x4, R8 ;  /* 0x000000041d08b825 */ /* 0x001fc800078e0208 */
[----:B------:R-:W-:-:S06]  /*1310*/  @!P3 IMAD.WIDE.U32 R8, R27, 0x8, R8 ;  /* 0x000000081b08b825 */ /* 0x000fcc00078e0008 */
[----:B------:R-:W2:Y:S01]  /*1320*/  @!P3 LDG.E.64 R8, desc[UR8][R8.64] ;  /* 0x000000080808b981 */ /* 0x000ea2000c1e1b00 */
[----:B------:R-:W-:-:S04]  /*1330*/  IADD3 R26, R11, 0x2, RZ ;  /* 0x000000020b1a7810 */ /* 0x000fc80007ffe0ff */
[----:B------:R-:W-:-:S13]  /*1340*/  ISETP.EQ.OR P1, PT, R26, UR7, P2 ;  /* 0x000000071a007c0c */ /* 0x000fda0009722670 */
[----:B------:R-:W0:Y:S01]  /*1350*/  @!P1 S2R R27, SR_CTAID.Y ;  /* 0x00000000001b9919 */ /* 0x000e220000002600 */
[----:B------:R-:W0:Y:S01]  /*1360*/  @!P1 LDC R29, c[0x0][0x10] ;  /* 0x00000400ff1d9b82 */ /* 0x000e220000000800 */
[----:B------:R-:W-:Y:S01]  /*1370*/  @!P1 LOP3.LUT R28, R16, 0x1, RZ, 0xc0, !PT ;  /* 0x00000001101c9812 */ /* 0x000fe200078ec0ff */
[----:B0-----:R-:W-:-:S04]  /*1380*/  @!P1 IMAD R27, R26, R29, R27 ;  /* 0x0000001d1a1b9224 */ /* 0x001fc800078e021b */
[----:B------:R-:W-:-:S04]  /*1390*/  @!P1 IMAD R29, R28, R29, RZ ;  /* 0x0000001d1c1d9224 */ /* 0x000fc800078e02ff */
[----:B------:R-:W-:-:S05]  /*13a0*/  @!P1 IMAD R29, R29, R10, RZ ;  /* 0x0000000a1d1d9224 */ /* 0x000fca00078e02ff */
[----:B------:R-:W-:Y:S01]  /*13b0*/  @!P1 SHF.L.U32 R29, R29, 0x1, RZ ;  /* 0x000000011d1d9819 */ /* 0x000fe200000006ff */
[----:B--2---:R-:W-:Y:S01]  /*13c0*/  @!P3 FADD.FTZ R12, R12, R8 ;  /* 0x000000080c0cb221 */ /* 0x004fe20000010000 */
        /* <DEDUP_REMOVED lines=20> */
[----:B------:R-:W-:Y:S02]  /*1510*/  IADD3 R15, R15, -0x4, RZ ;  /* 0xfffffffc0f0f7810 */ /* 0x000fe40007ffe0ff */
[----:B------:R-:W-:Y:S02]  /*1520*/  IADD3 R11, R11, 0x4, RZ ;  /* 0x000000040b0b7810 */ /* 0x000fe40007ffe0ff */
[----:B------:R-:W-:Y:S01]  /*1530*/  ISETP.NE.AND P1, PT, R15, RZ, PT ;  /* 0x000000ff0f00720c */ /* 0x000fe20003f25270 */
[----:B--2---:R-:W-:Y:S01]  /*1540*/  @!P3 FADD.FTZ R12, R12, R8 ;  /* 0x000000080c0cb221 */ /* 0x004fe20000010000 */
[----:B------:R-:W-:-:S11]  /*1550*/  @!P3 FADD.FTZ R13, R13, R9 ;  /* 0x000000090d0db221 */ /* 0x000fd60000010000 */
[----:B------:R-:W-:Y:S05]  /*1560*/  @P1 BRA `(.L_x_3103) ;  /* 0xfffffffc00041947 */ /* 0x000fea000383ffff */
.L_x_3102:
[----:B------:R-:W-:-:S13]  /*1570*/  LOP3.LUT P1, R15, R10, 0x3, RZ, 0xc0, !PT ;  /* 0x000000030a0f7812 */ /* 0x000fda000782c0ff */
[----:B------:R-:W-:Y:S05]  /*1580*/  @!P1 BRA `(.L_x_3099) ;  /* 0x0000000000c89947 */ /* 0x000fea0003800000 */
[----:B------:R-:W-:Y:S01]  /*1590*/  ISETP.EQ.OR P1, PT, R11, UR7, P2 ;  /* 0x000000070b007c0c */ /* 0x000fe20009722670 */
[----:B------:R-:W-:Y:S01]  /*15a0*/  BSSY B0, `(.L_x_3104) ;  /* 0x0000010000007945 */ /* 0x000fe20003800000 */
[----:B------:R-:W-:-:S11]  /*15b0*/  ISETP.NE.AND P3, PT, R15, 0x1, PT ;  /* 0x000000010f00780c */ /* 0x000fd60003f65270 */
[----:B------:R-:W-:Y:S05]  /*15c0*/  @P1 BRA `(.L_x_3105) ;  /* 0x0000000000341947 */ /* 0x000fea0003800000 */
[----:B------:R-:W1:Y:S01]  /*15d0*/  S2R R26, SR_CTAID.Y ;  /* 0x00000000001a7919 */ /* 0x000e620000002600 */
[----:B------:R-:W2:Y:S01]  /*15e0*/  LDC.64 R8, c[0x0][0x248] ;  /* 0x00009200ff087b82 */ /* 0x000ea20000000a00 */
[----:B------:R-:W-:Y:S01]  /*15f0*/  LOP3.LUT R27, R16, 0x1, RZ, 0xc0, !PT ;  /* 0x00000001101b7812 */ /* 0x000fe200078ec0ff */
[----:B------:R-:W-:-:S04]  /*1600*/  ULDC UR5, c[0x0][0x10] ;  /* 0x0000040000057ab9 */ /* 0x000fc80000000800 */
[----:B------:R-:W-:-:S04]  /*1610*/  IMAD R27, R27, UR5, RZ ;  /* 0x000000051b1b7c24 */ /* 0x000fc8000f8e02ff */
[----:B------:R-:W-:-:S05]  /*1620*/  IMAD R27, R27, R10, RZ ;  /* 0x0000000a1b1b7224 */ /* 0x000fca00078e02ff */
[----:B------:R-:W-:-:S05]  /*1630*/  SHF.L.U32 R27, R27, 0x1, RZ ;  /* 0x000000011b1b7819 */ /* 0x000fca00000006ff */
[----:B--2---:R-:W-:-:S04]  /*1640*/  IMAD.WIDE R8, R27, 0x4, R8 ;  /* 0x000000041b087825 */ /* 0x004fc800078e0208 */
[----:B-1----:R-:W-:-:S04]  /*1650*/  IMAD R27, R11, UR5, R26 ;  /* 0x000000050b1b7c24 */ /* 0x002fc8000f8e021a */
[----:B------:R-:W-:-:S06]  /*1660*/  IMAD.WIDE.U32 R8, R27, 0x8, R8 ;  /* 0x000000081b087825 */ /* 0x000fcc00078e0008 */
[----:B------:R-:W0:Y:S02]  /*1670*/  LDG.E.64 R8, desc[UR8][R8.64] ;  /* 0x0000000808087981 */ /* 0x000e24000c1e1b00 */
[----:B0-----:R-:W-:Y:S01]  /*1680*/  FADD.FTZ R12, R12, R8 ;  /* 0x000000080c0c7221 */ /* 0x001fe20000010000 */
[----:B------:R-:W-:-:S07]  /*1690*/  FADD.FTZ R13, R13, R9 ;  /* 0x000000090d0d7221 */ /* 0x000fce0000010000 */
.L_x_3105:
[----:B------:R-:W-:Y:S05]  /*16a0*/  BSYNC B0 ;  /* 0x0000000000007941 */ /* 0x000fea0003800000 */
.L_x_3104:
[----:B------:R-:W-:Y:S05]  /*16b0*/  @!P3 BRA `(.L_x_3099) ;  /* 0x00000000007cb947 */ /* 0x000fea0003800000 */
[C---:B------:R-:W-:Y:S02]  /*16c0*/  IADD3 R26, R11.reuse, 0x1, RZ ;  /* 0x000000010b1a7810 */ /* 0x040fe40007ffe0ff */
[----:B------:R-:W-:Y:S02]  /*16d0*/  IADD3 R8, R11, 0x2, RZ ;  /* 0x000000020b087810 */ /* 0x000fe40007ffe0ff */
[----:B------:R-:W-:Y:S02]  /*16e0*/  ISETP.EQ.OR P3, PT, R26, UR7, P2 ;  /* 0x000000071a007c0c */ /* 0x000fe40009762670 */
[----:B------:R-:W-:-:S04]  /*16f0*/  ISETP.EQ.OR P1, PT, R8, UR7, P2 ;  /* 0x0000000708007c0c */ /* 0x000fc80009722670 */
[----:B------:R-:W-:-:S07]  /*1700*/  ISETP.EQ.OR P1, PT, R15, 0x2, P1 ;  /* 0x000000020f00780c */ /* 0x000fce0000f22670 */
[----:B------:R-:W1:Y:S01]  /*1710*/  @!P3 S2R R27, SR_CTAID.Y ;  /* 0x00000000001bb919 */ /* 0x000e620000002600 */
[----:B------:R-:W1:Y:S01]  /*1720*/  @!P3 LDC R11, c[0x0][0x10] ;  /* 0x00000400ff0bbb82 */ /* 0x000e620000000800 */
[----:B------:R-:W-:-:S04]  /*1730*/  @!P3 LOP3.LUT R28, R16, 0x1, RZ, 0xc0, !PT ;  /* 0x00000001101cb812 */ /* 0x000fc800078ec0ff */
[----:B------:R-:W2:Y:S03]  /*1740*/  @!P1 S2R R15, SR_CTAID.Y ;  /* 0x00000000000f9919 */ /* 0x000ea60000002600 */
[----:B------:R-:W2:Y:S01]  /*1750*/  @!P1 LDC R9, c[0x0][0x10] ;  /* 0x00000400ff099b82 */ /* 0x000ea20000000800 */
[-C--:B-1----:R-:W-:Y:S02]  /*1760*/  @!P3 IMAD R26, R26, R11.reuse, R27 ;  /* 0x0000000b1a1ab224 */ /* 0x082fe400078e021b */
[----:B------:R-:W-:Y:S01]  /*1770*/  @!P3 IMAD R11, R28, R11, RZ ;  /* 0x0000000b1c0bb224 */ /* 0x000fe200078e02ff */
[----:B------:R-:W-:Y:S01]  /*1780*/  @!P1 LOP3.LUT R28, R16, 0x1, RZ, 0xc0, !PT ;  /* 0x00000001101c9812 */ /* 0x000fe200078ec0ff */
[----:B--2---:R-:W-:-:S04]  /*1790*/  @!P1 IMAD R15, R8, R9, R15 ;  /* 0x00000009080f9224 */ /* 0x004fc800078e020f */
[----:B------:R-:W-:Y:S02]  /*17a0*/  @!P1 IMAD R27, R28, R9, RZ ;  /* 0x000000091c1b9224 */ /* 0x000fe400078e02ff */
[----:B------:R-:W1:Y:S01]  /*17b0*/  @!P3 LDC.64 R8, c[0x0][0x248] ;  /* 0x00009200ff08bb82 */ /* 0x000e620000000a00 */
[-C--:B------:R-:W-:Y:S02]  /*17c0*/  @!P3 IMAD R11, R11, R10.reuse, RZ ;  /* 0x0000000a0b0bb224 */ /* 0x080fe400078e02ff */
[----:B------:R-:W-:-:S03]  /*17d0*/  @!P1 IMAD R27, R27, R10, RZ ;  /* 0x0000000a1b1b9224 */ /* 0x000fc600078e02ff */
[----:B------:R-:W-:Y:S02]  /*17e0*/  @!P3 SHF.L.U32 R11, R11, 0x1, RZ ;  /* 0x000000010b0bb819 */ /* 0x000fe400000006ff */
[----:B------:R-:W-:-:S03]  /*17f0*/  @!P1 SHF.L.U32 R27, R27, 0x1, RZ ;  /* 0x000000011b1b9819 */ /* 0x000fc600000006ff */
[----:B-1----:R-:W-:Y:S02]  /*1800*/  @!P3 IMAD.WIDE R10, R11, 0x4, R8 ;  /* 0x000000040b0ab825 */ /* 0x002fe400078e0208 */
[----:B------:R-:W1:Y:S02]  /*1810*/  @!P1 LDC.64 R8, c[0x0][0x248] ;  /* 0x00009200ff089b82 */ /* 0x000e640000000a00 */
[----:B------:R-:W-:-:S04]  /*1820*/  @!P3 IMAD.WIDE.U32 R10, R26, 0x8, R10 ;  /* 0x000000081a0ab825 */ /* 0x000fc800078e000a */
[----:B-1----:R-:W-:-:S04]  /*1830*/  @!P1 IMAD.WIDE R8, R27, 0x4, R8 ;  /* 0x000000041b089825 */ /* 0x002fc800078e0208 */
[----:B------:R-:W-:Y:S02]  /*1840*/  @!P1 IMAD.WIDE.U32 R26, R15, 0x8, R8 ;  /* 0x000000080f1a9825 */ /* 0x000fe400078e0008 */
[----:B------:R-:W0:Y:S04]  /*1850*/  @!P3 LDG.E.64 R8, desc[UR8][R10.64] ;  /* 0x000000080a08b981 */ /* 0x000e28000c1e1b00 */
[----:B------:R-:W2:Y:S01]  /*1860*/  @!P1 LDG.E.64 R10, desc[UR8][R26.64] ;  /* 0x000000081a0a9981 */ /* 0x000ea2000c1e1b00 */
[----:B0-----:R-:W-:Y:S01]  /*1870*/  @!P3 FADD.FTZ R12, R12, R8 ;  /* 0x000000080c0cb221 */ /* 0x001fe20000010000 */
[----:B------:R-:W-:-:S03]  /*1880*/  @!P3 FADD.FTZ R13, R13, R9 ;  /* 0x000000090d0db221 */ /* 0x000fc60000010000 */
[----:B--2---:R-:W-:Y:S01]  /*1890*/  @!P1 FADD.FTZ R12, R12, R10 ;  /* 0x0000000a0c0c9221 */ /* 0x004fe20000010000 */
[----:B------:R-:W-:-:S07]  /*18a0*/  @!P1 FADD.FTZ R13, R13, R11 ;  /* 0x0000000b0d0d9221 */ /* 0x000fce0000010000 */
.L_x_3099:
[----:B------:R-:W-:Y:S01]  /*18b0*/  ULDC.64 UR12, c[0x0][0x218] ;  /* 0x00008600000c7ab9 */ /* 0x000fe20000000a00 */
[C---:B------:R-:W-:Y:S01]  /*18c0*/  LOP3.LUT P1, RZ, R4.reuse, UR7, RZ, 0xfc, !PT ;  /* 0x0000000704ff7c12 */ /* 0x040fe2000f82fcff */
[----:B------:R-:W1:Y:S01]  /*18d0*/  S2UR UR6, SR_CgaCtaId ;  /* 0x00000000000679c3 */ /* 0x000e620000008800 */
[----:B------:R-:W-:Y:S01]  /*18e0*/  ISETP.EQ.U32.AND P3, PT, RZ, UR12, PT ;  /* 0x0000000cff007c0c */ /* 0x000fe2000bf62070 */
[----:B------:R-:W-:Y:S01]  /*18f0*/  UMOV UR5, 0x400 ;  /* 0x0000040000057882 */ /* 0x000fe20000000000 */
[----:B--2---:R-:W-:Y:S02]  /*1900*/  IMAD.WIDE.U32 R8, R4, -0x77777777, RZ ;  /* 0x8888888904087825 */ /* 0x004fe400078e00ff */
[----:B------:R-:W-:Y:S01]  /*1910*/  ISETP.EQ.OR.EX P1, PT, RZ, UR13, P1, P3 ;  /* 0x0000000dff007c0c */ /* 0x000fe20008f22730 */
[----:B------:R-:W-:Y:S02]  /*1920*/  ULDC.64 UR12, c[0x0][0x278] ;  /* 0x00009e00000c7ab9 */ /* 0x000fe40000000a00 */
[----:B------:R-:W-:Y:S01]  /*1930*/  SHF.R.U32.HI R15, RZ, 0x4, R9 ;  /* 0x00000004ff0f7819 */ /* 0x000fe20000011609 */
[----:B------:R-:W2:Y:S04]  /*1940*/  LDC.64 R10, c[0x0][0x228] ;  /* 0x00008a00ff0a7b82 */ /* 0x000ea80000000a00 */
[----:B------:R-:W-:-:S04]  /*1950*/  IMAD R15, R15, -0x1e, R4 ;  /* 0xffffffe20f0f7824 */ /* 0x000fc800078e0204 */
[----:B------:R-:W3:Y:S01]  /*1960*/  LDC.64 R8, c[0x0][0x230] ;  /* 0x00008c00ff087b82 */ /* 0x000ee20000000a00 */
[----:B------:R-:W-:-:S04]  /*1970*/  SHF.L.U32 R28, R15, 0x1, RZ ;  /* 0x000000010f1c7819 */ /* 0x000fc800000006ff */
[----:B------:R-:W-:Y:S01]  /*1980*/  IADD3 R21, R28, R21, RZ ;  /* 0x000000151c157210 */ /* 0x000fe20007ffe0ff */
[----:B-1----:R-:W-:Y:S02]  /*1990*/  ULEA UR5, UR6, UR5, 0x18 ;  /* 0x0000000506057291 */ /* 0x002fe4000f8ec03f */
[----:B------:R-:W1:Y:S01]  /*19a0*/  @!P1 LDC.64 R26, c[0x0][0x218] ;  /* 0x00008600ff1a9b82 */ /* 0x000e620000000a00 */
[----:B------:R-:W-:-:S06]  /*19b0*/  ULDC UR6, c[0x0][0x2a4] ;  /* 0x0000a90000067ab9 */ /* 0x000fcc0000000800 */
[----:B------:R0:W-:Y:S01]  /*19c0*/  @!P2 STS.64 [UR5+0x90], R12 ;  /* 0x0000900cff00a988 */ /* 0x0001e20008000a05 */
[----:B--2---:R-:W-:-:S04]  /*19d0*/  IMAD.WIDE R10, R21, 0x4, R10 ;  /* 0x00000004150a7825 */ /* 0x004fc800078e020a */
[----:B---3--:R-:W-:-:S04]  /*19e0*/  IMAD.WIDE R28, R21, 0x4, R8 ;  /* 0x00000004151c7825 */ /* 0x008fc800078e0208 */
[----:B0-----:R-:W-:Y:S01]  /*19f0*/  @!P1 FMUL.FTZ R13, R13, UR6 ;  /* 0x000000060d0d9c20 */ /* 0x001fe20008410000 */
[----:B------:R-:W-:Y:S01]  /*1a00*/  @!P1 FMUL.FTZ R12, R12, UR6 ;  /* 0x000000060c0c9c20 */ /* 0x000fe20008410000 */
[----:B-1----:R-:W-:-:S05]  /*1a10*/  @!P1 IMAD.WIDE R26, R20, 0x8, R26 ;  /* 0x00000008141a9825 */ /* 0x002fca00078e021a */
[----:B------:R0:W-:Y:S01]  /*1a20*/  @!P1 STG.E.64 desc[UR8][R26.64], R12 ;  /* 0x0000000c1a009986 */ /* 0x0001e2000c101b08 */
[----:B------:R-:W-:Y:S06]  /*1a30*/  BAR.SYNC.DEFER_BLOCKING 0x0 ;  /* 0x0000000000007b1d */ /* 0x000fec0000010000 */
[----:B------:R-:W2:Y:S04]  /*1a40*/  LDG.E.64 R8, desc[UR8][R10.64] ;  /* 0x000000080a087981 */ /* 0x000ea8000c1e1b00 */
[----:B------:R-:W1:Y:S04]  /*1a50*/  LDS.64 R12, [UR5+0x90] ;  /* 0x00009005ff0c7984 */ /* 0x000e680008000a00 */
[----:B------:R3:W2:Y:S01]  /*1a60*/  LDG.E.64 R10, desc[UR8][R28.64] ;  /* 0x000000081c0a7981 */ /* 0x0006a2000c1e1b00 */
[----:B------:R-:W-:-:S02]  /*1a70*/  SHF.L.U32 R0, R0, 0x10, RZ ;  /* 0x0000001000007819 */ /* 0x000fc400000006ff */
[----:B0-----:R-:W-:Y:S02]  /*1a80*/  SHF.L.U32 R26, R5, 0x10, RZ ;  /* 0x00000010051a7819 */ /* 0x001fe400000006ff */
[----:B------:R-:W-:Y:S02]  /*1a90*/  SHF.L.U32 R14, R14, 0x10, RZ ;  /* 0x000000100e0e7819 */ /* 0x000fe400000006ff */
[----:B------:R-:W-:Y:S02]  /*1aa0*/  ISETP.NE.AND P4, PT, RZ, UR10, PT ;  /* 0x0000000aff007c0c */ /* 0x000fe4000bf85270 */
[----:B------:R-:W-:Y:S02]  /*1ab0*/  ISETP.GE.U32.AND P2, PT, R18, UR12, PT ;  /* 0x0000000c12007c0c */ /* 0x000fe4000bf46070 */
[C---:B---3--:R-:W-:Y:S02]  /*1ac0*/  PRMT R29, R6.reuse, 0x7632, R29 ;  /* 0x00007632061d7816 */ /* 0x048fe4000000001d */
[----:B------:R-:W-:-:S02]  /*1ad0*/  SHF.L.U32 R6, R6, 0x10, RZ ;  /* 0x0000001006067819 */ /* 0x000fc400000006ff */
[----:B------:R-:W-:Y:S02]  /*1ae0*/  SHF.L.U32 R29, R29, 0x10, RZ ;  /* 0x000000101d1d7819 */ /* 0x000fe400000006ff */
[----:B------:R-:W-:-:S04]  /*1af0*/  ISETP.GE.AND.EX P2, PT, R2, UR13, PT, P2 ;  /* 0x0000000d02007c0c */ /* 0x000fc8000bf46320 */
[----:B------:R-:W-:Y:S01]  /*1b00*/  ISETP.GT.U32.OR P2, PT, R4, 0x1df, P2 ;  /* 0x000001df0400780c */ /* 0x000fe20001744470 */
[----:B-1----:R-:W-:Y:S01]  /*1b10*/  FMUL.FTZ R15, R12, UR6 ;  /* 0x000000060c0f7c20 */ /* 0x002fe20008410000 */
[----:B------:R-:W-:-:S03]  /*1b20*/  MOV R12, 0x3f800000 ;  /* 0x3f800000000c7802 */ /* 0x000fc60000000f00 */
[C---:B------:R-:W-:Y:S01]  /*1b30*/  FMUL.FTZ R21, R15.reuse, R15 ;  /* 0x0000000f0f157220 */ /* 0x040fe20000410000 */
[C---:B------:R-:W-:Y:S01]  /*1b40*/  FADD.FTZ R27, -R15.reuse, R14 ;  /* 0x0000000e0f1b7221 */ /* 0x040fe20000010100 */
[----:B------:R-:W-:Y:S01]  /*1b50*/  FADD.FTZ R29, -R15, R29 ;  /* 0x0000001d0f1d7221 */ /* 0x000fe20000010100 */
[----:B------:R-:W-:Y:S01]  /*1b60*/  FADD.FTZ R26, R26, -R15 ;  /* 0x8000000f1a1a7221 */ /* 0x000fe20000010000 */
[----:B------:R-:W-:Y:S01]  /*1b70*/  FFMA.FTZ R21, R13, UR6, -R21 ;  /* 0x000000060d157c23 */ /* 0x000fe20008010815 */
[C---:B------:R-:W-:Y:S02]  /*1b80*/  PRMT R13, R7.reuse, 0x7632, R13 ;  /* 0x00007632070d7816 */ /* 0x040fe4000000000d */
[----:B------:R-:W-:Y:S02]  /*1b90*/  SHF.L.U32 R7, R7, 0x10, RZ ;  /* 0x0000001007077819 */ /* 0x000fe400000006ff */
[----:B------:R-:W-:Y:S02]  /*1ba0*/  FSETP.GTU.FTZ.AND P1, PT, R21, RZ, PT ;  /* 0x000000ff1500720b */ /* 0x000fe40003f3c000 */
[----:B------:R-:W-:-:S11]  /*1bb0*/  SHF.L.U32 R13, R13, 0x10, RZ ;  /* 0x000000100d0d7819 */ /* 0x000fd600000006ff */
[----:B------:R-:W0:Y:S02]  /*1bc0*/  @P1 LDC R28, c[0x0][0x238] ;  /* 0x00008e00ff1c1b82 */ /* 0x000e240000000800 */
[--C-:B0-----:R-:W-:Y:S01]  /*1bd0*/  @P1 FADD.FTZ R21, R21, R28.reuse ;  /* 0x0000001c15151221 */ /* 0x101fe20000010000 */
[----:B------:R-:W-:Y:S01]  /*1be0*/  PRMT R28, R5, 0x7632, R28 ;  /* 0x00007632051c7816 */ /* 0x000fe2000000001c */
[----:B------:R-:W-:Y:S01]  /*1bf0*/  FADD.FTZ R5, R7, -R15 ;  /* 0x8000000f07057221 */ /* 0x000fe20000010000 */
[----:B------:R-:W-:Y:S01]  /*1c00*/  FADD.FTZ R7, -R15, R13 ;  /* 0x0000000d0f077221 */ /* 0x000fe20000010100 */
[----:B------:R0:W1:Y:S01]  /*1c10*/  @P1 MUFU.RSQ R12, R21 ;  /* 0x00000015000c1308 */ /* 0x0000620000001400 */
[----:B------:R-:W-:Y:S01]  /*1c20*/  SHF.L.U32 R28, R28, 0x10, RZ ;  /* 0x000000101c1c7819 */ /* 0x000fe200000006ff */
[--C-:B------:R-:W-:Y:S01]  /*1c30*/  FADD.FTZ R13, R0, -R15.reuse ;  /* 0x8000000f000d7221 */ /* 0x100fe20000010000 */
[----:B0-----:R-:W-:-:S03]  /*1c40*/  FADD.FTZ R21, R6, -R15 ;  /* 0x8000000f06157221 */ /* 0x001fc60000010000 */
[----:B------:R-:W-:Y:S01]  /*1c50*/  FADD.FTZ R6, -R15, R28 ;  /* 0x0000001c0f067221 */ /* 0x000fe20000010100 */
[-C--:B-1----:R-:W-:Y:S01]  /*1c60*/  FMUL.FTZ R5, R5, R12.reuse ;  /* 0x0000000c05057220 */ /* 0x082fe20000410000 */
[-C--:B------:R-:W-:Y:S01]  /*1c70*/  FMUL.FTZ R15, R13, R12.reuse ;  /* 0x0000000c0d0f7220 */ /* 0x080fe20000410000 */
[-C--:B------:R-:W-:Y:S01]  /*1c80*/  FMUL.FTZ R21, R21, R12.reuse ;  /* 0x0000000c15157220 */ /* 0x080fe20000410000 */
[-C--:B------:R-:W-:Y:S01]  /*1c90*/  FMUL.FTZ R26, R26, R12.reuse ;  /* 0x0000000c1a1a7220 */ /* 0x080fe20000410000 */
[-C--:B------:R-:W-:Y:S01]  /*1ca0*/  FMUL.FTZ R28, R27, R12.reuse ;  /* 0x0000000c1b1c7220 */ /* 0x080fe20000410000 */
[-C--:B------:R-:W-:Y:S01]  /*1cb0*/  FMUL.FTZ R6, R6, R12.reuse ;  /* 0x0000000c06067220 */ /* 0x080fe20000410000 */
[----:B------:R-:W-:Y:S01]  /*1cc0*/  FMUL.FTZ R7, R7, R12 ;  /* 0x0000000c07077220 */ /* 0x000fe20000410000 */
[C-C-:B--2---:R-:W-:Y:S01]  /*1cd0*/  FFMA.FTZ R13, R8.reuse, R5, R10.reuse ;  /* 0x00000005080d7223 */ /* 0x144fe2000001000a */
[C-C-:B------:R-:W-:Y:S01]  /*1ce0*/  FFMA.FTZ R5, R8.reuse, R15, R10.reuse ;  /* 0x0000000f08057223 */ /* 0x140fe2000001000a */
[C-C-:B------:R-:W-:Y:S01]  /*1cf0*/  FFMA.FTZ R0, R8.reuse, R21, R10.reuse ;  /* 0x0000001508007223 */ /* 0x140fe2000001000a */
[C---:B------:R-:W-:Y:S01]  /*1d00*/  IADD3 R21, R19.reuse, 0x20, RZ ;  /* 0x0000002013157810 */ /* 0x040fe20007ffe0ff */
[----:B------:R-:W-:Y:S01]  /*1d10*/  FFMA.FTZ R26, R8, R26, R10 ;  /* 0x0000001a081a7223 */ /* 0x000fe2000001000a */
[----:B------:R-:W-:Y:S01]  /*1d20*/  IADD3 R15, R19, 0x30, RZ ;  /* 0x00000030130f7810 */ /* 0x000fe20007ffe0ff */
[----:B------:R-:W-:Y:S01]  /*1d30*/  FMUL.FTZ R8, R29, R12 ;  /* 0x0000000c1d087220 */ /* 0x000fe20000410000 */
[----:B------:R-:W-:Y:S01]  /*1d40*/  ISETP.GE.U32.AND P3, PT, R21, UR12, PT ;  /* 0x0000000c15007c0c */ /* 0x000fe2000bf66070 */
[--C-:B------:R-:W-:Y:S01]  /*1d50*/  FFMA.FTZ R28, R9, R28, R11.reuse ;  /* 0x0000001c091c7223 */ /* 0x100fe2000001000b */
[----:B------:R-:W-:Y:S01]  /*1d60*/  ISETP.GE.U32.AND P1, PT, R15, UR12, PT ;  /* 0x0000000c0f007c0c */ /* 0x000fe2000bf26070 */
[C---:B------:R-:W-:Y:S01]  /*1d70*/  FFMA.FTZ R27, R9.reuse, R8, R11 ;  /* 0x00000008091b7223 */ /* 0x040fe2000001000b */
[----:B------:R-:W-:Y:S01]  /*1d80*/  SHF.R.S32.HI R14, RZ, 0x1f, R21 ;  /* 0x0000001fff0e7819 */ /* 0x000fe20000011415 */
[C---:B------:R-:W-:Y:S01]  /*1d90*/  FFMA.FTZ R12, R9.reuse, R6, R11 ;  /* 0x00000006090c7223 */ /* 0x040fe2000001000b */
[----:B------:R-:W-:Y:S01]  /*1da0*/  SHF.R.S32.HI R10, RZ, 0x1f, R15 ;  /* 0x0000001fff0a7819 */ /* 0x000fe2000001140f */
[----:B------:R-:W-:Y:S01]  /*1db0*/  FFMA.FTZ R11, R9, R7, R11 ;  /* 0x00000007090b7223 */ /* 0x000fe2000001000b */
[----:B------:R-:W-:-:S02]  /*1dc0*/  ISETP.GE.AND.EX P3, PT, R14, UR13, PT, P3 ;  /* 0x0000000d0e007c0c */ /* 0x000fc4000bf66330 */
[----:B------:R-:W-:Y:S02]  /*1dd0*/  ISETP.GE.AND.EX P1, PT, R10, UR13, PT, P1 ;  /* 0x0000000d0a007c0c */ /* 0x000fe4000bf26310 */
[C---:B------:R-:W-:Y:S02]  /*1de0*/  ISETP.GT.U32.OR P3, PT, R4.reuse, 0x1df, P3 ;  /* 0x000001df0400780c */ /* 0x040fe40001f64470 */
[----:B------:R-:W-:Y:S01]  /*1df0*/  ISETP.GT.U32.OR P1, PT, R4, 0x1df, P1 ;  /* 0x000001df0400780c */ /* 0x000fe20000f24470 */
[----:B------:R-:W-:-:S12]  /*1e00*/  @!P4 BRA `(.L_x_3106) ;  /* 0x000000000028c947 */ /* 0x000fd80003800000 */
        /* <DEDUP_REMOVED lines=9> */
[----:B-1----:R-:W-:-:S07]  /*1ea0*/  FMUL.FTZ R13, R13, R8 ;  /* 0x000000080d0d7220 */ /* 0x002fce0000410000 */
.L_x_3106:
[----:B------:R-:W-:Y:S04]  /*1eb0*/  BSSY B0, `(.L_x_3107) ;  /* 0x000000e000007945 */ /* 0x000fe80003800000 */
[----:B------:R-:W-:Y:S05]  /*1ec0*/  @!P0 BRA `(.L_x_3108) ;  /* 0x0000000000308947 */ /* 0x000fea0003800000 */
[----:B------:R-:W-:Y:S01]  /*1ed0*/  ULDC.64 UR12, c[0x0][0x270] ;  /* 0x00009c00000c7ab9 */ /* 0x000fe20000000a00 */
[----:B------:R-:W-:Y:S01]  /*1ee0*/  MOV R6, R22 ;  /* 0x0000001600067202 */ /* 0x000fe20000000f00 */
[----:B------:R-:W-:Y:S01]  /*1ef0*/  IMAD R8, R3, UR12, RZ ;  /* 0x0000000c03087c24 */ /* 0x000fe2000f8e02ff */
[----:B------:R-:W-:Y:S02]  /*1f00*/  MOV R7, R25 ;  /* 0x0000001900077202 */ /* 0x000fe40000000f00 */
[----:B------:R-:W-:Y:S01]  /*1f10*/  F2FP.BF16.F32.PACK_AB R11, R11, R13 ;  /* 0x0000000d0b0b723e */ /* 0x000fe200000010ff */
[C---:B------:R-:W-:Y:S02]  /*1f20*/  IMAD R9, R19.reuse, UR13, R8 ;  /* 0x0000000d13097c24 */ /* 0x040fe4000f8e0208 */
[----:B------:R-:W-:Y:S01]  /*1f30*/  IMAD.WIDE.U32 R6, R19, UR12, R6 ;  /* 0x0000000c13067c25 */ /* 0x000fe2000f8e0006 */
[----:B------:R-:W-:-:S04]  /*1f40*/  ULDC.64 UR12, c[0x0][0x210] ;  /* 0x00008400000c7ab9 */ /* 0x000fc80000000a00 */
[----:B------:R-:W-:Y:S02]  /*1f50*/  IADD3 R9, R7, R9, RZ ;  /* 0x0000000907097210 */ /* 0x000fe40007ffe0ff */
[----:B------:R-:W-:-:S04]  /*1f60*/  LEA R8, P5, R6, UR12, 0x1 ;  /* 0x0000000c06087c11 */ /* 0x000fc8000f8a08ff */
[----:B------:R-:W-:-:S05]  /*1f70*/  LEA.HI.X R9, R6, UR13, R9, 0x1, P5 ;  /* 0x0000000d06097c11 */ /* 0x000fca000a8f0c09 */
[----:B------:R0:W-:Y:S04]  /*1f80*/  STG.E desc[UR8][R8.64], R11 ;  /* 0x0000000b08007986 */ /* 0x0001e8000c101908 */
.L_x_3108:
[----:B------:R-:W-:Y:S05]  /*1f90*/  BSYNC B0 ;  /* 0x0000000000007941 */ /* 0x000fea0003800000 */
.L_x_3107:
[----:B------:R-:W-:Y:S05]  /*1fa0*/  @!P4 BRA `(.L_x_3109) ;  /* 0x000000000028c947 */ /* 0x000fea0003800000 */
        /* <DEDUP_REMOVED lines=10> */
.L_x_3109:
[----:B------:R-:W-:Y:S04]  /*2050*/  BSSY B0, `(.L_x_3110) ;  /* 0x000000e000007945 */ /* 0x000fe80003800000 */
[----:B------:R-:W-:Y:S05]  /*2060*/  @P2 BRA `(.L_x_3111) ;  /* 0x0000000000302947 */ /* 0x000fea0003800000 */
[----:B------:R-:W-:Y:S01]  /*2070*/  ULDC.64 UR12, c[0x0][0x270] ;  /* 0x00009c00000c7ab9 */ /* 0x000fe20000000a00 */
[----:B------:R-:W-:Y:S01]  /*2080*/  MOV R6, R22 ;  /* 0x0000001600067202 */ /* 0x000fe20000000f00 */
[----:B0-----:R-:W-:Y:S01]  /*2090*/  IMAD R9, R2, UR12, RZ ;  /* 0x0000000c02097c24 */ /* 0x001fe2000f8e02ff */
[----:B------:R-:W-:Y:S02]  /*20a0*/  MOV R7, R25 ;  /* 0x0000001900077202 */ /* 0x000fe40000000f00 */
[----:B------:R-:W-:Y:S01]  /*20b0*/  F2FP.BF16.F32.PACK_AB R5, R28, R5 ;  /* 0x000000051c05723e */ /* 0x000fe200000010ff */
[C---:B------:R-:W-:Y:S02]  /*20c0*/  IMAD R9, R18.reuse, UR13, R9 ;  /* 0x0000000d12097c24 */ /* 0x040fe4000f8e0209 */
[----:B------:R-:W-:Y:S01]  /*20d0*/  IMAD.WIDE.U32 R6, R18, UR12, R6 ;  /* 0x0000000c12067c25 */ /* 0x000fe2000f8e0006 */
[----:B------:R-:W-:Y:S02]  /*20e0*/  ULDC.64 UR12, c[0x0][0x210] ;  /* 0x00008400000c7ab9 */ /* 0x000fe40000000a00 */
[----:B------:R-:W-:-:S02]  /*20f0*/  LEA R8, P2, R6, UR12, 0x1 ;  /* 0x0000000c06087c11 */ /* 0x000fc4000f8408ff */
[----:B------:R-:W-:-:S04]  /*2100*/  IADD3 R9, R7, R9, RZ ;  /* 0x0000000907097210 */ /* 0x000fc80007ffe0ff */
[----:B------:R-:W-:-:S05]  /*2110*/  LEA.HI.X R9, R6, UR13, R9, 0x1, P2 ;  /* 0x0000000d06097c11 */ /* 0x000fca00090f0c09 */
[----:B------:R1:W-:Y:S02]  /*2120*/  STG.E desc[UR8][R8.64], R5 ;  /* 0x0000000508007986 */ /* 0x0003e4000c101908 */
.L_x_3111:
[----:B------:R-:W-:Y:S05]  /*2130*/  BSYNC B0 ;  /* 0x0000000000007941 */ /* 0x000fea0003800000 */
.L_x_3110:
[----:B------:R-:W-:Y:S05]  /*2140*/  @!P4 BRA `(.L_x_3112) ;  /* 0x000000000028c947 */ /* 0x000fea0003800000 */
        /* <DEDUP_REMOVED lines=8> */
[----:B-1----:R-:W-:Y:S01]  /*21d0*/  FMUL.FTZ R0, R0, R5 ;  /* 0x0000000500007220 */ /* 0x002fe20000410000 */
[----:B0-----:R-:W-:-:S07]  /*21e0*/  FMUL.FTZ R27, R27, R8 ;  /* 0x000000081b1b7220 */ /* 0x001fce0000410000 */
.L_x_3112:
[----:B------:R-:W-:Y:S04]  /*21f0*/  BSSY B0, `(.L_x_3113) ;  /* 0x000000e000007945 */ /* 0x000fe80003800000 */
[----:B------:R-:W-:Y:S05]  /*2200*/  @P3 BRA `(.L_x_3114) ;  /* 0x0000000000303947 */ /* 0x000fea0003800000 */
[----:B------:R-:W-:Y:S01]  /*2210*/  ULDC.64 UR12, c[0x0][0x270] ;  /* 0x00009c00000c7ab9 */ /* 0x000fe20000000a00 */
[----:B------:R-:W-:Y:S01]  /*2220*/  MOV R6, R22 ;  /* 0x0000001600067202 */ /* 0x000fe20000000f00 */
[----:B------:R-:W-:Y:S01]  /*2230*/  IMAD R14, R14, UR12, RZ ;  /* 0x0000000c0e0e7c24 */ /* 0x000fe2000f8e02ff */
[----:B------:R-:W-:Y:S02]  /*2240*/  MOV R7, R25 ;  /* 0x0000001900077202 */ /* 0x000fe40000000f00 */
[----:B------:R-:W-:Y:S01]  /*2250*/  F2FP.BF16.F32.PACK_AB R27, R27, R0 ;  /* 0x000000001b1b723e */ /* 0x000fe200000010ff */
[----:B------:R-:W-:-:S04]  /*2260*/  IMAD.WIDE.U32 R6, R21, UR12, R6 ;  /* 0x0000000c15067c25 */ /* 0x000fc8000f8e0006 */
[----:B------:R-:W-:Y:S01]  /*2270*/  IMAD R21, R21, UR13, R14 ;  /* 0x0000000d15157c24 */ /* 0x000fe2000f8e020e */
[----:B------:R-:W-:Y:S02]  /*2280*/  ULDC.64 UR12, c[0x0][0x210] ;  /* 0x00008400000c7ab9 */ /* 0x000fe40000000a00 */
[----:B01----:R-:W-:Y:S02]  /*2290*/  LEA R8, P2, R6, UR12, 0x1 ;  /* 0x0000000c06087c11 */ /* 0x003fe4000f8408ff */
[----:B------:R-:W-:-:S04]  /*22a0*/  IADD3 R21, R7, R21, RZ ;  /* 0x0000001507157210 */ /* 0x000fc80007ffe0ff */
[----:B------:R-:W-:-:S05]  /*22b0*/  LEA.HI.X R9, R6, UR13, R21, 0x1, P2 ;  /* 0x0000000d06097c11 */ /* 0x000fca00090f0c15 */
[----:B------:R2:W-:Y:S02]  /*22c0*/  STG.E desc[UR8][R8.64], R27 ;  /* 0x0000001b08007986 */ /* 0x0005e4000c101908 */
.L_x_3114:
[----:B------:R-:W-:Y:S05]  /*22d0*/  BSYNC B0 ;  /* 0x0000000000007941 */ /* 0x000fea0003800000 */
.L_x_3113:
[----:B------:R-:W-:Y:S05]  /*22e0*/  @!P4 BRA `(.L_x_3115) ;  /* 0x000000000028c947 */ /* 0x000fea0003800000 */
[----:B------:R-:W-:Y:S01]  /*22f0*/  FMUL.FTZ R6, R12, -1.4426950216293334961 ;  /* 0xbfb8aa3b0c067820 */ /* 0x000fe20000410000 */
[----:B------:R-:W-:-:S05]  /*2300*/  FMUL.FTZ R0, R26, -1.4426950216293334961 ;  /* 0xbfb8aa3b1a007820 */ /* 0x000fca0000410000 */
[----:B------:R-:W3:Y:S08]  /*2310*/  MUFU.EX2 R6, R6 ;  /* 0x0000000600067308 */ /* 0x000ef00000000800 */
[----:B------:R-:W4:Y:S01]  /*2320*/  MUFU.EX2 R0, R0 ;  /* 0x0000000000007308 */ /* 0x000f220000000800 */
[----:B---3--:R-:W-:-:S07]  /*2330*/  FADD.FTZ R7, R6, 1 ;  /* 0x3f80000006077421 */ /* 0x008fce0000010000 */
[----:B------:R-:W3:Y:S01]  /*2340*/  MUFU.RCP R7, R7 ;  /* 0x0000000700077308 */ /* 0x000ee20000001000 */
[----:B----4-:R-:W-:-:S07]  /*2350*/  FADD.FTZ R2, R0, 1 ;  /* 0x3f80000000027421 */ /* 0x010fce0000010000 */
[----:B-1----:R-:W1:Y:S01]  /*2360*/  MUFU.RCP R5, R2 ;  /* 0x0000000200057308 */ /* 0x002e620000001000 */
[----:B---3--:R-:W-:Y:S01]  /*2370*/  FMUL.FTZ R12, R12, R7 ;  /* 0x000000070c0c7220 */ /* 0x008fe20000410000 */
[----:B-1----:R-:W-:-:S07]  /*2380*/  FMUL.FTZ R26, R26, R5 ;  /* 0x000000051a1a7220 */ /* 0x002fce0000410000 */
.L_x_3115:
[----:B------:R-:W-:Y:S04]  /*2390*/  BSSY B0, `(.L_x_3116) ;  /* 0x000000e000007945 */ /* 0x000fe80003800000 */
[----:B------:R-:W-:Y:S05]  /*23a0*/  @P1 BRA `(.L_x_3117) ;  /* 0x0000000000301947 */ /* 0x000fea0003800000 */
[----:B------:R-:W-:Y:S01]  /*23b0*/  ULDC.64 UR12, c[0x0][0x270] ;  /* 0x00009c00000c7ab9 */ /* 0x000fe20000000a00 */
[----:B------:R-:W-:Y:S01]  /*23c0*/  MOV R6, R22 ;  /* 0x0000001600067202 */ /* 0x000fe20000000f00 */
[----:B------:R-:W-:Y:S01]  /*23d0*/  IMAD R10, R10, UR12, RZ ;  /* 0x0000000c0a0a7c24 */ /* 0x000fe2000f8e02ff */
[----:B------:R-:W-:Y:S02]  /*23e0*/  MOV R7, R25 ;  /* 0x0000001900077202 */ /* 0x000fe40000000f00 */
[----:B-1----:R-:W-:Y:S01]  /*23f0*/  F2FP.BF16.F32.PACK_AB R5, R12, R26 ;  /* 0x0000001a0c05723e */ /* 0x002fe200000010ff */
[----:B------:R-:W-:-:S04]  /*2400*/  IMAD.WIDE.U32 R6, R15, UR12, R6 ;  /* 0x0000000c0f067c25 */ /* 0x000fc8000f8e0006 */
[----:B------:R-:W-:Y:S01]  /*2410*/  IMAD R15, R15, UR13, R10 ;  /* 0x0000000d0f0f7c24 */ /* 0x000fe2000f8e020a */
[----:B------:R-:W-:Y:S02]  /*2420*/  ULDC.64 UR12, c[0x0][0x210] ;  /* 0x00008400000c7ab9 */ /* 0x000fe40000000a00 */
[----:B0-2---:R-:W-:Y:S02]  /*2430*/  LEA R8, P1, R6, UR12, 0x1 ;  /* 0x0000000c06087c11 */ /* 0x005fe4000f8208ff */
[----:B------:R-:W-:-:S04]  /*2440*/  IADD3 R15, R7, R15, RZ ;  /* 0x0000000f070f7210 */ /* 0x000fc80007ffe0ff */
[----:B------:R-:W-:-:S05]  /*2450*/  LEA.HI.X R9, R6, UR13, R15, 0x1, P1 ;  /* 0x0000000d06097c11 */ /* 0x000fca00088f0c0f */
[----:B------:R3:W-:Y:S02]  /*2460*/  STG.E desc[UR8][R8.64], R5 ;  /* 0x0000000508007986 */ /* 0x0007e4000c101908 */
.L_x_3117:
[----:B------:R-:W-:Y:S05]  /*2470*/  BSYNC B0 ;  /* 0x0000000000007941 */ /* 0x000fea0003800000 */
.L_x_3116:
[----:B-1-3--:R-:W1:Y:S01]  /*2480*/  LDC R5, c[0x0][0x10] ;  /* 0x00000400ff057b82 */ /* 0x00ae620000000800 */
[----:B------:R-:W-:Y:S02]  /*2490*/  IADD3 R16, R16, 0x1, RZ ;  /* 0x0000000110107810 */ /* 0x000fe40007ffe0ff */
[----:B-1----:R-:W-:-:S04]  /*24a0*/  IADD3 R20, R5, R20, RZ ;  /* 0x0000001405147210 */ /* 0x002fc80007ffe0ff */
[----:B------:R-:W-:-:S13]  /*24b0*/  ISETP.GE.AND P1, PT, R20, UR4, PT ;  /* 0x0000000414007c0c */ /* 0x000fda000bf26270 */
[----:B------:R-:W-:Y:S05]  /*24c0*/  @!P1 BRA `(.L_x_3118) ;  /* 0xffffffdc00409947 */ /* 0x000fea000383ffff */
[----:B------:R-:W-:Y:S05]  /*24d0*/  EXIT ;  /* 0x000000000000794d */ /* 0x000fea0003800000 */
.L_x_3119:
        /* <DEDUP_REMOVED lines=10> */
.L_x_5177:


//--------------------- .text._Z35group_norm_nhwc_fwd_one_pass_kernelI11Bf16IOFp32WLi128ELi60ELi480EEv26Group_norm_nhwc_fwd_params --------------------------
	.section	.text._Z35group_norm_nhwc_fwd_one_pass_kernelI11Bf16IOFp32WLi128ELi60ELi480EEv26Group_norm_nhwc_fwd_params,"ax",@progbits
	.align	128
        .global         _Z35group_norm_nhwc_fwd_one_pass_kernelI11Bf16IOFp32WLi128ELi60ELi480EEv26Group_norm_nhwc_fwd_params
        .type           _Z35group_norm_nhwc_fwd_one_pass_kernelI11Bf16IOFp32WLi128ELi60ELi480EEv26Group_norm_nhwc_fwd_params,@function
        .size           _Z35group_norm_nhwc_fwd_one_pass_kernelI11Bf16IOFp32WLi128ELi60ELi480EEv26Group_norm_nhwc_fwd_params,(.L_x_5178 - _Z35group_norm_nhwc_fwd_one_pass_kernelI11Bf16IOFp32WLi128ELi60ELi480EEv26Group_norm_nhwc_fwd_params)
        .other          _Z35group_norm_nhwc_fwd_one_pass_kernelI11Bf16IOFp32WLi128ELi60ELi480EEv26Group_norm_nhwc_fwd_params,@"STO_CUDA_ENTRY STV_DEFAULT"
_Z35group_norm_nhwc_fwd_one_pass_kernelI11Bf16IOFp32WLi128ELi60ELi480EEv26Group_norm_nhwc_fwd_params:
.text._Z35group_norm_nhwc_fwd_one_pass_kernelI11Bf16IOFp32WLi128ELi60ELi480EEv26Group_norm_nhwc_fwd_params:
        /* <DEDUP_REMOVED lines=9> */
[----:B------:R-:W-:Y:S01]  /*0090*/  UMOV UR5, 0x400 ;  /* 0x0000040000057882 */ /* 0x000fe20000000000 */
[----:B------:R-:W-:Y:S01]  /*00a0*/  ULDC.64 UR8, c[0x0][0x278] ;  /* 0x00009e0000087ab9 */ /* 0x000fe20000000a00 */
[----:B------:R-:W-:-:S05]  /*00b0*/  ULDC.U8 UR10, c[0x0][0x28c] ;  /* 0x0000a300000a7ab9 */ /* 0x000fca0000000000 */
[----:B------:R-:W1:Y:S08]  /*00c0*/  LDC R4, c[0x0][0x294] ;  /* 0x0000a500ff047b82 */ /* 0x000e700000000800 */
[----:B------:R-:W2:Y:S01]  /*00d0*/  S2UR UR6, SR_CgaCtaId ;  /* 0x00000000000679c3 */ /* 0x000ea20000008800 */
[C---:B0-----:R-:W-:Y:S01]  /*00e0*/  IMAD.WIDE.U32 R2, R0.reuse, -0x77777777, RZ ;  /* 0x8888888900027825 */ /* 0x041fe200078e00ff */
[----:B------:R-:W-:-:S04]  /*00f0*/  ISETP.GE.U32.AND P4, PT, R0, 0x1e0, PT ;  /* 0x000001e00000780c */ /* 0x000fc80003f86070 */
[----:B------:R-:W-:Y:S01]  /*0100*/  SHF.R.U32.HI R5, RZ, 0x4, R3 ;  /* 0x00000004ff057819 */ /* 0x000fe20000011603 */
[----:B------:R-:W0:Y:S01]  /*0110*/  S2R R2, SR_LANEID ;  /* 0x0000000000027919 */ /* 0x000e220000000000 */
[--C-:B------:R-:W-:Y:S01]  /*0120*/  SHF.R.S32.HI R3, RZ, 0x1f, R0.reuse ;  /* 0x0000001fff037819 */ /* 0x100fe20000011400 */
[----:B--2---:R-:W-:Y:S02]  /*0130*/  ULEA UR5, UR6, UR5, 0x18 ;  /* 0x0000000506057291 */ /* 0x004fe4000f8ec03f */
[----:B-1----:R-:W-:Y:S01]  /*0140*/  IMAD R31, R4, UR7, R5 ;  /* 0x00000007041f7c24 */ /* 0x002fe2000f8e0205 */
[----:B------:R-:W-:Y:S01]  /*0150*/  LEA.HI R6, R3, R0, RZ, 0x5 ;  /* 0x0000000003067211 */ /* 0x000fe200078f28ff */
[----:B------:R-:W-:-:S03]  /*0160*/  IMAD R10, R5, -0x1e, R0 ;  /* 0xffffffe2050a7824 */ /* 0x000fc600078e0200 */
[C---:B------:R-:W-:Y:S02]  /*0170*/  IADD3 R3, R31.reuse, 0x10, RZ ;  /* 0x000000101f037810 */ /* 0x040fe40007ffe0ff */
[C---:B------:R-:W-:Y:S02]  /*0180*/  IADD3 R4, R31.reuse, 0x20, RZ ;  /* 0x000000201f047810 */ /* 0x040fe40007ffe0ff */
[C---:B------:R-:W-:Y:S02]  /*0190*/  IADD3 R5, R31.reuse, 0x30, RZ ;  /* 0x000000301f057810 */ /* 0x040fe40007ffe0ff */
[----:B------:R-:W-:Y:S02]  /*01a0*/  SHF.R.S32.HI R12, RZ, 0x5, R6 ;  /* 0x00000005ff0c7819 */ /* 0x000fe40000011406 */
[----:B------:R-:W-:Y:S02]  /*01b0*/  ISETP.LT.U32.AND P1, PT, R31, UR8, PT ;  /* 0x000000081f007c0c */ /* 0x000fe4000bf21070 */
[----:B------:R-:W-:-:S02]  /*01c0*/  SHF.R.S32.HI R7, RZ, 0x1f, R31 ;  /* 0x0000001fff077819 */ /* 0x000fc4000001141f */
[----:B------:R-:W-:Y:S02]  /*01d0*/  ISETP.LT.U32.AND P2, PT, R3, UR8, PT ;  /* 0x0000000803007c0c */ /* 0x000fe4000bf41070 */
[----:B------:R-:W-:Y:S02]  /*01e0*/  ISETP.LT.U32.AND P3, PT, R4, UR8, PT ;  /* 0x0000000804007c0c */ /* 0x000fe4000bf61070 */
[----:B------:R-:W-:Y:S02]  /*01f0*/  SHF.R.S32.HI R9, RZ, 0x1f, R3 ;  /* 0x0000001fff097819 */ /* 0x000fe40000011403 */
[----:B------:R-:W-:Y:S02]  /*0200*/  SHF.R.S32.HI R11, RZ, 0x1f, R4 ;  /* 0x0000001fff0b7819 */ /* 0x000fe40000011404 */
[----:B------:R-:W-:Y:S01]  /*0210*/  MOV R6, R8 ;  /* 0x0000000800067202 */ /* 0x000fe20000000f00 */
[----:B------:R-:W-:Y:S01]  /*0220*/  HFMA2.MMA R8, -RZ, RZ, 0, 0 ;  /* 0x00000000ff087435 */ /* 0x000fe200000001ff */
[----:B------:R-:W-:-:S02]  /*0230*/  ISETP.LT.U32.AND P0, PT, R5, UR8, PT ;  /* 0x0000000805007c0c */ /* 0x000fc4000bf01070 */
[----:B------:R-:W-:Y:S02]  /*0240*/  SHF.R.S32.HI R13, RZ, 0x1f, R5 ;  /* 0x0000001fff0d7819 */ /* 0x000fe40000011405 */
[----:B------:R-:W-:Y:S02]  /*0250*/  SHF.L.U32 R10, R10, 0x1, RZ ;  /* 0x000000010a0a7819 */ /* 0x000fe400000006ff */
[----:B------:R-:W-:Y:S02]  /*0260*/  LEA R12, R12, UR5, 0x3 ;  /* 0x000000050c0c7c11 */ /* 0x000fe4000f8e18ff */
[----:B------:R-:W-:Y:S02]  /*0270*/  IADD3 R14, R31, 0x70, RZ ;  /* 0x000000701f0e7810 */ /* 0x000fe40007ffe0ff */
[----:B------:R-:W-:Y:S02]  /*0280*/  ISETP.LT.AND.EX P1, PT, R7, UR9, !P4, P1 ;  /* 0x0000000907007c0c */ /* 0x000fe4000e721310 */
[----:B------:R-:W-:-:S02]  /*0290*/  ISETP.LT.AND.EX P2, PT, R9, UR9, !P4, P2 ;  /* 0x0000000909007c0c */ /* 0x000fc4000e741320 */
[----:B------:R-:W-:Y:S02]  /*02a0*/  ISETP.LT.AND.EX P3, PT, R11, UR9, !P4, P3 ;  /* 0x000000090b007c0c */ /* 0x000fe4000e761330 */
[----:B------:R-:W-:Y:S01]  /*02b0*/  ISETP.LT.AND.EX P4, PT, R13, UR9, !P4, P0 ;  /* 0x000000090d007c0c */ /* 0x000fe2000e781300 */
[----:B0-----:R-:W-:-:S12]  /*02c0*/  ULDC.64 UR8, c[0x0][0x208] ;  /* 0x0000820000087ab9 */ /* 0x001fd80000000a00 */
.L_x_3156:
[----:B01----:R-:W0:Y:S01]  /*02d0*/  LDC R21, c[0x0][0x288] ;  /* 0x0000a200ff157b82 */ /* 0x003e220000000800 */
[----:B------:R-:W-:Y:S01]  /*02e0*/  IABS R20, R6 ;  /* 0x0000000600147213 */ /* 0x000fe20000000000 */
[----:B------:R-:W-:Y:S01]  /*02f0*/  ULDC.64 UR12, c[0x0][0x280] ;  /* 0x0000a000000c7ab9 */ /* 0x000fe20000000a00 */
[----:B------:R-:W-:-:S05]  /*0300*/  ULDC.64 UR14, c[0x0][0x278] ;  /* 0x00009e00000e7ab9 */ /* 0x000fca0000000a00 */
[----:B------:R-:W1:Y:S08]  /*0310*/  @P1 LDC.64 R28, c[0x0][0x220] ;  /* 0x00008800ff1c1b82 */ /* 0x000e700000000a00 */
[----:B------:R-:W2:Y:S01]  /*0320*/  @P2 LDC.64 R24, c[0x0][0x270] ;  /* 0x00009c00ff182b82 */ /* 0x000ea20000000a00 */
[----:B0-----:R-:W-:-:S07]  /*0330*/  IABS R18, R21 ;  /* 0x0000001500127213 */ /* 0x001fce0000000000 */
[----:B------:R-:W0:Y:S01]  /*0340*/  @P3 LDC.64 R34, c[0x0][0x270] ;  /* 0x00009c00ff223b82 */ /* 0x000e220000000a00 */
[----:B------:R-:W3:Y:S07]  /*0350*/  I2F.RP R15, R18 ;  /* 0x00000012000f7306 */ /* 0x000eee0000209400 */
[----:B------:R-:W4:Y:S08]  /*0360*/  @P2 LDC.64 R32, c[0x0][0x220] ;  /* 0x00008800ff202b82 */ /* 0x000f300000000a00 */
[----:B------:R-:W5:Y:S01]  /*0370*/  @P4 LDC.64 R22, c[0x0][0x270] ;  /* 0x00009c00ff164b82 */ /* 0x000f620000000a00 */
[----:B---3--:R-:W3:Y:S01]  /*0380*/  MUFU.RCP R15, R15 ;  /* 0x0000000f000f7308 */ /* 0x008ee20000001000 */
[----:B0-----:R-:W-:-:S04]  /*0390*/  @P3 IMAD R26, R11, R34, RZ ;  /* 0x000000220b1a3224 */ /* 0x001fc800078e02ff */
[----:B------:R-:W-:Y:S02]  /*03a0*/  @P3 IMAD R45, R4, R35, R26 ;  /* 0x00000023042d3224 */ /* 0x000fe400078e021a */
[----:B------:R-:W0:Y:S01]  /*03b0*/  @P4 LDC.64 R26, c[0x0][0x220] ;  /* 0x00008800ff1a4b82 */ /* 0x000e220000000a00 */
[----:B---3--:R-:W-:-:S04]  /*03c0*/  IADD3 R16, R15, 0xffffffe, RZ ;  /* 0x0ffffffe0f107810 */ /* 0x008fc80007ffe0ff */
[----:B------:R3:W1:Y:S01]  /*03d0*/  F2I.FTZ.U32.TRUNC.NTZ R17, R16 ;  /* 0x0000001000117305 */ /* 0x000662000021f000 */
[----:B-----5:R-:W-:Y:S01]  /*03e0*/  @P4 IMAD R36, R13, R22, RZ ;  /* 0x000000160d244224 */ /* 0x020fe200078e02ff */
[----:B---3--:R-:W-:Y:S02]  /*03f0*/  MOV R16, RZ ;  /* 0x000000ff00107202 */ /* 0x008fe40000000f00 */
[----:B-1----:R-:W-:-:S05]  /*0400*/  IADD3 R19, RZ, -R17, RZ ;  /* 0x80000011ff137210 */ /* 0x002fca0007ffe0ff */
[----:B------:R-:W-:-:S04]  /*0410*/  IMAD R19, R19, R18, RZ ;  /* 0x0000001213137224 */ /* 0x000fc800078e02ff */
[----:B------:R-:W-:Y:S01]  /*0420*/  IMAD.HI.U32 R17, R17, R19, R16 ;  /* 0x0000001311117227 */ /* 0x000fe200078e0010 */
[----:B------:R-:W-:Y:S02]  /*0430*/  MOV R19, R20 ;  /* 0x0000001400137202 */ /* 0x000fe40000000f00 */
[----:B------:R-:W-:-:S03]  /*0440*/  SHF.R.S32.HI R20, RZ, 0x1f, R10 ;  /* 0x0000001fff147819 */ /* 0x000fc6000001140a */
[----:B------:R-:W-:-:S05]  /*0450*/  IMAD.HI.U32 R17, R17, R19, RZ ;  /* 0x0000001311117227 */ /* 0x000fca00078e00ff */
[----:B------:R-:W-:-:S05]  /*0460*/  IADD3 R15, -R17, RZ, RZ ;  /* 0x000000ff110f7210 */ /* 0x000fca0007ffe1ff */
[----:B------:R-:W-:-:S05]  /*0470*/  IMAD R15, R18, R15, R19 ;  /* 0x0000000f120f7224 */ /* 0x000fca00078e0213 */
[----:B------:R-:W-:-:S13]  /*0480*/  ISETP.GT.U32.AND P6, PT, R18, R15, PT ;  /* 0x0000000f1200720c */ /* 0x000fda0003fc4070 */
[-C--:B------:R-:W-:Y:S02]  /*0490*/  @!P6 IADD3 R15, R15, -R18.reuse, RZ ;  /* 0x800000120f0fe210 */ /* 0x080fe40007ffe0ff */
[----:B------:R-:W-:Y:S02]  /*04a0*/  @!P6 IADD3 R17, R17, 0x1, RZ ;  /* 0x000000011111e810 */ /* 0x000fe40007ffe0ff */
[----:B------:R-:W-:Y:S02]  /*04b0*/  ISETP.GE.U32.AND P0, PT, R15, R18, PT ;  /* 0x000000120f00720c */ /* 0x000fe40003f06070 */
[----:B------:R-:W-:Y:S01]  /*04c0*/  LOP3.LUT R15, R6, R21, RZ, 0x3c, !PT ;  /* 0x00000015060f7212 */ /* 0x000fe200078e3cff */
[----:B------:R-:W1:Y:S01]  /*04d0*/  LDC R18, c[0x0][0x294] ;  /* 0x0000a500ff127b82 */ /* 0x000e620000000800 */
[----:B------:R-:W-:Y:S02]  /*04e0*/  ISETP.NE.AND P6, PT, R21, RZ, PT ;  /* 0x000000ff1500720c */ /* 0x000fe40003fc5270 */
[----:B------:R-:W-:-:S07]  /*04f0*/  ISETP.GE.AND P5, PT, R15, RZ, PT ;  /* 0x000000ff0f00720c */ /* 0x000fce0003fa6270 */
[----:B------:R-:W-:-:S04]  /*0500*/  @P0 IADD3 R17, R17, 0x1, RZ ;  /* 0x0000000111110810 */ /* 0x000fc80007ffe0ff */
[----:B------:R-:W-:Y:S01]  /*0510*/  MOV R19, R17 ;  /* 0x0000001100137202 */ /* 0x000fe20000000f00 */
[----:B------:R-:W-:-:S03]  /*0520*/  IMAD.WIDE.U32 R16, R0, -0x77777777, RZ ;  /* 0x8888888900107825 */ /* 0x000fc600078e00ff */
[----:B------:R-:W-:Y:S02]  /*0530*/  @!P5 IADD3 R19, -R19, RZ, RZ ;  /* 0x000000ff1313d210 */ /* 0x000fe40007ffe1ff */
[----:B------:R-:W-:Y:S02]  /*0540*/  @!P6 LOP3.LUT R19, RZ, R21, RZ, 0x33, !PT ;  /* 0x00000015ff13e212 */ /* 0x000fe400078e33ff */
[----:B------:R-:W-:Y:S02]  /*0550*/  SHF.R.U32.HI R15, RZ, 0x4, R17 ;  /* 0x00000004ff0f7819 */ /* 0x000fe40000011611 */
[----:B------:R-:W-:Y:S01]  /*0560*/  IADD3 R37, -R19, RZ, RZ ;  /* 0x000000ff13257210 */ /* 0x000fe20007ffe1ff */
[----:B------:R-:W3:Y:S02]  /*0570*/  @P1 LDC.64 R16, c[0x0][0x270] ;  /* 0x00009c00ff101b82 */ /* 0x000ee40000000a00 */
[----:B-1----:R-:W-:Y:S01]  /*0580*/  IMAD R15, R18, UR7, R15 ;  /* 0x00000007120f7c24 */ /* 0x002fe2000f8e020f */
[----:B------:R-:W-:Y:S01]  /*0590*/  SHF.R.S32.HI R18, RZ, 0x1f, R19 ;  /* 0x0000001fff127819 */ /* 0x000fe20000011413 */
[----:B------:R-:W-:-:S03]  /*05a0*/  IMAD R37, R21, R37, R6 ;  /* 0x0000002515257224 */ /* 0x000fc600078e0206 */
[----:B------:R-:W-:Y:S01]  /*05b0*/  IADD3 R41, R15, 0x40, RZ ;  /* 0x000000400f297810 */ /* 0x000fe20007ffe0ff */
[----:B------:R-:W-:Y:S01]  /*05c0*/  IMAD R37, R37, 0x3c, RZ ;  /* 0x0000003c25257824 */ /* 0x000fe200078e02ff */
[----:B------:R-:W-:Y:S01]  /*05d0*/  IADD3 R38, R15, 0x50, RZ ;  /* 0x000000500f267810 */ /* 0x000fe20007ffe0ff */
[----:B------:R-:W-:Y:S01]  /*05e0*/  IMAD R18, R18, UR12, RZ ;  /* 0x0000000c12127c24 */ /* 0x000fe2000f8e02ff */
[----:B------:R-:W-:Y:S02]  /*05f0*/  ISETP.GE.U32.AND P5, PT, R41, UR14, PT ;  /* 0x0000000e29007c0c */ /* 0x000fe4000bfa6070 */
[----:B------:R-:W-:Y:S01]  /*0600*/  IADD3 R48, P0, R10, R37, RZ ;  /* 0x000000250a307210 */ /* 0x000fe20007f1e0ff */
[----:B------:R-:W-:Y:S01]  /*0610*/  IMAD R51, R19, UR13, R18 ;  /* 0x0000000d13337c24 */ /* 0x000fe2000f8e0212 */
[----:B------:R-:W-:Y:S02]  /*0620*/  SHF.R.S32.HI R43, RZ, 0x1f, R41 ;  /* 0x0000001fff2b7819 */ /* 0x000fe40000011429 */
[----:B------:R-:W-:-:S02]  /*0630*/  LEA.HI.X.SX32 R49, R37, R20, 0x1, P0 ;  /* 0x0000001425317211 */ /* 0x000fc400000f0eff */
[----:B------:R-:W-:Y:S02]  /*0640*/  ISETP.GE.AND.EX P5, PT, R43, UR15, PT, P5 ;  /* 0x0000000f2b007c0c */ /* 0x000fe4000bfa6350 */
[----:B------:R-:W-:Y:S01]  /*0650*/  ISETP.GE.U32.AND P0, PT, R38, UR14, PT ;  /* 0x0000000e26007c0c */ /* 0x000fe2000bf06070 */
[----:B------:R-:W-:Y:S01]  /*0660*/  IMAD.WIDE.U32 R48, R19, UR12, R48 ;  /* 0x0000000c13307c25 */ /* 0x000fe2000f8e0030 */
[----:B------:R-:W-:Y:S02]  /*0670*/  ISETP.LT.U32.AND P5, PT, R0, 0x1e0, !P5 ;  /* 0x000001e00000780c */ /* 0x000fe40006fa1070 */
[----:B------:R-:W-:Y:S01]  /*0680*/  SHF.R.S32.HI R39, RZ, 0x1f, R38 ;  /* 0x0000001fff277819 */ /* 0x000fe20000011426 */
[----:B---3--:R-:W-:Y:S01]  /*0690*/  @P1 IMAD R18, R7, R16, RZ ;  /* 0x0000001007121224 */ /* 0x008fe200078e02ff */
[----:B------:R-:W-:Y:S02]  /*06a0*/  IADD3 R51, R49, R51, RZ ;  /* 0x0000003331337210 */ /* 0x000fe40007ffe0ff */
[----:B------:R-:W-:Y:S01]  /*06b0*/  @P1 MOV R50, R48 ;  /* 0x0000003000321202 */ /* 0x000fe20000000f00 */
[----:B------:R-:W-:Y:S01]  /*06c0*/  @P1 IMAD R19, R31, R17, R18 ;  /* 0x000000111f131224 */ /* 0x000fe200078e0212 */
[----:B------:R-:W-:Y:S01]  /*06d0*/  ISETP.GE.AND.EX P0, PT, R39, UR15, PT, P0 ;  /* 0x0000000f27007c0c */ /* 0x000fe2000bf06300 */
[----:B--2---:R-:W-:-:S02]  /*06e0*/  @P2 IMAD R18, R9, R24, RZ ;  /* 0x0000001809122224 */ /* 0x004fc400078e02ff */
[----:B------:R-:W-:Y:S01]  /*06f0*/  @P1 IMAD.WIDE.U32 R16, R31, R16, R50 ;  /* 0x000000101f101225 */ /* 0x000fe200078e0032 */
[----:B------:R-:W-:Y:S01]  /*0700*/  ISETP.LT.U32.AND P0, PT, R0, 0x1e0, !P0 ;  /* 0x000001e00000780c */ /* 0x000fe20004701070 */
[----:B------:R-:W1:Y:S03]  /*0710*/  @P3 LDC.64 R30, c[0x0][0x220] ;  /* 0x00008800ff1e3b82 */ /* 0x000e660000000a00 */
[----:B------:R-:W-:Y:S01]  /*0720*/  @P1 IADD3 R17, R17, R19, RZ ;  /* 0x0000001311111210 */ /* 0x000fe20007ffe0ff */
[----:B------:R-:W-:Y:S01]  /*0730*/  @P2 IMAD R19, R3, R25, R18 ;  /* 0x0000001903132224 */ /* 0x000fe200078e0212 */
[----:B------:R-:W-:-:S03]  /*0740*/  @P1 LEA R28, P6, R16, R28, 0x1 ;  /* 0x0000001c101c1211 */ /* 0x000fc600078c08ff */
[----:B------:R-:W2:Y:S01]  /*0750*/  @P5 LDC.64 R20, c[0x0][0x270] ;  /* 0x00009c00ff145b82 */ /* 0x000ea20000000a00 */
[----:B------:R-:W-:Y:S02]  /*0760*/  @P1 LEA.HI.X R29, R16, R29, R17, 0x1, P6 ;  /* 0x0000001d101d1211 */ /* 0x000fe400030f0c11 */
[----:B------:R-:W-:Y:S02]  /*0770*/  @P2 MOV R16, R48 ;  /* 0x0000003000102202 */ /* 0x000fe40000000f00 */
[----:B------:R-:W-:-:S03]  /*0780*/  @P2 MOV R17, R51 ;  /* 0x0000003300112202 */ /* 0x000fc60000000f00 */
[----:B------:R-:W-:Y:S01]  /*0790*/  @P2 IMAD.WIDE.U32 R24, R3, R24, R16 ;  /* 0x0000001803182225 */ /* 0x000fe200078e0010 */
[----:B------:R-:W-:Y:S02]  /*07a0*/  @P3 MOV R16, R48 ;  /* 0x0000003000103202 */ /* 0x000fe40000000f00 */
[----:B------:R-:W-:Y:S02]  /*07b0*/  @P3 MOV R17, R51 ;  /* 0x0000003300113202 */ /* 0x000fe40000000f00 */
[----:B------:R-:W-:Y:S02]  /*07c0*/  @P2 IADD3 R25, R25, R19, RZ ;  /* 0x0000001319192210 */ /* 0x000fe40007ffe0ff */
[----:B----4-:R-:W-:Y:S01]  /*07d0*/  @P2 LEA R32, P6, R24, R32, 0x1 ;  /* 0x0000002018202211 */ /* 0x010fe200078c08ff */
[----:B------:R-:W-:Y:S01]  /*07e0*/  @P3 IMAD.WIDE.U32 R34, R4, R34, R16 ;  /* 0x0000002204223225 */ /* 0x000fe200078e0010 */
[----:B------:R-:W3:Y:S02]  /*07f0*/  @P5 LDC.64 R18, c[0x0][0x220] ;  /* 0x00008800ff125b82 */ /* 0x000ee40000000a00 */
[----:B------:R-:W-:-:S02]  /*0800*/  @P2 LEA.HI.X R33, R24, R33, R25, 0x1, P6 ;  /* 0x0000002118212211 */ /* 0x000fc400030f0c19 */
[----:B------:R-:W-:Y:S02]  /*0810*/  @P3 IADD3 R24, R35, R45, RZ ;  /* 0x0000002d23183210 */ /* 0x000fe40007ffe0ff */
[C---:B-1----:R-:W-:Y:S02]  /*0820*/  @P3 LEA R30, P6, R34.reuse, R30, 0x1 ;  /* 0x0000001e221e3211 */ /* 0x042fe400078c08ff */
[----:B------:R-:W1:Y:S01]  /*0830*/  @P0 LDC.64 R16, c[0x0][0x270] ;  /* 0x00009c00ff100b82 */ /* 0x000e620000000a00 */
[----:B------:R-:W-:Y:S02]  /*0840*/  @P4 MOV R25, R51 ;  /* 0x0000003300194202 */ /* 0x000fe40000000f00 */
[----:B------:R-:W-:Y:S01]  /*0850*/  @P3 LEA.HI.X R31, R34, R31, R24, 0x1, P6 ;  /* 0x0000001f221f3211 */ /* 0x000fe200030f0c18 */
[----:B--2---:R-:W-:Y:S01]  /*0860*/  @P5 IMAD R34, R43, R20, RZ ;  /* 0x000000142b225224 */ /* 0x004fe200078e02ff */
[-C--:B------:R-:W-:Y:S01]  /*0870*/  @P4 MOV R24, R48.reuse ;  /* 0x0000003000184202 */ /* 0x080fe20000000f00 */
[----:B------:R-:W-:Y:S01]  /*0880*/  @P4 IMAD R43, R5, R23, R36 ;  /* 0x00000017052b4224 */ /* 0x000fe200078e0224 */
[----:B------:R-:W-:Y:S01]  /*0890*/  @P5 MOV R35, R51 ;  /* 0x0000003300235202 */ /* 0x000fe20000000f00 */
[----:B------:R-:W-:Y:S01]  /*08a0*/  @P5 IMAD R21, R41, R21, R34 ;  /* 0x0000001529155224 */ /* 0x000fe200078e0222 */
[----:B------:R-:W-:Y:S01]  /*08b0*/  @P5 MOV R34, R48 ;  /* 0x0000003000225202 */ /* 0x000fe20000000f00 */
[----:B------:R-:W-:Y:S01]  /*08c0*/  @P4 IMAD.WIDE.U32 R24, R5, R22, R24 ;  /* 0x0000001605184225 */ /* 0x000fe200078e0018 */
[----:B------:R-:W-:Y:S01]  /*08d0*/  MOV R36, RZ ;  /* 0x000000ff00247202 */ /* 0x000fe20000000f00 */
[----:B------:R-:W2:Y:S02]  /*08e0*/  @P0 LDC.64 R22, c[0x0][0x220] ;  /* 0x00008800ff160b82 */ /* 0x000ea40000000a00 */
[----:B------:R-:W-:Y:S01]  /*08f0*/  @P5 IMAD.WIDE.U32 R34, R41, R20, R34 ;  /* 0x0000001429225225 */ /* 0x000fe200078e0022 */
[----:B------:R-:W-:-:S02]  /*0900*/  @P4 IADD3 R20, R25, R43, RZ ;  /* 0x0000002b19144210 */ /* 0x000fc40007ffe0ff */
[----:B0-----:R-:W-:-:S04]  /*0910*/  @P4 LEA R26, P6, R24, R26, 0x1 ;  /* 0x0000001a181a4211 */ /* 0x001fc800078c08ff */
[----:B------:R-:W-:Y:S02]  /*0920*/  @P4 LEA.HI.X R27, R24, R27, R20, 0x1, P6 ;  /* 0x0000001b181b4211 */ /* 0x000fe400030f0c14 */
[----:B------:R-:W-:Y:S01]  /*0930*/  @P5 IADD3 R20, R35, R21, RZ ;  /* 0x0000001523145210 */ /* 0x000fe20007ffe0ff */
[----:B-1----:R-:W-:Y:S01]  /*0940*/  @P0 IMAD R39, R39, R16, RZ ;  /* 0x0000001027270224 */ /* 0x002fe200078e02ff */
[----:B---3--:R-:W-:Y:S02]  /*0950*/  @P5 LEA R18, P6, R34, R18, 0x1 ;  /* 0x0000001222125211 */ /* 0x008fe400078c08ff */
[----:B------:R-:W-:Y:S01]  /*0960*/  @P0 MOV R21, R51 ;  /* 0x0000003300150202 */ /* 0x000fe20000000f00 */
[----:B------:R-:W-:Y:S01]  /*0970*/  @P0 IMAD R39, R38, R17, R39 ;  /* 0x0000001126270224 */ /* 0x000fe200078e0227 */
[----:B------:R-:W-:Y:S02]  /*0980*/  @P5 LEA.HI.X R19, R34, R19, R20, 0x1, P6 ;  /* 0x0000001322135211 */ /* 0x000fe400030f0c14 */
[----:B------:R-:W-:-:S02]  /*0990*/  @P0 MOV R20, R48 ;  /* 0x0000003000140202 */ /* 0x000fc40000000f00 */
[----:B------:R-:W-:Y:S01]  /*09a0*/  IADD3 R35, R15, 0x60, RZ ;  /* 0x000000600f237810 */ /* 0x000fe20007ffe0ff */
[----:B------:R0:W3:Y:S02]  /*09b0*/  @P5 LDG.E R36, desc[UR8][R18.64] ;  /* 0x0000000812245981 */ /* 0x0000e4000c1e1900 */
[----:B------:R-:W-:Y:S01]  /*09c0*/  @P0 IMAD.WIDE.U32 R16, R38, R16, R20 ;  /* 0x0000001026100225 */ /* 0x000fe200078e0014 */
[----:B------:R-:W-:Y:S02]  /*09d0*/  ISETP.GE.U32.AND P6, PT, R35, UR14, PT ;  /* 0x0000000e23007c0c */ /* 0x000fe4000bfc6070 */
[----:B------:R-:W-:Y:S02]  /*09e0*/  SHF.R.S32.HI R43, RZ, 0x1f, R35 ;  /* 0x0000001fff2b7819 */ /* 0x000fe40000011423 */
[----:B------:R-:W-:Y:S02]  /*09f0*/  @P0 IADD3 R17, R17, R39, RZ ;  /* 0x0000002711110210 */ /* 0x000fe40007ffe0ff */
[----:B--2---:R-:W-:-:S02]  /*0a00*/  @P0 LEA R22, P5, R16, R22, 0x1 ;  /* 0x0000001610160211 */ /* 0x004fc400078a08ff */
[----:B------:R-:W-:Y:S02]  /*0a10*/  ISETP.GE.AND.EX P6, PT, R43, UR15, PT, P6 ;  /* 0x0000000f2b007c0c */ /* 0x000fe4000bfc6360 */
[----:B------:R-:W-:Y:S02]  /*0a20*/  @P0 LEA.HI.X R23, R16, R23, R17, 0x1, P5 ;  /* 0x0000001710170211 */ /* 0x000fe400028f0c11 */
[----:B------:R-:W-:Y:S02]  /*0a30*/  SHF.R.S32.HI R39, RZ, 0x1f, R14 ;  /* 0x0000001fff277819 */ /* 0x000fe4000001140e */
[----:B------:R-:W-:Y:S02]  /*0a40*/  ISETP.GE.U32.AND P5, PT, R14, UR14, PT ;  /* 0x0000000e0e007c0c */ /* 0x000fe4000bfa6070 */
[----:B------:R-:W-:Y:S02]  /*0a50*/  ISETP.LT.U32.AND P6, PT, R0, 0x1e0, !P6 ;  /* 0x000001e00000780c */ /* 0x000fe400077c1070 */
[----:B------:R-:W-:-:S04]  /*0a60*/  ISETP.GE.AND.EX P5, PT, R39, UR15, PT, P5 ;  /* 0x0000000f27007c0c */ /* 0x000fc8000bfa6350 */
[----:B------:R-:W-:Y:S02]  /*0a70*/  ISETP.GT.U32.OR P5, PT, R0, 0x1df, P5 ;  /* 0x000001df0000780c */ /* 0x000fe40002fa4470 */
[----:B------:R-:W-:-:S05]  /*0a80*/  MOV R38, RZ ;  /* 0x000000ff00267202 */ /* 0x000fca0000000f00 */
[----:B------:R-:W1:Y:S01]  /*0a90*/  @P6 LDC.64 R24, c[0x0][0x270] ;  /* 0x00009c00ff186b82 */ /* 0x000e620000000a00 */
[----:B------:R-:W-:Y:S01]  /*0aa0*/  CS2R R40, SRZ ;  /* 0x0000000000287805 */ /* 0x000fe2000001ff00 */
[----:B------:R-:W2:Y:S05]  /*0ab0*/  @P2 LDG.E R38, desc[UR8][R32.64] ;  /* 0x0000000820262981 */ /* 0x000eaa000c1e1900 */
[----:B------:R-:W4:Y:S01]  /*0ac0*/  @P1 LDG.E R40, desc[UR8][R28.64] ;  /* 0x000000081c281981 */ /* 0x000f22000c1e1900 */
[----:B------:R-:W5:Y:S01]  /*0ad0*/  @!P5 LDC.64 R20, c[0x0][0x270] ;  /* 0x00009c00ff14db82 */ /* 0x000f620000000a00 */
[----:B------:R-:W-:Y:S02]  /*0ae0*/  MOV R42, RZ ;  /* 0x000000ff002a7202 */ /* 0x000fe40000000f00 */
[----:B------:R-:W3:Y:S04]  /*0af0*/  @P3 LDG.E R41, desc[UR8][R30.64] ;  /* 0x000000081e293981 */ /* 0x000ee8000c1e1900 */
[----:B------:R1:W3:Y:S01]  /*0b00*/  @P4 LDG.E R42, desc[UR8][R26.64] ;  /* 0x000000081a2a4981 */ /* 0x0002e2000c1e1900 */
[----:B------:R-:W5:Y:S08]  /*0b10*/  @P6 LDC.64 R16, c[0x0][0x220] ;  /* 0x00008800ff106b82 */ /* 0x000f700000000a00 */
[----:B0-----:R-:W0:Y:S01]  /*0b20*/  @!P5 LDC.64 R18, c[0x0][0x220] ;  /* 0x00008800ff12db82 */ /* 0x001e220000000a00 */
[----:B-1----:R-:W-:Y:S01]  /*0b30*/  @P6 IMAD R34, R43, R24, RZ ;  /* 0x000000182b226224 */ /* 0x002fe200078e02ff */
[----:B------:R-:W-:-:S02]  /*0b40*/  MOV R43, RZ ;  /* 0x000000ff002b7202 */ /* 0x000fc40000000f00 */
[----:B------:R-:W-:Y:S02]  /*0b50*/  @P6 MOV R26, R48 ;  /* 0x00000030001a6202 */ /* 0x000fe40000000f00 */
[----:B------:R-:W-:Y:S01]  /*0b60*/  @P6 MOV R27, R51 ;  /* 0x00000033001b6202 */ /* 0x000fe20000000f00 */
[----:B------:R-:W-:Y:S01]  /*0b70*/  @P6 IMAD R33, R35, R25, R34 ;  /* 0x0000001923216224 */ /* 0x000fe200078e0222 */
[----:B------:R1:W3:Y:S01]  /*0b80*/  @P0 LDG.E R43, desc[UR8][R22.64] ;  /* 0x00000008162b0981 */ /* 0x0002e2000c1e1900 */
[----:B-----5:R-:W-:Y:S02]  /*0b90*/  @!P5 IMAD R28, R39, R20, RZ ;  /* 0x00000014271cd224 */ /* 0x020fe400078e02ff */
[----:B------:R-:W-:Y:S01]  /*0ba0*/  @P6 IMAD.WIDE.U32 R24, R35, R24, R26 ;  /* 0x0000001823186225 */ /* 0x000fe200078e001a */
[----:B-1----:R-:W-:Y:S02]  /*0bb0*/  @!P5 MOV R22, R48 ;  /* 0x000000300016d202 */ /* 0x002fe40000000f00 */
[----:B------:R-:W-:Y:S01]  /*0bc0*/  @!P5 MOV R23, R51 ;  /* 0x000000330017d202 */ /* 0x000fe20000000f00 */
[----:B------:R-:W-:Y:S01]  /*0bd0*/  @!P5 IMAD R29, R14, R21, R28 ;  /* 0x000000150e1dd224 */ /* 0x000fe200078e021c */
[----:B------:R-:W-:-:S02]  /*0be0*/  @P6 IADD3 R25, R25, R33, RZ ;  /* 0x0000002119196210 */ /* 0x000fc40007ffe0ff */
[----:B------:R-:W-:Y:S01]  /*0bf0*/  @P6 LEA R16, P0, R24, R16, 0x1 ;  /* 0x0000001018106211 */ /* 0x000fe200078008ff */
[----:B------:R-:W-:Y:S01]  /*0c00*/  @!P5 IMAD.WIDE.U32 R20, R14, R20, R22 ;  /* 0x000000140e14d225 */ /* 0x000fe200078e0016 */
[----:B------:R-:W-:Y:S02]  /*0c10*/  CS2R R44, SRZ ;  /* 0x00000000002c7805 */ /* 0x000fe4000001ff00 */
[----:B------:R-:W-:Y:S02]  /*0c20*/  @P6 LEA.HI.X R17, R24, R17, R25, 0x1, P0 ;  /* 0x0000001118116211 */ /* 0x000fe400000f0c19 */
[----:B------:R-:W-:Y:S02]  /*0c30*/  @!P5 IADD3 R21, R21, R29, RZ ;  /* 0x0000001d1515d210 */ /* 0x000fe40007ffe0ff */
[C---:B0-----:R-:W-:Y:S01]  /*0c40*/  @!P5 LEA R18, P0, R20.reuse, R18, 0x1 ;  /* 0x000000121412d211 */ /* 0x041fe200078008ff */
[----:B------:R0:W5:Y:S03]  /*0c50*/  @P6 LDG.E R44, desc[UR8][R16.64] ;  /* 0x00000008102c6981 */ /* 0x000166000c1e1900 */
[----:B------:R-:W-:-:S05]  /*0c60*/  @!P5 LEA.HI.X R19, R20, R19, R21, 0x1, P0 ;  /* 0x000000131413d211 */ /* 0x000fca00000f0c15 */
[----:B------:R1:W5:Y:S01]  /*0c70*/  @!P5 LDG.E R45, desc[UR8][R18.64] ;  /* 0x00000008122dd981 */ /* 0x000362000c1e1900 */
[C---:B------:R-:W-:Y:S02]  /*0c80*/  ISETP.GT.AND P0, PT, R2.reuse, 0x1e, PT ;  /* 0x0000001e0200780c */ /* 0x040fe40003f04270 */
[----:B------:R-:W-:Y:S01]  /*0c90*/  ISETP.GT.AND P5, PT, R2, 0xf, PT ;  /* 0x0000000f0200780c */ /* 0x000fe20003fa4270 */
[----:B------:R-:W5:Y:S01]  /*0ca0*/  LDC R46, c[0x0][0xc] ;  /* 0x00000300ff2e7b82 */ /* 0x000f620000000800 */
[----:B------:R-:W-:Y:S01]  /*0cb0*/  BSSY B0, `(.L_x_3120) ;  /* 0x0000088000007945 */ /* 0x000fe20003800000 */
[----:B--2---:R-:W-:-:S04]  /*0cc0*/  PRMT R20, R38, 0x7632, R20 ;  /* 0x0000763226147816 */ /* 0x004fc80000000014 */
[----:B------:R-:W-:Y:S02]  /*0cd0*/  SHF.L.U32 R23, R20, 0x10, RZ ;  /* 0x0000001014177819 */ /* 0x000fe400000006ff */
[----:B----4-:R-:W-:-:S04]  /*0ce0*/  PRMT R20, R40, 0x7632, R20 ;  /* 0x0000763228147816 */ /* 0x010fc80000000014 */
[----:B------:R-:W-:Y:S02]  /*0cf0*/  SHF.L.U32 R21, R20, 0x10, RZ ;  /* 0x0000001014157819 */ /* 0x000fe400000006ff */
[----:B---3--:R-:W-:Y:S02]  /*0d00*/  PRMT R24, R41, 0x7632, R24 ;  /* 0x0000763229187816 */ /* 0x008fe40000000018 */
[----:B0-----:R-:W-:Y:S01]  /*0d10*/  SHF.L.U32 R16, R40, 0x10, RZ ;  /* 0x0000001028107819 */ /* 0x001fe200000006ff */
[----:B------:R-:W-:Y:S01]  /*0d20*/  FMUL.FTZ R17, R21, R21 ;  /* 0x0000001515117220 */ /* 0x000fe20000410000 */
[----:B------:R-:W-:Y:S01]  /*0d30*/  SHF.L.U32 R22, R38, 0x10, RZ ;  /* 0x0000001026167819 */ /* 0x000fe200000006ff */
[----:B------:R-:W-:Y:S01]  /*0d40*/  FMUL.FTZ R25, R23, R23 ;  /* 0x0000001717197220 */ /* 0x000fe20000410000 */
[----:B-1----:R-:W-:Y:S01]  /*0d50*/  SHF.L.U32 R19, R24, 0x10, RZ ;  /* 0x0000001018137819 */ /* 0x002fe200000006ff */
[----:B------:R-:W-:Y:S01]  /*0d60*/  FADD.FTZ R21, R16, R21 ;  /* 0x0000001510157221 */ /* 0x000fe20000010000 */
[----:B------:R-:W-:Y:S01]  /*0d70*/  PRMT R24, R42, 0x7632, R24 ;  /* 0x000076322a187816 */ /* 0x000fe20000000018 */
[----:B------:R-:W-:Y:S01]  /*0d80*/  FFMA.FTZ R17, R16, R16, R17 ;  /* 0x0000001010117223 */ /* 0x000fe20000010011 */
[----:B------:R-:W-:Y:S01]  /*0d90*/  SHF.L.U32 R18, R41, 0x10, RZ ;  /* 0x0000001029127819 */ /* 0x000fe200000006ff */
[C---:B------:R-:W-:Y:S01]  /*0da0*/  FADD.FTZ R20, R22.reuse, R23 ;  /* 0x0000001716147221 */ /* 0x040fe20000010000 */
[----:B------:R-:W-:Y:S01]  /*0db0*/  FFMA.FTZ R22, R22, R22, R25 ;  /* 0x0000001616167223 */ /* 0x000fe20000010019 */
[----:B------:R-:W-:Y:S01]  /*0dc0*/  FMUL.FTZ R23, R19, R19 ;  /* 0x0000001313177220 */ /* 0x000fe20000410000 */
[----:B------:R-:W-:Y:S01]  /*0dd0*/  SHF.L.U32 R25, R24, 0x10, RZ ;  /* 0x0000001018197819 */ /* 0x000fe200000006ff */
[----:B------:R-:W-:Y:S01]  /*0de0*/  FADD.FTZ R21, RZ, R21 ;  /* 0x00000015ff157221 */ /* 0x000fe20000010000 */
[----:B------:R-:W-:Y:S01]  /*0df0*/  FADD.FTZ R17, RZ, R17 ;  /* 0x00000011ff117221 */ /* 0x000fe20000010000 */
[C---:B------:R-:W-:Y:S01]  /*0e00*/  FADD.FTZ R19, R18.reuse, R19 ;  /* 0x0000001312137221 */ /* 0x040fe20000010000 */
[--C-:B------:R-:W-:Y:S01]  /*0e10*/  FFMA.FTZ R18, R18, R18, R23.reuse ;  /* 0x0000001212127223 */ /* 0x100fe20000010017 */
[----:B------:R-:W-:Y:S01]  /*0e20*/  SHF.L.U32 R16, R42, 0x10, RZ ;  /* 0x000000102a107819 */ /* 0x000fe200000006ff */
[----:B------:R-:W-:Y:S01]  /*0e30*/  FADD.FTZ R20, R21, R20 ;  /* 0x0000001415147221 */ /* 0x000fe20000010000 */
[----:B------:R-:W-:Y:S01]  /*0e40*/  FADD.FTZ R17, R17, R22 ;  /* 0x0000001611117221 */ /* 0x000fe20000010000 */
[----:B------:R-:W-:Y:S01]  /*0e50*/  PRMT R23, R36, 0x7632, R23 ;  /* 0x0000763224177816 */ /* 0x000fe20000000017 */
[----:B------:R-:W-:Y:S01]  /*0e60*/  FMUL.FTZ R21, R25, R25 ;  /* 0x0000001919157220 */ /* 0x000fe20000410000 */
[----:B------:R-:W-:Y:S01]  /*0e70*/  FADD.FTZ R22, R16, R25 ;  /* 0x0000001910167221 */ /* 0x000fe20000010000 */
[----:B------:R-:W-:Y:S01]  /*0e80*/  FADD.FTZ R19, R20, R19 ;  /* 0x0000001314137221 */ /* 0x000fe20000010000 */
[----:B------:R-:W-:Y:S01]  /*0e90*/  SHF.L.U32 R23, R23, 0x10, RZ ;  /* 0x0000001017177819 */ /* 0x000fe200000006ff */
[----:B------:R-:W-:Y:S01]  /*0ea0*/  FADD.FTZ R17, R17, R18 ;  /* 0x0000001211117221 */ /* 0x000fe20000010000 */
[----:B------:R-:W-:Y:S01]  /*0eb0*/  FFMA.FTZ R16, R16, R16, R21 ;  /* 0x0000001010107223 */ /* 0x000fe20000010015 */
[----:B------:R-:W-:-:S02]  /*0ec0*/  SHF.L.U32 R18, R36, 0x10, RZ ;  /* 0x0000001024127819 */ /* 0x000fc400000006ff */
[----:B------:R-:W-:Y:S01]  /*0ed0*/  PRMT R20, R43, 0x7632, R20 ;  /* 0x000076322b147816 */ /* 0x000fe20000000014 */
[----:B------:R-:W-:Y:S01]  /*0ee0*/  FADD.FTZ R19, R19, R22 ;  /* 0x0000001613137221 */ /* 0x000fe20000010000 */
[----:B------:R-:W-:Y:S01]  /*0ef0*/  FMUL.FTZ R21, R23, R23 ;  /* 0x0000001717157220 */ /* 0x000fe20000410000 */
[----:B------:R-:W-:Y:S01]  /*0f00*/  FADD.FTZ R16, R17, R16 ;  /* 0x0000001011107221 */ /* 0x000fe20000010000 */
[----:B------:R-:W-:Y:S01]  /*0f10*/  SHF.L.U32 R22, R20, 0x10, RZ ;  /* 0x0000001014167819 */ /* 0x000fe200000006ff */
[C---:B------:R-:W-:Y:S01]  /*0f20*/  FADD.FTZ R20, R18.reuse, R23 ;  /* 0x0000001712147221 */ /* 0x040fe20000010000 */
[----:B------:R-:W-:Y:S01]  /*0f30*/  SHF.L.U32 R17, R43, 0x10, RZ ;  /* 0x000000102b117819 */ /* 0x000fe200000006ff */
[----:B------:R-:W-:Y:S02]  /*0f40*/  FFMA.FTZ R21, R18, R18, R21 ;  /* 0x0000001212157223 */ /* 0x000fe40000010015 */
[----:B------:R-:W-:Y:S01]  /*0f50*/  FMUL.FTZ R18, R22, R22 ;  /* 0x0000001616127220 */ /* 0x000fe20000410000 */
[----:B-----5:R-:W-:Y:S01]  /*0f60*/  PRMT R23, R44, 0x7632, R23 ;  /* 0x000076322c177816 */ /* 0x020fe20000000017 */
[----:B------:R-:W-:Y:S01]  /*0f70*/  FADD.FTZ R19, R19, R20 ;  /* 0x0000001413137221 */ /* 0x000fe20000010000 */
[----:B------:R-:W-:-:S02]  /*0f80*/  FADD.FTZ R22, R17, R22 ;  /* 0x0000001611167221 */ /* 0x000fc40000010000 */
[----:B------:R-:W-:Y:S01]  /*0f90*/  SHF.L.U32 R23, R23, 0x10, RZ ;  /* 0x0000001017177819 */ /* 0x000fe200000006ff */
[----:B------:R-:W-:Y:S01]  /*0fa0*/  FADD.FTZ R16, R16, R21 ;  /* 0x0000001510107221 */ /* 0x000fe20000010000 */
[----:B------:R-:W-:Y:S01]  /*0fb0*/  FFMA.FTZ R17, R17, R17, R18 ;  /* 0x0000001111117223 */ /* 0x000fe20000010012 */
[----:B------:R-:W-:Y:S01]  /*0fc0*/  PRMT R20, R45, 0x7632, R20 ;  /* 0x000076322d147816 */ /* 0x000fe20000000014 */
[----:B------:R-:W-:Y:S01]  /*0fd0*/  FADD.FTZ R19, R19, R22 ;  /* 0x0000001613137221 */ /* 0x000fe20000010000 */
[----:B------:R-:W-:Y:S01]  /*0fe0*/  SHF.L.U32 R18, R44, 0x10, RZ ;  /* 0x000000102c127819 */ /* 0x000fe200000006ff */
[----:B------:R-:W-:Y:S01]  /*0ff0*/  FMUL.FTZ R21, R23, R23 ;  /* 0x0000001717157220 */ /* 0x000fe20000410000 */
[----:B------:R-:W-:Y:S01]  /*1000*/  SHF.L.U32 R22, R20, 0x10, RZ ;  /* 0x0000001014167819 */ /* 0x000fe200000006ff */
[----:B------:R-:W-:Y:S01]  /*1010*/  FADD.FTZ R16, R16, R17 ;  /* 0x0000001110107221 */ /* 0x000fe20000010000 */
[----:B------:R-:W-:Y:S01]  /*1020*/  SHF.L.U32 R17, R45, 0x10, RZ ;  /* 0x000000102d117819 */ /* 0x000fe200000006ff */
[C---:B------:R-:W-:Y:S01]  /*1030*/  FADD.FTZ R20, R18.reuse, R23 ;  /* 0x0000001712147221 */ /* 0x040fe20000010000 */
[----:B------:R-:W-:Y:S01]  /*1040*/  FFMA.FTZ R21, R18, R18, R21 ;  /* 0x0000001212157223 */ /* 0x000fe20000010015 */
[----:B------:R-:W-:-:S02]  /*1050*/  FMUL.FTZ R18, R22, R22 ;  /* 0x0000001616127220 */ /* 0x000fc40000410000 */
[----:B------:R-:W-:Y:S01]  /*1060*/  FADD.FTZ R22, R17, R22 ;  /* 0x0000001611167221 */ /* 0x000fe20000010000 */
[----:B------:R-:W-:Y:S01]  /*1070*/  FADD.FTZ R19, R19, R20 ;  /* 0x0000001413137221 */ /* 0x000fe20000010000 */
[----:B------:R-:W-:Y:S01]  /*1080*/  FADD.FTZ R16, R16, R21 ;  /* 0x0000001510107221 */ /* 0x000fe20000010000 */
[----:B------:R-:W-:Y:S02]  /*1090*/  FFMA.FTZ R17, R17, R17, R18 ;  /* 0x0000001111117223 */ /* 0x000fe40000010012 */
[----:B------:R-:W-:Y:S02]  /*10a0*/  FADD.FTZ R19, R19, R22 ;  /* 0x0000001613137221 */ /* 0x000fe40000010000 */
[----:B------:R-:W-:-:S03]  /*10b0*/  FADD.FTZ R16, R16, R17 ;  /* 0x0000001110107221 */ /* 0x000fc60000010000 */
[----:B------:R-:W0:Y:S04]  /*10c0*/  SHFL.DOWN PT, R18, R19, 0x1, 0x1f ;  /* 0x08201f0013127f89 */ /* 0x000e2800000e0000 */
[----:B------:R-:W1:Y:S01]  /*10d0*/  SHFL.DOWN PT, R17, R16, 0x1, 0x1f ;  /* 0x08201f0010117f89 */ /* 0x000e6200000e0000 */
        /* <DEDUP_REMOVED lines=19> */
[----:B------:R-:W-:Y:S02]  /*1210*/  ISETP.NE.AND P0, PT, R2, RZ, PT ;  /* 0x000000ff0200720c */ /* 0x000fe40003f05270 */
[----:B------:R-:W-:Y:S01]  /*1220*/  ISETP.GE.U32.AND P6, PT, R46, 0x2, PT ;  /* 0x000000022e00780c */ /* 0x000fe20003fc6070 */
[----:B0-----:R-:W-:Y:S01]  /*1230*/  @!P5 FADD.FTZ R19, R19, R18 ;  /* 0x000000121313d221 */ /* 0x001fe20000010000 */
[----:B-1----:R-:W-:Y:S01]  /*1240*/  @!P5 FADD.FTZ R16, R16, R17 ;  /* 0x000000111010d221 */ /* 0x002fe20000010000 */
[----:B------:R-:W-:-:S03]  /*1250*/  ISETP.NE.AND P5, PT, R0, RZ, PT ;  /* 0x000000ff0000720c */ /* 0x000fc60003fa5270 */
[----:B------:R-:W-:Y:S02]  /*1260*/  MOV R24, R19 ;  /* 0x0000001300187202 */ /* 0x000fe40000000f00 */
[----:B------:R-:W-:-:S05]  /*1270*/  MOV R25, R16 ;  /* 0x0000001000197202 */ /* 0x000fca0000000f00 */
[----:B------:R0:W-:Y:S01]  /*1280*/  @!P0 STS.64 [R12+0x10], R24 ;  /* 0x000010180c008388 */ /* 0x0001e20000000a00 */
[----:B------:R-:W-:Y:S01]  /*1290*/  PRMT R47, R38, 0x7632, R47 ;  /* 0x00007632262f7816 */ /* 0x000fe2000000002f */
[----:B------:R-:W-:Y:S06]  /*12a0*/  BAR.SYNC.DEFER_BLOCKING 0x0 ;  /* 0x0000000000007b1d */ /* 0x000fec0000010000 */
[----:B------:R-:W-:Y:S05]  /*12b0*/  @P5 BRA `(.L_x_3121) ;  /* 0x00000000009c5947 */ /* 0x000fea0003800000 */
[----:B------:R-:W1:Y:S01]  /*12c0*/  S2UR UR6, SR_CgaCtaId ;  /* 0x00000000000679c3 */ /* 0x000e620000008800 */
[----:B------:R-:W-:Y:S02]  /*12d0*/  UMOV UR5, 0x400 ;  /* 0x0000040000057882 */ /* 0x000fe40000000000 */
[----:B-1----:R-:W-:-:S09]  /*12e0*/  ULEA UR5, UR6, UR5, 0x18 ;  /* 0x0000000506057291 */ /* 0x002fd2000f8ec03f */
[----:B------:R-:W1:Y:S04]  /*12f0*/  LDS.64 R26, [UR5+0x18] ;  /* 0x00001805ff1a7984 */ /* 0x000e680008000a00 */
[----:B------:R-:W2:Y:S04]  /*1300*/  LDS.128 R28, [UR5+0x20] ;  /* 0x00002005ff1c7984 */ /* 0x000ea80008000c00 */
[----:B------:R-:W3:Y:S04]  /*1310*/  LDS.128 R16, [UR5+0x30] ;  /* 0x00003005ff107984 */ /* 0x000ee80008000c00 */
[----:B------:R-:W4:Y:S01]  /*1320*/  LDS.128 R20, [UR5+0x40] ;  /* 0x00004005ff147984 */ /* 0x000f220008000c00 */
[----:B-1----:R-:W-:Y:S01]  /*1330*/  FADD.FTZ R33, R24, R26 ;  /* 0x0000001a18217221 */ /* 0x002fe20000010000 */
[----:B------:R-:W-:-:S02]  /*1340*/  FADD.FTZ R32, R25, R27 ;  /* 0x0000001b19207221 */ /* 0x000fc40000010000 */
[----:B0-----:R-:W0:Y:S01]  /*1350*/  LDS.128 R24, [UR5+0x50] ;  /* 0x00005005ff187984 */ /* 0x001e220008000c00 */
[----:B--2---:R-:W-:Y:S01]  /*1360*/  FADD.FTZ R33, R33, R28 ;  /* 0x0000001c21217221 */ /* 0x004fe20000010000 */
[----:B------:R-:W-:-:S03]  /*1370*/  FADD.FTZ R32, R32, R29 ;  /* 0x0000001d20207221 */ /* 0x000fc60000010000 */
[----:B------:R-:W-:Y:S01]  /*1380*/  FADD.FTZ R33, R33, R30 ;  /* 0x0000001e21217221 */ /* 0x000fe20000010000 */
[----:B------:R-:W-:Y:S02]  /*1390*/  FADD.FTZ R32, R32, R31 ;  /* 0x0000001f20207221 */ /* 0x000fe40000010000 */
[----:B------:R-:W1:Y:S01]  /*13a0*/  LDS.128 R28, [UR5+0x60] ;  /* 0x00006005ff1c7984 */ /* 0x000e620008000c00 */
[----:B---3--:R-:W-:Y:S01]  /*13b0*/  FADD.FTZ R33, R33, R16 ;  /* 0x0000001021217221 */ /* 0x008fe20000010000 */
[----:B------:R-:W-:-:S03]  /*13c0*/  FADD.FTZ R16, R32, R17 ;  /* 0x0000001120107221 */ /* 0x000fc60000010000 */
[----:B------:R-:W-:Y:S01]  /*13d0*/  FADD.FTZ R53, R33, R18 ;  /* 0x0000001221357221 */ /* 0x000fe20000010000 */
[----:B------:R-:W-:Y:S01]  /*13e0*/  FADD.FTZ R18, R16, R19 ;  /* 0x0000001310127221 */ /* 0x000fe20000010000 */
[----:B------:R-:W2:Y:S02]  /*13f0*/  LDS.128 R32, [UR5+0x70] ;  /* 0x00007005ff207984 */ /* 0x000ea40008000c00 */
[----:B----4-:R-:W-:Y:S01]  /*1400*/  FADD.FTZ R53, R53, R20 ;  /* 0x0000001435357221 */ /* 0x010fe20000010000 */
[----:B------:R-:W-:Y:S01]  /*1410*/  FADD.FTZ R18, R18, R21 ;  /* 0x0000001512127221 */ /* 0x000fe20000010000 */
[----:B------:R-:W3:Y:S02]  /*1420*/  LDS.64 R16, [UR5+0x80] ;  /* 0x00008005ff107984 */ /* 0x000ee40008000a00 */
        /* <DEDUP_REMOVED lines=16> */
.L_x_3121:
[----:B------:R-:W-:Y:S05]  /*1530*/  BSYNC B0 ;  /* 0x0000000000007941 */ /* 0x000fea0003800000 */
.L_x_3120:
        /* <DEDUP_REMOVED lines=8> */
[----:B------:R-:W1:Y:S01]  /*15c0*/  LDC R23, c[0x0][0x10] ;  /* 0x00000400ff177b82 */ /* 0x000e620000000800 */
[----:B------:R-:W2:Y:S01]  /*15d0*/  S2R R22, SR_CTAID.Y ;  /* 0x0000000000167919 */ /* 0x000ea20000002600 */
[----:B------:R-:W-:-:S06]  /*15e0*/  LOP3.LUT R18, R8, 0x1, RZ, 0xc0, !PT ;  /* 0x0000000108127812 */ /* 0x000fcc00078ec0ff */
[----:B------:R-:W3:Y:S08]  /*15f0*/  LDC.64 R16, c[0x0][0x240] ;  /* 0x00009000ff107b82 */ /* 0x000ef00000000a00 */
[----:B------:R-:W4:Y:S01]  /*1600*/  LDC.64 R34, c[0x0][0x248] ;  /* 0x00009200ff227b82 */ /* 0x000f220000000a00 */
[----:B-1----:R-:W-:-:S04]  /*1610*/  IMAD R19, R18, R23, RZ ;  /* 0x0000001712137224 */ /* 0x002fc800078e02ff */
[C---:B------:R-:W-:Y:S01]  /*1620*/  IMAD R18, R19.reuse, R46, RZ ;  /* 0x0000002e13127224 */ /* 0x040fe200078e02ff */
[----:B--2---:R-:W-:-:S04]  /*1630*/  IADD3 R19, R19, R22, RZ ;  /* 0x0000001613137210 */ /* 0x004fc80007ffe0ff */
[----:B------:R-:W-:Y:S01]  /*1640*/  SHF.L.U32 R29, R18, 0x1, RZ ;  /* 0x00000001121d7819 */ /* 0x000fe200000006ff */
[----:B---3--:R-:W-:-:S04]  /*1650*/  IMAD.WIDE.U32 R16, R19, 0x4, R16 ;  /* 0x0000000413107825 */ /* 0x008fc800078e0010 */
[----:B----4-:R-:W-:Y:S01]  /*1660*/  IMAD.WIDE R34, R29, 0x4, R34 ;  /* 0x000000041d227825 */ /* 0x010fe200078e0222 */
[----:B------:R-:W-:Y:S06]  /*1670*/  @P5 BRA `(.L_x_3123) ;  /* 0x0000000000485947 */ /* 0x000fec0003800000 */
[----:B------:R-:W-:Y:S01]  /*1680*/  LOP3.LUT P0, RZ, R8, 0x2, RZ, 0xc0, !PT ;  /* 0x0000000208ff7812 */ /* 0x000fe2000780c0ff */
[----:B------:R-:W-:Y:S01]  /*1690*/  IMAD R19, R23, UR7, R22 ;  /* 0x0000000717137c24 */ /* 0x000fe2000f8e0216 */
[----:B------:R-:W-:Y:S02]  /*16a0*/  MOV R29, 0xffffffff ;  /* 0xffffffff001d7802 */ /* 0x000fe40000000f00 */
[----:B------:R-:W-:Y:S01]  /*16b0*/  SEL R33, R46, RZ, !P0 ;  /* 0x000000ff2e217207 */ /* 0x000fe20004000000 */
[----:B------:R-:W-:Y:S01]  /*16c0*/  IMAD.WIDE.U32 R18, R19, 0x8, R34 ;  /* 0x0000000813127825 */ /* 0x000fe200078e0022 */
[----:B------:R-:W-:Y:S02]  /*16d0*/  SEL R29, R29, 0x1, P0 ;  /* 0x000000011d1d7807 */ /* 0x000fe40000000000 */
[----:B------:R-:W-:Y:S02]  /*16e0*/  ISETP.NE.AND P0, PT, R33, -0x1, PT ;  /* 0xffffffff2100780c */ /* 0x000fe40003f05270 */
[----:B------:R1:W-:Y:S01]  /*16f0*/  STG.E.64 desc[UR8][R18.64], R24 ;  /* 0x0000001812007986 */ /* 0x0003e2000c101b08 */
[----:B------:R-:W-:Y:S06]  /*1700*/  MEMBAR.ALL.GPU ;  /* 0x0000000000007992 */ /* 0x000fec000000a000 */
[----:B------:R-:W-:-:S00]  /*1710*/  ERRBAR ;  /* 0x00000000000079ab */ /* 0x000fc00000000000 */
[----:B------:R-:W-:Y:S06]  /*1720*/  CGAERRBAR ;  /* 0x00000000000075ab */ /* 0x000fec0000000000 */
[----:B------:R1:W-:Y:S01]  /*1730*/  REDG.E.ADD.S32.STRONG.GPU desc[UR8][R16.64], R29 ;  /* 0x0000001d1000798e */ /* 0x0003e2000c10e388 */
[----:B------:R-:W-:Y:S05]  /*1740*/  @!P0 BRA `(.L_x_3123) ;  /* 0x0000000000148947 */ /* 0x000fea0003800000 */
.L_x_3124:
[----:B-1----:R-:W2:Y:S04]  /*1750*/  LDG.E.STRONG.GPU R18, desc[UR8][R16.64] ;  /* 0x0000000810127981 */ /* 0x002ea8000c1ef900 */
[----:B--2---:R-:W-:Y:S01]  /*1760*/  CCTL.IVALL ;  /* 0x00000000ff00798f */ /* 0x004fe20002000000 */
[----:B------:R-:W-:Y:S05]  /*1770*/  YIELD ;  /* 0x0000000000007946 */ /* 0x000fea0003800000 */
[----:B------:R-:W-:-:S13]  /*1780*/  ISETP.NE.AND P0, PT, R18, R33, PT ;  /* 0x000000211200720c */ /* 0x000fda0003f05270 */
[----:B------:R-:W-:Y:S05]  /*1790*/  @P0 BRA `(.L_x_3124) ;  /* 0xfffffffc00ec0947 */ /* 0x000fea000383ffff */
.L_x_3123:
[----:B------:R-:W-:Y:S01]  /*17a0*/  ISETP.NE.AND P0, PT, R46, RZ, PT ;  /* 0x000000ff2e00720c */ /* 0x000fe20003f05270 */
[----:B------:R-:W-:Y:S05]  /*17b0*/  WARPSYNC.ALL ;  /* 0x0000000000007948 */ /* 0x000fea0003800000 */
[----:B------:R-:W-:Y:S07]  /*17c0*/  BAR.SYNC.DEFER_BLOCKING 0x0 ;  /* 0x0000000000007b1d */ /* 0x000fee0000010000 */
[----:B------:R-:W-:Y:S05]  /*17d0*/  @!P0 BRA `(.L_x_3122) ;  /* 0x0000000c00e88947 */ /* 0x000fea0003800000 */
[----:B-1----:R-:W-:Y:S01]  /*17e0*/  IADD3 R16, R46, -0x1, RZ ;  /* 0xffffffff2e107810 */ /* 0x002fe20007ffe0ff */
[----:B------:R-:W-:-:S03]  /*17f0*/  HFMA2.MMA R29, -RZ, RZ, 0, 0 ;  /* 0x00000000ff1d7435 */ /* 0x000fc600000001ff */
[----:B------:R-:W-:-:S13]  /*1800*/  ISETP.GE.U32.AND P0, PT, R16, 0x3, PT ;  /* 0x000000031000780c */ /* 0x000fda0003f06070 */
[----:B------:R-:W-:Y:S05]  /*1810*/  @!P0 BRA `(.L_x_3125) ;  /* 0x0000000c00688947 */ /* 0x000fea0003800000 */
[----:B------:R-:W-:Y:S02]  /*1820*/  LOP3.LUT R17, R46, 0x3, RZ, 0xc0, !PT ;  /* 0x000000032e117812 */ /* 0x000fe400078ec0ff */
[----:B------:R-:W-:Y:S02]  /*1830*/  MOV R29, RZ ;  /* 0x000000ff001d7202 */ /* 0x000fe40000000f00 */
[----:B------:R-:W-:-:S04]  /*1840*/  IADD3 R28, -R17, R46, RZ ;  /* 0x0000002e111c7210 */ /* 0x000fc80007ffe1ff */
[----:B------:R-:W-:-:S13]  /*1850*/  ISETP.GT.AND P0, PT, R28, RZ, PT ;  /* 0x000000ff1c00720c */ /* 0x000fda0003f04270 */
[----:B------:R-:W-:Y:S05]  /*1860*/  @!P0 BRA `(.L_x_3126) ;  /* 0x0000000800d88947 */ /* 0x000fea0003800000 */
[----:B------:R-:W-:Y:S02]  /*1870*/  ISETP.GT.AND P6, PT, R28, 0xc, PT ;  /* 0x0000000c1c00780c */ /* 0x000fe40003fc4270 */
[----:B------:R-:W-:-:S11]  /*1880*/  PLOP3.LUT P0, PT, PT, PT, PT, 0x80, 0x0 ;  /* 0x000000000000781c */ /* 0x000fd60003f0f070 */
[----:B------:R-:W-:Y:S05]  /*1890*/  @!P6 BRA `(.L_x_3127) ;  /* 0x0000000400d0e947 */ /* 0x000fea0003800000 */
[----:B------:R-:W-:-:S13]  /*18a0*/  PLOP3.LUT P0, PT, PT, PT, PT, 0x8, 0x0 ;  /* 0x000000000000781c */ /* 0x000fda0003f0e170 */
.L_x_3128:
[----:B------:R-:W-:-:S13]  /*18b0*/  ISETP.EQ.OR P6, PT, R29, UR7, P5 ;  /* 0x000000071d007c0c */ /* 0x000fda000afc2670 */
[----:B------:R-:W-:-:S04]  /*18c0*/  @!P6 IMAD R19, R23, R29, R22 ;  /* 0x0000001d1713e224 */ /* 0x000fc800078e0216 */
[----:B------:R-:W-:-:S05]  /*18d0*/  @!P6 IMAD.WIDE.U32 R18, R19, 0x8, R34 ;  /* 0x000000081312e825 */ /* 0x000fca00078e0022 */
[----:B------:R-:W0:Y:S01]  /*18e0*/  @!P6 LDG.E.64 R16, desc[UR8][R18.64] ;  /* 0x000000081210e981 */ /* 0x000e22000c1e1b00 */
[----:B------:R-:W-:Y:S01]  /*18f0*/  IADD3 R53, R29, 0x1, RZ ;  /* 0x000000011d357810 */ /* 0x000fe20007ffe0ff */
[----:B0-----:R-:W-:Y:S01]  /*1900*/  @!P6 FADD.FTZ R24, R24, R16 ;  /* 0x000000101818e221 */ /* 0x001fe20000010000 */
        /* <DEDUP_REMOVED lines=109> */
.L_x_3127:
        /* <DEDUP_REMOVED lines=14> */
[----:B------:R-:W-:Y:S02]  /*20c0*/  @!P0 FADD.FTZ R25, R25, R17 ;  /* 0x0000001119198221 */ /* 0x000fe40000010000 */
[----:B------:R-:W-:Y:S01]  /*20d0*/  ISETP.EQ.OR P0, PT, R52, UR7, P5 ;  /* 0x0000000734007c0c */ /* 0x000fe2000af02670 */
[----:B--2---:R-:W-:Y:S01]  /*20e0*/  @!P6 FADD.FTZ R24, R24, R18 ;  /* 0x000000121818e221 */ /* 0x004fe20000010000 */
[----:B------:R-:W-:Y:S01]  /*20f0*/  @!P6 FADD.FTZ R25, R25, R19 ;  /* 0x000000131919e221 */ /* 0x000fe20000010000 */
[----:B------:R-:W-:-:S10]  /*2100*/  ISETP.EQ.OR P6, PT, R33, UR7, P5 ;  /* 0x0000000721007c0c */ /* 0x000fd4000afc2670 */
[----:B------:R-:W-:-:S03]  /*2110*/  @!P0 IMAD R19, R23, R52, R22 ;  /* 0x0000003417138224 */ /* 0x000fc600078e0216 */
[----:B------:R-:W-:-:S04]  /*2120*/  @!P6 IMAD R17, R23, R33, R22 ;  /* 0x000000211711e224 */ /* 0x000fc800078e0216 */
[----:B------:R-:W-:-:S04]  /*2130*/  @!P6 IMAD.WIDE.U32 R16, R17, 0x8, R34 ;  /* 0x000000081110e825 */ /* 0x000fc800078e0022 */
[----:B------:R-:W-:Y:S02]  /*2140*/  @!P0 IMAD.WIDE.U32 R18, R19, 0x8, R34 ;  /* 0x0000000813128825 */ /* 0x000fe400078e0022 */
[----:B------:R-:W2:Y:S04]  /*2150*/  @!P6 LDG.E.64 R16, desc[UR8][R16.64] ;  /* 0x000000081010e981 */ /* 0x000ea8000c1e1b00 */
[----:B------:R-:W3:Y:S01]  /*2160*/  @!P0 LDG.E.64 R18, desc[UR8][R18.64] ;  /* 0x0000000812128981 */ /* 0x000ee2000c1e1b00 */
[----:B------:R-:W-:-:S04]  /*2170*/  IADD3 R29, R29, 0x4, RZ ;  /* 0x000000041d1d7810 */ /* 0x000fc80007ffe0ff */
        /* <DEDUP_REMOVED lines=16> */
[----:B------:R-:W-:Y:S02]  /*2280*/  @!P6 FADD.FTZ R25, R25, R17 ;  /* 0x000000111919e221 */ /* 0x000fe40000010000 */
[----:B------:R-:W-:Y:S01]  /*2290*/  ISETP.EQ.OR P6, PT, R52, UR7, P5 ;  /* 0x0000000734007c0c */ /* 0x000fe2000afc2670 */
[----:B---3--:R-:W-:Y:S01]  /*22a0*/  @!P0 FADD.FTZ R24, R24, R18 ;  /* 0x0000001218188221 */ /* 0x008fe20000010000 */
        /* <DEDUP_REMOVED lines=8> */
[----:B------:R-:W-:Y:S02]  /*2330*/  IADD3 R28, R28, -0x4, RZ ;  /* 0xfffffffc1c1c7810 */ /* 0x000fe40007ffe0ff */
[----:B------:R-:W-:Y:S02]  /*2340*/  IADD3 R29, R29, 0x4, RZ ;  /* 0x000000041d1d7810 */ /* 0x000fe40007ffe0ff */
[----:B------:R-:W-:Y:S01]  /*2350*/  IADD3 R28, R28, -0x4, RZ ;  /* 0xfffffffc1c1c7810 */ /* 0x000fe20007ffe0ff */
[----:B--2---:R-:W-:Y:S01]  /*2360*/  @!P0 FADD.FTZ R24, R24, R16 ;  /* 0x0000001018188221 */ /* 0x004fe20000010000 */
[----:B------:R-:W-:Y:S01]  /*2370*/  @!P0 FADD.FTZ R25, R25, R17 ;  /* 0x0000001119198221 */ /* 0x000fe20000010000 */
[----:B------:R-:W-:-:S02]  /*2380*/  PLOP3.LUT P0, PT, PT, PT, PT, 0x8, 0x0 ;  /* 0x000000000000781c */ /* 0x000fc40003f0e170 */
[----:B---3--:R-:W-:Y:S01]  /*2390*/  @!P6 FADD.FTZ R24, R24, R18 ;  /* 0x000000121818e221 */ /* 0x008fe20000010000 */
[----:B------:R-:W-:-:S10]  /*23a0*/  @!P6 FADD.FTZ R25, R25, R19 ;  /* 0x000000131919e221 */ /* 0x000fd40000010000 */
.L_x_3129:
[----:B------:R-:W-:-:S13]  /*23b0*/  ISETP.NE.OR P0, PT, R28, RZ, P0 ;  /* 0x000000ff1c00720c */ /* 0x000fda0000705670 */
[----:B------:R-:W-:Y:S05]  /*23c0*/  @!P0 BRA `(.L_x_3125) ;  /* 0x00000000007c8947 */ /* 0x000fea0003800000 */
.L_x_3126:
        /* <DEDUP_REMOVED lines=27> */
[----:B------:R-:W-:Y:S02]  /*2580*/  ISETP.NE.AND P0, PT, R28, RZ, PT ;  /* 0x000000ff1c00720c */ /* 0x000fe40003f05270 */
[----:B---3--:R-:W-:Y:S01]  /*2590*/  @!P6 FADD.FTZ R24, R24, R18 ;  /* 0x000000121818e221 */ /* 0x008fe20000010000 */
[----:B------:R-:W-:-:S10]  /*25a0*/  @!P6 FADD.FTZ R25, R25, R19 ;  /* 0x000000131919e221 */ /* 0x000fd40000010000 */
[----:B------:R-:W-:Y:S05]  /*25b0*/  @P0 BRA `(.L_x_3126) ;  /* 0xfffffffc00840947 */ /* 0x000fea000383ffff */
.L_x_3125:
        /* <DEDUP_REMOVED lines=11> */
.L_x_3131:
[----:B------:R-:W-:Y:S05]  /*2670*/  BSYNC B0 ;  /* 0x0000000000007941 */ /* 0x000fea0003800000 */
.L_x_3130:
        /* <DEDUP_REMOVED lines=16> */
.L_x_3122:
[----:B------:R-:W-:Y:S01]  /*2780*/  ULDC.64 UR12, c[0x0][0x218] ;  /* 0x00008600000c7ab9 */ /* 0x000fe20000000a00 */
[----:B------:R-:W-:Y:S01]  /*2790*/  LOP3.LUT P0, RZ, R0, UR7, RZ, 0xfc, !PT ;  /* 0x0000000700ff7c12 */ /* 0x000fe2000f80fcff */
[----:B------:R-:W2:Y:S01]  /*27a0*/  S2UR UR6, SR_CgaCtaId ;  /* 0x00000000000679c3 */ /* 0x000ea20000008800 */
[----:B------:R-:W-:Y:S01]  /*27b0*/  ISETP.EQ.U32.AND P6, PT, RZ, UR12, PT ;  /* 0x0000000cff007c0c */ /* 0x000fe2000bfc2070 */
[----:B------:R-:W-:Y:S01]  /*27c0*/  UMOV UR5, 0x400 ;  /* 0x0000040000057882 */ /* 0x000fe20000000000 */
[----:B------:R-:W-:Y:S02]  /*27d0*/  IADD3 R37, R10, R37, RZ ;  /* 0x000000250a257210 */ /* 0x000fe40007ffe0ff */
[----:B------:R-:W-:-:S03]  /*27e0*/  ISETP.EQ.OR.EX P0, PT, RZ, UR13, P0, P6 ;  /* 0x0000000dff007c0c */ /* 0x000fc60008702760 */
[----:B-1----:R-:W1:Y:S08]  /*27f0*/  LDC.64 R18, c[0x0][0x228] ;  /* 0x00008a00ff127b82 */ /* 0x002e700000000a00 */
[----:B------:R-:W3:Y:S08]  /*2800*/  LDC.64 R16, c[0x0][0x230] ;  /* 0x00008c00ff107b82 */ /* 0x000ef00000000a00 */
[----:B------:R-:W4:Y:S01]  /*2810*/  @!P0 LDC.64 R22, c[0x0][0x218] ;  /* 0x00008600ff168b82 */ /* 0x000f220000000a00 */
[----:B--2---:R-:W-:-:S03]  /*2820*/  ULEA UR5, UR6, UR5, 0x18 ;  /* 0x0000000506057291 */ /* 0x004fc6000f8ec03f */
[----:B------:R-:W-:Y:S02]  /*2830*/  ULDC UR6, c[0x0][0x2a4] ;  /* 0x0000a90000067ab9 */ /* 0x000fe40000000800 */
[----:B------:R-:W-:Y:S01]  /*2840*/  @!P0 FMUL.FTZ R29, R25, UR6 ;  /* 0x00000006191d8c20 */ /* 0x000fe20008410000 */
[----:B------:R-:W-:Y:S01]  /*2850*/  @!P0 FMUL.FTZ R28, R24, UR6 ;  /* 0x00000006181c8c20 */ /* 0x000fe20008410000 */
[C---:B-1----:R-:W-:Y:S02]  /*2860*/  IMAD.WIDE R52, R37.reuse, 0x4, R18 ;  /* 0x0000000425347825 */ /* 0x042fe400078e0212 */
[----:B------:R-:W-:Y:S02]  /*2870*/  @!P5 STS.64 [UR5+0x90], R24 ;  /* 0x00009018ff00d988 */ /* 0x000fe40008000a05 */
[----:B---3--:R-:W-:-:S04]  /*2880*/  IMAD.WIDE R18, R37, 0x4, R16 ;  /* 0x0000000425127825 */ /* 0x008fc800078e0210 */
[----:B----4-:R-:W-:-:S05]  /*2890*/  @!P0 IMAD.WIDE R34, R6, 0x8, R22 ;  /* 0x0000000806228825 */ /* 0x010fca00078e0216 */
[----:B------:R1:W-:Y:S01]  /*28a0*/  @!P0 STG.E.64 desc[UR8][R34.64], R28 ;  /* 0x0000001c22008986 */ /* 0x0003e2000c101b08 */
[----:B------:R-:W-:Y:S01]  /*28b0*/  BAR.SYNC.DEFER_BLOCKING 0x0 ;  /* 0x0000000000007b1d */ /* 0x000fe20000010000 */
[----:B-1----:R-:W-:-:S07]  /*28c0*/  HFMA2.MMA R28, -RZ, RZ, 1.875, 0 ;  /* 0x3f800000ff1c7435 */ /* 0x002fce00000001ff */
[----:B------:R-:W1:Y:S01]  /*28d0*/  LDC R29, c[0x0][0x294] ;  /* 0x0000a500ff1d7b82 */ /* 0x000e620000000800 */
[----:B------:R-:W2:Y:S04]  /*28e0*/  LDG.E.64 R16, desc[UR8][R52.64] ;  /* 0x0000000834107981 */ /* 0x000ea8000c1e1b00 */
[----:B------:R-:W2:Y:S01]  /*28f0*/  LDG.E.64 R18, desc[UR8][R18.64] ;  /* 0x0000000812127981 */ /* 0x000ea2000c1e1b00 */
[----:B------:R-:W-:Y:S02]  /*2900*/  ISETP.NE.AND P6, PT, RZ, UR10, PT ;  /* 0x0000000aff007c0c */ /* 0x000fe4000bfc5270 */
[----:B------:R-:W-:Y:S01]  /*2910*/  SHF.L.U32 R40, R40, 0x10, RZ ;  /* 0x0000001028287819 */ /* 0x000fe200000006ff */
[----:B------:R-:W3:Y:S01]  /*2920*/  LDS.64 R22, [UR5+0x90] ;  /* 0x00009005ff167984 */ /* 0x000ee20008000a00 */
[----:B------:R-:W-:-:S02]  /*2930*/  SHF.L.U32 R32, R32, 0x10, RZ ;  /* 0x0000001020207819 */ /* 0x000fc400000006ff */
[----:B------:R-:W-:Y:S02]  /*2940*/  SHF.L.U32 R34, R47, 0x10, RZ ;  /* 0x000000102f227819 */ /* 0x000fe400000006ff */
[----:B------:R-:W-:Y:S01]  /*2950*/  SHF.L.U32 R38, R38, 0x10, RZ ;  /* 0x0000001026267819 */ /* 0x000fe200000006ff */
[----:B---3--:R-:W-:-:S04]  /*2960*/  FMUL.FTZ R33, R22, UR6 ;  /* 0x0000000616217c20 */ /* 0x008fc80008410000 */
[C---:B------:R-:W-:Y:S01]  /*2970*/  FMUL.FTZ R22, R33.reuse, R33 ;  /* 0x0000002121167220 */ /* 0x040fe20000410000 */
[----:B0-----:R-:W-:Y:S01]  /*2980*/  FADD.FTZ R25, R40, -R33 ;  /* 0x8000002128197221 */ /* 0x001fe20000010000 */
[C---:B------:R-:W-:Y:S01]  /*2990*/  FADD.FTZ R35, -R33.reuse, R32 ;  /* 0x0000002021237221 */ /* 0x040fe20000010100 */
[----:B------:R-:W-:Y:S01]  /*29a0*/  FADD.FTZ R37, -R33, R34 ;  /* 0x0000002221257221 */ /* 0x000fe20000010100 */
[----:B------:R-:W-:-:S05]  /*29b0*/  FFMA.FTZ R22, R23, UR6, -R22 ;  /* 0x0000000617167c23 */ /* 0x000fca0008010816 */
[----:B------:R-:W-:-:S13]  /*29c0*/  FSETP.GTU.FTZ.AND P0, PT, R22, RZ, PT ;  /* 0x000000ff1600720b */ /* 0x000fda0003f1c000 */
[----:B------:R-:W0:Y:S02]  /*29d0*/  @P0 LDC R23, c[0x0][0x238] ;  /* 0x00008e00ff170b82 */ /* 0x000e240000000800 */
[----:B0-----:R-:W-:Y:S01]  /*29e0*/  @P0 FADD.FTZ R24, R22, R23 ;  /* 0x0000001716180221 */ /* 0x001fe20000010000 */
[----:B------:R-:W-:-:S03]  /*29f0*/  IMAD.WIDE.U32 R22, R0, -0x77777777, RZ ;  /* 0x8888888900167825 */ /* 0x000fc600078e00ff */
[----:B------:R-:W0:Y:S02]  /*2a00*/  @P0 MUFU.RSQ R28, R24 ;  /* 0x00000018001c0308 */ /* 0x000e240000001400 */
[----:B------:R-:W-:Y:S01]  /*2a10*/  SHF.R.U32.HI R32, RZ, 0x4, R23 ;  /* 0x00000004ff207819 */ /* 0x000fe20000011617 */
[-C--:B0-----:R-:W-:Y:S01]  /*2a20*/  FMUL.FTZ R25, R25, R28.reuse ;  /* 0x0000001c19197220 */ /* 0x081fe20000410000 */
[----:B------:R-:W-:Y:S01]  /*2a30*/  FMUL.FTZ R22, R35, R28 ;  /* 0x0000001c23167220 */ /* 0x000fe20000410000 */
[----:B------:R-:W-:Y:S02]  /*2a40*/  FADD.FTZ R35, R38, -R33 ;  /* 0x8000002126237221 */ /* 0x000fe40000010000 */
[----:B--2---:R-:W-:Y:S01]  /*2a50*/  FFMA.FTZ R34, R16, R25, R18 ;  /* 0x0000001910227223 */ /* 0x004fe20000010012 */
[----:B------:R-:W-:Y:S01]  /*2a60*/  FFMA.FTZ R47, R17, R22, R19 ;  /* 0x00000016112f7223 */ /* 0x000fe20000010013 */
[----:B-1----:R-:W-:Y:S06]  /*2a70*/  @!P6 BRA `(.L_x_3132) ;  /* 0x000000000028e947 */ /* 0x002fec0003800000 */
        /* <DEDUP_REMOVED lines=10> */
.L_x_3132:
[----:B------:R-:W-:Y:S04]  /*2b20*/  BSSY B0, `(.L_x_3133) ;  /* 0x000000e000007945 */ /* 0x000fe80003800000 */
[----:B------:R-:W-:Y:S05]  /*2b30*/  @!P1 BRA `(.L_x_3134) ;  /* 0x0000000000309947 */ /* 0x000fea0003800000 */
        /* <DEDUP_REMOVED lines=8> */
[----:B------:R-:W-:Y:S02]  /*2bc0*/  LEA R24, P0, R22, UR12, 0x1 ;  /* 0x0000000c16187c11 */ /* 0x000fe4000f8008ff */
[----:B------:R-:W-:-:S04]  /*2bd0*/  IADD3 R15, R23, R15, RZ ;  /* 0x0000000f170f7210 */ /* 0x000fc80007ffe0ff */
[----:B------:R-:W-:-:S05]  /*2be0*/  LEA.HI.X R25, R22, UR13, R15, 0x1, P0 ;  /* 0x0000000d16197c11 */ /* 0x000fca00080f0c0f */
[----:B------:R0:W-:Y:S02]  /*2bf0*/  STG.E desc[UR8][R24.64], R47 ;  /* 0x0000002f18007986 */ /* 0x0001e4000c101908 */
.L_x_3134:
[----:B------:R-:W-:Y:S05]  /*2c00*/  BSYNC B0 ;  /* 0x0000000000007941 */ /* 0x000fea0003800000 */
.L_x_3133:
[-C--:B------:R-:W-:Y:S01]  /*2c10*/  FMUL.FTZ R35, R35, R28.reuse ;  /* 0x0000001c23237220 */ /* 0x080fe20000410000 */
[----:B------:R-:W-:Y:S01]  /*2c20*/  FMUL.FTZ R22, R37, R28 ;  /* 0x0000001c25167220 */ /* 0x000fe20000410000 */
[----:B------:R-:W-:Y:S02]  /*2c30*/  SHF.L.U32 R34, R41, 0x10, RZ ;  /* 0x0000001029227819 */ /* 0x000fe400000006ff */
[----:B------:R-:W-:Y:S01]  /*2c40*/  SHF.L.U32 R38, R31, 0x10, RZ ;  /* 0x000000101f267819 */ /* 0x000fe200000006ff */
[----:B------:R-:W-:Y:S01]  /*2c50*/  FFMA.FTZ R35, R16, R35, R18 ;  /* 0x0000002310237223 */ /* 0x000fe20000010012 */
[----:B------:R-:W-:Y:S01]  /*2c60*/  FFMA.FTZ R40, R17, R22, R19 ;  /* 0x0000001611287223 */ /* 0x000fe20000010013 */
[----:B------:R-:W-:Y:S06]  /*2c70*/  @!P6 BRA `(.L_x_3135) ;  /* 0x000000000028e947 */ /* 0x000fec0003800000 */
        /* <DEDUP_REMOVED lines=8> */
[----:B-1----:R-:W-:Y:S01]  /*2d00*/  FMUL.FTZ R35, R35, R22 ;  /* 0x0000001623237220 */ /* 0x002fe20000410000 */
[----:B0-----:R-:W-:-:S07]  /*2d10*/  FMUL.FTZ R40, R40, R25 ;  /* 0x0000001928287220 */ /* 0x001fce0000410000 */
.L_x_3135:
[----:B------:R-:W-:Y:S04]  /*2d20*/  BSSY B0, `(.L_x_3136) ;  /* 0x000000e000007945 */ /* 0x000fe80003800000 */
[----:B------:R-:W-:Y:S05]  /*2d30*/  @!P2 BRA `(.L_x_3137) ;  /* 0x000000000030a947 */ /* 0x000fea0003800000 */
        /* <DEDUP_REMOVED lines=12> */
.L_x_3137:
[----:B------:R-:W-:Y:S05]  /*2e00*/  BSYNC B0 ;  /* 0x0000000000007941 */ /* 0x000fea0003800000 */
.L_x_3136:
[--C-:B------:R-:W-:Y:S01]  /*2e10*/  FADD.FTZ R15, R34, -R33.reuse ;  /* 0x80000021220f7221 */ /* 0x100fe20000010000 */
[----:B------:R-:W-:Y:S01]  /*2e20*/  FADD.FTZ R23, -R33, R38 ;  /* 0x0000002621177221 */ /* 0x000fe20000010100 */
[----:B------:R-:W-:Y:S01]  /*2e30*/  SHF.L.U32 R30, R30, 0x10, RZ ;  /* 0x000000101e1e7819 */ /* 0x000fe200000006ff */
[----:B------:R-:W-:Y:S01]  /*2e40*/  IMAD R31, R29, UR7, R32 ;  /* 0x000000071d1f7c24 */ /* 0x000fe2000f8e0220 */
[----:B------:R-:W-:Y:S01]  /*2e50*/  SHF.L.U32 R42, R42, 0x10, RZ ;  /* 0x000000102a2a7819 */ /* 0x000fe200000006ff */
[-C--:B------:R-:W-:Y:S01]  /*2e60*/  FMUL.FTZ R15, R15, R28.reuse ;  /* 0x0000001c0f0f7220 */ /* 0x080fe20000410000 */
[----:B------:R-:W-:Y:S01]  /*2e70*/  FMUL.FTZ R22, R23, R28 ;  /* 0x0000001c17167220 */ /* 0x000fe20000410000 */
[----:B------:R-:W-:Y:S02]  /*2e80*/  FADD.FTZ R37, -R33, R30 ;  /* 0x0000001e21257221 */ /* 0x000fe40000010100 */
[----:B-1----:R-:W-:Y:S01]  /*2e90*/  FADD.FTZ R35, R42, -R33 ;  /* 0x800000212a237221 */ /* 0x002fe20000010000 */
[----:B------:R-:W-:Y:S01]  /*2ea0*/  FFMA.FTZ R15, R16, R15, R18 ;  /* 0x0000000f100f7223 */ /* 0x000fe20000010012 */
[----:B------:R-:W-:Y:S01]  /*2eb0*/  FFMA.FTZ R30, R17, R22, R19 ;  /* 0x00000016111e7223 */ /* 0x000fe20000010013 */
[----:B------:R-:W-:Y:S06]  /*2ec0*/  @!P6 BRA `(.L_x_3138) ;  /* 0x000000000028e947 */ /* 0x000fec0003800000 */
        /* <DEDUP_REMOVED lines=10> */
.L_x_3138:
        /* <DEDUP_REMOVED lines=14> */
.L_x_3140:
[----:B------:R-:W-:Y:S05]  /*3050*/  BSYNC B0 ;  /* 0x0000000000007941 */ /* 0x000fea0003800000 */
.L_x_3139:
[-C--:B------:R-:W-:Y:S01]  /*3060*/  FMUL.FTZ R35, R35, R28.reuse ;  /* 0x0000001c23237220 */ /* 0x080fe20000410000 */
[----:B------:R-:W-:Y:S01]  /*3070*/  FMUL.FTZ R22, R37, R28 ;  /* 0x0000001c25167220 */ /* 0x000fe20000410000 */
[----:B------:R-:W-:Y:S02]  /*3080*/  SHF.L.U32 R36, R36, 0x10, RZ ;  /* 0x0000001024247819 */ /* 0x000fe400000006ff */
[----:B-1----:R-:W-:Y:S01]  /*3090*/  IADD3 R15, R31, 0x40, RZ ;  /* 0x000000401f0f7810 */ /* 0x002fe20007ffe0ff */
        /* <DEDUP_REMOVED lines=13> */
.L_x_3141:
        /* <DEDUP_REMOVED lines=14> */
.L_x_3143:
[----:B------:R-:W-:Y:S05]  /*3250*/  BSYNC B0 ;  /* 0x0000000000007941 */ /* 0x000fea0003800000 */
.L_x_3142:
[----:B------:R-:W-:Y:S01]  /*3260*/  SHF.L.U32 R22, R27, 0x10, RZ ;  /* 0x000000101b167819 */ /* 0x000fe200000006ff */
[----:B------:R-:W-:Y:S01]  /*3270*/  ULDC.64 UR12, c[0x0][0x278] ;  /* 0x00009e00000c7ab9 */ /* 0x000fe20000000a00 */
[----:B------:R-:W-:Y:S01]  /*3280*/  IADD3 R29, R31, 0x50, RZ ;  /* 0x000000501f1d7810 */ /* 0x000fe20007ffe0ff */
[----:B------:R-:W-:Y:S01]  /*3290*/  FADD.FTZ R23, R36, -R33 ;  /* 0x8000002124177221 */ /* 0x000fe20000010000 */
[----:B------:R-:W-:Y:S01]  /*32a0*/  ISETP.GE.U32.AND P5, PT, R15, UR12, PT ;  /* 0x0000000c0f007c0c */ /* 0x000fe2000bfa6070 */
[----:B01----:R-:W-:Y:S01]  /*32b0*/  FADD.FTZ R25, -R33, R22 ;  /* 0x0000001621197221 */ /* 0x003fe20000010100 */
[----:B------:R-:W-:Y:S01]  /*32c0*/  SHF.R.S32.HI R32, RZ, 0x1f, R15 ;  /* 0x0000001fff207819 */ /* 0x000fe2000001140f */
[-C--:B------:R-:W-:Y:S01]  /*32d0*/  FMUL.FTZ R23, R23, R28.reuse ;  /* 0x0000001c17177220 */ /* 0x080fe20000410000 */
[----:B------:R-:W-:Y:S01]  /*32e0*/  ISETP.GE.U32.AND P0, PT, R29, UR12, PT ;  /* 0x0000000c1d007c0c */ /* 0x000fe2000bf06070 */
[----:B------:R-:W-:Y:S01]  /*32f0*/  FMUL.FTZ R22, R25, R28 ;  /* 0x0000001c19167220 */ /* 0x000fe20000410000 */
[----:B------:R-:W-:-:S02]  /*3300*/  SHF.R.S32.HI R27, RZ, 0x1f, R29 ;  /* 0x0000001fff1b7819 */ /* 0x000fc4000001141d */
[----:B------:R-:W-:Y:S01]  /*3310*/  SHF.L.U32 R26, R26, 0x10, RZ ;  /* 0x000000101a1a7819 */ /* 0x000fe200000006ff */
[----:B------:R-:W-:Y:S01]  /*3320*/  FFMA.FTZ R35, R17, R22, R19 ;  /* 0x0000001611237223 */ /* 0x000fe20000010013 */
[----:B------:R-:W-:Y:S02]  /*3330*/  SHF.L.U32 R24, R43, 0x10, RZ ;  /* 0x000000102b187819 */ /* 0x000fe400000006ff */
[----:B------:R-:W-:Y:S01]  /*3340*/  ISETP.GE.AND.EX P5, PT, R32, UR13, PT, P5 ;  /* 0x0000000d20007c0c */ /* 0x000fe2000bfa6350 */
[----:B------:R-:W-:Y:S01]  /*3350*/  FADD.FTZ R41, -R33, R26 ;  /* 0x0000001a21297221 */ /* 0x000fe20000010100 */
[----:B------:R-:W-:Y:S01]  /*3360*/  ISETP.GE.AND.EX P0, PT, R27, UR13, PT, P0 ;  /* 0x0000000d1b007c0c */ /* 0x000fe2000bf06300 */
[----:B------:R-:W-:Y:S01]  /*3370*/  FADD.FTZ R37, R24, -R33 ;  /* 0x8000002118257221 */ /* 0x000fe20000010000 */
[----:B------:R-:W-:Y:S01]  /*3380*/  ISETP.LT.U32.AND P5, PT, R0, 0x1e0, !P5 ;  /* 0x000001e00000780c */ /* 0x000fe20006fa1070 */
[----:B------:R-:W-:Y:S01]  /*3390*/  FFMA.FTZ R26, R16, R23, R18 ;  /* 0x00000017101a7223 */ /* 0x000fe20000010012 */
[----:B------:R-:W-:Y:S01]  /*33a0*/  ISETP.LT.U32.AND P0, PT, R0, 0x1e0, !P0 ;  /* 0x000001e00000780c */ /* 0x000fe20004701070 */
        /* <DEDUP_REMOVED lines=11> */
.L_x_3144:
        /* <DEDUP_REMOVED lines=14> */
.L_x_3146:
[----:B------:R-:W-:Y:S05]  /*3540*/  BSYNC B0 ;  /* 0x0000000000007941 */ /* 0x000fea0003800000 */
.L_x_3145:
[-C--:B------:R-:W-:Y:S01]  /*3550*/  FMUL.FTZ R37, R37, R28.reuse ;  /* 0x0000001c25257220 */ /* 0x080fe20000410000 */
[----:B------:R-:W-:Y:S01]  /*3560*/  FMUL.FTZ R22, R41, R28 ;  /* 0x0000001c29167220 */ /* 0x000fe20000410000 */
[----:B------:R-:W-:Y:S02]  /*3570*/  SHF.L.U32 R44, R44, 0x10, RZ ;  /* 0x000000102c2c7819 */ /* 0x000fe400000006ff */
[----:B------:R-:W-:Y:S01]  /*3580*/  IADD3 R15, R31, 0x60, RZ ;  /* 0x000000601f0f7810 */ /* 0x000fe20007ffe0ff */
[----:B------:R-:W-:Y:S01]  /*3590*/  FFMA.FTZ R37, R16, R37, R18 ;  /* 0x0000002510257223 */ /* 0x000fe20000010012 */
[----:B------:R-:W-:Y:S01]  /*35a0*/  FFMA.FTZ R26, R17, R22, R19 ;  /* 0x00000016111a7223 */ /* 0x000fe20000010013 */
[----:B------:R-:W-:Y:S06]  /*35b0*/  @!P6 BRA `(.L_x_3147) ;  /* 0x000000000028e947 */ /* 0x000fec0003800000 */
[----:B------:R-:W-:Y:S01]  /*35c0*/  FMUL.FTZ R22, R37, -1.4426950216293334961 ;  /* 0xbfb8aa3b25167820 */ /* 0x000fe20000410000 */
[----:B0-----:R-:W-:-:S05]  /*35d0*/  FMUL.FTZ R25, R26, -1.4426950216293334961 ;  /* 0xbfb8aa3b1a197820 */ /* 0x001fca0000410000 */
        /* <DEDUP_REMOVED lines=8> */
.L_x_3147:
[----:B------:R-:W-:Y:S04]  /*3660*/  BSSY B0, `(.L_x_3148) ;  /* 0x000000e000007945 */ /* 0x000fe80003800000 */
[----:B------:R-:W-:Y:S05]  /*3670*/  @!P0 BRA `(.L_x_3149) ;  /* 0x0000000000308947 */ /* 0x000fea0003800000 */
[----:B------:R-:W-:Y:S01]  /*3680*/  ULDC.64 UR14, c[0x0][0x270] ;  /* 0x00009c00000e7ab9 */ /* 0x000fe20000000a00 */
[----:B------:R-:W-:Y:S01]  /*3690*/  MOV R22, R48 ;  /* 0x0000003000167202 */ /* 0x000fe20000000f00 */
[----:B0-----:R-:W-:Y:S01]  /*36a0*/  IMAD R24, R27, UR14, RZ ;  /* 0x0000000e1b187c24 */ /* 0x001fe2000f8e02ff */
        /* <DEDUP_REMOVED lines=9> */
.L_x_3149:
[----:B------:R-:W-:Y:S05]  /*3740*/  BSYNC B0 ;  /* 0x0000000000007941 */ /* 0x000fea0003800000 */
.L_x_3148:
[----:B------:R-:W-:Y:S01]  /*3750*/  SHF.L.U32 R22, R21, 0x10, RZ ;  /* 0x0000001015167819 */ /* 0x000fe200000006ff */
[--C-:B------:R-:W-:Y:S01]  /*3760*/  FADD.FTZ R21, R44, -R33.reuse ;  /* 0x800000212c157221 */ /* 0x100fe20000010000 */
[----:B01----:R-:W-:Y:S02]  /*3770*/  SHF.L.U32 R24, R45, 0x10, RZ ;  /* 0x000000102d187819 */ /* 0x003fe400000006ff */
[----:B------:R-:W-:Y:S01]  /*3780*/  SHF.L.U32 R20, R20, 0x10, RZ ;  /* 0x0000001014147819 */ /* 0x000fe200000006ff */
[----:B------:R-:W-:Y:S01]  /*3790*/  FADD.FTZ R23, -R33, R22 ;  /* 0x0000001621177221 */ /* 0x000fe20000010100 */
[----:B------:R-:W-:Y:S01]  /*37a0*/  ISETP.GE.U32.AND P5, PT, R14, UR12, PT ;  /* 0x0000000c0e007c0c */ /* 0x000fe2000bfa6070 */
[----:B------:R-:W-:Y:S01]  /*37b0*/  FADD.FTZ R25, R24, -R33 ;  /* 0x8000002118197221 */ /* 0x000fe20000010000 */
[----:B------:R-:W-:Y:S01]  /*37c0*/  ISETP.GE.U32.AND P0, PT, R15, UR12, PT ;  /* 0x0000000c0f007c0c */ /* 0x000fe2000bf06070 */
[----:B------:R-:W-:Y:S01]  /*37d0*/  FADD.FTZ R33, -R33, R20 ;  /* 0x0000001421217221 */ /* 0x000fe20000010100 */
[----:B------:R-:W-:Y:S01]  /*37e0*/  SHF.R.S32.HI R26, RZ, 0x1f, R15 ;  /* 0x0000001fff1a7819 */ /* 0x000fe2000001140f */
[-C--:B------:R-:W-:Y:S01]  /*37f0*/  FMUL.FTZ R21, R21, R28.reuse ;  /* 0x0000001c15157220 */ /* 0x080fe20000410000 */
[-C--:B------:R-:W-:Y:S01]  /*3800*/  FMUL.FTZ R25, R25, R28.reuse ;  /* 0x0000001c19197220 */ /* 0x080fe20000410000 */
[-C--:B------:R-:W-:Y:S01]  /*3810*/  FMUL.FTZ R22, R33, R28.reuse ;  /* 0x0000001c21167220 */ /* 0x080fe20000410000 */
[----:B------:R-:W-:Y:S01]  /*3820*/  ISETP.GE.AND.EX P5, PT, R39, UR13, PT, P5 ;  /* 0x0000000d27007c0c */ /* 0x000fe2000bfa6350 */
[----:B------:R-:W-:Y:S01]  /*3830*/  FMUL.FTZ R28, R23, R28 ;  /* 0x0000001c171c7220 */ /* 0x000fe20000410000 */
[----:B------:R-:W-:Y:S01]  /*3840*/  ISETP.GE.AND.EX P0, PT, R26, UR13, PT, P0 ;  /* 0x0000000d1a007c0c */ /* 0x000fe2000bf06300 */
[--C-:B------:R-:W-:Y:S01]  /*3850*/  FFMA.FTZ R20, R16, R21, R18.reuse ;  /* 0x0000001510147223 */ /* 0x100fe20000010012 */
[C-C-:B------:R-:W-:Y:S01]  /*3860*/  FFMA.FTZ R21, R17.reuse, R22, R19.reuse ;  /* 0x0000001611157223 */ /* 0x140fe20000010013 */
[----:B------:R-:W-:Y:S01]  /*3870*/  ISETP.GT.U32.OR P5, PT, R0, 0x1df, P5 ;  /* 0x000001df0000780c */ /* 0x000fe20002fa4470 */
[----:B------:R-:W-:Y:S01]  /*3880*/  FFMA.FTZ R16, R16, R25, R18 ;  /* 0x0000001910107223 */ /* 0x000fe20000010012 */
[----:B------:R-:W-:Y:S01]  /*3890*/  ISETP.LT.U32.AND P0, PT, R0, 0x1e0, !P0 ;  /* 0x000001e00000780c */ /* 0x000fe20004701070 */
[----:B------:R-:W-:Y:S01]  /*38a0*/  FFMA.FTZ R17, R17, R28, R19 ;  /* 0x0000001c11117223 */ /* 0x000fe20000010013 */
[----:B------:R-:W-:Y:S11]  /*38b0*/  @!P6 BRA `(.L_x_3150) ;  /* 0x000000000028e947 */ /* 0x000ff60003800000 */
        /* <DEDUP_REMOVED lines=10> */
.L_x_3150:
        /* <DEDUP_REMOVED lines=14> */
.L_x_3152:
[----:B------:R-:W-:Y:S05]  /*3a40*/  BSYNC B0 ;  /* 0x0000000000007941 */ /* 0x000fea0003800000 */
.L_x_3151:
[----:B------:R-:W-:Y:S05]  /*3a50*/  @!P6 BRA `(.L_x_3153) ;  /* 0x000000000028e947 */ /* 0x000fea0003800000 */
        /* <DEDUP_REMOVED lines=10> */
.L_x_3153:
[----:B------:R-:W-:Y:S04]  /*3b00*/  BSSY B0, `(.L_x_3154) ;  /* 0x000000d000007945 */ /* 0x000fe80003800000 */
[----:B------:R-:W-:Y:S05]  /*3b10*/  @P5 BRA `(.L_x_3155) ;  /* 0x00000000002c5947 */ /* 0x000fea0003800000 */
[----:B------:R-:W-:Y:S01]  /*3b20*/  ULDC.64 UR12, c[0x0][0x270] ;  /* 0x00009c00000c7ab9 */ /* 0x000fe20000000a00 */
[----:B------:R-:W-:Y:S01]  /*3b30*/  MOV R49, R51 ;  /* 0x0000003300317202 */ /* 0x000fe20000000f00 */
[----:B------:R-:W-:Y:S01]  /*3b40*/  IMAD R39, R39, UR12, RZ ;  /* 0x0000000c27277c24 */ /* 0x000fe2000f8e02ff */
[----:B------:R-:W-:Y:S01]  /*3b50*/  F2FP.BF16.F32.PACK_AB R21, R21, R16 ;  /* 0x000000101515723e */ /* 0x000fe200000010ff */
[----:B------:R-:W-:-:S04]  /*3b60*/  IMAD.WIDE.U32 R48, R14, UR12, R48 ;  /* 0x0000000c0e307c25 */ /* 0x000fc8000f8e0030 */
[----:B------:R-:W-:Y:S01]  /*3b70*/  IMAD R39, R14, UR13, R39 ;  /* 0x0000000d0e277c24 */ /* 0x000fe2000f8e0227 */
[----:B------:R-:W-:Y:S02]  /*3b80*/  ULDC.64 UR12, c[0x0][0x210] ;  /* 0x00008400000c7ab9 */ /* 0x000fe40000000a00 */
[----:B0-----:R-:W-:Y:S02]  /*3b90*/  LEA R18, P0, R48, UR12, 0x1 ;  /* 0x0000000c30127c11 */ /* 0x001fe4000f8008ff */
[----:B------:R-:W-:-:S04]  /*3ba0*/  IADD3 R39, R49, R39, RZ ;  /* 0x0000002731277210 */ /* 0x000fc80007ffe0ff */
[----:B------:R-:W-:-:S05]  /*3bb0*/  LEA.HI.X R19, R48, UR13, R39, 0x1, P0 ;  /* 0x0000000d30137c11 */ /* 0x000fca00080f0c27 */
[----:B------:R1:W-:Y:S02]  /*3bc0*/  STG.E desc[UR8][R18.64], R21 ;  /* 0x0000001512007986 */ /* 0x0003e4000c101908 */
.L_x_3155:
[----:B------:R-:W-:Y:S05]  /*3bd0*/  BSYNC B0 ;  /* 0x0000000000007941 */ /* 0x000fea0003800000 */
.L_x_3154:
[----:B------:R-:W2:Y:S01]  /*3be0*/  LDC R15, c[0x0][0x10] ;  /* 0x00000400ff0f7b82 */ /* 0x000ea20000000800 */
[----:B------:R-:W-:Y:S02]  /*3bf0*/  IADD3 R8, R8, 0x1, RZ ;  /* 0x0000000108087810 */ /* 0x000fe40007ffe0ff */
[----:B--2---:R-:W-:-:S04]  /*3c00*/  IADD3 R6, R15, R6, RZ ;  /* 0x000000060f067210 */ /* 0x004fc80007ffe0ff */
[----:B------:R-:W-:-:S13]  /*3c10*/  ISETP.GE.AND P0, PT, R6, UR4, PT ;  /* 0x0000000406007c0c */ /* 0x000fda000bf06270 */
[----:B------:R-:W-:Y:S05]  /*3c20*/  @!P0 BRA `(.L_x_3156) ;  /* 0xffffffc400a88947 */ /* 0x000fea000383ffff */
[----:B------:R-:W-:Y:S05]  /*3c30*/  EXIT ;  /* 0x000000000000794d */ /* 0x000fea0003800000 */
.L_x_3157:
        /* <DEDUP_REMOVED lines=12> */
.L_x_5178:


//--------------------- .text._Z35group_norm_nhwc_fwd_one_pass_kernelI11Bf16IOFp32WLi256ELi60ELi480EEv26Group_norm_nhwc_fwd_params --------------------------
	.section	.text._Z35group_norm_nhwc_fwd_one_pass_kernelI11Bf16IOFp32WLi256ELi60ELi480EEv26Group_norm_nhwc_fwd_params,"ax",@progbits
	.align	128
        .global         _Z35group_norm_nhwc_fwd_one_pass_kernelI11Bf16IOFp32WLi256ELi60ELi480EEv26Group_norm_nhwc_fwd_params
        .type           _Z35group_norm_nhwc_fwd_one_pass_kernelI11Bf16IOFp32WLi256ELi60ELi480EEv26Group_norm_nhwc_fwd_params,@function
        .size           _Z35group_norm_nhwc_fwd_one_pass_kernelI11Bf16IOFp32WLi256ELi60ELi480EEv26Group_norm_nhwc_fwd_params,(.L_x_5179 - _Z35group_norm_nhwc_fwd_one_pass_kernelI11Bf16IOFp32WLi256ELi60ELi480EEv26Group_norm_nhwc_fwd_params)
        .other          _Z35group_norm_nhwc_fwd_one_pass_kernelI11Bf16IOFp32WLi256ELi60ELi480EEv26Group_norm_nhwc_fwd_params,@"STO_CUDA_ENTRY STV_DEFAULT"
_Z35group_norm_nhwc_fwd_one_pass_kernelI11Bf16IOFp32WLi256ELi60ELi480EEv26Group_norm_nhwc_fwd_params:
.text._Z35group_norm_nhwc_fwd_one_pass_kernelI11Bf16IOFp32WLi256ELi60ELi480EEv26Group_norm_nhwc_fwd_params:
        /* <DEDUP_REMOVED lines=11> */
[----:B------:R-:W-:-:S05]  /*00b0*/  ULDC.U8 UR10, c[0x0][0x28c] ;  /* 0x0000a300000a7ab9 */ /* 0x000fca0000000000 */
[----:B------:R-:W1:Y:S08]  /*00c0*/  LDC R4, c[0x0][0x294] ;  /* 0x0000a500ff047b82 */ /* 0x000e700000000800 */
[----:B------:R-:W2:Y:S01]  /*00d0*/  S2UR UR6, SR_CgaCtaId ;  /* 0x00000000000679c3 */ /* 0x000ea20000008800 */
[----:B0-----:R-:W-:Y:S01]  /*00e0*/  IMAD.WIDE.U32 R2, R0, -0x77777777, RZ ;  /* 0x8888888900027825 */ /* 0x001fe200078e00ff */
[----:B------:R-:W-:-:S04]  /*00f0*/  SHF.R.S32.HI R7, RZ, 0x1f, R0 ;  /* 0x0000001fff077819 */ /* 0x000fc80000011400 */
[----:B------:R-:W-:Y:S02]  /*0100*/  SHF.R.U32.HI R9, RZ, 0x4, R3 ;  /* 0x00000004ff097819 */ /* 0x000fe40000011603 */
[----:B------:R-:W0:Y:S01]  /*0110*/  S2R R3, SR_LANEID ;  /* 0x0000000000037919 */ /* 0x000e220000000000 */
[----:B--2---:R-:W-:Y:S02]  /*0120*/  ULEA UR5, UR6, UR5, 0x18 ;  /* 0x0000000506057291 */ /* 0x004fe4000f8ec03f */
[----:B-1----:R-:W-:Y:S01]  /*0130*/  IMAD R2, R4, UR7, R9 ;  /* 0x0000000704027c24 */ /* 0x002fe2000f8e0209 */
[----:B------:R-:W-:Y:S01]  /*0140*/  LEA.HI R4, R7, R0, RZ, 0x5 ;  /* 0x0000000007047211 */ /* 0x000fe200078f28ff */
[----:B------:R-:W-:Y:S02]  /*0150*/  IMAD R7, R9, -0x1e, R0 ;  /* 0xffffffe209077824 */ /* 0x000fe400078e0200 */
[C---:B------:R-:W-:Y:S01]  /*0160*/  VIADD R22, R2.reuse, 0xe0 ;  /* 0x000000e002167836 */ /* 0x040fe20000000000 */
[----:B------:R-:W-:-:S02]  /*0170*/  ISETP.GE.U32.AND P0, PT, R2, UR8, PT ;  /* 0x0000000802007c0c */ /* 0x000fc4000bf06070 */
[----:B------:R-:W-:Y:S02]  /*0180*/  SHF.R.S32.HI R5, RZ, 0x1f, R2 ;  /* 0x0000001fff057819 */ /* 0x000fe40000011402 */
[----:B------:R-:W-:Y:S02]  /*0190*/  SHF.R.S32.HI R8, RZ, 0x5, R4 ;  /* 0x00000005ff087819 */ /* 0x000fe40000011404 */
[----:B------:R-:W-:Y:S01]  /*01a0*/  ISETP.GE.AND.EX P0, PT, R5, UR9, PT, P0 ;  /* 0x0000000905007c0c */ /* 0x000fe2000bf06300 */
[----:B------:R-:W-:Y:S01]  /*01b0*/  ULDC.64 UR8, c[0x0][0x208] ;  /* 0x0000820000087ab9 */ /* 0x000fe20000000a00 */
[----:B------:R-:W-:Y:S02]  /*01c0*/  IADD3 R9, R2, 0x10, RZ ;  /* 0x0000001002097810 */ /* 0x000fe40007ffe0ff */
[----:B------:R-:W-:Y:S01]  /*01d0*/  MOV R4, R6 ;  /* 0x0000000600047202 */ /* 0x000fe20000000f00 */
[----:B------:R-:W-:Y:S01]  /*01e0*/  HFMA2.MMA R6, -RZ, RZ, 0, 0 ;  /* 0x00000000ff067435 */ /* 0x000fe200000001ff */
[----:B------:R-:W-:-:S02]  /*01f0*/  SHF.L.U32 R7, R7, 0x1, RZ ;  /* 0x0000000107077819 */ /* 0x000fc400000006ff */
[----:B------:R-:W-:Y:S02]  /*0200*/  LEA R8, R8, UR5, 0x3 ;  /* 0x0000000508087c11 */ /* 0x000fe4000f8e18ff */
[C---:B------:R-:W-:Y:S02]  /*0210*/  IADD3 R10, R2.reuse, 0x20, RZ ;  /* 0x00000020020a7810 */ /* 0x040fe40007ffe0ff */
        /* <DEDUP_REMOVED lines=8> */
[----:B------:R-:W-:Y:S02]  /*02a0*/  ISETP.LT.U32.AND P0, PT, R0, 0x1e0, !P0 ;  /* 0x000001e00000780c */ /* 0x000fe40004701070 */
[----:B------:R-:W-:-:S02]  /*02b0*/  IADD3 R19, R2, 0xb0, RZ ;  /* 0x000000b002137810 */ /* 0x000fc40007ffe0ff */
[C---:B------:R-:W-:Y:S02]  /*02c0*/  IADD3 R20, R2.reuse, 0xc0, RZ ;  /* 0x000000c002147810 */ /* 0x040fe40007ffe0ff */
[C---:B------:R-:W-:Y:S02]  /*02d0*/  IADD3 R21, R2.reuse, 0xd0, RZ ;  /* 0x000000d002157810 */ /* 0x040fe40007ffe0ff */
[----:B------:R-:W-:Y:S02]  /*02e0*/  IADD3 R23, R2, 0xf0, RZ ;  /* 0x000000f002177810 */ /* 0x000fe40007ffe0ff */
[----:B0-----:R-:W-:-:S07]  /*02f0*/  SHF.R.S32.HI R25, RZ, 0x1f, R9 ;  /* 0x0000001fff197819 */ /* 0x001fce0000011409 */
.L_x_3215:
[----:B0-----:R-:W0:Y:S01]  /*0300*/  LDC R33, c[0x0][0x288] ;  /* 0x0000a200ff217b82 */ /* 0x001e220000000800 */
[----:B------:R-:W-:Y:S01]  /*0310*/  ULDC.64 UR14, c[0x0][0x278] ;  /* 0x00009e00000e7ab9 */ /* 0x000fe20000000a00 */
[----:B------:R-:W-:Y:S01]  /*0320*/  ULDC.64 UR12, c[0x0][0x280] ;  /* 0x0000a000000c7ab9 */ /* 0x000fe20000000a00 */
[----:B------:R-:W-:Y:S02]  /*0330*/  ISETP.GE.U32.AND P3, PT, R9, UR14, PT ;  /* 0x0000000e09007c0c */ /* 0x000fe4000bf66070 */
[----:B------:R-:W-:Y:S02]  /*0340*/  ISETP.GE.U32.AND P6, PT, R11, UR14, PT ;  /* 0x0000000e0b007c0c */ /* 0x000fe4000bfc6070 */
[----:B------:R-:W-:Y:S01]  /*0350*/  ISETP.GE.AND.EX P3, PT, R25, UR15, PT, P3 ;  /* 0x0000000f19007c0c */ /* 0x000fe2000bf66330 */
[----:B-1----:R-:W1:Y:S01]  /*0360*/  @P0 LDC.64 R40, c[0x0][0x220] ;  /* 0x00008800ff280b82 */ /* 0x002e620000000a00 */
[----:B------:R-:W-:Y:S02]  /*0370*/  SHF.R.S32.HI R49, RZ, 0x1f, R13 ;  /* 0x0000001fff317819 */ /* 0x000fe4000001140d */
[----:B------:R-:W-:-:S02]  /*0380*/  ISETP.LT.U32.AND P3, PT, R0, 0x1e0, !P3 ;  /* 0x000001e00000780c */ /* 0x000fc40005f61070 */
[----:B0-----:R-:W-:-:S11]  /*0390*/  IABS R29, R33 ;  /* 0x00000021001d7213 */ /* 0x001fd60000000000 */
[----:B------:R-:W0:Y:S01]  /*03a0*/  @P3 LDC.64 R38, c[0x0][0x270] ;  /* 0x00009c00ff263b82 */ /* 0x000e220000000a00 */
[----:B--2---:R-:W2:Y:S07]  /*03b0*/  I2F.RP R24, R29 ;  /* 0x0000001d00187306 */ /* 0x004eae0000209400 */
[----:B------:R-:W3:Y:S01]  /*03c0*/  @P3 LDC.64 R42, c[0x0][0x220] ;  /* 0x00008800ff2a3b82 */ /* 0x000ee20000000a00 */
[----:B--2---:R-:W2:Y:S02]  /*03d0*/  MUFU.RCP R24, R24 ;  /* 0x0000001800187308 */ /* 0x004ea40000001000 */
[----:B--2---:R-:W-:-:S06]  /*03e0*/  IADD3 R26, R24, 0xffffffe, RZ ;  /* 0x0ffffffe181a7810 */ /* 0x004fcc0007ffe0ff */
[----:B----4-:R2:W4:Y:S02]  /*03f0*/  F2I.FTZ.U32.TRUNC.NTZ R27, R26 ;  /* 0x0000001a001b7305 */ /* 0x010524000021f000 */
[----:B--2---:R-:W-:Y:S02]  /*0400*/  MOV R26, RZ ;  /* 0x000000ff001a7202 */ /* 0x004fe40000000f00 */
[----:B----4-:R-:W-:-:S05]  /*0410*/  IADD3 R28, RZ, -R27, RZ ;  /* 0x8000001bff1c7210 */ /* 0x010fca0007ffe0ff */
        /* <DEDUP_REMOVED lines=9> */
[----:B------:R-:W-:Y:S02]  /*04b0*/  ISETP.GE.U32.AND P1, PT, R24, R29, PT ;  /* 0x0000001d1800720c */ /* 0x000fe40003f26070 */
[----:B------:R-:W-:Y:S02]  /*04c0*/  LOP3.LUT R24, R4, R33, RZ, 0x3c, !PT ;  /* 0x0000002104187212 */ /* 0x000fe400078e3cff */
[----:B------:R-:W-:Y:S02]  /*04d0*/  ISETP.NE.AND P2, PT, R33, RZ, PT ;  /* 0x000000ff2100720c */ /* 0x000fe40003f45270 */
[----:B------:R-:W-:-:S07]  /*04e0*/  ISETP.GE.AND P4, PT, R24, RZ, PT ;  /* 0x000000ff1800720c */ /* 0x000fce0003f86270 */
[----:B------:R-:W-:Y:S02]  /*04f0*/  @P1 IADD3 R27, R27, 0x1, RZ ;  /* 0x000000011b1b1810 */ /* 0x000fe40007ffe0ff */
[----:B------:R-:W-:Y:S02]  /*0500*/  ISETP.GE.U32.AND P1, PT, R10, UR14, PT ;  /* 0x0000000e0a007c0c */ /* 0x000fe4000bf26070 */
[----:B------:R-:W-:Y:S02]  /*0510*/  MOV R31, R27 ;  /* 0x0000001b001f7202 */ /* 0x000fe40000000f00 */
[----:B------:R-:W-:Y:S02]  /*0520*/  SHF.R.S32.HI R27, RZ, 0x1f, R10 ;  /* 0x0000001fff1b7819 */ /* 0x000fe4000001140a */
[----:B------:R-:W-:Y:S02]  /*0530*/  @!P4 IADD3 R31, -R31, RZ, RZ ;  /* 0x000000ff1f1fc210 */ /* 0x000fe40007ffe1ff */
[----:B------:R-:W-:-:S02]  /*0540*/  @!P2 LOP3.LUT R31, RZ, R33, RZ, 0x33, !PT ;  /* 0x00000021ff1fa212 */ /* 0x000fc400078e33ff */
[----:B------:R-:W-:Y:S02]  /*0550*/  ISETP.GE.AND.EX P1, PT, R27, UR15, PT, P1 ;  /* 0x0000000f1b007c0c */ /* 0x000fe4000bf26310 */
[----:B------:R-:W-:Y:S02]  /*0560*/  IADD3 R29, -R31, RZ, RZ ;  /* 0x000000ff1f1d7210 */ /* 0x000fe40007ffe1ff */
[----:B------:R-:W-:Y:S02]  /*0570*/  ISETP.GT.U32.OR P1, PT, R0, 0x1df, P1 ;  /* 0x000001df0000780c */ /* 0x000fe40000f24470 */
[----:B------:R-:W-:Y:S01]  /*0580*/  SHF.R.S32.HI R24, RZ, 0x1f, R31 ;  /* 0x0000001fff187819 */ /* 0x000fe2000001141f */
[----:B------:R-:W-:Y:S01]  /*0590*/  IMAD R88, R33, R29, R4 ;  /* 0x0000001d21587224 */ /* 0x000fe200078e0204 */
[----:B------:R-:W-:Y:S01]  /*05a0*/  SHF.R.S32.HI R29, RZ, 0x1f, R7 ;  /* 0x0000001fff1d7819 */ /* 0x000fe20000011407 */
[----:B------:R-:W2:Y:S02]  /*05b0*/  @P0 LDC.64 R32, c[0x0][0x270] ;  /* 0x00009c00ff200b82 */ /* 0x000ea40000000a00 */
[----:B------:R-:W-:-:S02]  /*05c0*/  IMAD R88, R88, 0x3c, RZ ;  /* 0x0000003c58587824 */ /* 0x000fc400078e02ff */
[----:B------:R-:W-:-:S03]  /*05d0*/  IMAD R24, R24, UR12, RZ ;  /* 0x0000000c18187c24 */ /* 0x000fc6000f8e02ff */
[----:B------:R-:W-:Y:S01]  /*05e0*/  IADD3 R72, P2, R7, R88, RZ ;  /* 0x0000005807487210 */ /* 0x000fe20007f5e0ff */
[C---:B------:R-:W-:Y:S01]  /*05f0*/  IMAD R71, R31.reuse, UR13, R24 ;  /* 0x0000000d1f477c24 */ /* 0x040fe2000f8e0218 */
[----:B------:R-:W4:Y:S02]  /*0600*/  @!P1 LDC.64 R44, c[0x0][0x270] ;  /* 0x00009c00ff2c9b82 */ /* 0x000f240000000a00 */
[----:B------:R-:W-:Y:S02]  /*0610*/  LEA.HI.X.SX32 R73, R88, R29, 0x1, P2 ;  /* 0x0000001d58497211 */ /* 0x000fe400010f0eff */
[----:B------:R-:W-:Y:S02]  /*0620*/  SHF.R.S32.HI R29, RZ, 0x1f, R11 ;  /* 0x0000001fff1d7819 */ /* 0x000fe4000001140b */
[----:B------:R-:W-:Y:S01]  /*0630*/  ISETP.GE.U32.AND P2, PT, R12, UR14, PT ;  /* 0x0000000e0c007c0c */ /* 0x000fe2000bf46070 */
[----:B------:R-:W-:Y:S01]  /*0640*/  IMAD.WIDE.U32 R72, R31, UR12, R72 ;  /* 0x0000000c1f487c25 */ /* 0x000fe2000f8e0048 */
[----:B------:R-:W-:Y:S01]  /*0650*/  SHF.R.S32.HI R31, RZ, 0x1f, R12 ;  /* 0x0000001fff1f7819 */ /* 0x000fe2000001140c */
[----:B------:R-:W5:Y:S01]  /*0660*/  @!P1 LDC.64 R46, c[0x0][0x220] ;  /* 0x00008800ff2e9b82 */ /* 0x000f620000000a00 */
[----:B------:R-:W-:-:S02]  /*0670*/  ISETP.GE.AND.EX P6, PT, R29, UR15, PT, P6 ;  /* 0x0000000f1d007c0c */ /* 0x000fc4000bfc6360 */
[----:B------:R-:W-:Y:S02]  /*0680*/  IADD3 R71, R73, R71, RZ ;  /* 0x0000004749477210 */ /* 0x000fe40007ffe0ff */
[----:B------:R-:W-:Y:S01]  /*0690*/  @P0 MOV R70, R72 ;  /* 0x0000004800460202 */ /* 0x000fe20000000f00 */
[----:B--2---:R-:W-:Y:S01]  /*06a0*/  @P0 IMAD R24, R5, R32, RZ ;  /* 0x0000002005180224 */ /* 0x004fe200078e02ff */
[----:B------:R-:W-:Y:S02]  /*06b0*/  ISETP.GE.AND.EX P2, PT, R31, UR15, PT, P2 ;  /* 0x0000000f1f007c0c */ /* 0x000fe4000bf46320 */
[----:B------:R-:W-:Y:S01]  /*06c0*/  ISETP.GT.U32.OR P6, PT, R0, 0x1df, P6 ;  /* 0x000001df0000780c */ /* 0x000fe200037c4470 */
[C---:B------:R-:W-:Y:S01]  /*06d0*/  @P0 IMAD R33, R2.reuse, R33, R24 ;  /* 0x0000002102210224 */ /* 0x040fe200078e0218 */
[----:B------:R-:W-:Y:S01]  /*06e0*/  @P3 MOV R36, R72 ;  /* 0x0000004800243202 */ /* 0x000fe20000000f00 */
[----:B0-----:R-:W-:Y:S01]  /*06f0*/  @P3 IMAD R24, R25, R38, RZ ;  /* 0x0000002619183224 */ /* 0x001fe200078e02ff */
[----:B------:R-:W-:Y:S01]  /*0700*/  @P3 MOV R37, R71 ;  /* 0x0000004700253202 */ /* 0x000fe20000000f00 */
[----:B------:R-:W-:Y:S01]  /*0710*/  @P0 IMAD.WIDE.U32 R34, R2, R32, R70 ;  /* 0x0000002002220225 */ /* 0x000fe200078e0046 */
[----:B------:R-:W-:-:S03]  /*0720*/  ISETP.GT.U32.OR P2, PT, R0, 0x1df, P2 ;  /* 0x000001df0000780c */ /* 0x000fc60001744470 */
[----:B------:R-:W-:Y:S01]  /*0730*/  @P3 IMAD R39, R9, R39, R24 ;  /* 0x0000002709273224 */ /* 0x000fe200078e0218 */
[C---:B-1----:R-:W-:Y:S01]  /*0740*/  @P0 LEA R32, P4, R34.reuse, R40, 0x1 ;  /* 0x0000002822200211 */ /* 0x042fe200078808ff */
[----:B------:R-:W-:Y:S02]  /*0750*/  @P0 IMAD.IADD R24, R35, 0x1, R33 ;  /* 0x0000000123180824 */ /* 0x000fe400078e0221 */
[----:B------:R-:W-:Y:S01]  /*0760*/  @P3 IMAD.WIDE.U32 R36, R9, R38, R36 ;  /* 0x0000002609243225 */ /* 0x000fe200078e0024 */
[----:B------:R-:W0:Y:S02]  /*0770*/  @!P6 LDC.64 R52, c[0x0][0x270] ;  /* 0x00009c00ff34eb82 */ /* 0x000e240000000a00 */
[----:B------:R-:W-:Y:S01]  /*0780*/  @P0 LEA.HI.X R33, R34, R41, R24, 0x1, P4 ;  /* 0x0000002922210211 */ /* 0x000fe200020f0c18 */
[----:B----4-:R-:W-:Y:S01]  /*0790*/  @!P1 IMAD R26, R27, R44, RZ ;  /* 0x0000002c1b1a9224 */ /* 0x010fe200078e02ff */
[----:B------:R-:W-:Y:S02]  /*07a0*/  @P3 IADD3 R24, R37, R39, RZ ;  /* 0x0000002725183210 */ /* 0x000fe40007ffe0ff */
[----:B---3--:R-:W-:Y:S01]  /*07b0*/  @P3 LEA R34, P5, R36, R42, 0x1 ;  /* 0x0000002a24223211 */ /* 0x008fe200078a08ff */
[----:B------:R-:W-:Y:S01]  /*07c0*/  @!P1 IMAD R39, R10, R45, R26 ;  /* 0x0000002d0a279224 */ /* 0x000fe200078e021a */
[----:B------:R-:W1:Y:S01]  /*07d0*/  @!P2 LDC.64 R54, c[0x0][0x270] ;  /* 0x00009c00ff36ab82 */ /* 0x000e620000000a00 */
[----:B------:R-:W-:-:S02]  /*07e0*/  @!P1 MOV R37, R71 ;  /* 0x0000004700259202 */ /* 0x000fc40000000f00 */
[----:B------:R-:W-:Y:S02]  /*07f0*/  @P3 LEA.HI.X R35, R36, R43, R24, 0x1, P5 ;  /* 0x0000002b24233211 */ /* 0x000fe400028f0c18 */
[----:B------:R-:W-:Y:S02]  /*0800*/  @!P1 MOV R36, R72 ;  /* 0x0000004800249202 */ /* 0x000fe40000000f00 */
[----:B------:R-:W-:Y:S01]  /*0810*/  ISETP.GE.U32.AND P4, PT, R13, UR14, PT ;  /* 0x0000000e0d007c0c */ /* 0x000fe2000bf86070 */
[----:B------:R-:W2:Y:S01]  /*0820*/  @!P2 LDC.64 R56, c[0x0][0x220] ;  /* 0x00008800ff38ab82 */ /* 0x000ea20000000a00 */
[----:B------:R-:W-:Y:S01]  /*0830*/  MOV R24, RZ ;  /* 0x000000ff00187202 */ /* 0x000fe20000000f00 */
[----:B------:R-:W-:Y:S01]  /*0840*/  @!P1 IMAD.WIDE.U32 R36, R10, R44, R36 ;  /* 0x0000002c0a249225 */ /* 0x000fe200078e0024 */
[----:B------:R-:W-:-:S04]  /*0850*/  ISETP.GE.AND.EX P4, PT, R49, UR15, PT, P4 ;  /* 0x0000000f31007c0c */ /* 0x000fc8000bf86340 */
[----:B------:R-:W-:Y:S01]  /*0860*/  ISETP.GT.U32.OR P4, PT, R0, 0x1df, P4 ;  /* 0x000001df0000780c */ /* 0x000fe20002784470 */
[----:B------:R-:W3:Y:S01]  /*0870*/  @!P6 LDC.64 R44, c[0x0][0x220] ;  /* 0x00008800ff2ceb82 */ /* 0x000ee20000000a00 */
[----:B------:R-:W-:Y:S01]  /*0880*/  @!P1 IADD3 R26, R37, R39, RZ ;  /* 0x00000027251a9210 */ /* 0x000fe20007ffe0ff */
[----:B------:R4:W2:Y:S01]  /*0890*/  @P3 LDG.E R24, desc[UR8][R34.64] ;  /* 0x0000000822183981 */ /* 0x0008a2000c1e1900 */
[C---:B-----5:R-:W-:Y:S01]  /*08a0*/  @!P1 LEA R38, P5, R36.reuse, R46, 0x1 ;  /* 0x0000002e24269211 */ /* 0x060fe200078a08ff */
[----:B0-----:R-:W-:Y:S01]  /*08b0*/  @!P6 IMAD R28, R29, R52, RZ ;  /* 0x000000341d1ce224 */ /* 0x001fe200078e02ff */
[----:B------:R-:W-:Y:S02]  /*08c0*/  SHF.R.S32.HI R51, RZ, 0x1f, R14 ;  /* 0x0000001fff337819 */ /* 0x000fe4000001140e */
[----:B------:R-:W-:Y:S02]  /*08d0*/  @!P1 LEA.HI.X R39, R36, R47, R26, 0x1, P5 ;  /* 0x0000002f24279211 */ /* 0x000fe400028f0c1a */
[----:B------:R-:W-:-:S02]  /*08e0*/  ISETP.GE.U32.AND P5, PT, R14, UR14, PT ;  /* 0x0000000e0e007c0c */ /* 0x000fc4000bfa6070 */
[----:B----4-:R-:W-:Y:S02]  /*08f0*/  @!P6 MOV R34, R72 ;  /* 0x000000480022e202 */ /* 0x010fe40000000f00 */
[----:B------:R-:W-:Y:S01]  /*0900*/  @!P6 MOV R35, R71 ;  /* 0x000000470023e202 */ /* 0x000fe20000000f00 */
[----:B-1----:R-:W-:Y:S01]  /*0910*/  @!P2 IMAD R26, R31, R54, RZ ;  /* 0x000000361f1aa224 */ /* 0x002fe200078e02ff */
[----:B------:R-:W0:Y:S01]  /*0920*/  @!P4 LDC.64 R46, c[0x0][0x270] ;  /* 0x00009c00ff2ecb82 */ /* 0x000e220000000a00 */
[----:B------:R-:W-:Y:S01]  /*0930*/  @!P6 IMAD R37, R11, R53, R28 ;  /* 0x000000350b25e224 */ /* 0x000fe200078e021c */
[----:B------:R-:W-:Y:S01]  /*0940*/  ISETP.GE.AND.EX P5, PT, R51, UR15, PT, P5 ;  /* 0x0000000f33007c0c */ /* 0x000fe2000bfa6350 */
[----:B------:R-:W-:Y:S01]  /*0950*/  @!P6 IMAD.WIDE.U32 R34, R11, R52, R34 ;  /* 0x000000340b22e225 */ /* 0x000fe200078e0022 */
[----:B------:R-:W-:Y:S02]  /*0960*/  @!P2 MOV R40, R72 ;  /* 0x000000480028a202 */ /* 0x000fe40000000f00 */
[----:B------:R-:W-:Y:S01]  /*0970*/  @!P2 MOV R41, R71 ;  /* 0x000000470029a202 */ /* 0x000fe20000000f00 */
[----:B------:R-:W-:Y:S01]  /*0980*/  @!P2 IMAD R43, R12, R55, R26 ;  /* 0x000000370c2ba224 */ /* 0x000fe200078e021a */
[----:B------:R-:W-:-:S02]  /*0990*/  MOV R26, RZ ;  /* 0x000000ff001a7202 */ /* 0x000fc40000000f00 */
[----:B------:R-:W-:Y:S01]  /*09a0*/  ISETP.GT.U32.OR P5, PT, R0, 0x1df, P5 ;  /* 0x000001df0000780c */ /* 0x000fe20002fa4470 */
[----:B------:R-:W-:Y:S01]  /*09b0*/  @!P2 IMAD.WIDE.U32 R40, R12, R54, R40 ;  /* 0x000000360c28a225 */ /* 0x000fe200078e0028 */
[----:B------:R-:W-:Y:S02]  /*09c0*/  @!P6 IADD3 R28, R35, R37, RZ ;  /* 0x00000025231ce210 */ /* 0x000fe40007ffe0ff */
[C---:B---3--:R-:W-:Y:S01]  /*09d0*/  @!P6 LEA R36, P3, R34.reuse, R44, 0x1 ;  /* 0x0000002c2224e211 */ /* 0x048fe200078608ff */
[----:B------:R-:W3:Y:S01]  /*09e0*/  @!P1 LDG.E R26, desc[UR8][R38.64] ;  /* 0x00000008261a9981 */ /* 0x000ee2000c1e1900 */
[----:B------:R-:W-:Y:S02]  /*09f0*/  @!P2 IADD3 R30, R41, R43, RZ ;  /* 0x0000002b291ea210 */ /* 0x000fe40007ffe0ff */
[----:B------:R-:W-:Y:S02]  /*0a00*/  @!P6 LEA.HI.X R37, R34, R45, R28, 0x1, P3 ;  /* 0x0000002d2225e211 */ /* 0x000fe400018f0c1c */
[----:B--2---:R-:W-:Y:S01]  /*0a10*/  @!P2 LEA R34, P1, R40, R56, 0x1 ;  /* 0x000000382822a211 */ /* 0x004fe200078208ff */
[----:B------:R-:W1:Y:S01]  /*0a20*/  @!P4 LDC.64 R44, c[0x0][0x220] ;  /* 0x00008800ff2ccb82 */ /* 0x000e620000000a00 */
[----:B------:R-:W-:-:S02]  /*0a30*/  SHF.R.S32.HI R53, RZ, 0x1f, R15 ;  /* 0x0000001fff357819 */ /* 0x000fc4000001140f */
[----:B------:R-:W-:Y:S02]  /*0a40*/  ISETP.GE.U32.AND P3, PT, R15, UR14, PT ;  /* 0x0000000e0f007c0c */ /* 0x000fe4000bf66070 */
[----:B------:R-:W-:Y:S02]  /*0a50*/  @!P2 LEA.HI.X R35, R40, R57, R30, 0x1, P1 ;  /* 0x000000392823a211 */ /* 0x000fe400008f0c1e */
[----:B------:R-:W-:Y:S01]  /*0a60*/  MOV R28, RZ ;  /* 0x000000ff001c7202 */ /* 0x000fe20000000f00 */
[----:B------:R-:W2:Y:S01]  /*0a70*/  @!P5 LDC.64 R58, c[0x0][0x270] ;  /* 0x00009c00ff3adb82 */ /* 0x000ea20000000a00 */
[----:B------:R-:W-:Y:S02]  /*0a80*/  SHF.R.S32.HI R55, RZ, 0x1f, R16 ;  /* 0x0000001fff377819 */ /* 0x000fe40000011410 */
[----:B------:R-:W-:Y:S02]  /*0a90*/  ISETP.GE.U32.AND P1, PT, R16, UR14, PT ;  /* 0x0000000e10007c0c */ /* 0x000fe4000bf26070 */
[----:B------:R-:W-:Y:S01]  /*0aa0*/  ISETP.GE.AND.EX P3, PT, R53, UR15, PT, P3 ;  /* 0x0000000f35007c0c */ /* 0x000fe2000bf66330 */
[----:B------:R4:W5:Y:S01]  /*0ab0*/  @!P6 LDG.E R28, desc[UR8][R36.64] ;  /* 0x00000008241ce981 */ /* 0x000962000c1e1900 */
[----:B------:R-:W-:Y:S01]  /*0ac0*/  ISETP.GE.AND.EX P1, PT, R55, UR15, PT, P1 ;  /* 0x0000000f37007c0c */ /* 0x000fe2000bf26310 */
[----:B------:R-:W2:Y:S01]  /*0ad0*/  @!P5 LDC.64 R60, c[0x0][0x220] ;  /* 0x00008800ff3cdb82 */ /* 0x000ea20000000a00 */
[C---:B------:R-:W-:Y:S01]  /*0ae0*/  ISETP.GT.U32.OR P3, PT, R0.reuse, 0x1df, P3 ;  /* 0x000001df0000780c */ /* 0x040fe20001f64470 */
[----:B0-----:R-:W-:Y:S01]  /*0af0*/  @!P4 IMAD R30, R49, R46, RZ ;  /* 0x0000002e311ec224 */ /* 0x001fe200078e02ff */
[----:B------:R-:W-:-:S02]  /*0b00*/  ISETP.GT.U32.OR P1, PT, R0, 0x1df, P1 ;  /* 0x000001df0000780c */ /* 0x000fc40000f24470 */
[----:B----4-:R-:W-:Y:S01]  /*0b10*/  @!P4 MOV R36, R72 ;  /* 0x000000480024c202 */ /* 0x010fe20000000f00 */
[----:B------:R-:W-:Y:S02]  /*0b20*/  @!P4 IMAD.MOV.U32 R37, RZ, RZ, R71 ;  /* 0x000000ffff25c224 */ /* 0x000fe400078e0047 */
[C---:B------:R-:W-:Y:S02]  /*0b30*/  @!P4 IMAD R39, R13.reuse, R47, R30 ;  /* 0x0000002f0d27c224 */ /* 0x040fe400078e021e */
[----:B------:R-:W-:Y:S01]  /*0b40*/  @!P4 IMAD.WIDE.U32 R36, R13, R46, R36 ;  /* 0x0000002e0d24c225 */ /* 0x000fe200078e0024 */
[----:B------:R-:W-:Y:S02]  /*0b50*/  MOV R30, RZ ;  /* 0x000000ff001e7202 */ /* 0x000fe40000000f00 */
[----:B------:R-:W-:-:S03]  /*0b60*/  SHF.R.S32.HI R57, RZ, 0x1f, R17 ;  /* 0x0000001fff397819 */ /* 0x000fc60000011411 */
[----:B------:R-:W0:Y:S01]  /*0b70*/  @!P1 LDC.64 R42, c[0x0][0x270] ;  /* 0x00009c00ff2a9b82 */ /* 0x000e220000000a00 */
[----:B------:R-:W-:Y:S01]  /*0b80*/  @!P4 IADD3 R37, R37, R39, RZ ;  /* 0x000000272525c210 */ /* 0x000fe20007ffe0ff */
[----:B------:R4:W5:Y:S01]  /*0b90*/  @!P2 LDG.E R30, desc[UR8][R34.64] ;  /* 0x00000008221ea981 */ /* 0x000962000c1e1900 */
[----:B-1----:R-:W-:-:S05]  /*0ba0*/  @!P4 LEA R44, P6, R36, R44, 0x1 ;  /* 0x0000002c242cc211 */ /* 0x002fca00078c08ff */
[----:B------:R-:W1:Y:S01]  /*0bb0*/  @!P3 LDC.64 R38, c[0x0][0x270] ;  /* 0x00009c00ff26bb82 */ /* 0x000e620000000a00 */
[----:B------:R-:W-:Y:S02]  /*0bc0*/  ISETP.GE.U32.AND P2, PT, R17, UR14, PT ;  /* 0x0000000e11007c0c */ /* 0x000fe4000bf46070 */
[----:B------:R-:W-:Y:S01]  /*0bd0*/  @!P4 LEA.HI.X R45, R36, R45, R37, 0x1, P6 ;  /* 0x0000002d242dc211 */ /* 0x000fe200030f0c25 */
[----:B--2---:R-:W-:Y:S01]  /*0be0*/  @!P5 IMAD R40, R51, R58, RZ ;  /* 0x0000003a3328d224 */ /* 0x004fe200078e02ff */
[----:B------:R-:W-:Y:S02]  /*0bf0*/  ISETP.GE.AND.EX P2, PT, R57, UR15, PT, P2 ;  /* 0x0000000f39007c0c */ /* 0x000fe4000bf46320 */
[----:B------:R-:W-:Y:S01]  /*0c00*/  @!P5 MOV R36, R72 ;  /* 0x000000480024d202 */ /* 0x000fe20000000f00 */
[----:B----4-:R-:W2:Y:S01]  /*0c10*/  @!P3 LDC.64 R34, c[0x0][0x220] ;  /* 0x00008800ff22bb82 */ /* 0x010ea20000000a00 */
[----:B------:R-:W-:Y:S01]  /*0c20*/  @!P5 MOV R37, R71 ;  /* 0x000000470025d202 */ /* 0x000fe20000000f00 */
[----:B------:R-:W-:Y:S01]  /*0c30*/  @!P5 IMAD R41, R14, R59, R40 ;  /* 0x0000003b0e29d224 */ /* 0x000fe200078e0228 */
[----:B------:R-:W-:-:S02]  /*0c40*/  MOV R50, RZ ;  /* 0x000000ff00327202 */ /* 0x000fc40000000f00 */
[----:B------:R-:W-:Y:S01]  /*0c50*/  ISETP.GT.U32.OR P2, PT, R0, 0x1df, P2 ;  /* 0x000001df0000780c */ /* 0x000fe20001744470 */
[----:B------:R-:W-:Y:S01]  /*0c60*/  @!P5 IMAD.WIDE.U32 R36, R14, R58, R36 ;  /* 0x0000003a0e24d225 */ /* 0x000fe200078e0024 */
[----:B------:R-:W-:Y:S02]  /*0c70*/  SHF.R.S32.HI R59, RZ, 0x1f, R18 ;  /* 0x0000001fff3b7819 */ /* 0x000fe40000011412 */
[----:B------:R4:W5:Y:S01]  /*0c80*/  @!P4 LDG.E R50, desc[UR8][R44.64] ;  /* 0x000000082c32c981 */ /* 0x000962000c1e1900 */
[----:B------:R-:W-:Y:S02]  /*0c90*/  ISETP.GE.U32.AND P4, PT, R18, UR14, PT ;  /* 0x0000000e12007c0c */ /* 0x000fe4000bf86070 */
[----:B------:R-:W-:Y:S02]  /*0ca0*/  @!P5 IADD3 R37, R37, R41, RZ ;  /* 0x000000292525d210 */ /* 0x000fe40007ffe0ff */
[----:B------:R-:W2:Y:S01]  /*0cb0*/  @!P1 LDC.64 R40, c[0x0][0x220] ;  /* 0x00008800ff289b82 */ /* 0x000ea20000000a00 */
[----:B------:R-:W-:-:S02]  /*0cc0*/  @!P5 LEA R46, P6, R36, R60, 0x1 ;  /* 0x0000003c242ed211 */ /* 0x000fc400078c08ff */
[----:B------:R-:W-:Y:S02]  /*0cd0*/  MOV R48, RZ ;  /* 0x000000ff00307202 */ /* 0x000fe40000000f00 */
[----:B------:R-:W-:Y:S01]  /*0ce0*/  ISETP.GE.AND.EX P4, PT, R59, UR15, PT, P4 ;  /* 0x0000000f3b007c0c */ /* 0x000fe2000bf86340 */
[----:B-1----:R-:W-:Y:S01]  /*0cf0*/  @!P3 IMAD R54, R53, R38, RZ ;  /* 0x000000263536b224 */ /* 0x002fe200078e02ff */
[----:B------:R-:W-:Y:S02]  /*0d00*/  @!P5 LEA.HI.X R47, R36, R61, R37, 0x1, P6 ;  /* 0x0000003d242fd211 */ /* 0x000fe400030f0c25 */
[----:B----4-:R-:W-:Y:S01]  /*0d10*/  @!P3 MOV R44, R72 ;  /* 0x00000048002cb202 */ /* 0x010fe20000000f00 */
[----:B------:R-:W1:Y:S01]  /*0d20*/  @!P2 LDC.64 R36, c[0x0][0x270] ;  /* 0x00009c00ff24ab82 */ /* 0x000e620000000a00 */
[----:B------:R-:W-:Y:S01]  /*0d30*/  @!P3 MOV R45, R71 ;  /* 0x00000047002db202 */ /* 0x000fe20000000f00 */
[----:B------:R0:W4:Y:S01]  /*0d40*/  @P0 LDG.E R48, desc[UR8][R32.64] ;  /* 0x0000000820300981 */ /* 0x000122000c1e1900 */
[----:B------:R-:W-:Y:S01]  /*0d50*/  ISETP.GT.U32.OR P4, PT, R0, 0x1df, P4 ;  /* 0x000001df0000780c */ /* 0x000fe20002784470 */
[C---:B------:R-:W-:Y:S01]  /*0d60*/  @!P3 IMAD R39, R15.reuse, R39, R54 ;  /* 0x000000270f27b224 */ /* 0x040fe200078e0236 */
[----:B------:R-:W-:Y:S01]  /*0d70*/  MOV R52, RZ ;  /* 0x000000ff00347202 */ /* 0x000fe20000000f00 */
[----:B------:R-:W-:-:S04]  /*0d80*/  @!P3 IMAD.WIDE.U32 R44, R15, R38, R44 ;  /* 0x000000260f2cb225 */ /* 0x000fc800078e002c */
[----:B0-----:R-:W-:Y:S01]  /*0d90*/  @!P1 IMAD R32, R55, R42, RZ ;  /* 0x0000002a37209224 */ /* 0x001fe200078e02ff */
[----:B------:R-:W-:Y:S01]  /*0da0*/  @!P1 MOV R33, R71 ;  /* 0x0000004700219202 */ /* 0x000fe20000000f00 */
[----:B------:R-:W5:Y:S02]  /*0db0*/  @!P5 LDG.E R52, desc[UR8][R46.64] ;  /* 0x000000082e34d981 */ /* 0x000f64000c1e1900 */
[----:B------:R-:W-:Y:S01]  /*0dc0*/  @!P1 IMAD R63, R16, R43, R32 ;  /* 0x0000002b103f9224 */ /* 0x000fe200078e0220 */
[----:B------:R-:W-:Y:S02]  /*0dd0*/  @!P1 MOV R32, R72 ;  /* 0x0000004800209202 */ /* 0x000fe40000000f00 */
[----:B------:R-:W-:Y:S02]  /*0de0*/  @!P3 IADD3 R45, R45, R39, RZ ;  /* 0x000000272d2db210 */ /* 0x000fe40007ffe0ff */
[----:B--2---:R-:W-:Y:S01]  /*0df0*/  @!P3 LEA R34, P6, R44, R34, 0x1 ;  /* 0x000000222c22b211 */ /* 0x004fe200078c08ff */
[----:B------:R-:W0:Y:S01]  /*0e00*/  @!P2 LDC.64 R38, c[0x0][0x220] ;  /* 0x00008800ff26ab82 */ /* 0x000e220000000a00 */
[----:B------:R-:W-:-:S02]  /*0e10*/  SHF.R.S32.HI R61, RZ, 0x1f, R19 ;  /* 0x0000001fff3d7819 */ /* 0x000fc40000011413 */
[----:B------:R-:W-:Y:S01]  /*0e20*/  ISETP.GE.U32.AND P5, PT, R19, UR14, PT ;  /* 0x0000000e13007c0c */ /* 0x000fe2000bfa6070 */
[----:B------:R-:W-:Y:S01]  /*0e30*/  @!P1 IMAD.WIDE.U32 R42, R16, R42, R32 ;  /* 0x0000002a102a9225 */ /* 0x000fe200078e0020 */
[----:B------:R-:W-:Y:S02]  /*0e40*/  MOV R54, RZ ;  /* 0x000000ff00367202 */ /* 0x000fe40000000f00 */
[----:B------:R-:W-:Y:S01]  /*0e50*/  @!P3 LEA.HI.X R35, R44, R35, R45, 0x1, P6 ;  /* 0x000000232c23b211 */ /* 0x000fe200030f0c2d */
[----:B------:R-:W2:Y:S01]  /*0e60*/  @!P4 LDC.64 R32, c[0x0][0x270] ;  /* 0x00009c00ff20cb82 */ /* 0x000ea20000000a00 */
[----:B------:R-:W-:Y:S02]  /*0e70*/  ISETP.GE.AND.EX P5, PT, R61, UR15, PT, P5 ;  /* 0x0000000f3d007c0c */ /* 0x000fe4000bfa6350 */
[----:B------:R-:W-:Y:S01]  /*0e80*/  @!P1 IADD3 R43, R43, R63, RZ ;  /* 0x0000003f2b2b9210 */ /* 0x000fe20007ffe0ff */
[----:B------:R1:W5:Y:S01]  /*0e90*/  @!P3 LDG.E R54, desc[UR8][R34.64] ;  /* 0x000000082236b981 */ /* 0x000362000c1e1900 */
[----:B------:R-:W-:-:S02]  /*0ea0*/  @!P1 LEA R40, P6, R42, R40, 0x1 ;  /* 0x000000282a289211 */ /* 0x000fc400078c08ff */
[----:B------:R-:W-:Y:S02]  /*0eb0*/  ISETP.GT.U32.OR P3, PT, R0, 0x1df, P5 ;  /* 0x000001df0000780c */ /* 0x000fe40002f64470 */
[----:B------:R-:W-:Y:S01]  /*0ec0*/  @!P1 LEA.HI.X R41, R42, R41, R43, 0x1, P6 ;  /* 0x000000292a299211 */ /* 0x000fe200030f0c2b */
[----:B-1----:R-:W-:Y:S01]  /*0ed0*/  @!P2 IMAD R44, R57, R36, RZ ;  /* 0x00000024392ca224 */ /* 0x002fe200078e02ff */
[----:B------:R-:W-:Y:S01]  /*0ee0*/  @!P2 MOV R42, R72 ;  /* 0x00000048002aa202 */ /* 0x000fe20000000f00 */
[----:B------:R-:W-:Y:S01]  /*0ef0*/  @!P2 IMAD.MOV.U32 R43, RZ, RZ, R71 ;  /* 0x000000ffff2ba224 */ /* 0x000fe200078e0047 */
[----:B------:R-:W-:Y:S01]  /*0f00*/  MOV R56, RZ ;  /* 0x000000ff00387202 */ /* 0x000fe20000000f00 */
[C---:B------:R-:W-:Y:S01]  /*0f10*/  @!P2 IMAD R45, R17.reuse, R37, R44 ;  /* 0x00000025112da224 */ /* 0x040fe200078e022c */
[----:B------:R-:W-:Y:S01]  /*0f20*/  SHF.R.S32.HI R63, RZ, 0x1f, R20 ;  /* 0x0000001fff3f7819 */ /* 0x000fe20000011414 */
[----:B------:R-:W-:Y:S01]  /*0f30*/  @!P2 IMAD.WIDE.U32 R42, R17, R36, R42 ;  /* 0x00000024112aa225 */ /* 0x000fe200078e002a */
[----:B------:R-:W-:Y:S01]  /*0f40*/  ISETP.GE.U32.AND P5, PT, R20, UR14, PT ;  /* 0x0000000e14007c0c */ /* 0x000fe2000bfa6070 */
[----:B------:R-:W1:Y:S01]  /*0f50*/  @!P4 LDC.64 R36, c[0x0][0x220] ;  /* 0x00008800ff24cb82 */ /* 0x000e620000000a00 */
[----:B------:R2:W5:Y:S01]  /*0f60*/  @!P1 LDG.E R56, desc[UR8][R40.64] ;  /* 0x0000000828389981 */ /* 0x000562000c1e1900 */
[----:B------:R-:W-:-:S02]  /*0f70*/  SHF.R.S32.HI R65, RZ, 0x1f, R21 ;  /* 0x0000001fff417819 */ /* 0x000fc40000011415 */
[----:B------:R-:W-:Y:S02]  /*0f80*/  ISETP.GE.AND.EX P5, PT, R63, UR15, PT, P5 ;  /* 0x0000000f3f007c0c */ /* 0x000fe4000bfa6350 */
[----:B------:R-:W-:Y:S02]  /*0f90*/  ISETP.GE.U32.AND P1, PT, R21, UR14, PT ;  /* 0x0000000e15007c0c */ /* 0x000fe4000bf26070 */
[----:B------:R-:W1:Y:S01]  /*0fa0*/  @!P3 LDC.64 R34, c[0x0][0x270] ;  /* 0x00009c00ff22bb82 */ /* 0x000e620000000a00 */
[----:B------:R-:W-:Y:S02]  /*0fb0*/  @!P2 IADD3 R43, R43, R45, RZ ;  /* 0x0000002d2b2ba210 */ /* 0x000fe40007ffe0ff */
[----:B0-----:R-:W-:Y:S02]  /*0fc0*/  @!P2 LEA R74, P6, R42, R38, 0x1 ;  /* 0x000000262a4aa211 */ /* 0x001fe400078c08ff */
[----:B------:R-:W-:Y:S02]  /*0fd0*/  ISETP.GT.U32.OR P5, PT, R0, 0x1df, P5 ;  /* 0x000001df0000780c */ /* 0x000fe40002fa4470 */
[----:B------:R-:W-:Y:S01]  /*0fe0*/  ISETP.GE.AND.EX P1, PT, R65, UR15, PT, P1 ;  /* 0x0000000f41007c0c */ /* 0x000fe2000bf26310 */
[----:B--2---:R-:W-:Y:S01]  /*0ff0*/  @!P4 IMAD R38, R59, R32, RZ ;  /* 0x000000203b26c224 */ /* 0x004fe200078e02ff */
[----:B------:R-:W-:Y:S01]  /*1000*/  @!P4 MOV R40, R72 ;  /* 0x000000480028c202 */ /* 0x000fe20000000f00 */
[----:B------:R-:W0:Y:S01]  /*1010*/  @!P3 LDC.64 R46, c[0x0][0x220] ;  /* 0x00008800ff2ebb82 */ /* 0x000e220000000a00 */
[----:B------:R-:W-:-:S02]  /*1020*/  @!P4 MOV R41, R71 ;  /* 0x000000470029c202 */ /* 0x000fc40000000f00 */
[----:B------:R-:W-:Y:S02]  /*1030*/  MOV R58, RZ ;  /* 0x000000ff003a7202 */ /* 0x000fe40000000f00 */
[----:B------:R-:W-:Y:S02]  /*1040*/  @!P2 LEA.HI.X R75, R42, R39, R43, 0x1, P6 ;  /* 0x000000272a4ba211 */ /* 0x000fe400030f0c2b */
[----:B------:R-:W-:Y:S01]  /*1050*/  ISETP.GT.U32.OR P1, PT, R0, 0x1df, P1 ;  /* 0x000001df0000780c */ /* 0x000fe20000f24470 */
[C---:B------:R-:W-:Y:S01]  /*1060*/  @!P4 IMAD R33, R18.reuse, R33, R38 ;  /* 0x000000211221c224 */ /* 0x040fe200078e0226 */
[----:B------:R-:W-:Y:S01]  /*1070*/  SHF.R.S32.HI R67, RZ, 0x1f, R22 ;  /* 0x0000001fff437819 */ /* 0x000fe20000011416 */
[----:B------:R-:W-:Y:S01]  /*1080*/  @!P4 IMAD.WIDE.U32 R40, R18, R32, R40 ;  /* 0x000000201228c225 */ /* 0x000fe200078e0028 */
[----:B------:R2:W5:Y:S01]  /*1090*/  @!P2 LDG.E R58, desc[UR8][R74.64] ;  /* 0x000000084a3aa981 */ /* 0x000562000c1e1900 */
[----:B------:R-:W-:Y:S01]  /*10a0*/  ISETP.GE.U32.AND P2, PT, R22, UR14, PT ;  /* 0x0000000e16007c0c */ /* 0x000fe2000bf46070 */
[----:B------:R-:W0:Y:S02]  /*10b0*/  @!P5 LDC.64 R42, c[0x0][0x220] ;  /* 0x00008800ff2adb82 */ /* 0x000e240000000a00 */
[----:B------:R-:W-:-:S02]  /*10c0*/  @!P4 IADD3 R39, R41, R33, RZ ;  /* 0x000000212927c210 */ /* 0x000fc40007ffe0ff */
[----:B------:R-:W-:-:S04]  /*10d0*/  ISETP.GE.AND.EX P2, PT, R67, UR15, PT, P2 ;  /* 0x0000000f43007c0c */ /* 0x000fc8000bf46320 */
[----:B------:R-:W0:Y:S01]  /*10e0*/  @!P5 LDC.64 R32, c[0x0][0x270] ;  /* 0x00009c00ff20db82 */ /* 0x000e220000000a00 */
[----:B-1----:R-:W-:Y:S02]  /*10f0*/  @!P4 LEA R38, P6, R40, R36, 0x1 ;  /* 0x000000242826c211 */ /* 0x002fe400078c08ff */
[----:B------:R-:W-:Y:S01]  /*1100*/  ISETP.GT.U32.OR P2, PT, R0, 0x1df, P2 ;  /* 0x000001df0000780c */ /* 0x000fe20001744470 */
[----:B------:R-:W-:Y:S01]  /*1110*/  @!P3 IMAD R36, R61, R34, RZ ;  /* 0x000000223d24b224 */ /* 0x000fe200078e02ff */
[----:B------:R-:W-:-:S03]  /*1120*/  @!P4 LEA.HI.X R39, R40, R37, R39, 0x1, P6 ;  /* 0x000000252827c211 */ /* 0x000fc600030f0c27 */
[----:B------:R-:W1:Y:S01]  /*1130*/  @!P1 LDC.64 R44, c[0x0][0x270] ;  /* 0x00009c00ff2c9b82 */ /* 0x000e620000000a00 */
[----:B------:R-:W-:Y:S02]  /*1140*/  SHF.R.S32.HI R69, RZ, 0x1f, R23 ;  /* 0x0000001fff457819 */ /* 0x000fe40000011417 */
[----:B------:R-:W-:Y:S01]  /*1150*/  ISETP.GE.U32.AND P6, PT, R23, UR14, PT ;  /* 0x0000000e17007c0c */ /* 0x000fe2000bfc6070 */
[----:B--2---:R-:W-:Y:S01]  /*1160*/  @!P3 IMAD R75, R19, R35, R36 ;  /* 0x00000023134bb224 */ /* 0x004fe200078e0224 */
[----:B------:R-:W-:Y:S02]  /*1170*/  @!P3 MOV R36, R72 ;  /* 0x000000480024b202 */ /* 0x000fe40000000f00 */
[----:B------:R-:W-:Y:S01]  /*1180*/  @!P3 MOV R37, R71 ;  /* 0x000000470025b202 */ /* 0x000fe20000000f00 */
[----:B------:R-:W2:Y:S01]  /*1190*/  @!P1 LDC.64 R40, c[0x0][0x220] ;  /* 0x00008800ff289b82 */ /* 0x000ea20000000a00 */
[----:B------:R-:W-:Y:S02]  /*11a0*/  ISETP.GE.AND.EX P6, PT, R69, UR15, PT, P6 ;  /* 0x0000000f45007c0c */ /* 0x000fe4000bfc6360 */
[----:B------:R-:W-:Y:S01]  /*11b0*/  MOV R60, RZ ;  /* 0x000000ff003c7202 */ /* 0x000fe20000000f00 */
[----:B------:R-:W-:Y:S01]  /*11c0*/  @!P3 IMAD.WIDE.U32 R36, R19, R34, R36 ;  /* 0x000000221324b225 */ /* 0x000fe200078e0024 */
[----:B------:R-:W-:-:S03]  /*11d0*/  ISETP.GT.U32.OR P6, PT, R0, 0x1df, P6 ;  /* 0x000001df0000780c */ /* 0x000fc600037c4470 */
[----:B------:R-:W2:Y:S01]  /*11e0*/  @!P2 LDC.64 R34, c[0x0][0x270] ;  /* 0x00009c00ff22ab82 */ /* 0x000ea20000000a00 */
[----:B------:R0:W5:Y:S01]  /*11f0*/  @!P4 LDG.E R60, desc[UR8][R38.64] ;  /* 0x00000008263cc981 */ /* 0x000162000c1e1900 */
[----:B------:R-:W-:Y:S01]  /*1200*/  @!P3 IADD3 R37, R37, R75, RZ ;  /* 0x0000004b2525b210 */ /* 0x000fe20007ffe0ff */
[----:B0-----:R-:W-:Y:S01]  /*1210*/  @!P5 IMAD R62, R63, R32, RZ ;  /* 0x000000203f3ed224 */ /* 0x001fe200078e02ff */
[----:B------:R-:W-:-:S03]  /*1220*/  @!P3 LEA R46, P4, R36, R46, 0x1 ;  /* 0x0000002e242eb211 */ /* 0x000fc600078808ff */
[----:B------:R-:W-:Y:S01]  /*1230*/  @!P5 IMAD R77, R20, R33, R62 ;  /* 0x00000021144dd224 */ /* 0x000fe200078e023e */
[----:B------:R-:W-:Y:S02]  /*1240*/  @!P5 MOV R38, R72 ;  /* 0x000000480026d202 */ /* 0x000fe40000000f00 */
[----:B------:R-:W-:Y:S01]  /*1250*/  @!P5 MOV R39, R71 ;  /* 0x000000470027d202 */ /* 0x000fe20000000f00 */
[----:B-1----:R-:W-:Y:S01]  /*1260*/  @!P1 IMAD R62, R65, R44, RZ ;  /* 0x0000002c413e9224 */ /* 0x002fe200078e02ff */
[----:B------:R-:W-:Y:S02]  /*1270*/  @!P3 LEA.HI.X R47, R36, R47, R37, 0x1, P4 ;  /* 0x0000002f242fb211 */ /* 0x000fe400020f0c25 */
[----:B------:R-:W0:Y:S01]  /*1280*/  @!P6 LDC.64 R36, c[0x0][0x270] ;  /* 0x00009c00ff24eb82 */ /* 0x000e220000000a00 */
[----:B------:R-:W-:Y:S01]  /*1290*/  @!P5 IMAD.WIDE.U32 R32, R20, R32, R38 ;  /* 0x000000201420d225 */ /* 0x000fe200078e0026 */
[----:B------:R-:W-:Y:S02]  /*12a0*/  @!P1 MOV R74, R72 ;  /* 0x00000048004a9202 */ /* 0x000fe40000000f00 */
[----:B------:R-:W-:Y:S01]  /*12b0*/  @!P1 MOV R75, R71 ;  /* 0x00000047004b9202 */ /* 0x000fe20000000f00 */
[----:B------:R-:W-:Y:S01]  /*12c0*/  @!P1 IMAD R79, R21, R45, R62 ;  /* 0x0000002d154f9224 */ /* 0x000fe200078e023e */
[----:B------:R-:W-:Y:S01]  /*12d0*/  MOV R62, RZ ;  /* 0x000000ff003e7202 */ /* 0x000fe20000000f00 */
[----:B------:R-:W-:Y:S01]  /*12e0*/  @!P5 IMAD.IADD R33, R33, 0x1, R77 ;  /* 0x000000012121d824 */ /* 0x000fe200078e024d */
[----:B------:R-:W1:Y:S01]  /*12f0*/  @!P2 LDC.64 R38, c[0x0][0x220] ;  /* 0x00008800ff26ab82 */ /* 0x000e620000000a00 */
[C---:B------:R-:W-:Y:S01]  /*1300*/  @!P5 LEA R42, P4, R32.reuse, R42, 0x1 ;  /* 0x0000002a202ad211 */ /* 0x040fe200078808ff */
[----:B------:R-:W-:Y:S01]  /*1310*/  @!P1 IMAD.WIDE.U32 R44, R21, R44, R74 ;  /* 0x0000002c152c9225 */ /* 0x000fe200078e004a */
[----:B------:R-:W-:Y:S01]  /*1320*/  MOV R64, RZ ;  /* 0x000000ff00407202 */ /* 0x000fe20000000f00 */
[----:B------:R-:W5:Y:S01]  /*1330*/  @!P3 LDG.E R62, desc[UR8][R46.64] ;  /* 0x000000082e3eb981 */ /* 0x000f62000c1e1900 */
[----:B------:R-:W-:Y:S01]  /*1340*/  @!P5 LEA.HI.X R43, R32, R43, R33, 0x1, P4 ;  /* 0x0000002b202bd211 */ /* 0x000fe200020f0c21 */
[----:B--2---:R-:W-:Y:S01]  /*1350*/  @!P2 IMAD R66, R67, R34, RZ ;  /* 0x000000224342a224 */ /* 0x004fe200078e02ff */
[----:B------:R-:W-:Y:S01]  /*1360*/  @!P1 IADD3 R45, R45, R79, RZ ;  /* 0x0000004f2d2d9210 */ /* 0x000fe20007ffe0ff */
[----:B------:R-:W2:Y:S01]  /*1370*/  @!P6 LDC.64 R32, c[0x0][0x220] ;  /* 0x00008800ff20eb82 */ /* 0x000ea20000000a00 */
[C---:B------:R-:W-:Y:S01]  /*1380*/  @!P1 LEA R40, P3, R44.reuse, R40, 0x1 ;  /* 0x000000282c289211 */ /* 0x040fe200078608ff */
[----:B------:R3:W5:Y:S03]  /*1390*/  @!P5 LDG.E R64, desc[UR8][R42.64] ;  /* 0x000000082a40d981 */ /* 0x000766000c1e1900 */
[----:B------:R-:W-:Y:S01]  /*13a0*/  @!P1 LEA.HI.X R41, R44, R41, R45, 0x1, P3 ;  /* 0x000000292c299211 */ /* 0x000fe200018f0c2d */
[----:B------:R-:W-:Y:S01]  /*13b0*/  @!P2 IMAD R45, R22, R35, R66 ;  /* 0x00000023162da224 */ /* 0x000fe200078e0242 */
[----:B------:R-:W-:-:S02]  /*13c0*/  MOV R66, RZ ;  /* 0x000000ff00427202 */ /* 0x000fc40000000f00 */
[----:B---3--:R-:W-:-:S04]  /*13d0*/  @!P2 MOV R42, R72 ;  /* 0x00000048002aa202 */ /* 0x008fc80000000f00 */
[----:B------:R3:W5:Y:S01]  /*13e0*/  @!P1 LDG.E R66, desc[UR8][R40.64] ;  /* 0x0000000828429981 */ /* 0x000762000c1e1900 */
[-C--:B------:R-:W-:Y:S01]  /*13f0*/  @!P2 MOV R43, R71.reuse ;  /* 0x00000047002ba202 */ /* 0x080fe20000000f00 */
[----:B0-----:R-:W-:Y:S02]  /*1400*/  @!P6 IMAD R44, R69, R36, RZ ;  /* 0x00000024452ce224 */ /* 0x001fe400078e02ff */
[----:B------:R-:W-:Y:S01]  /*1410*/  @!P2 IMAD.WIDE.U32 R34, R22, R34, R42 ;  /* 0x000000221622a225 */ /* 0x000fe200078e002a */
[----:B---3--:R-:W-:Y:S02]  /*1420*/  @!P6 MOV R40, R72 ;  /* 0x000000480028e202 */ /* 0x008fe40000000f00 */
[----:B------:R-:W-:Y:S01]  /*1430*/  @!P6 MOV R41, R71 ;  /* 0x000000470029e202 */ /* 0x000fe20000000f00 */
[----:B------:R-:W-:Y:S01]  /*1440*/  @!P6 IMAD R47, R23, R37, R44 ;  /* 0x00000025172fe224 */ /* 0x000fe200078e022c */
[----:B------:R-:W-:Y:S02]  /*1450*/  @!P2 IADD3 R35, R35, R45, RZ ;  /* 0x0000002d2323a210 */ /* 0x000fe40007ffe0ff */
[----:B-1----:R-:W-:Y:S01]  /*1460*/  @!P2 LEA R38, P1, R34, R38, 0x1 ;  /* 0x000000262226a211 */ /* 0x002fe200078208ff */
[----:B------:R-:W-:Y:S01]  /*1470*/  @!P6 IMAD.WIDE.U32 R36, R23, R36, R40 ;  /* 0x000000241724e225 */ /* 0x000fe200078e0028 */
[----:B------:R-:W-:-:S02]  /*1480*/  MOV R68, RZ ;  /* 0x000000ff00447202 */ /* 0x000fc40000000f00 */
[----:B------:R-:W-:Y:S02]  /*1490*/  @!P2 LEA.HI.X R39, R34, R39, R35, 0x1, P1 ;  /* 0x000000272227a211 */ /* 0x000fe400008f0c23 */
[----:B------:R-:W-:Y:S02]  /*14a0*/  @!P6 IADD3 R34, R37, R47, RZ ;  /* 0x0000002f2522e210 */ /* 0x000fe40007ffe0ff */
[C---:B--2---:R-:W-:Y:S01]  /*14b0*/  @!P6 LEA R32, P1, R36.reuse, R32, 0x1 ;  /* 0x000000202420e211 */ /* 0x044fe200078208ff */
[----:B------:R0:W2:Y:S01]  /*14c0*/  @!P2 LDG.E R68, desc[UR8][R38.64] ;  /* 0x000000082644a981 */ /* 0x0000a2000c1e1900 */
[----:B------:R-:W-:Y:S02]  /*14d0*/  MOV R76, RZ ;  /* 0x000000ff004c7202 */ /* 0x000fe40000000f00 */
[----:B------:R-:W-:-:S05]  /*14e0*/  @!P6 LEA.HI.X R33, R36, R33, R34, 0x1, P1 ;  /* 0x000000212421e211 */ /* 0x000fca00008f0c22 */
[----:B------:R1:W3:Y:S01]  /*14f0*/  @!P6 LDG.E R76, desc[UR8][R32.64] ;  /* 0x00000008204ce981 */ /* 0x0002e2000c1e1900 */
[----:B------:R-:W-:-:S04]  /*1500*/  PRMT R35, R24, 0x7632, R35 ;  /* 0x0000763218237816 */ /* 0x000fc80000000023 */
[----:B------:R-:W-:Y:S02]  /*1510*/  SHF.L.U32 R41, R35, 0x10, RZ ;  /* 0x0000001023297819 */ /* 0x000fe400000006ff */
[----:B------:R-:W-:-:S03]  /*1520*/  SHF.L.U32 R36, R24, 0x10, RZ ;  /* 0x0000001018247819 */ /* 0x000fc600000006ff */
[----:B0-----:R-:W-:Y:S02]  /*1530*/  FMUL.FTZ R39, R41, R41 ;  /* 0x0000002929277220 */ /* 0x001fe40000410000 */
[C---:B------:R-:W-:Y:S02]  /*1540*/  FADD.FTZ R38, R36.reuse, R41 ;  /* 0x0000002924267221 */ /* 0x040fe40000010000 */
[----:B------:R-:W-:Y:S01]  /*1550*/  FFMA.FTZ R36, R36, R36, R39 ;  /* 0x0000002424247223 */ /* 0x000fe20000010027 */
[C---:B------:R-:W-:Y:S02]  /*1560*/  PRMT R40, R26.reuse, 0x7632, R40 ;  /* 0x000076321a287816 */ /* 0x040fe40000000028 */
[----:B-1----:R-:W-:-:S03]  /*1570*/  SHF.L.U32 R32, R26, 0x10, RZ ;  /* 0x000000101a207819 */ /* 0x002fc600000006ff */
[----:B------:R-:W-:-:S04]  /*1580*/  IMAD.U32 R33, R40, 0x10000, RZ ;  /* 0x0001000028217824 */ /* 0x000fc800078e00ff */
[----:B------:R-:W-:-:S04]  /*1590*/  FMUL.FTZ R39, R33, R33 ;  /* 0x0000002121277220 */ /* 0x000fc80000410000 */
[----:B------:R-:W-:Y:S01]  /*15a0*/  FFMA.FTZ R39, R32, R32, R39 ;  /* 0x0000002020277223 */ /* 0x000fe20000010027 */
[----:B----4-:R-:W-:-:S04]  /*15b0*/  PRMT R34, R48, 0x7632, R34 ;  /* 0x0000763230227816 */ /* 0x010fc80000000022 */
[----:B------:R-:W-:Y:S02]  /*15c0*/  SHF.L.U32 R35, R34, 0x10, RZ ;  /* 0x0000001022237819 */ /* 0x000fe400000006ff */
[----:B------:R-:W-:-:S03]  /*15d0*/  SHF.L.U32 R34, R48, 0x10, RZ ;  /* 0x0000001030227819 */ /* 0x000fc600000006ff */
[----:B------:R-:W-:-:S04]  /*15e0*/  FMUL.FTZ R37, R35, R35 ;  /* 0x0000002323257220 */ /* 0x000fc80000410000 */
[C---:B------:R-:W-:Y:S01]  /*15f0*/  FFMA.FTZ R37, R34.reuse, R34, R37 ;  /* 0x0000002222257223 */ /* 0x040fe20000010025 */
[----:B------:R-:W-:Y:S01]  /*1600*/  FADD.FTZ R35, R34, R35 ;  /* 0x0000002322237221 */ /* 0x000fe20000010000 */
[----:B-----5:R-:W-:Y:S02]  /*1610*/  PRMT R34, R28, 0x7632, R34 ;  /* 0x000076321c227816 */ /* 0x020fe40000000022 */
[----:B------:R-:W-:Y:S01]  /*1620*/  FADD.FTZ R37, RZ, R37 ;  /* 0x00000025ff257221 */ /* 0x000fe20000010000 */
[----:B------:R-:W-:-:S03]  /*1630*/  FADD.FTZ R35, RZ, R35 ;  /* 0x00000023ff237221 */ /* 0x000fc60000010000 */
[----:B------:R-:W-:Y:S01]  /*1640*/  FADD.FTZ R36, R37, R36 ;  /* 0x0000002425247221 */ /* 0x000fe20000010000 */
[----:B------:R-:W-:Y:S01]  /*1650*/  SHF.L.U32 R37, R34, 0x10, RZ ;  /* 0x0000001022257819 */ /* 0x000fe200000006ff */
[----:B------:R-:W-:Y:S01]  /*1660*/  FADD.FTZ R34, R32, R33 ;  /* 0x0000002120227221 */ /* 0x000fe20000010000 */
[--C-:B------:R-:W-:Y:S01]  /*1670*/  FADD.FTZ R35, R35, R38.reuse ;  /* 0x0000002623237221 */ /* 0x100fe20000010000 */
[----:B------:R-:W-:Y:S02]  /*1680*/  SHF.L.U32 R32, R28, 0x10, RZ ;  /* 0x000000101c207819 */ /* 0x000fe400000006ff */
[----:B------:R-:W-:Y:S01]  /*1690*/  PRMT R38, R30, 0x7632, R38 ;  /* 0x000076321e267816 */ /* 0x000fe20000000026 */
[----:B------:R-:W-:Y:S01]  /*16a0*/  FMUL.FTZ R33, R37, R37 ;  /* 0x0000002525217220 */ /* 0x000fe20000410000 */
[----:B------:R-:W-:Y:S01]  /*16b0*/  FADD.FTZ R34, R35, R34 ;  /* 0x0000002223227221 */ /* 0x000fe20000010000 */
[----:B------:R-:W-:Y:S01]  /*16c0*/  FADD.FTZ R37, R32, R37 ;  /* 0x0000002520257221 */ /* 0x000fe20000010000 */
[----:B------:R-:W-:Y:S01]  /*16d0*/  SHF.L.U32 R35, R38, 0x10, RZ ;  /* 0x0000001026237819 */ /* 0x000fe200000006ff */
[----:B------:R-:W-:Y:S01]  /*16e0*/  FFMA.FTZ R33, R32, R32, R33 ;  /* 0x0000002020217223 */ /* 0x000fe20000010021 */
[----:B------:R-:W-:-:S02]  /*16f0*/  SHF.L.U32 R32, R30, 0x10, RZ ;  /* 0x000000101e207819 */ /* 0x000fc400000006ff */
[----:B------:R-:W-:Y:S01]  /*1700*/  PRMT R38, R50, 0x7632, R38 ;  /* 0x0000763232267816 */ /* 0x000fe20000000026 */
[----:B------:R-:W-:Y:S01]  /*1710*/  FADD.FTZ R34, R34, R37 ;  /* 0x0000002522227221 */ /* 0x000fe20000010000 */
[----:B------:R-:W-:Y:S01]  /*1720*/  FADD.FTZ R36, R36, R39 ;  /* 0x0000002724247221 */ /* 0x000fe20000010000 */
[----:B------:R-:W-:Y:S01]  /*1730*/  FMUL.FTZ R37, R35, R35 ;  /* 0x0000002323257220 */ /* 0x000fe20000410000 */
[----:B------:R-:W-:Y:S01]  /*1740*/  SHF.L.U32 R39, R38, 0x10, RZ ;  /* 0x0000001026277819 */ /* 0x000fe200000006ff */
[----:B------:R-:W-:Y:S01]  /*1750*/  FADD.FTZ R35, R32, R35 ;  /* 0x0000002320237221 */ /* 0x000fe20000010000 */
[----:B------:R-:W-:Y:S01]  /*1760*/  FADD.FTZ R33, R36, R33 ;  /* 0x0000002124217221 */ /* 0x000fe20000010000 */
[----:B------:R-:W-:Y:S01]  /*1770*/  FFMA.FTZ R32, R32, R32, R37 ;  /* 0x0000002020207223 */ /* 0x000fe20000010025 */
[----:B------:R-:W-:Y:S01]  /*1780*/  SHF.L.U32 R36, R50, 0x10, RZ ;  /* 0x0000001032247819 */ /* 0x000fe200000006ff */
[----:B------:R-:W-:Y:S01]  /*1790*/  FADD.FTZ R34, R34, R35 ;  /* 0x0000002322227221 */ /* 0x000fe20000010000 */
[C---:B------:R-:W-:Y:S01]  /*17a0*/  PRMT R37, R52.reuse, 0x7632, R37 ;  /* 0x0000763234257816 */ /* 0x040fe20000000025 */
[----:B------:R-:W-:Y:S01]  /*17b0*/  FMUL.FTZ R35, R39, R39 ;  /* 0x0000002727237220 */ /* 0x000fe20000410000 */
[----:B------:R-:W-:Y:S01]  /*17c0*/  FADD.FTZ R32, R33, R32 ;  /* 0x0000002021207221 */ /* 0x000fe20000010000 */
[----:B------:R-:W-:-:S02]  /*17d0*/  SHF.L.U32 R33, R52, 0x10, RZ ;  /* 0x0000001034217819 */ /* 0x000fc400000006ff */
[----:B------:R-:W-:Y:S01]  /*17e0*/  SHF.L.U32 R38, R37, 0x10, RZ ;  /* 0x0000001025267819 */ /* 0x000fe200000006ff */
[C---:B------:R-:W-:Y:S01]  /*17f0*/  FFMA.FTZ R35, R36.reuse, R36, R35 ;  /* 0x0000002424237223 */ /* 0x040fe20000010023 */
[----:B------:R-:W-:Y:S01]  /*1800*/  FADD.FTZ R39, R36, R39 ;  /* 0x0000002724277221 */ /* 0x000fe20000010000 */
[----:B------:R-:W-:Y:S02]  /*1810*/  PRMT R37, R54, 0x7632, R37 ;  /* 0x0000763236257816 */ /* 0x000fe40000000025 */
[----:B------:R-:W-:Y:S01]  /*1820*/  FMUL.FTZ R36, R38, R38 ;  /* 0x0000002626247220 */ /* 0x000fe20000410000 */
[----:B------:R-:W-:Y:S01]  /*1830*/  FADD.FTZ R32, R32, R35 ;  /* 0x0000002320207221 */ /* 0x000fe20000010000 */
[----:B------:R-:W-:Y:S01]  /*1840*/  FADD.FTZ R34, R34, R39 ;  /* 0x0000002722227221 */ /* 0x000fe20000010000 */
[----:B------:R-:W-:Y:S01]  /*1850*/  SHF.L.U32 R37, R37, 0x10, RZ ;  /* 0x0000001025257819 */ /* 0x000fe200000006ff */
[C---:B------:R-:W-:Y:S01]  /*1860*/  FADD.FTZ R35, R33.reuse, R38 ;  /* 0x0000002621237221 */ /* 0x040fe20000010000 */
        /* <DEDUP_REMOVED lines=8> */
[----:B------:R-:W-:Y:S01]  /*18f0*/  FFMA.FTZ R35, R36, R36, R35 ;  /* 0x0000002424237223 */ /* 0x000fe20000010023 */
[----:B------:R-:W-:Y:S02]  /*1900*/  SHF.L.U32 R33, R56, 0x10, RZ ;  /* 0x0000001038217819 */ /* 0x000fe400000006ff */
[----:B------:R-:W-:Y:S01]  /*1910*/  FMUL.FTZ R36, R38, R38 ;  /* 0x0000002626247220 */ /* 0x000fe20000410000 */
[----:B------:R-:W-:Y:S01]  /*1920*/  PRMT R39, R58, 0x7632, R39 ;  /* 0x000076323a277816 */ /* 0x000fe20000000027 */
[----:B------:R-:W-:Y:S01]  /*1930*/  FADD.FTZ R32, R32, R35 ;  /* 0x0000002320207221 */ /* 0x000fe20000010000 */
[----:B------:R-:W-:Y:S01]  /*1940*/  FADD.FTZ R34, R34, R37 ;  /* 0x0000002522227221 */ /* 0x000fe20000010000 */
[----:B------:R-:W-:Y:S01]  /*1950*/  FADD.FTZ R35, R33, R38 ;  /* 0x0000002621237221 */ /* 0x000fe20000010000 */
[----:B------:R-:W-:Y:S01]  /*1960*/  SHF.L.U32 R39, R39, 0x10, RZ ;  /* 0x0000001027277819 */ /* 0x000fe200000006ff */
[----:B------:R-:W-:Y:S01]  /*1970*/  FFMA.FTZ R33, R33, R33, R36 ;  /* 0x0000002121217223 */ /* 0x000fe20000010024 */
[----:B------:R-:W-:Y:S01]  /*1980*/  SHF.L.U32 R36, R58, 0x10, RZ ;  /* 0x000000103a247819 */ /* 0x000fe200000006ff */
[----:B------:R-:W-:-:S02]  /*1990*/  FADD.FTZ R34, R34, R35 ;  /* 0x0000002322227221 */ /* 0x000fc40000010000 */
[----:B------:R-:W-:Y:S01]  /*19a0*/  FMUL.FTZ R35, R39, R39 ;  /* 0x0000002727237220 */ /* 0x000fe20000410000 */
[----:B------:R-:W-:Y:S01]  /*19b0*/  FADD.FTZ R32, R32, R33 ;  /* 0x0000002120207221 */ /* 0x000fe20000010000 */
[C---:B------:R-:W-:Y:S02]  /*19c0*/  FADD.FTZ R39, R36.reuse, R39 ;  /* 0x0000002724277221 */ /* 0x040fe40000010000 */
[----:B------:R-:W-:Y:S02]  /*19d0*/  FFMA.FTZ R35, R36, R36, R35 ;  /* 0x0000002424237223 */ /* 0x000fe40000010023 */
[----:B------:R-:W-:Y:S02]  /*19e0*/  FADD.FTZ R34, R34, R39 ;  /* 0x0000002722227221 */ /* 0x000fe40000010000 */
[----:B------:R-:W-:Y:S01]  /*19f0*/  FADD.FTZ R32, R32, R35 ;  /* 0x0000002320207221 */ /* 0x000fe20000010000 */
[C---:B------:R-:W-:Y:S02]  /*1a00*/  PRMT R37, R60.reuse, 0x7632, R37 ;  /* 0x000076323c257816 */ /* 0x040fe40000000025 */
[----:B------:R-:W-:-:S03]  /*1a10*/  SHF.L.U32 R33, R60, 0x10, RZ ;  /* 0x000000103c217819 */ /* 0x000fc600000006ff */
[----:B------:R-:W-:-:S04]  /*1a20*/  IMAD.U32 R38, R37, 0x10000, RZ ;  /* 0x0001000025267824 */ /* 0x000fc800078e00ff */
[----:B------:R-:W-:Y:S01]  /*1a30*/  FMUL.FTZ R36, R38, R38 ;  /* 0x0000002626247220 */ /* 0x000fe20000410000 */
[----:B------:R-:W-:-:S03]  /*1a40*/  FADD.FTZ R35, R33, R38 ;  /* 0x0000002621237221 */ /* 0x000fc60000010000 */
[----:B------:R-:W-:Y:S01]  /*1a50*/  FFMA.FTZ R33, R33, R33, R36 ;  /* 0x0000002121217223 */ /* 0x000fe20000010024 */
[----:B------:R-:W-:Y:S01]  /*1a60*/  FADD.FTZ R34, R34, R35 ;  /* 0x0000002322227221 */ /* 0x000fe20000010000 */
[----:B------:R-:W-:-:S04]  /*1a70*/  PRMT R37, R62, 0x7632, R37 ;  /* 0x000076323e257816 */ /* 0x000fc80000000025 */
[----:B------:R-:W-:Y:S02]  /*1a80*/  SHF.L.U32 R37, R37, 0x10, RZ ;  /* 0x0000001025257819 */ /* 0x000fe400000006ff */
[----:B------:R-:W-:Y:S02]  /*1a90*/  SHF.L.U32 R36, R62, 0x10, RZ ;  /* 0x000000103e247819 */ /* 0x000fe400000006ff */
[----:B------:R-:W-:Y:S01]  /*1aa0*/  PRMT R38, R64, 0x7632, R38 ;  /* 0x0000763240267816 */ /* 0x000fe20000000026 */
[----:B------:R-:W-:Y:S01]  /*1ab0*/  FMUL.FTZ R35, R37, R37 ;  /* 0x0000002525237220 */ /* 0x000fe20000410000 */
[----:B------:R-:W-:Y:S01]  /*1ac0*/  FADD.FTZ R32, R32, R33 ;  /* 0x0000002120207221 */ /* 0x000fe20000010000 */
[----:B------:R-:W-:Y:S02]  /*1ad0*/  SHF.L.U32 R33, R64, 0x10, RZ ;  /* 0x0000001040217819 */ /* 0x000fe400000006ff */
[----:B------:R-:W-:Y:S01]  /*1ae0*/  SHF.L.U32 R38, R38, 0x10, RZ ;  /* 0x0000001026267819 */ /* 0x000fe200000006ff */
[C---:B------:R-:W-:Y:S01]  /*1af0*/  FFMA.FTZ R35, R36.reuse, R36, R35 ;  /* 0x0000002424237223 */ /* 0x040fe20000010023 */
[----:B------:R-:W-:Y:S01]  /*1b00*/  FADD.FTZ R37, R36, R37 ;  /* 0x0000002524257221 */ /* 0x000fe20000010000 */
[----:B------:R-:W-:-:S02]  /*1b10*/  PRMT R39, R66, 0x7632, R39 ;  /* 0x0000763242277816 */ /* 0x000fc40000000027 */
[----:B------:R-:W-:Y:S01]  /*1b20*/  FMUL.FTZ R36, R38, R38 ;  /* 0x0000002626247220 */ /* 0x000fe20000410000 */
[----:B------:R-:W-:Y:S01]  /*1b30*/  FADD.FTZ R32, R32, R35 ;  /* 0x0000002320207221 */ /* 0x000fe20000010000 */
[----:B------:R-:W-:Y:S01]  /*1b40*/  FADD.FTZ R34, R34, R37 ;  /* 0x0000002522227221 */ /* 0x000fe20000010000 */
[----:B------:R-:W-:Y:S01]  /*1b50*/  SHF.L.U32 R39, R39, 0x10, RZ ;  /* 0x0000001027277819 */ /* 0x000fe200000006ff */
[C---:B------:R-:W-:Y:S01]  /*1b60*/  FADD.FTZ R35, R33.reuse, R38 ;  /* 0x0000002621237221 */ /* 0x040fe20000010000 */
[----:B------:R-:W-:Y:S01]  /*1b70*/  FFMA.FTZ R33, R33, R33, R36 ;  /* 0x0000002121217223 */ /* 0x000fe20000010024 */
[----:B------:R-:W-:Y:S02]  /*1b80*/  SHF.L.U32 R36, R66, 0x10, RZ ;  /* 0x0000001042247819 */ /* 0x000fe400000006ff */
[----:B------:R-:W-:Y:S01]  /*1b90*/  FADD.FTZ R34, R34, R35 ;  /* 0x0000002322227221 */ /* 0x000fe20000010000 */
[----:B------:R-:W-:Y:S01]  /*1ba0*/  FMUL.FTZ R35, R39, R39 ;  /* 0x0000002727237220 */ /* 0x000fe20000410000 */
[----:B------:R-:W-:Y:S01]  /*1bb0*/  FADD.FTZ R32, R32, R33 ;  /* 0x0000002120207221 */ /* 0x000fe20000010000 */
[----:B------:R-:W-:-:S02]  /*1bc0*/  FADD.FTZ R39, R36, R39 ;  /* 0x0000002724277221 */ /* 0x000fc40000010000 */
[----:B------:R-:W-:Y:S01]  /*1bd0*/  FFMA.FTZ R35, R36, R36, R35 ;  /* 0x0000002424237223 */ /* 0x000fe20000010023 */
[----:B--2---:R-:W-:-:S04]  /*1be0*/  PRMT R37, R68, 0x7632, R37 ;  /* 0x0000763244257816 */ /* 0x004fc80000000025 */
[----:B------:R-:W-:Y:S02]  /*1bf0*/  SHF.L.U32 R38, R37, 0x10, RZ ;  /* 0x0000001025267819 */ /* 0x000fe400000006ff */
[----:B------:R-:W-:Y:S02]  /*1c00*/  SHF.L.U32 R33, R68, 0x10, RZ ;  /* 0x0000001044217819 */ /* 0x000fe400000006ff */
[----:B---3--:R-:W-:Y:S01]  /*1c10*/  PRMT R37, R76, 0x7632, R37 ;  /* 0x000076324c257816 */ /* 0x008fe20000000025 */
[----:B------:R-:W-:Y:S01]  /*1c20*/  FMUL.FTZ R36, R38, R38 ;  /* 0x0000002626247220 */ /* 0x000fe20000410000 */
[----:B------:R-:W-:Y:S02]  /*1c30*/  FADD.FTZ R32, R32, R35 ;  /* 0x0000002320207221 */ /* 0x000fe40000010000 */
[----:B------:R-:W-:Y:S01]  /*1c40*/  SHF.L.U32 R37, R37, 0x10, RZ ;  /* 0x0000001025257819 */ /* 0x000fe200000006ff */
[C---:B------:R-:W-:Y:S01]  /*1c50*/  FADD.FTZ R35, R33.reuse, R38 ;  /* 0x0000002621237221 */ /* 0x040fe20000010000 */
[----:B------:R-:W-:Y:S01]  /*1c60*/  FFMA.FTZ R33, R33, R33, R36 ;  /* 0x0000002121217223 */ /* 0x000fe20000010024 */
[----:B------:R-:W-:Y:S01]  /*1c70*/  FADD.FTZ R34, R34, R39 ;  /* 0x0000002722227221 */ /* 0x000fe20000010000 */
[----:B------:R-:W-:Y:S01]  /*1c80*/  SHF.L.U32 R36, R76, 0x10, RZ ;  /* 0x000000104c247819 */ /* 0x000fe200000006ff */
[----:B------:R-:W-:Y:S01]  /*1c90*/  FMUL.FTZ R39, R37, R37 ;  /* 0x0000002525277220 */ /* 0x000fe20000410000 */
[----:B------:R-:W-:Y:S01]  /*1ca0*/  FADD.FTZ R32, R32, R33 ;  /* 0x0000002120207221 */ /* 0x000fe20000010000 */
[----:B------:R-:W-:-:S02]  /*1cb0*/  FADD.FTZ R34, R34, R35 ;  /* 0x0000002322227221 */ /* 0x000fc40000010000 */
[C---:B------:R-:W-:Y:S01]  /*1cc0*/  FADD.FTZ R37, R36.reuse, R37 ;  /* 0x0000002524257221 */ /* 0x040fe20000010000 */
[----:B------:R-:W-:-:S03]  /*1cd0*/  FFMA.FTZ R39, R36, R36, R39 ;  /* 0x0000002424277223 */ /* 0x000fc60000010027 */
[----:B------:R-:W-:Y:S01]  /*1ce0*/  FADD.FTZ R74, R34, R37 ;  /* 0x00000025224a7221 */ /* 0x000fe20000010000 */
[----:B------:R-:W-:-:S04]  /*1cf0*/  FADD.FTZ R75, R32, R39 ;  /* 0x00000027204b7221 */ /* 0x000fc80000010000 */
        /* <DEDUP_REMOVED lines=18> */
[----:B------:R-:W2:-:S12]  /*1e20*/  LDC R87, c[0x0][0xc] ;  /* 0x00000300ff577b82 */ /* 0x000e980000000800 */
[----:B0-----:R-:W-:Y:S01]  /*1e30*/  @!P1 FADD.FTZ R74, R74, R33 ;  /* 0x000000214a4a9221 */ /* 0x001fe20000010000 */
[----:B-1----:R-:W-:-:S04]  /*1e40*/  @!P1 FADD.FTZ R75, R75, R32 ;  /* 0x000000204b4b9221 */ /* 0x002fc80000010000 */
[----:B------:R-:W0:Y:S04]  /*1e50*/  SHFL.DOWN PT, R33, R74, 0x10, 0x1f ;  /* 0x0a001f004a217f89 */ /* 0x000e2800000e0000 */
[----:B------:R-:W1:Y:S01]  /*1e60*/  SHFL.DOWN PT, R32, R75, 0x10, 0x1f ;  /* 0x0a001f004b207f89 */ /* 0x000e6200000e0000 */
[C---:B------:R-:W-:Y:S02]  /*1e70*/  ISETP.GT.AND P1, PT, R3.reuse, 0xf, PT ;  /* 0x0000000f0300780c */ /* 0x040fe40003f24270 */
[----:B------:R-:W-:Y:S02]  /*1e80*/  ISETP.NE.AND P2, PT, R3, RZ, PT ;  /* 0x000000ff0300720c */ /* 0x000fe40003f45270 */
[----:B------:R-:W-:Y:S01]  /*1e90*/  ISETP.NE.AND P3, PT, R0, RZ, PT ;  /* 0x000000ff0000720c */ /* 0x000fe20003f65270 */
[----:B------:R-:W-:Y:S01]  /*1ea0*/  BSSY B0, `(.L_x_3158) ;  /* 0x0000038000007945 */ /* 0x000fe20003800000 */
[----:B------:R-:W-:-:S02]  /*1eb0*/  PRMT R77, R24, 0x7632, R77 ;  /* 0x00007632184d7816 */ /* 0x000fc4000000004d */
[----:B------:R-:W-:Y:S02]  /*1ec0*/  PRMT R78, R48, 0x7632, R78 ;  /* 0x00007632304e7816 */ /* 0x000fe4000000004e */
[----:B------:R-:W-:-:S03]  /*1ed0*/  PRMT R79, R26, 0x7632, R79 ;  /* 0x000076321a4f7816 */ /* 0x000fc6000000004f */
[----:B0-----:R-:W-:Y:S01]  /*1ee0*/  @!P1 FADD.FTZ R74, R74, R33 ;  /* 0x000000214a4a9221 */ /* 0x001fe20000010000 */
[----:B-1----:R-:W-:Y:S01]  /*1ef0*/  @!P1 FADD.FTZ R75, R75, R32 ;  /* 0x000000204b4b9221 */ /* 0x002fe20000010000 */
[----:B--2---:R-:W-:-:S04]  /*1f00*/  ISETP.GE.U32.AND P1, PT, R87, 0x2, PT ;  /* 0x000000025700780c */ /* 0x004fc80003f26070 */
[----:B------:R0:W-:Y:S01]  /*1f10*/  @!P2 STS.64 [R8+0x10], R74 ;  /* 0x0000104a0800a388 */ /* 0x0001e20000000a00 */
[----:B------:R-:W-:Y:S02]  /*1f20*/  PRMT R80, R28, 0x7632, R80 ;  /* 0x000076321c507816 */ /* 0x000fe40000000050 */
[----:B------:R-:W-:Y:S02]  /*1f30*/  PRMT R81, R30, 0x7632, R81 ;  /* 0x000076321e517816 */ /* 0x000fe40000000051 */
[----:B------:R-:W-:Y:S02]  /*1f40*/  PRMT R82, R50, 0x7632, R82 ;  /* 0x0000763232527816 */ /* 0x000fe40000000052 */
[----:B------:R-:W-:Y:S02]  /*1f50*/  PRMT R83, R52, 0x7632, R83 ;  /* 0x0000763234537816 */ /* 0x000fe40000000053 */
[----:B------:R-:W-:Y:S02]  /*1f60*/  PRMT R84, R54, 0x7632, R84 ;  /* 0x0000763236547816 */ /* 0x000fe40000000054 */
[----:B------:R-:W-:-:S02]  /*1f70*/  PRMT R85, R56, 0x7632, R85 ;  /* 0x0000763238557816 */ /* 0x000fc40000000055 */
[----:B------:R-:W-:Y:S01]  /*1f80*/  PRMT R86, R58, 0x7632, R86 ;  /* 0x000076323a567816 */ /* 0x000fe20000000056 */
[----:B------:R-:W-:Y:S06]  /*1f90*/  BAR.SYNC.DEFER_BLOCKING 0x0 ;  /* 0x0000000000007b1d */ /* 0x000fec0000010000 */
[----:B0-----:R-:W-:Y:S05]  /*1fa0*/  @P3 BRA `(.L_x_3159) ;  /* 0x00000000009c3947 */ /* 0x001fea0003800000 */
[----:B------:R-:W0:Y:S01]  /*1fb0*/  S2UR UR6, SR_CgaCtaId ;  /* 0x00000000000679c3 */ /* 0x000e220000008800 */
[----:B------:R-:W-:Y:S02]  /*1fc0*/  UMOV UR5, 0x400 ;  /* 0x0000040000057882 */ /* 0x000fe40000000000 */
[----:B0-----:R-:W-:-:S09]  /*1fd0*/  ULEA UR5, UR6, UR5, 0x18 ;  /* 0x0000000506057291 */ /* 0x001fd2000f8ec03f */
[----:B------:R-:W0:Y:S04]  /*1fe0*/  LDS.64 R32, [UR5+0x18] ;  /* 0x00001805ff207984 */ /* 0x000e280008000a00 */
[----:B------:R-:W1:Y:S04]  /*1ff0*/  LDS.128 R44, [UR5+0x20] ;  /* 0x00002005ff2c7984 */ /* 0x000e680008000c00 */
[----:B------:R-:W2:Y:S04]  /*2000*/  LDS.128 R36, [UR5+0x30] ;  /* 0x00003005ff247984 */ /* 0x000ea80008000c00 */
[----:B------:R-:W3:Y:S01]  /*2010*/  LDS.128 R40, [UR5+0x40] ;  /* 0x00004005ff287984 */ /* 0x000ee20008000c00 */
[----:B0-----:R-:W-:Y:S01]  /*2020*/  FADD.FTZ R35, R74, R32 ;  /* 0x000000204a237221 */ /* 0x001fe20000010000 */
[----:B------:R-:W-:-:S03]  /*2030*/  FADD.FTZ R32, R75, R33 ;  /* 0x000000214b207221 */ /* 0x000fc60000010000 */
[----:B-1----:R-:W-:Y:S01]  /*2040*/  FADD.FTZ R35, R35, R44 ;  /* 0x0000002c23237221 */ /* 0x002fe20000010000 */
[----:B------:R-:W-:-:S03]  /*2050*/  FADD.FTZ R44, R32, R45 ;  /* 0x0000002d202c7221 */ /* 0x000fc60000010000 */
[----:B------:R-:W-:Y:S01]  /*2060*/  FADD.FTZ R45, R35, R46 ;  /* 0x0000002e232d7221 */ /* 0x000fe20000010000 */
[----:B------:R-:W-:Y:S01]  /*2070*/  FADD.FTZ R44, R44, R47 ;  /* 0x0000002f2c2c7221 */ /* 0x000fe20000010000 */
[----:B------:R-:W0:Y:S02]  /*2080*/  LDS.128 R32, [UR5+0x50] ;  /* 0x00005005ff207984 */ /* 0x000e240008000c00 */
[----:B--2---:R-:W-:Y:S01]  /*2090*/  FADD.FTZ R75, R45, R36 ;  /* 0x000000242d4b7221 */ /* 0x004fe20000010000 */
[----:B------:R-:W-:Y:S02]  /*20a0*/  FADD.FTZ R36, R44, R37 ;  /* 0x000000252c247221 */ /* 0x000fe40000010000 */
[----:B------:R-:W1:Y:S01]  /*20b0*/  LDS.128 R44, [UR5+0x60] ;  /* 0x00006005ff2c7984 */ /* 0x000e620008000c00 */
[----:B------:R-:W-:Y:S01]  /*20c0*/  FADD.FTZ R89, R75, R38 ;  /* 0x000000264b597221 */ /* 0x000fe20000010000 */
[----:B------:R-:W-:Y:S02]  /*20d0*/  FADD.FTZ R90, R36, R39 ;  /* 0x00000027245a7221 */ /* 0x000fe40000010000 */
[----:B------:R-:W2:Y:S01]  /*20e0*/  LDS.128 R36, [UR5+0x70] ;  /* 0x00007005ff247984 */ /* 0x000ea20008000c00 */
[----:B---3--:R-:W-:Y:S01]  /*20f0*/  FADD.FTZ R89, R89, R40 ;  /* 0x0000002859597221 */ /* 0x008fe20000010000 */
[----:B------:R-:W-:-:S02]  /*2100*/  FADD.FTZ R90, R90, R41 ;  /* 0x000000295a5a7221 */ /* 0x000fc40000010000 */
[----:B------:R-:W3:Y:S01]  /*2110*/  LDS.64 R74, [UR5+0x80] ;  /* 0x00008005ff4a7984 */ /* 0x000ee20008000a00 */
        /* <DEDUP_REMOVED lines=16> */
.L_x_3159:
[----:B------:R-:W-:Y:S05]  /*2220*/  BSYNC B0 ;  /* 0x0000000000007941 */ /* 0x000fea0003800000 */
.L_x_3158:
[----:B------:R-:W-:Y:S02]  /*2230*/  PRMT R42, R60, 0x7632, R42 ;  /* 0x000076323c2a7816 */ /* 0x000fe4000000002a */
[----:B------:R-:W-:Y:S02]  /*2240*/  PRMT R43, R62, 0x7632, R43 ;  /* 0x000076323e2b7816 */ /* 0x000fe4000000002b */
[----:B------:R-:W-:Y:S02]  /*2250*/  PRMT R44, R64, 0x7632, R44 ;  /* 0x00007632402c7816 */ /* 0x000fe4000000002c */
[----:B------:R-:W-:Y:S02]  /*2260*/  PRMT R45, R66, 0x7632, R45 ;  /* 0x00007632422d7816 */ /* 0x000fe4000000002d */
[----:B------:R-:W-:Y:S02]  /*2270*/  PRMT R46, R68, 0x7632, R46 ;  /* 0x00007632442e7816 */ /* 0x000fe4000000002e */
[----:B------:R-:W-:Y:S01]  /*2280*/  PRMT R47, R76, 0x7632, R47 ;  /* 0x000076324c2f7816 */ /* 0x000fe2000000002f */
[----:B------:R-:W-:Y:S06]  /*2290*/  @!P1 BRA `(.L_x_3160) ;  /* 0x0000000800709947 */ /* 0x000fec0003800000 */
[----:B------:R-:W-:Y:S05]  /*22a0*/  @P3 BRA `(.L_x_3161) ;  /* 0x0000000000743947 */ /* 0x000fea0003800000 */
[----:B------:R-:W0:Y:S01]  /*22b0*/  LDC R39, c[0x0][0x10] ;  /* 0x00000400ff277b82 */ /* 0x000e220000000800 */
[----:B------:R-:W1:Y:S01]  /*22c0*/  S2R R38, SR_CTAID.Y ;  /* 0x0000000000267919 */ /* 0x000e620000002600 */
[C---:B------:R-:W-:Y:S02]  /*22d0*/  LOP3.LUT R36, R6.reuse, 0x1, RZ, 0xc0, !PT ;  /* 0x0000000106247812 */ /* 0x040fe400078ec0ff */
[----:B------:R-:W-:-:S04]  /*22e0*/  LOP3.LUT P1, RZ, R6, 0x2, RZ, 0xc0, !PT ;  /* 0x0000000206ff7812 */ /* 0x000fc8000782c0ff */
[----:B------:R-:W2:Y:S08]  /*22f0*/  LDC.64 R34, c[0x0][0x248] ;  /* 0x00009200ff227b82 */ /* 0x000eb00000000a00 */
[----:B------:R-:W3:Y:S01]  /*2300*/  LDC.64 R32, c[0x0][0x240] ;  /* 0x00009000ff207b82 */ /* 0x000ee20000000a00 */
[----:B0-----:R-:W-:-:S04]  /*2310*/  IMAD R36, R36, R39, RZ ;  /* 0x0000002724247224 */ /* 0x001fc800078e02ff */
[----:B------:R-:W-:-:S05]  /*2320*/  IMAD R37, R36, R87, RZ ;  /* 0x0000005724257224 */ /* 0x000fca00078e02ff */
[----:B------:R-:W-:Y:S01]  /*2330*/  SHF.L.U32 R37, R37, 0x1, RZ ;  /* 0x0000000125257819 */ /* 0x000fe200000006ff */
[----:B-1----:R-:W-:-:S04]  /*2340*/  IMAD R39, R39, UR7, R38 ;  /* 0x0000000727277c24 */ /* 0x002fc8000f8e0226 */
[----:B--2---:R-:W-:Y:S01]  /*2350*/  IMAD.WIDE R34, R37, 0x4, R34 ;  /* 0x0000000425227825 */ /* 0x004fe200078e0222 */
[----:B------:R-:W-:Y:S02]  /*2360*/  IADD3 R37, R36, R38, RZ ;  /* 0x0000002624257210 */ /* 0x000fe40007ffe0ff */
[----:B------:R-:W-:-:S03]  /*2370*/  MOV R36, 0xffffffff ;  /* 0xffffffff00247802 */ /* 0x000fc60000000f00 */
[----:B---3--:R-:W-:Y:S01]  /*2380*/  IMAD.WIDE.U32 R32, R37, 0x4, R32 ;  /* 0x0000000425207825 */ /* 0x008fe200078e0020 */
[----:B------:R-:W-:-:S03]  /*2390*/  SEL R37, R87, RZ, !P1 ;  /* 0x000000ff57257207 */ /* 0x000fc60004800000 */
        /* <DEDUP_REMOVED lines=9> */
.L_x_3162:
[----:B0-----:R-:W2:Y:S04]  /*2430*/  LDG.E.STRONG.GPU R34, desc[UR8][R32.64] ;  /* 0x0000000820227981 */ /* 0x001ea8000c1ef900 */
[----:B--2---:R-:W-:Y:S01]  /*2440*/  CCTL.IVALL ;  /* 0x00000000ff00798f */ /* 0x004fe20002000000 */
[----:B------:R-:W-:Y:S05]  /*2450*/  YIELD ;  /* 0x0000000000007946 */ /* 0x000fea0003800000 */
[----:B------:R-:W-:-:S13]  /*2460*/  ISETP.NE.AND P1, PT, R34, R37, PT ;  /* 0x000000252200720c */ /* 0x000fda0003f25270 */
[----:B------:R-:W-:Y:S05]  /*2470*/  @P1 BRA `(.L_x_3162) ;  /* 0xfffffffc00ec1947 */ /* 0x000fea000383ffff */
.L_x_3161:
[----:B------:R-:W-:Y:S01]  /*2480*/  ISETP.NE.AND P1, PT, R87, RZ, PT ;  /* 0x000000ff5700720c */ /* 0x000fe20003f25270 */
[----:B------:R-:W-:Y:S05]  /*2490*/  WARPSYNC.ALL ;  /* 0x0000000000007948 */ /* 0x000fea0003800000 */
[----:B------:R-:W-:Y:S07]  /*24a0*/  BAR.SYNC.DEFER_BLOCKING 0x0 ;  /* 0x0000000000007b1d */ /* 0x000fee0000010000 */
[----:B------:R-:W-:Y:S05]  /*24b0*/  @!P1 BRA `(.L_x_3160) ;  /* 0x0000000400e89947 */ /* 0x000fea0003800000 */
[----:B0-----:R-:W-:Y:S01]  /*24c0*/  IADD3 R32, R87, -0x1, RZ ;  /* 0xffffffff57207810 */ /* 0x001fe20007ffe0ff */
[----:B------:R-:W-:-:S03]  /*24d0*/  IMAD.MOV.U32 R40, RZ, RZ, RZ ;  /* 0x000000ffff287224 */ /* 0x000fc600078e00ff */
[----:B------:R-:W-:-:S13]  /*24e0*/  ISETP.GE.U32.AND P1, PT, R32, 0x3, PT ;  /* 0x000000032000780c */ /* 0x000fda0003f26070 */
[----:B------:R-:W-:Y:S05]  /*24f0*/  @!P1 BRA `(.L_x_3163) ;  /* 0x0000000400089947 */ /* 0x000fea0003800000 */
[----:B------:R-:W-:Y:S01]  /*2500*/  LOP3.LUT R32, R87, 0x3, RZ, 0xc0, !PT ;  /* 0x0000000357207812 */ /* 0x000fe200078ec0ff */
[----:B------:R-:W-:-:S03]  /*2510*/  HFMA2.MMA R40, -RZ, RZ, 0, 0 ;  /* 0x00000000ff287435 */ /* 0x000fc600000001ff */
[----:B------:R-:W-:-:S08]  /*2520*/  IADD3 R41, -R32, R87, RZ ;  /* 0x0000005720297210 */ /* 0x000fd00007ffe1ff */
.L_x_3164:
[C---:B------:R-:W-:Y:S02]  /*2530*/  IADD3 R39, R40.reuse, 0x1, RZ ;  /* 0x0000000128277810 */ /* 0x040fe40007ffe0ff */
[C---:B------:R-:W-:Y:S02]  /*2540*/  ISETP.EQ.OR P1, PT, R40.reuse, UR7, P3 ;  /* 0x0000000728007c0c */ /* 0x040fe40009f22670 */
[----:B------:R-:W-:Y:S02]  /*2550*/  ISETP.EQ.OR P2, PT, R39, UR7, P3 ;  /* 0x0000000727007c0c */ /* 0x000fe40009f42670 */
[----:B------:R-:W-:-:S04]  /*2560*/  IADD3 R89, R40, 0x2, RZ ;  /* 0x0000000228597810 */ /* 0x000fc80007ffe0ff */
[----:B------:R-:W-:-:S05]  /*2570*/  ISETP.EQ.OR P4, PT, R89, UR7, P3 ;  /* 0x0000000759007c0c */ /* 0x000fca0009f82670 */
[----:B------:R-:W0:Y:S01]  /*2580*/  @!P1 LDC R37, c[0x0][0x10] ;  /* 0x00000400ff259b82 */ /* 0x000e220000000800 */
[----:B------:R-:W1:Y:S01]  /*2590*/  @!P1 S2R R35, SR_CTAID.Y ;  /* 0x0000000000239919 */ /* 0x000e620000002600 */
[C---:B------:R-:W-:Y:S02]  /*25a0*/  @!P1 LOP3.LUT R34, R6.reuse, 0x1, RZ, 0xc0, !PT ;  /* 0x0000000106229812 */ /* 0x040fe400078ec0ff */
[----:B------:R-:W-:Y:S01]  /*25b0*/  @!P2 LOP3.LUT R91, R6, 0x1, RZ, 0xc0, !PT ;  /* 0x00000001065ba812 */ /* 0x000fe200078ec0ff */
[----:B------:R-:W2:Y:S03]  /*25c0*/  @!P2 S2R R38, SR_CTAID.Y ;  /* 0x000000000026a919 */ /* 0x000ea60000002600 */
[----:B------:R-:W2:Y:S01]  /*25d0*/  @!P2 LDC R36, c[0x0][0x10] ;  /* 0x00000400ff24ab82 */ /* 0x000ea20000000800 */
[----:B------:R-:W3:Y:S07]  /*25e0*/  @!P4 S2R R90, SR_CTAID.Y ;  /* 0x00000000005ac919 */ /* 0x000eee0000002600 */
[----:B------:R-:W4:Y:S01]  /*25f0*/  @!P1 LDC.64 R32, c[0x0][0x248] ;  /* 0x00009200ff209b82 */ /* 0x000f220000000a00 */
[----:B0-----:R-:W-:-:S04]  /*2600*/  @!P1 IMAD R34, R34, R37, RZ ;  /* 0x0000002522229224 */ /* 0x001fc800078e02ff */
[----:B------:R-:W-:Y:S02]  /*2610*/  @!P1 IMAD R34, R34, R87, RZ ;  /* 0x0000005722229224 */ /* 0x000fe400078e02ff */
[----:B-1----:R-:W-:-:S03]  /*2620*/  @!P1 IMAD R37, R37, R40, R35 ;  /* 0x0000002825259224 */ /* 0x002fc600078e0223 */
[----:B------:R-:W-:Y:S01]  /*2630*/  @!P1 SHF.L.U32 R35, R34, 0x1, RZ ;  /* 0x0000000122239819 */ /* 0x000fe200000006ff */
[----:B--2---:R-:W-:Y:S02]  /*2640*/  @!P2 IMAD R39, R39, R36, R38 ;  /* 0x000000242727a224 */ /* 0x004fe400078e0226 */
[----:B------:R-:W3:Y:S02]  /*2650*/  @!P4 LDC R38, c[0x0][0x10] ;  /* 0x00000400ff26cb82 */ /* 0x000ee40000000800 */
[----:B----4-:R-:W-:-:S04]  /*2660*/  @!P1 IMAD.WIDE R32, R35, 0x4, R32 ;  /* 0x0000000423209825 */ /* 0x010fc800078e0220 */
[----:B------:R-:W-:Y:S01]  /*2670*/  @!P2 IMAD R36, R91, R36, RZ ;  /* 0x000000245b24a224 */ /* 0x000fe200078e02ff */
[----:B------:R-:W-:Y:S01]  /*2680*/  @!P4 LOP3.LUT R91, R6, 0x1, RZ, 0xc0, !PT ;  /* 0x00000001065bc812 */ /* 0x000fe200078ec0ff */
[----:B------:R-:W-:Y:S01]  /*2690*/  @!P1 IMAD.WIDE.U32 R32, R37, 0x8, R32 ;  /* 0x0000000825209825 */ /* 0x000fe200078e0020 */
[----:B------:R-:W0:Y:S03]  /*26a0*/  @!P2 LDC.64 R34, c[0x0][0x248] ;  /* 0x00009200ff22ab82 */ /* 0x000e260000000a00 */
[----:B------:R-:W-:Y:S02]  /*26b0*/  @!P2 IMAD R36, R36, R87, RZ ;  /* 0x000000572424a224 */ /* 0x000fe400078e02ff */
[----:B------:R-:W2:Y:S03]  /*26c0*/  @!P1 LDG.E.64 R32, desc[UR8][R32.64] ;  /* 0x0000000820209981 */ /* 0x000ea6000c1e1b00 */
[----:B------:R-:W-:Y:S01]  /*26d0*/  @!P2 SHF.L.U32 R37, R36, 0x1, RZ ;  /* 0x000000012425a819 */ /* 0x000fe200000006ff */
[----:B---3--:R-:W-:-:S02]  /*26e0*/  @!P4 IMAD R89, R89, R38, R90 ;  /* 0x000000265959c224 */ /* 0x008fc400078e025a */
[----:B------:R-:W-:Y:S01]  /*26f0*/  @!P4 IMAD R38, R91, R38, RZ ;  /* 0x000000265b26c224 */ /* 0x000fe200078e02ff */
[----:B------:R-:W-:-:S03]  /*2700*/  IADD3 R91, R40, 0x3, RZ ;  /* 0x00000003285b7810 */ /* 0x000fc60007ffe0ff */
[----:B------:R-:W-:Y:S01]  /*2710*/  @!P4 IMAD R38, R38, R87, RZ ;  /* 0x000000572626c224 */ /* 0x000fe200078e02ff */
[----:B------:R-:W-:Y:S01]  /*2720*/  ISETP.EQ.OR P5, PT, R91, UR7, P3 ;  /* 0x000000075b007c0c */ /* 0x000fe20009fa2670 */
[----:B0-----:R-:W-:Y:S02]  /*2730*/  @!P2 IMAD.WIDE R34, R37, 0x4, R34 ;  /* 0x000000042522a825 */ /* 0x001fe400078e0222 */
[----:B------:R-:W0:Y:S02]  /*2740*/  @!P4 LDC.64 R36, c[0x0][0x248] ;  /* 0x00009200ff24cb82 */ /* 0x000e240000000a00 */
[----:B------:R-:W-:Y:S01]  /*2750*/  @!P2 IMAD.WIDE.U32 R34, R39, 0x8, R34 ;  /* 0x000000082722a825 */ /* 0x000fe200078e0022 */
[----:B------:R-:W-:-:S07]  /*2760*/  @!P4 SHF.L.U32 R39, R38, 0x1, RZ ;  /* 0x000000012627c819 */ /* 0x000fce00000006ff */
[----:B------:R-:W1:Y:S01]  /*2770*/  @!P5 S2R R92, SR_CTAID.Y ;  /* 0x00000000005cd919 */ /* 0x000e620000002600 */
[----:B------:R-:W1:Y:S01]  /*2780*/  @!P5 LDC R90, c[0x0][0x10] ;  /* 0x00000400ff5adb82 */ /* 0x000e620000000800 */
[----:B------:R-:W3:Y:S01]  /*2790*/  @!P2 LDG.E.64 R34, desc[UR8][R34.64] ;  /* 0x000000082222a981 */ /* 0x000ee2000c1e1b00 */
[----:B0-----:R-:W-:-:S04]  /*27a0*/  @!P4 IMAD.WIDE R36, R39, 0x4, R36 ;  /* 0x000000042724c825 */ /* 0x001fc800078e0224 */
[----:B------:R-:W-:Y:S01]  /*27b0*/  @!P4 IMAD.WIDE.U32 R38, R89, 0x8, R36 ;  /* 0x000000085926c825 */ /* 0x000fe200078e0024 */
[----:B------:R-:W-:-:S05]  /*27c0*/  @!P5 LOP3.LUT R37, R6, 0x1, RZ, 0xc0, !PT ;  /* 0x000000010625d812 */ /* 0x000fca00078ec0ff */
[----:B------:R-:W4:Y:S01]  /*27d0*/  @!P4 LDG.E.64 R38, desc[UR8][R38.64] ;  /* 0x000000082626c981 */ /* 0x000f22000c1e1b00 */
[-C--:B-1----:R-:W-:Y:S02]  /*27e0*/  @!P5 IMAD R91, R91, R90.reuse, R92 ;  /* 0x0000005a5b5bd224 */ /* 0x082fe400078e025c */
[----:B------:R-:W-:Y:S02]  /*27f0*/  @!P5 IMAD R90, R37, R90, RZ ;  /* 0x0000005a255ad224 */ /* 0x000fe400078e02ff */
[----:B------:R-:W0:Y:S02]  /*2800*/  @!P5 LDC.64 R36, c[0x0][0x248] ;  /* 0x00009200ff24db82 */ /* 0x000e240000000a00 */
[----:B------:R-:W-:-:S05]  /*2810*/  @!P5 IMAD R90, R90, R87, RZ ;  /* 0x000000575a5ad224 */ /* 0x000fca00078e02ff */
[----:B------:R-:W-:-:S05]  /*2820*/  @!P5 SHF.L.U32 R89, R90, 0x1, RZ ;  /* 0x000000015a59d819 */ /* 0x000fca00000006ff */
[----:B0-----:R-:W-:-:S04]  /*2830*/  @!P5 IMAD.WIDE R36, R89, 0x4, R36 ;  /* 0x000000045924d825 */ /* 0x001fc800078e0224 */
[----:B------:R-:W-:-:S06]  /*2840*/  @!P5 IMAD.WIDE.U32 R36, R91, 0x8, R36 ;  /* 0x000000085b24d825 */ /* 0x000fcc00078e0024 */
[----:B------:R-:W5:Y:S01]  /*2850*/  @!P5 LDG.E.64 R36, desc[UR8][R36.64] ;  /* 0x000000082424d981 */ /* 0x000f62000c1e1b00 */
        /* <DEDUP_REMOVED lines=12> */
.L_x_3163:
[----:B------:R-:W-:-:S13]  /*2920*/  LOP3.LUT P1, R38, R87, 0x3, RZ, 0xc0, !PT ;  /* 0x0000000357267812 */ /* 0x000fda000782c0ff */
[----:B------:R-:W-:Y:S05]  /*2930*/  @!P1 BRA `(.L_x_3160) ;  /* 0x0000000000c89947 */ /* 0x000fea0003800000 */
[----:B------:R-:W-:Y:S01]  /*2940*/  ISETP.EQ.OR P1, PT, R40, UR7, P3 ;  /* 0x0000000728007c0c */ /* 0x000fe20009f22670 */
[----:B------:R-:W-:Y:S01]  /*2950*/  BSSY B0, `(.L_x_3165) ;  /* 0x0000010000007945 */ /* 0x000fe20003800000 */
[----:B------:R-:W-:-:S11]  /*2960*/  ISETP.NE.AND P2, PT, R38, 0x1, PT ;  /* 0x000000012600780c */ /* 0x000fd60003f45270 */
[----:B------:R-:W-:Y:S05]  /*2970*/  @P1 BRA `(.L_x_3166) ;  /* 0x0000000000341947 */ /* 0x000fea0003800000 */
[----:B------:R-:W0:Y:S01]  /*2980*/  S2R R37, SR_CTAID.Y ;  /* 0x0000000000257919 */ /* 0x000e220000002600 */
[----:B------:R-:W1:Y:S01]  /*2990*/  LDC.64 R32, c[0x0][0x248] ;  /* 0x00009200ff207b82 */ /* 0x000e620000000a00 */
[----:B------:R-:W-:Y:S01]  /*29a0*/  LOP3.LUT R34, R6, 0x1, RZ, 0xc0, !PT ;  /* 0x0000000106227812 */ /* 0x000fe200078ec0ff */
[----:B------:R-:W-:-:S04]  /*29b0*/  ULDC UR5, c[0x0][0x10] ;  /* 0x0000040000057ab9 */ /* 0x000fc80000000800 */
[----:B------:R-:W-:-:S04]  /*29c0*/  IMAD R34, R34, UR5, RZ ;  /* 0x0000000522227c24 */ /* 0x000fc8000f8e02ff */
[----:B------:R-:W-:-:S05]  /*29d0*/  IMAD R34, R34, R87, RZ ;  /* 0x0000005722227224 */ /* 0x000fca00078e02ff */
[----:B------:R-:W-:-:S05]  /*29e0*/  SHF.L.U32 R35, R34, 0x1, RZ ;  /* 0x0000000122237819 */ /* 0x000fca00000006ff */
[----:B-1----:R-:W-:-:S04]  /*29f0*/  IMAD.WIDE R32, R35, 0x4, R32 ;  /* 0x0000000423207825 */ /* 0x002fc800078e0220 */
[----:B0-----:R-:W-:-:S04]  /*2a00*/  IMAD R35, R40, UR5, R37 ;  /* 0x0000000528237c24 */ /* 0x001fc8000f8e0225 */
[----:B------:R-:W-:-:S06]  /*2a10*/  IMAD.WIDE.U32 R32, R35, 0x8, R32 ;  /* 0x0000000823207825 */ /* 0x000fcc00078e0020 */
[----:B------:R-:W2:Y:S02]  /*2a20*/  LDG.E.64 R32, desc[UR8][R32.64] ;  /* 0x0000000820207981 */ /* 0x000ea4000c1e1b00 */
[----:B--2---:R-:W-:Y:S01]  /*2a30*/  FADD.FTZ R74, R74, R32 ;  /* 0x000000204a4a7221 */ /* 0x004fe20000010000 */
[----:B------:R-:W-:-:S07]  /*2a40*/  FADD.FTZ R75, R75, R33 ;  /* 0x000000214b4b7221 */ /* 0x000fce0000010000 */
.L_x_3166:
[----:B------:R-:W-:Y:S05]  /*2a50*/  BSYNC B0 ;  /* 0x0000000000007941 */ /* 0x000fea0003800000 */
.L_x_3165:
[----:B------:R-:W-:Y:S05]  /*2a60*/  @!P2 BRA `(.L_x_3160) ;  /* 0x00000000007ca947 */ /* 0x000fea0003800000 */
[C---:B------:R-:W-:Y:S02]  /*2a70*/  IADD3 R39, R40.reuse, 0x1, RZ ;  /* 0x0000000128277810 */ /* 0x040fe40007ffe0ff */
[----:B------:R-:W-:Y:S02]  /*2a80*/  IADD3 R40, R40, 0x2, RZ ;  /* 0x0000000228287810 */ /* 0x000fe40007ffe0ff */
[----:B------:R-:W-:Y:S02]  /*2a90*/  ISETP.EQ.OR P2, PT, R39, UR7, P3 ;  /* 0x0000000727007c0c */ /* 0x000fe40009f42670 */
[----:B------:R-:W-:-:S04]  /*2aa0*/  ISETP.EQ.OR P1, PT, R40, UR7, P3 ;  /* 0x0000000728007c0c */ /* 0x000fc80009f22670 */
[----:B------:R-:W-:-:S07]  /*2ab0*/  ISETP.EQ.OR P1, PT, R38, 0x2, P1 ;  /* 0x000000022600780c */ /* 0x000fce0000f22670 */
[----:B------:R-:W0:Y:S01]  /*2ac0*/  @!P2 S2R R32, SR_CTAID.Y ;  /* 0x000000000020a919 */ /* 0x000e220000002600 */
[----:B------:R-:W0:Y:S01]  /*2ad0*/  @!P2 LDC R36, c[0x0][0x10] ;  /* 0x00000400ff24ab82 */ /* 0x000e220000000800 */
[----:B------:R-:W-:-:S04]  /*2ae0*/  @!P2 LOP3.LUT R33, R6, 0x1, RZ, 0xc0, !PT ;  /* 0x000000010621a812 */ /* 0x000fc800078ec0ff */
[----:B------:R-:W1:Y:S01]  /*2af0*/  @!P1 S2R R89, SR_CTAID.Y ;  /* 0x0000000000599919 */ /* 0x000e620000002600 */
[----:B------:R-:W-:Y:S02]  /*2b00*/  @!P1 LOP3.LUT R38, R6, 0x1, RZ, 0xc0, !PT ;  /* 0x0000000106269812 */ /* 0x000fe400078ec0ff */
[----:B------:R-:W2:Y:S08]  /*2b10*/  @!P1 LDC R41, c[0x0][0x10] ;  /* 0x00000400ff299b82 */ /* 0x000eb00000000800 */
[----:B------:R-:W3:Y:S01]  /*2b20*/  @!P2 LDC.64 R34, c[0x0][0x248] ;  /* 0x00009200ff22ab82 */ /* 0x000ee20000000a00 */
[----:B0-----:R-:W-:-:S02]  /*2b30*/  @!P2 IMAD R39, R39, R36, R32 ;  /* 0x000000242727a224 */ /* 0x001fc400078e0220 */
[----:B------:R-:W-:-:S05]  /*2b40*/  @!P2 IMAD R36, R33, R36, RZ ;  /* 0x000000242124a224 */ /* 0x000fca00078e02ff */
[----:B------:R-:W0:Y:S01]  /*2b50*/  @!P1 LDC.64 R32, c[0x0][0x248] ;  /* 0x00009200ff209b82 */ /* 0x000e220000000a00 */
[----:B--2---:R-:W-:Y:S02]  /*2b60*/  @!P1 IMAD R38, R38, R41, RZ ;  /* 0x0000002926269224 */ /* 0x004fe400078e02ff */
[-C--:B------:R-:W-:Y:S02]  /*2b70*/  @!P2 IMAD R36, R36, R87.reuse, RZ ;  /* 0x000000572424a224 */ /* 0x080fe400078e02ff */
[----:B------:R-:W-:Y:S02]  /*2b80*/  @!P1 IMAD R38, R38, R87, RZ ;  /* 0x0000005726269224 */ /* 0x000fe400078e02ff */
[----:B-1----:R-:W-:Y:S01]  /*2b90*/  @!P1 IMAD R41, R40, R41, R89 ;  /* 0x0000002928299224 */ /* 0x002fe200078e0259 */
[----:B------:R-:W-:-:S05]  /*2ba0*/  @!P2 SHF.L.U32 R37, R36, 0x1, RZ ;  /* 0x000000012425a819 */ /* 0x000fca00000006ff */
[----:B---3--:R-:W-:-:S04]  /*2bb0*/  @!P2 IMAD.WIDE R36, R37, 0x4, R34 ;  /* 0x000000042524a825 */ /* 0x008fc800078e0222 */
[----:B------:R-:W-:-:S04]  /*2bc0*/  @!P1 IMAD.SHL.U32 R35, R38, 0x2, RZ ;  /* 0x0000000226239824 */ /* 0x000fc800078e00ff */
[----:B0-----:R-:W-:-:S04]  /*2bd0*/  @!P1 IMAD.WIDE R34, R35, 0x4, R32 ;  /* 0x0000000423229825 */ /* 0x001fc800078e0220 */
        /* <DEDUP_REMOVED lines=8> */
.L_x_3160:
[----:B------:R-:W-:Y:S01]  /*2c60*/  ULDC.64 UR12, c[0x0][0x218] ;  /* 0x00008600000c7ab9 */ /* 0x000fe20000000a00 */
[----:B------:R-:W-:Y:S01]  /*2c70*/  LOP3.LUT P1, RZ, R0, UR7, RZ, 0xfc, !PT ;  /* 0x0000000700ff7c12 */ /* 0x000fe2000f82fcff */
[----:B------:R-:W1:Y:S01]  /*2c80*/  S2UR UR6, SR_CgaCtaId ;  /* 0x00000000000679c3 */ /* 0x000e620000008800 */
[----:B------:R-:W-:Y:S01]  /*2c90*/  ISETP.EQ.U32.AND P2, PT, RZ, UR12, PT ;  /* 0x0000000cff007c0c */ /* 0x000fe2000bf42070 */
[----:B------:R-:W-:Y:S01]  /*2ca0*/  UMOV UR5, 0x400 ;  /* 0x0000040000057882 */ /* 0x000fe20000000000 */
[----:B------:R-:W-:Y:S02]  /*2cb0*/  IADD3 R87, R7, R88, RZ ;  /* 0x0000005807577210 */ /* 0x000fe40007ffe0ff */
[----:B------:R-:W-:-:S03]  /*2cc0*/  ISETP.EQ.OR.EX P1, PT, RZ, UR13, P1, P2 ;  /* 0x0000000dff007c0c */ /* 0x000fc60008f22720 */
[----:B0-----:R-:W0:Y:S08]  /*2cd0*/  LDC.64 R34, c[0x0][0x228] ;  /* 0x00008a00ff227b82 */ /* 0x001e300000000a00 */
[----:B------:R-:W2:Y:S08]  /*2ce0*/  LDC.64 R32, c[0x0][0x230] ;  /* 0x00008c00ff207b82 */ /* 0x000eb00000000a00 */
[----:B------:R-:W3:Y:S01]  /*2cf0*/  @!P1 LDC.64 R36, c[0x0][0x218] ;  /* 0x00008600ff249b82 */ /* 0x000ee20000000a00 */
[----:B-1----:R-:W-:-:S03]  /*2d00*/  ULEA UR5, UR6, UR5, 0x18 ;  /* 0x0000000506057291 */ /* 0x002fc6000f8ec03f */
[----:B------:R-:W-:Y:S02]  /*2d10*/  ULDC UR6, c[0x0][0x2a4] ;  /* 0x0000a90000067ab9 */ /* 0x000fe40000000800 */
[----:B------:R-:W-:Y:S01]  /*2d20*/  @!P1 FMUL.FTZ R39, R75, UR6 ;  /* 0x000000064b279c20 */ /* 0x000fe20008410000 */
[----:B------:R-:W-:Y:S01]  /*2d30*/  @!P1 FMUL.FTZ R38, R74, UR6 ;  /* 0x000000064a269c20 */ /* 0x000fe20008410000 */
[C---:B0-----:R-:W-:Y:S02]  /*2d40*/  IMAD.WIDE R88, R87.reuse, 0x4, R34 ;  /* 0x0000000457587825 */ /* 0x041fe400078e0222 */
[----:B------:R-:W-:Y:S02]  /*2d50*/  @!P3 STS.64 [UR5+0x90], R74 ;  /* 0x0000904aff00b988 */ /* 0x000fe40008000a05 */
[----:B--2---:R-:W-:-:S04]  /*2d60*/  IMAD.WIDE R34, R87, 0x4, R32 ;  /* 0x0000000457227825 */ /* 0x004fc800078e0220 */
[----:B---3--:R-:W-:-:S05]  /*2d70*/  @!P1 IMAD.WIDE R40, R4, 0x8, R36 ;  /* 0x0000000804289825 */ /* 0x008fca00078e0224 */
[----:B------:R0:W-:Y:S01]  /*2d80*/  @!P1 STG.E.64 desc[UR8][R40.64], R38 ;  /* 0x0000002628009986 */ /* 0x0001e2000c101b08 */
[----:B------:R-:W-:Y:S06]  /*2d90*/  BAR.SYNC.DEFER_BLOCKING 0x0 ;  /* 0x0000000000007b1d */ /* 0x000fec0000010000 */
[----:B------:R-:W2:Y:S04]  /*2da0*/  LDG.E.64 R32, desc[UR8][R88.64] ;  /* 0x0000000858207981 */ /* 0x000ea8000c1e1b00 */
[----:B------:R-:W2:Y:S01]  /*2db0*/  LDG.E.64 R34, desc[UR8][R34.64] ;  /* 0x0000000822227981 */ /* 0x000ea2000c1e1b00 */
[----:B0-----:R-:W-:-:S02]  /*2dc0*/  MOV R40, 0x3f800000 ;  /* 0x3f80000000287802 */ /* 0x001fc40000000f00 */
[----:B------:R-:W-:Y:S01]  /*2dd0*/  ISETP.NE.AND P5, PT, RZ, UR10, PT ;  /* 0x0000000aff007c0c */ /* 0x000fe2000bfa5270 */
[----:B------:R-:W0:Y:S01]  /*2de0*/  LDS.64 R36, [UR5+0x90] ;  /* 0x00009005ff247984 */ /* 0x000e220008000a00 */
[----:B------:R-:W-:Y:S02]  /*2df0*/  SHF.L.U32 R48, R48, 0x10, RZ ;  /* 0x0000001030307819 */ /* 0x000fe400000006ff */
[----:B------:R-:W-:Y:S01]  /*2e00*/  SHF.L.U32 R78, R78, 0x10, RZ ;  /* 0x000000104e4e7819 */ /* 0x000fe200000006ff */
[----:B0-----:R-:W-:-:S04]  /*2e10*/  FMUL.FTZ R87, R36, UR6 ;  /* 0x0000000624577c20 */ /* 0x001fc80008410000 */
[C---:B------:R-:W-:Y:S01]  /*2e20*/  FMUL.FTZ R36, R87.reuse, R87 ;  /* 0x0000005757247220 */ /* 0x040fe20000410000 */
[----:B------:R-:W-:-:S03]  /*2e30*/  FADD.FTZ R39, -R87, R78 ;  /* 0x0000004e57277221 */ /* 0x000fc60000010100 */
[----:B------:R-:W-:-:S05]  /*2e40*/  FFMA.FTZ R36, R37, UR6, -R36 ;  /* 0x0000000625247c23 */ /* 0x000fca0008010824 */
[----:B------:R-:W-:-:S13]  /*2e50*/  FSETP.GTU.FTZ.AND P1, PT, R36, RZ, PT ;  /* 0x000000ff2400720b */ /* 0x000fda0003f3c000 */
[----:B------:R-:W0:Y:S02]  /*2e60*/  @P1 LDC R37, c[0x0][0x238] ;  /* 0x00008e00ff251b82 */ /* 0x000e240000000800 */
[----:B0-----:R-:W-:Y:S01]  /*2e70*/  @P1 FADD.FTZ R36, R36, R37 ;  /* 0x0000002524241221 */ /* 0x001fe20000010000 */
[----:B------:R-:W-:Y:S01]  /*2e80*/  FADD.FTZ R37, R48, -R87 ;  /* 0x8000005730257221 */ /* 0x000fe20000010000 */
[----:B------:R-:W-:Y:S02]  /*2e90*/  SHF.L.U32 R48, R24, 0x10, RZ ;  /* 0x0000001018307819 */ /* 0x000fe400000006ff */
[----:B------:R-:W0:Y:S01]  /*2ea0*/  @P1 MUFU.RSQ R40, R36 ;  /* 0x0000002400281308 */ /* 0x000e220000001400 */
[----:B------:R-:W-:Y:S01]  /*2eb0*/  SHF.L.U32 R24, R77, 0x10, RZ ;  /* 0x000000104d187819 */ /* 0x000fe200000006ff */
[-C--:B0-----:R-:W-:Y:S01]  /*2ec0*/  FMUL.FTZ R37, R37, R40.reuse ;  /* 0x0000002825257220 */ /* 0x081fe20000410000 */
[----:B------:R-:W-:-:S03]  /*2ed0*/  FMUL.FTZ R38, R39, R40 ;  /* 0x0000002827267220 */ /* 0x000fc60000410000 */
[----:B--2---:R-:W-:Y:S01]  /*2ee0*/  FFMA.FTZ R41, R32, R37, R34 ;  /* 0x0000002520297223 */ /* 0x004fe20000010022 */
[----:B------:R-:W-:Y:S01]  /*2ef0*/  FFMA.FTZ R74, R33, R38, R35 ;  /* 0x00000026214a7223 */ /* 0x000fe20000010023 */
[----:B------:R-:W-:Y:S06]  /*2f00*/  @!P5 BRA `(.L_x_3167) ;  /* 0x000000000028d947 */ /* 0x000fec0003800000 */
        /* <DEDUP_REMOVED lines=10> */
.L_x_3167:
        /* <DEDUP_REMOVED lines=14> */
.L_x_3169:
[----:B------:R-:W-:Y:S05]  /*3090*/  BSYNC B0 ;  /* 0x0000000000007941 */ /* 0x000fea0003800000 */
.L_x_3168:
[----:B------:R-:W-:Y:S01]  /*30a0*/  ULDC.64 UR12, c[0x0][0x278] ;  /* 0x00009e00000c7ab9 */ /* 0x000fe20000000a00 */
[--C-:B------:R-:W-:Y:S01]  /*30b0*/  FADD.FTZ R37, R48, -R87.reuse ;  /* 0x8000005730257221 */ /* 0x100fe20000010000 */
[----:B------:R-:W-:Y:S01]  /*30c0*/  ISETP.GE.U32.AND P6, PT, R9, UR12, PT ;  /* 0x0000000c09007c0c */ /* 0x000fe2000bfc6070 */
[----:B0-----:R-:W-:Y:S01]  /*30d0*/  FADD.FTZ R39, -R87, R24 ;  /* 0x0000001857277221 */ /* 0x001fe20000010100 */
[----:B------:R-:W-:Y:S01]  /*30e0*/  ISETP.GE.U32.AND P1, PT, R10, UR12, PT ;  /* 0x0000000c0a007c0c */ /* 0x000fe2000bf26070 */
[----:B------:R-:W-:Y:S01]  /*30f0*/  IMAD.U32 R90, R50, 0x10000, RZ ;  /* 0x00010000325a7824 */ /* 0x000fe200078e00ff */
[----:B------:R-:W-:Y:S01]  /*3100*/  ISETP.GE.U32.AND P2, PT, R11, UR12, PT ;  /* 0x0000000c0b007c0c */ /* 0x000fe2000bf46070 */
[----:B------:R-:W-:Y:S01]  /*3110*/  IMAD.U32 R50, R45, 0x10000, RZ ;  /* 0x000100002d327824 */ /* 0x000fe200078e00ff */
[----:B------:R-:W-:Y:S01]  /*3120*/  ISETP.GE.U32.AND P3, PT, R12, UR12, PT ;  /* 0x0000000c0c007c0c */ /* 0x000fe2000bf66070 */
[-C--:B------:R-:W-:Y:S01]  /*3130*/  FMUL.FTZ R37, R37, R40.reuse ;  /* 0x0000002825257220 */ /* 0x080fe20000410000 */
[----:B------:R-:W-:Y:S01]  /*3140*/  ISETP.GE.U32.AND P4, PT, R13, UR12, PT ;  /* 0x0000000c0d007c0c */ /* 0x000fe2000bf86070 */
[----:B------:R-:W-:Y:S01]  /*3150*/  FMUL.FTZ R24, R39, R40 ;  /* 0x0000002827187220 */ /* 0x000fe20000410000 */
[----:B------:R-:W-:Y:S01]  /*3160*/  SHF.L.U32 R74, R26, 0x10, RZ ;  /* 0x000000101a4a7819 */ /* 0x000fe200000006ff */
[----:B------:R-:W-:Y:S01]  /*3170*/  FADD.FTZ R111, R90, -R87 ;  /* 0x800000575a6f7221 */ /* 0x000fe20000010000 */
[----:B------:R-:W-:Y:S01]  /*3180*/  SHF.L.U32 R78, R28, 0x10, RZ ;  /* 0x000000101c4e7819 */ /* 0x000fe200000006ff */
[----:B------:R-:W-:Y:S01]  /*3190*/  FFMA.FTZ R123, R33, R24, R35 ;  /* 0x00000018217b7223 */ /* 0x000fe20000010023 */
[----:B------:R-:W-:Y:S01]  /*31a0*/  SHF.L.U32 R88, R30, 0x10, RZ ;  /* 0x000000101e587819 */ /* 0x000fe200000006ff */
[--C-:B------:R-:W-:Y:S01]  /*31b0*/  FADD.FTZ R121, R74, -R87.reuse ;  /* 0x800000574a797221 */ /* 0x100fe20000010000 */
[----:B------:R-:W-:Y:S01]  /*31c0*/  SHF.L.U32 R26, R79, 0x10, RZ ;  /* 0x000000104f1a7819 */ /* 0x000fe200000006ff */
[--C-:B------:R-:W-:Y:S01]  /*31d0*/  FADD.FTZ R117, R78, -R87.reuse ;  /* 0x800000574e757221 */ /* 0x100fe20000010000 */
[----:B------:R-:W-:Y:S01]  /*31e0*/  SHF.L.U32 R80, R80, 0x10, RZ ;  /* 0x0000001050507819 */ /* 0x000fe200000006ff */
[--C-:B------:R-:W-:Y:S01]  /*31f0*/  FADD.FTZ R107, R88, -R87.reuse ;  /* 0x80000057586b7221 */ /* 0x100fe20000010000 */
[----:B------:R-:W-:Y:S01]  /*3200*/  SHF.L.U32 R28, R81, 0x10, RZ ;  /* 0x00000010511c7819 */ /* 0x000fe200000006ff */
[C---:B------:R-:W-:Y:S01]  /*3210*/  FADD.FTZ R119, -R87.reuse, R26 ;  /* 0x0000001a57777221 */ /* 0x040fe20000010100 */
[----:B------:R-:W-:Y:S01]  /*3220*/  SHF.L.U32 R82, R82, 0x10, RZ ;  /* 0x0000001052527819 */ /* 0x000fe200000006ff */
[C---:B------:R-:W-:Y:S01]  /*3230*/  FADD.FTZ R115, -R87.reuse, R80 ;  /* 0x0000005057737221 */ /* 0x040fe20000010100 */
[----:B------:R-:W-:Y:S01]  /*3240*/  SHF.L.U32 R92, R52, 0x10, RZ ;  /* 0x00000010345c7819 */ /* 0x000fe200000006ff */
[----:B------:R-:W-:Y:S01]  /*3250*/  FADD.FTZ R109, -R87, R28 ;  /* 0x0000001c576d7221 */ /* 0x000fe20000010100 */
[----:B------:R-:W-:Y:S01]  /*3260*/  SHF.L.U32 R30, R83, 0x10, RZ ;  /* 0x00000010531e7819 */ /* 0x000fe200000006ff */
[C---:B------:R-:W-:Y:S01]  /*3270*/  FADD.FTZ R113, -R87.reuse, R82 ;  /* 0x0000005257717221 */ /* 0x040fe20000010100 */
[----:B------:R-:W-:Y:S01]  /*3280*/  SHF.L.U32 R54, R54, 0x10, RZ ;  /* 0x0000001036367819 */ /* 0x000fe200000006ff */
[--C-:B------:R-:W-:Y:S01]  /*3290*/  FADD.FTZ R93, R92, -R87.reuse ;  /* 0x800000575c5d7221 */ /* 0x100fe20000010000 */
[----:B------:R-:W-:Y:S01]  /*32a0*/  SHF.L.U32 R84, R84, 0x10, RZ ;  /* 0x0000001054547819 */ /* 0x000fe200000006ff */
[----:B------:R-:W-:Y:S01]  /*32b0*/  FADD.FTZ R95, -R87, R30 ;  /* 0x0000001e575f7221 */ /* 0x000fe20000010100 */
[----:B------:R-:W-:Y:S01]  /*32c0*/  SHF.L.U32 R56, R56, 0x10, RZ ;  /* 0x0000001038387819 */ /* 0x000fe200000006ff */
[--C-:B------:R-:W-:Y:S01]  /*32d0*/  FADD.FTZ R97, R54, -R87.reuse ;  /* 0x8000005736617221 */ /* 0x100fe20000010000 */
[----:B------:R-:W-:Y:S01]  /*32e0*/  SHF.L.U32 R36, R85, 0x10, RZ ;  /* 0x0000001055247819 */ /* 0x000fe200000006ff */
[C---:B------:R-:W-:Y:S01]  /*32f0*/  FADD.FTZ R99, -R87.reuse, R84 ;  /* 0x0000005457637221 */ /* 0x040fe20000010100 */
[----:B------:R-:W-:Y:S01]  /*3300*/  SHF.L.U32 R58, R58, 0x10, RZ ;  /* 0x000000103a3a7819 */ /* 0x000fe200000006ff */
[--C-:B------:R-:W-:Y:S01]  /*3310*/  FADD.FTZ R101, R56, -R87.reuse ;  /* 0x8000005738657221 */ /* 0x100fe20000010000 */
        /* <DEDUP_REMOVED lines=21> */
[--C-:B------:R-:W-:Y:S01]  /*3470*/  FADD.FTZ R43, R68, -R87.reuse ;  /* 0x80000057442b7221 */ /* 0x100fe20000010000 */
[----:B------:R-:W-:Y:S01]  /*3480*/  SHF.L.U32 R52, R47, 0x10, RZ ;  /* 0x000000102f347819 */ /* 0x000fe200000006ff */
[----:B------:R-:W-:Y:S01]  /*3490*/  FADD.FTZ R47, -R87, R50 ;  /* 0x00000032572f7221 */ /* 0x000fe20000010100 */
[----:B------:R-:W-:Y:S01]  /*34a0*/  ISETP.GE.AND.EX P6, PT, R25, UR13, PT, P6 ;  /* 0x0000000d19007c0c */ /* 0x000fe2000bfc6360 */
[----:B------:R-:W-:Y:S01]  /*34b0*/  FADD.FTZ R41, -R87, R46 ;  /* 0x0000002e57297221 */ /* 0x000fe20000010100 */
[----:B------:R-:W-:Y:S01]  /*34c0*/  ISETP.GE.AND.EX P1, PT, R27, UR13, PT, P1 ;  /* 0x0000000d1b007c0c */ /* 0x000fe2000bf26310 */
[----:B------:R-:W-:Y:S01]  /*34d0*/  FADD.FTZ R45, R76, -R87 ;  /* 0x800000574c2d7221 */ /* 0x000fe20000010000 */
[----:B------:R-:W-:Y:S01]  /*34e0*/  ISETP.GE.AND.EX P2, PT, R29, UR13, PT, P2 ;  /* 0x0000000d1d007c0c */ /* 0x000fe2000bf46320 */
[----:B------:R-:W-:Y:S01]  /*34f0*/  FADD.FTZ R87, -R87, R52 ;  /* 0x0000003457577221 */ /* 0x000fe20000010100 */
[----:B------:R-:W-:Y:S01]  /*3500*/  ISETP.GE.AND.EX P3, PT, R31, UR13, PT, P3 ;  /* 0x0000000d1f007c0c */ /* 0x000fe2000bf66330 */
[----:B------:R-:W-:Y:S01]  /*3510*/  FFMA.FTZ R26, R32, R37, R34 ;  /* 0x00000025201a7223 */ /* 0x000fe20000010022 */
[----:B------:R-:W-:-:S02]  /*3520*/  ISETP.GE.AND.EX P4, PT, R49, UR13, PT, P4 ;  /* 0x0000000d31007c0c */ /* 0x000fc4000bf86340 */
[C---:B------:R-:W-:Y:S02]  /*3530*/  ISETP.LT.U32.AND P6, PT, R0.reuse, 0x1e0, !P6 ;  /* 0x000001e00000780c */ /* 0x040fe400077c1070 */
[C---:B------:R-:W-:Y:S02]  /*3540*/  ISETP.GT.U32.OR P1, PT, R0.reuse, 0x1df, P1 ;  /* 0x000001df0000780c */ /* 0x040fe40000f24470 */
[C---:B------:R-:W-:Y:S02]  /*3550*/  ISETP.GT.U32.OR P2, PT, R0.reuse, 0x1df, P2 ;  /* 0x000001df0000780c */ /* 0x040fe40001744470 */
        /* <DEDUP_REMOVED lines=13> */
.L_x_3170:
        /* <DEDUP_REMOVED lines=14> */
.L_x_3172:
[----:B------:R-:W-:Y:S05]  /*3710*/  BSYNC B0 ;  /* 0x0000000000007941 */ /* 0x000fea0003800000 */
.L_x_3171:
[-C--:B------:R-:W-:Y:S01]  /*3720*/  FMUL.FTZ R121, R121, R40.reuse ;  /* 0x0000002879797220 */ /* 0x080fe20000410000 */
[-C--:B------:R-:W-:Y:S01]  /*3730*/  FMUL.FTZ R24, R119, R40.reuse ;  /* 0x0000002877187220 */ /* 0x080fe20000410000 */
[-C--:B------:R-:W-:Y:S01]  /*3740*/  FMUL.FTZ R117, R117, R40.reuse ;  /* 0x0000002875757220 */ /* 0x080fe20000410000 */
[----:B0-----:R-:W-:Y:S01]  /*3750*/  FMUL.FTZ R38, R115, R40 ;  /* 0x0000002873267220 */ /* 0x001fe20000410000 */
[----:B------:R-:W-:Y:S01]  /*3760*/  FFMA.FTZ R121, R32, R121, R34 ;  /* 0x0000007920797223 */ /* 0x000fe20000010022 */
        /* <DEDUP_REMOVED lines=12> */
.L_x_3173:
[----:B------:R-:W-:Y:S04]  /*3830*/  BSSY B0, `(.L_x_3174) ;  /* 0x000000e000007945 */ /* 0x000fe80003800000 */
[----:B------:R-:W-:Y:S05]  /*3840*/  @P1 BRA `(.L_x_3175) ;  /* 0x0000000000301947 */ /* 0x000fea0003800000 */
        /* <DEDUP_REMOVED lines=12> */
.L_x_3175:
[----:B------:R-:W-:Y:S05]  /*3910*/  BSYNC B0 ;  /* 0x0000000000007941 */ /* 0x000fea0003800000 */
.L_x_3174:
[----:B------:R-:W-:Y:S01]  /*3920*/  FFMA.FTZ R117, R32, R117, R34 ;  /* 0x0000007520757223 */ /* 0x000fe20000010022 */
[----:B------:R-:W-:Y:S01]  /*3930*/  FFMA.FTZ R38, R33, R38, R35 ;  /* 0x0000002621267223 */ /* 0x000fe20000010023 */
[----:B------:R-:W-:Y:S06]  /*3940*/  @!P5 BRA `(.L_x_3176) ;  /* 0x000000000028d947 */ /* 0x000fec0003800000 */
        /* <DEDUP_REMOVED lines=10> */
.L_x_3176:
        /* <DEDUP_REMOVED lines=14> */
.L_x_3178:
[----:B------:R-:W-:Y:S05]  /*3ad0*/  BSYNC B0 ;  /* 0x0000000000007941 */ /* 0x000fea0003800000 */
.L_x_3177:
        /* <DEDUP_REMOVED lines=17> */
.L_x_3179:
        /* <DEDUP_REMOVED lines=10> */
[----:B-1----:R-:W-:-:S02]  /*3c90*/  LEA R28, P1, R26, UR14, 0x1 ;  /* 0x0000000e1a1c7c11 */ /* 0x002fc4000f8208ff */
[----:B------:R-:W-:-:S04]  /*3ca0*/  IADD3 R31, R27, R31, RZ ;  /* 0x0000001f1b1f7210 */ /* 0x000fc80007ffe0ff */
[----:B------:R-:W-:-:S05]  /*3cb0*/  LEA.HI.X R29, R26, UR15, R31, 0x1, P1 ;  /* 0x0000000f1a1d7c11 */ /* 0x000fca00088f0c1f */
[----:B------:R0:W-:Y:S02]  /*3cc0*/  STG.E desc[UR8][R28.64], R107 ;  /* 0x0000006b1c007986 */ /* 0x0001e4000c101908 */
.L_x_3181:
[----:B------:R-:W-:Y:S05]  /*3cd0*/  BSYNC B0 ;  /* 0x0000000000007941 */ /* 0x000fea0003800000 */
.L_x_3180:
[----:B------:R-:W-:Y:S01]  /*3ce0*/  FFMA.FTZ R111, R32, R111, R34 ;  /* 0x0000006f206f7223 */ /* 0x000fe20000010022 */
[----:B------:R-:W-:Y:S01]  /*3cf0*/  FFMA.FTZ R36, R33, R36, R35 ;  /* 0x0000002421247223 */ /* 0x000fe20000010023 */
[----:B------:R-:W-:Y:S06]  /*3d00*/  @!P5 BRA `(.L_x_3182) ;  /* 0x000000000028d947 */ /* 0x000fec0003800000 */
[----:B------:R-:W-:Y:S01]  /*3d10*/  FMUL.FTZ R24, R111, -1.4426950216293334961 ;  /* 0xbfb8aa3b6f187820 */ /* 0x000fe20000410000 */
[----:B------:R-:W-:-:S05]  /*3d20*/  FMUL.FTZ R27, R36, -1.4426950216293334961 ;  /* 0xbfb8aa3b241b7820 */ /* 0x000fca0000410000 */
[----:B------:R-:W2:Y:S08]  /*3d30*/  MUFU.EX2 R24, R24 ;  /* 0x0000001800187308 */ /* 0x000eb00000000800 */
[----:B------:R-:W0:Y:S01]  /*3d40*/  MUFU.EX2 R27, R27 ;  /* 0x0000001b001b7308 */ /* 0x000e220000000800 */
[----:B--2---:R-:W-:-:S07]  /*3d50*/  FADD.FTZ R26, R24, 1 ;  /* 0x3f800000181a7421 */ /* 0x004fce0000010000 */
[----:B------:R-:W2:Y:S01]  /*3d60*/  MUFU.RCP R26, R26 ;  /* 0x0000001a001a7308 */ /* 0x000ea20000001000 */
[----:B01----:R-:W-:-:S07]  /*3d70*/  FADD.FTZ R28, R27, 1 ;  /* 0x3f8000001b1c7421 */ /* 0x003fce0000010000 */
[----:B------:R-:W0:Y:S01]  /*3d80*/  MUFU.RCP R29, R28 ;  /* 0x0000001c001d7308 */ /* 0x000e220000001000 */
[----:B--2---:R-:W-:Y:S01]  /*3d90*/  FMUL.FTZ R111, R111, R26 ;  /* 0x0000001a6f6f7220 */ /* 0x004fe20000410000 */
[----:B0-----:R-:W-:-:S07]  /*3da0*/  FMUL.FTZ R36, R36, R29 ;  /* 0x0000001d24247220 */ /* 0x001fce0000410000 */
.L_x_3182:
[----:B------:R-:W-:Y:S04]  /*3db0*/  BSSY B0, `(.L_x_3183) ;  /* 0x000000e000007945 */ /* 0x000fe80003800000 */
[----:B------:R-:W-:Y:S05]  /*3dc0*/  @P4 BRA `(.L_x_3184) ;  /* 0x0000000000304947 */ /* 0x000fea0003800000 */
[----:B------:R-:W-:Y:S01]  /*3dd0*/  ULDC.64 UR14, c[0x0][0x270] ;  /* 0x00009c00000e7ab9 */ /* 0x000fe20000000a00 */
[----:B------:R-:W-:Y:S01]  /*3de0*/  MOV R27, R71 ;  /* 0x00000047001b7202 */ /* 0x000fe20000000f00 */
[----:B------:R-:W-:Y:S01]  /*3df0*/  IMAD R24, R49, UR14, RZ ;  /* 0x0000000e31187c24 */ /* 0x000fe2000f8e02ff */
[----:B------:R-:W-:Y:S01]  /*3e00*/  F2FP.BF16.F32.PACK_AB R111, R36, R111 ;  /* 0x0000006f246f723e */ /* 0x000fe200000010ff */
[----:B------:R-:W-:Y:S02]  /*3e10*/  IMAD.MOV.U32 R26, RZ, RZ, R72 ;  /* 0x000000ffff1a7224 */ /* 0x000fe400078e0048 */
[C---:B01----:R-:W-:Y:S02]  /*3e20*/  IMAD R29, R13.reuse, UR15, R24 ;  /* 0x0000000f0d1d7c24 */ /* 0x043fe4000f8e0218 */
[----:B------:R-:W-:Y:S01]  /*3e30*/  IMAD.WIDE.U32 R26, R13, UR14, R26 ;  /* 0x0000000e0d1a7c25 */ /* 0x000fe2000f8e001a */
[----:B------:R-:W-:Y:S02]  /*3e40*/  ULDC.64 UR14, c[0x0][0x210] ;  /* 0x00008400000e7ab9 */ /* 0x000fe40000000a00 */
[----:B------:R-:W-:-:S02]  /*3e50*/  LEA R28, P1, R26, UR14, 0x1 ;  /* 0x0000000e1a1c7c11 */ /* 0x000fc4000f8208ff */
[----:B------:R-:W-:-:S04]  /*3e60*/  IADD3 R29, R27, R29, RZ ;  /* 0x0000001d1b1d7210 */ /* 0x000fc80007ffe0ff */
[----:B------:R-:W-:-:S05]  /*3e70*/  LEA.HI.X R29, R26, UR15, R29, 0x1, P1 ;  /* 0x0000000f1a1d7c11 */ /* 0x000fca00088f0c1d */
[----:B------:R2:W-:Y:S02]  /*3e80*/  STG.E desc[UR8][R28.64], R111 ;  /* 0x0000006f1c007986 */ /* 0x0005e4000c101908 */
.L_x_3184:
[----:B------:R-:W-:Y:S05]  /*3e90*/  BSYNC B0 ;  /* 0x0000000000007941 */ /* 0x000fea0003800000 */
.L_x_3183:
[----:B------:R-:W-:Y:S01]  /*3ea0*/  ISETP.GE.U32.AND P6, PT, R14, UR12, PT ;  /* 0x0000000c0e007c0c */ /* 0x000fe2000bfc6070 */
[-C--:B------:R-:W-:Y:S01]  /*3eb0*/  FMUL.FTZ R93, R93, R40.reuse ;  /* 0x000000285d5d7220 */ /* 0x080fe20000410000 */
        /* <DEDUP_REMOVED lines=8> */
[----:B------:R-:W-:Y:S01]  /*3f40*/  ISETP.GE.AND.EX P6, PT, R51, UR13, PT, P6 ;  /* 0x0000000d33007c0c */ /* 0x000fe2000bfc6360 */
        /* <DEDUP_REMOVED lines=9> */
[-C--:B------:R-:W-:Y:S01]  /*3fe0*/  FMUL.FTZ R83, R83, R40.reuse ;  /* 0x0000002853537220 */ /* 0x080fe20000410000 */
[-C--:B------:R-:W-:Y:S01]  /*3ff0*/  FMUL.FTZ R24, R81, R40.reuse ;  /* 0x0000002851187220 */ /* 0x080fe20000410000 */
[-C--:B------:R-:W-:Y:S01]  /*4000*/  FMUL.FTZ R79, R79, R40.reuse ;  /* 0x000000284f4f7220 */ /* 0x080fe20000410000 */
[-C--:B------:R-:W-:Y:S01]  /*4010*/  FMUL.FTZ R26, R77, R40.reuse ;  /* 0x000000284d1a7220 */ /* 0x080fe20000410000 */
[-C--:B------:R-:W-:Y:S01]  /*4020*/  FMUL.FTZ R75, R75, R40.reuse ;  /* 0x000000284b4b7220 */ /* 0x080fe20000410000 */
[-C--:B012---:R-:W-:Y:S01]  /*4030*/  FMUL.FTZ R28, R47, R40.reuse ;  /* 0x000000282f1c7220 */ /* 0x087fe20000410000 */
[-C--:B------:R-:W-:Y:S01]  /*4040*/  FMUL.FTZ R43, R43, R40.reuse ;  /* 0x000000282b2b7220 */ /* 0x080fe20000410000 */
[-C--:B------:R-:W-:Y:S01]  /*4050*/  FMUL.FTZ R36, R41, R40.reuse ;  /* 0x0000002829247220 */ /* 0x080fe20000410000 */
[-C--:B------:R-:W-:Y:S01]  /*4060*/  FMUL.FTZ R45, R45, R40.reuse ;  /* 0x000000282d2d7220 */ /* 0x080fe20000410000 */
[C---:B------:R-:W-:Y:S01]  /*4070*/  ISETP.GT.U32.OR P6, PT, R0.reuse, 0x1df, P6 ;  /* 0x000001df0000780c */ /* 0x040fe200037c4470 */
[----:B------:R-:W-:Y:S01]  /*4080*/  FMUL.FTZ R40, R87, R40 ;  /* 0x0000002857287220 */ /* 0x000fe20000410000 */
[----:B------:R-:W-:Y:S01]  /*4090*/  ISETP.GT.U32.OR P1, PT, R0, 0x1df, P1 ;  /* 0x000001df0000780c */ /* 0x000fe20000f24470 */
[----:B------:R-:W-:Y:S01]  /*40a0*/  FFMA.FTZ R93, R32, R93, R34 ;  /* 0x0000005d205d7223 */ /* 0x000fe20000010022 */
[C---:B------:R-:W-:Y:S01]  /*40b0*/  ISETP.GT.U32.OR P2, PT, R0.reuse, 0x1df, P2 ;  /* 0x000001df0000780c */ /* 0x040fe20001744470 */
[----:B------:R-:W-:Y:S01]  /*40c0*/  FFMA.FTZ R42, R33, R42, R35 ;  /* 0x0000002a212a7223 */ /* 0x000fe20000010023 */
[----:B------:R-:W-:-:S02]  /*40d0*/  ISETP.GT.U32.OR P3, PT, R0, 0x1df, P3 ;  /* 0x000001df0000780c */ /* 0x000fc40001f64470 */
        /* <DEDUP_REMOVED lines=12> */
.L_x_3185:
        /* <DEDUP_REMOVED lines=14> */
.L_x_3187:
[----:B------:R-:W-:Y:S05]  /*4280*/  BSYNC B0 ;  /* 0x0000000000007941 */ /* 0x000fea0003800000 */
.L_x_3186:
        /* <DEDUP_REMOVED lines=10> */
[----:B------:R-:W2:Y:S01]  /*4330*/  MUFU.RCP R42, R29 ;  /* 0x0000001d002a7308 */ /* 0x000ea20000001000 */
[----:B-1----:R-:W-:Y:S01]  /*4340*/  FMUL.FTZ R50, R50, R37 ;  /* 0x0000002532327220 */ /* 0x002fe20000410000 */
[----:B--2---:R-:W-:-:S07]  /*4350*/  FMUL.FTZ R97, R97, R42 ;  /* 0x0000002a61617220 */ /* 0x004fce0000410000 */
.L_x_3188:
[----:B------:R-:W-:Y:S04]  /*4360*/  BSSY B0, `(.L_x_3189) ;  /* 0x000000e000007945 */ /* 0x000fe80003800000 */
[----:B------:R-:W-:Y:S05]  /*4370*/  @P1 BRA `(.L_x_3190) ;  /* 0x0000000000301947 */ /* 0x000fea0003800000 */
[----:B------:R-:W-:Y:S01]  /*4380*/  ULDC.64 UR14, c[0x0][0x270] ;  /* 0x00009c00000e7ab9 */ /* 0x000fe20000000a00 */
[----:B0-----:R-:W-:Y:S01]  /*4390*/  MOV R46, R72 ;  /* 0x00000048002e7202 */ /* 0x001fe20000000f00 */
        /* <DEDUP_REMOVED lines=10> */
.L_x_3190:
[----:B------:R-:W-:Y:S05]  /*4440*/  BSYNC B0 ;  /* 0x0000000000007941 */ /* 0x000fea0003800000 */
.L_x_3189:
[----:B------:R-:W-:Y:S01]  /*4450*/  FFMA.FTZ R101, R32, R101, R34 ;  /* 0x0000006520657223 */ /* 0x000fe20000010022 */
[----:B------:R-:W-:Y:S01]  /*4460*/  FFMA.FTZ R52, R33, R52, R35 ;  /* 0x0000003421347223 */ /* 0x000fe20000010023 */
[----:B------:R-:W-:Y:S06]  /*4470*/  @!P5 BRA `(.L_x_3191) ;  /* 0x000000000028d947 */ /* 0x000fec0003800000 */
        /* <DEDUP_REMOVED lines=8> */
[----:B--2---:R-:W-:Y:S01]  /*4500*/  FMUL.FTZ R52, R52, R37 ;  /* 0x0000002534347220 */ /* 0x004fe20000410000 */
[----:B---3--:R-:W-:-:S07]  /*4510*/  FMUL.FTZ R101, R101, R42 ;  /* 0x0000002a65657220 */ /* 0x008fce0000410000 */
.L_x_3191:
[----:B------:R-:W-:Y:S04]  /*4520*/  BSSY B0, `(.L_x_3192) ;  /* 0x000000e000007945 */ /* 0x000fe80003800000 */
[----:B------:R-:W-:Y:S05]  /*4530*/  @P2 BRA `(.L_x_3193) ;  /* 0x0000000000302947 */ /* 0x000fea0003800000 */
[----:B------:R-:W-:Y:S01]  /*4540*/  ULDC.64 UR14, c[0x0][0x270] ;  /* 0x00009c00000e7ab9 */ /* 0x000fe20000000a00 */
[----:B01----:R-:W-:Y:S01]  /*4550*/  MOV R46, R72 ;  /* 0x00000048002e7202 */ /* 0x003fe20000000f00 */
        /* <DEDUP_REMOVED lines=10> */
.L_x_3193:
[----:B------:R-:W-:Y:S05]  /*4600*/  BSYNC B0 ;  /* 0x0000000000007941 */ /* 0x000fea0003800000 */
.L_x_3192:
[----:B------:R-:W-:Y:S01]  /*4610*/  FFMA.FTZ R105, R32, R105, R34 ;  /* 0x0000006920697223 */ /* 0x000fe20000010022 */
[----:B------:R-:W-:Y:S01]  /*4620*/  FFMA.FTZ R42, R33, R38, R35 ;  /* 0x00000026212a7223 */ /* 0x000fe20000010023 */
[----:B------:R-:W-:Y:S06]  /*4630*/  @!P5 BRA `(.L_x_3194) ;  /* 0x000000000028d947 */ /* 0x000fec0003800000 */
[----:B------:R-:W-:Y:S01]  /*4640*/  FMUL.FTZ R31, R42, -1.4426950216293334961 ;  /* 0xbfb8aa3b2a1f7820 */ /* 0x000fe20000410000 */
[----:B------:R-:W-:-:S05]  /*4650*/  FMUL.FTZ R27, R105, -1.4426950216293334961 ;  /* 0xbfb8aa3b691b7820 */ /* 0x000fca0000410000 */
[----:B------:R-:W3:Y:S08]  /*4660*/  MUFU.EX2 R31, R31 ;  /* 0x0000001f001f7308 */ /* 0x000ef00000000800 */
[----:B------:R-:W4:Y:S01]  /*4670*/  MUFU.EX2 R27, R27 ;  /* 0x0000001b001b7308 */ /* 0x000f220000000800 */
[----:B---3--:R-:W-:-:S07]  /*4680*/  FADD.FTZ R37, R31, 1 ;  /* 0x3f8000001f257421 */ /* 0x008fce0000010000 */
[----:B------:R-:W3:Y:S01]  /*4690*/  MUFU.RCP R37, R37 ;  /* 0x0000002500257308 */ /* 0x000ee20000001000 */
[----:B----4-:R-:W-:-:S07]  /*46a0*/  FADD.FTZ R29, R27, 1 ;  /* 0x3f8000001b1d7421 */ /* 0x010fce0000010000 */
[----:B------:R-:W4:Y:S01]  /*46b0*/  MUFU.RCP R38, R29 ;  /* 0x0000001d00267308 */ /* 0x000f220000001000 */
[----:B---3--:R-:W-:Y:S01]  /*46c0*/  FMUL.FTZ R42, R42, R37 ;  /* 0x000000252a2a7220 */ /* 0x008fe20000410000 */
[----:B----4-:R-:W-:-:S07]  /*46d0*/  FMUL.FTZ R105, R105, R38 ;  /* 0x0000002669697220 */ /* 0x010fce0000410000 */
.L_x_3194:
        /* <DEDUP_REMOVED lines=8> */
[----:B012---:R-:W-:Y:S01]  /*4760*/  IMAD.WIDE.U32 R46, R17, UR14, R38 ;  /* 0x0000000e112e7c25 */ /* 0x007fe2000f8e0026 */
[----:B------:R-:W-:Y:S02]  /*4770*/  ULDC.64 UR14, c[0x0][0x210] ;  /* 0x00008400000e7ab9 */ /* 0x000fe40000000a00 */
[----:B------:R-:W-:-:S02]  /*4780*/  LEA R38, P1, R46, UR14, 0x1 ;  /* 0x0000000e2e267c11 */ /* 0x000fc4000f8208ff */
[----:B------:R-:W-:-:S04]  /*4790*/  IADD3 R27, R47, R27, RZ ;  /* 0x0000001b2f1b7210 */ /* 0x000fc80007ffe0ff */
[----:B------:R-:W-:-:S05]  /*47a0*/  LEA.HI.X R39, R46, UR15, R27, 0x1, P1 ;  /* 0x0000000f2e277c11 */ /* 0x000fca00088f0c1b */
[----:B------:R3:W-:Y:S02]  /*47b0*/  STG.E desc[UR8][R38.64], R105 ;  /* 0x0000006926007986 */ /* 0x0007e4000c101908 */
.L_x_3196:
[----:B------:R-:W-:Y:S05]  /*47c0*/  BSYNC B0 ;  /* 0x0000000000007941 */ /* 0x000fea0003800000 */
.L_x_3195:
[----:B------:R-:W-:Y:S01]  /*47d0*/  FFMA.FTZ R89, R32, R89, R34 ;  /* 0x0000005920597223 */ /* 0x000fe20000010022 */
[----:B------:R-:W-:Y:S01]  /*47e0*/  FFMA.FTZ R42, R33, R30, R35 ;  /* 0x0000001e212a7223 */ /* 0x000fe20000010023 */
[----:B------:R-:W-:Y:S06]  /*47f0*/  @!P5 BRA `(.L_x_3197) ;  /* 0x000000000028d947 */ /* 0x000fec0003800000 */
[----:B------:R-:W-:Y:S01]  /*4800*/  FMUL.FTZ R31, R42, -1.4426950216293334961 ;  /* 0xbfb8aa3b2a1f7820 */ /* 0x000fe20000410000 */
[----:B------:R-:W-:-:S05]  /*4810*/  FMUL.FTZ R27, R89, -1.4426950216293334961 ;  /* 0xbfb8aa3b591b7820 */ /* 0x000fca0000410000 */
[----:B------:R-:W4:Y:S08]  /*4820*/  MUFU.EX2 R31, R31 ;  /* 0x0000001f001f7308 */ /* 0x000f300000000800 */
[----:B------:R-:W5:Y:S01]  /*4830*/  MUFU.EX2 R27, R27 ;  /* 0x0000001b001b7308 */ /* 0x000f620000000800 */
[----:B----4-:R-:W-:-:S07]  /*4840*/  FADD.FTZ R37, R31, 1 ;  /* 0x3f8000001f257421 */ /* 0x010fce0000010000 */
[----:B------:R-:W4:Y:S01]  /*4850*/  MUFU.RCP R37, R37 ;  /* 0x0000002500257308 */ /* 0x000f220000001000 */
[----:B-----5:R-:W-:-:S07]  /*4860*/  FADD.FTZ R29, R27, 1 ;  /* 0x3f8000001b1d7421 */ /* 0x020fce0000010000 */
[----:B------:R-:W5:Y:S01]  /*4870*/  MUFU.RCP R30, R29 ;  /* 0x0000001d001e7308 */ /* 0x000f620000001000 */
[----:B----4-:R-:W-:Y:S01]  /*4880*/  FMUL.FTZ R42, R42, R37 ;  /* 0x000000252a2a7220 */ /* 0x010fe20000410000 */
[----:B-----5:R-:W-:-:S07]  /*4890*/  FMUL.FTZ R89, R89, R30 ;  /* 0x0000001e59597220 */ /* 0x020fce0000410000 */
.L_x_3197:
        /* <DEDUP_REMOVED lines=8> */
[----:B---3--:R-:W-:Y:S01]  /*4920*/  IMAD.WIDE.U32 R38, R18, UR14, R30 ;  /* 0x0000000e12267c25 */ /* 0x008fe2000f8e001e */
[----:B------:R-:W-:-:S03]  /*4930*/  ULDC.64 UR14, c[0x0][0x210] ;  /* 0x00008400000e7ab9 */ /* 0x000fc60000000a00 */
[----:B------:R-:W-:Y:S01]  /*4940*/  IMAD.IADD R59, R39, 0x1, R59 ;  /* 0x00000001273b7824 */ /* 0x000fe200078e023b */
[----:B------:R-:W-:-:S04]  /*4950*/  LEA R30, P1, R38, UR14, 0x1 ;  /* 0x0000000e261e7c11 */ /* 0x000fc8000f8208ff */
[----:B------:R-:W-:-:S05]  /*4960*/  LEA.HI.X R31, R38, UR15, R59, 0x1, P1 ;  /* 0x0000000f261f7c11 */ /* 0x000fca00088f0c3b */
[----:B------:R4:W-:Y:S04]  /*4970*/  STG.E desc[UR8][R30.64], R89 ;  /* 0x000000591e007986 */ /* 0x0009e8000c101908 */
.L_x_3199:
[----:B------:R-:W-:Y:S05]  /*4980*/  BSYNC B0 ;  /* 0x0000000000007941 */ /* 0x000fea0003800000 */
.L_x_3198:
[----:B------:R-:W-:Y:S01]  /*4990*/  ISETP.GE.U32.AND P6, PT, R19, UR12, PT ;  /* 0x0000000c13007c0c */ /* 0x000fe2000bfc6070 */
[--C-:B------:R-:W-:Y:S01]  /*49a0*/  FFMA.FTZ R83, R32, R83, R34.reuse ;  /* 0x0000005320537223 */ /* 0x100fe20000010022 */
[----:B------:R-:W-:Y:S01]  /*49b0*/  ISETP.GE.U32.AND P1, PT, R20, UR12, PT ;  /* 0x0000000c14007c0c */ /* 0x000fe2000bf26070 */
[C-C-:B------:R-:W-:Y:S01]  /*49c0*/  FFMA.FTZ R79, R32.reuse, R79, R34.reuse ;  /* 0x0000004f204f7223 */ /* 0x140fe20000010022 */
[----:B------:R-:W-:Y:S01]  /*49d0*/  ISETP.GE.U32.AND P2, PT, R21, UR12, PT ;  /* 0x0000000c15007c0c */ /* 0x000fe2000bf46070 */
[--C-:B------:R-:W-:Y:S01]  /*49e0*/  FFMA.FTZ R75, R32, R75, R34.reuse ;  /* 0x0000004b204b7223 */ /* 0x100fe20000010022 */
[----:B------:R-:W-:Y:S01]  /*49f0*/  ISETP.GE.U32.AND P3, PT, R22, UR12, PT ;  /* 0x0000000c16007c0c */ /* 0x000fe2000bf66070 */
[C-C-:B------:R-:W-:Y:S01]  /*4a00*/  FFMA.FTZ R43, R32.reuse, R43, R34.reuse ;  /* 0x0000002b202b7223 */ /* 0x140fe20000010022 */
[----:B------:R-:W-:Y:S01]  /*4a10*/  ISETP.GE.U32.AND P4, PT, R23, UR12, PT ;  /* 0x0000000c17007c0c */ /* 0x000fe2000bf86070 */
[----:B------:R-:W-:Y:S01]  /*4a20*/  FFMA.FTZ R32, R32, R45, R34 ;  /* 0x0000002d20207223 */ /* 0x000fe20000010022 */
[----:B------:R-:W-:Y:S01]  /*4a30*/  ISETP.GE.AND.EX P6, PT, R61, UR13, PT, P6 ;  /* 0x0000000d3d007c0c */ /* 0x000fe2000bfc6360 */
[--C-:B------:R-:W-:Y:S01]  /*4a40*/  FFMA.FTZ R34, R33, R26, R35.reuse ;  /* 0x0000001a21227223 */ /* 0x100fe20000010023 */
[----:B------:R-:W-:Y:S01]  /*4a50*/  ISETP.GE.AND.EX P1, PT, R63, UR13, PT, P1 ;  /* 0x0000000d3f007c0c */ /* 0x000fe2000bf26310 */
[--C-:B---3--:R-:W-:Y:S01]  /*4a60*/  FFMA.FTZ R38, R33, R28, R35.reuse ;  /* 0x0000001c21267223 */ /* 0x108fe20000010023 */
[----:B------:R-:W-:Y:S01]  /*4a70*/  ISETP.GE.AND.EX P2, PT, R65, UR13, PT, P2 ;  /* 0x0000000d41007c0c */ /* 0x000fe2000bf46320 */
[--C-:B------:R-:W-:Y:S01]  /*4a80*/  FFMA.FTZ R36, R33, R36, R35.reuse ;  /* 0x0000002421247223 */ /* 0x100fe20000010023 */
[----:B------:R-:W-:Y:S01]  /*4a90*/  ISETP.GE.AND.EX P3, PT, R67, UR13, PT, P3 ;  /* 0x0000000d43007c0c */ /* 0x000fe2000bf66330 */
[--C-:B------:R-:W-:Y:S01]  /*4aa0*/  FFMA.FTZ R27, R33, R40, R35.reuse ;  /* 0x00000028211b7223 */ /* 0x100fe20000010023 */
[----:B------:R-:W-:Y:S01]  /*4ab0*/  ISETP.GE.AND.EX P4, PT, R69, UR13, PT, P4 ;  /* 0x0000000d45007c0c */ /* 0x000fe2000bf86340 */
[----:B------:R-:W-:Y:S01]  /*4ac0*/  FFMA.FTZ R24, R33, R24, R35 ;  /* 0x0000001821187223 */ /* 0x000fe20000010023 */
[----:B------:R-:W-:-:S02]  /*4ad0*/  ISETP.GT.U32.OR P6, PT, R0, 0x1df, P6 ;  /* 0x000001df0000780c */ /* 0x000fc400037c4470 */
[C---:B------:R-:W-:Y:S02]  /*4ae0*/  ISETP.GT.U32.OR P1, PT, R0.reuse, 0x1df, P1 ;  /* 0x000001df0000780c */ /* 0x040fe40000f24470 */
[C---:B------:R-:W-:Y:S02]  /*4af0*/  ISETP.GT.U32.OR P2, PT, R0.reuse, 0x1df, P2 ;  /* 0x000001df0000780c */ /* 0x040fe40001744470 */
[C---:B------:R-:W-:Y:S02]  /*4b00*/  ISETP.GT.U32.OR P3, PT, R0.reuse, 0x1df, P3 ;  /* 0x000001df0000780c */ /* 0x040fe40001f64470 */
[----:B------:R-:W-:Y:S01]  /*4b10*/  ISETP.GT.U32.OR P4, PT, R0, 0x1df, P4 ;  /* 0x000001df0000780c */ /* 0x000fe20002784470 */
[----:B------:R-:W-:-:S12]  /*4b20*/  @!P5 BRA `(.L_x_3200) ;  /* 0x000000000028d947 */ /* 0x000fd80003800000 */
        /* <DEDUP_REMOVED lines=10> */
.L_x_3200:
[----:B------:R-:W-:Y:S04]  /*4bd0*/  BSSY B0, `(.L_x_3201) ;  /* 0x000000e000007945 */ /* 0x000fe80003800000 */
[----:B------:R-:W-:Y:S05]  /*4be0*/  @P6 BRA `(.L_x_3202) ;  /* 0x0000000000306947 */ /* 0x000fea0003800000 */
[----:B------:R-:W-:Y:S01]  /*4bf0*/  ULDC.64 UR12, c[0x0][0x270] ;  /* 0x00009c00000c7ab9 */ /* 0x000fe20000000a00 */
[----:B------:R-:W-:Y:S01]  /*4c00*/  MOV R28, R72 ;  /* 0x00000048001c7202 */ /* 0x000fe20000000f00 */
[----:B------:R-:W-:Y:S01]  /*4c10*/  IMAD R26, R61, UR12, RZ ;  /* 0x0000000c3d1a7c24 */ /* 0x000fe2000f8e02ff */
[----:B------:R-:W-:Y:S02]  /*4c20*/  MOV R29, R71 ;  /* 0x00000047001d7202 */ /* 0x000fe40000000f00 */
[----:B------:R-:W-:Y:S01]  /*4c30*/  F2FP.BF16.F32.PACK_AB R83, R24, R83 ;  /* 0x000000531853723e */ /* 0x000fe200000010ff */
[----:B----4-:R-:W-:-:S04]  /*4c40*/  IMAD.WIDE.U32 R30, R19, UR12, R28 ;  /* 0x0000000c131e7c25 */ /* 0x010fc8000f8e001c */
[----:B------:R-:W-:Y:S01]  /*4c50*/  IMAD R29, R19, UR13, R26 ;  /* 0x0000000d131d7c24 */ /* 0x000fe2000f8e021a */
[----:B------:R-:W-:Y:S02]  /*4c60*/  ULDC.64 UR12, c[0x0][0x210] ;  /* 0x00008400000c7ab9 */ /* 0x000fe40000000a00 */
[----:B------:R-:W-:Y:S02]  /*4c70*/  LEA R28, P6, R30, UR12, 0x1 ;  /* 0x0000000c1e1c7c11 */ /* 0x000fe4000f8c08ff */
[----:B------:R-:W-:-:S04]  /*4c80*/  IADD3 R29, R31, R29, RZ ;  /* 0x0000001d1f1d7210 */ /* 0x000fc80007ffe0ff */
[----:B------:R-:W-:-:S05]  /*4c90*/  LEA.HI.X R29, R30, UR13, R29, 0x1, P6 ;  /* 0x0000000d1e1d7c11 */ /* 0x000fca000b0f0c1d */
[----:B------:R3:W-:Y:S02]  /*4ca0*/  STG.E desc[UR8][R28.64], R83 ;  /* 0x000000531c007986 */ /* 0x0007e4000c101908 */
.L_x_3202:
[----:B------:R-:W-:Y:S05]  /*4cb0*/  BSYNC B0 ;  /* 0x0000000000007941 */ /* 0x000fea0003800000 */
.L_x_3201:
[----:B------:R-:W-:Y:S05]  /*4cc0*/  @!P5 BRA `(.L_x_3203) ;  /* 0x000000000028d947 */ /* 0x000fea0003800000 */
[----:B------:R-:W-:Y:S01]  /*4cd0*/  FMUL.FTZ R24, R79, -1.4426950216293334961 ;  /* 0xbfb8aa3b4f187820 */ /* 0x000fe20000410000 */
[----:B---3--:R-:W-:-:S05]  /*4ce0*/  FMUL.FTZ R28, R34, -1.4426950216293334961 ;  /* 0xbfb8aa3b221c7820 */ /* 0x008fca0000410000 */
[----:B------:R-:W3:Y:S08]  /*4cf0*/  MUFU.EX2 R24, R24 ;  /* 0x0000001800187308 */ /* 0x000ef00000000800 */
[----:B------:R-:W5:Y:S01]  /*4d00*/  MUFU.EX2 R28, R28 ;  /* 0x0000001c001c7308 */ /* 0x000f620000000800 */
[----:B---3--:R-:W-:-:S07]  /*4d10*/  FADD.FTZ R26, R24, 1 ;  /* 0x3f800000181a7421 */ /* 0x008fce0000010000 */
[----:B------:R-:W3:Y:S01]  /*4d20*/  MUFU.RCP R26, R26 ;  /* 0x0000001a001a7308 */ /* 0x000ee20000001000 */
[----:B-----5:R-:W-:-:S07]  /*4d30*/  FADD.FTZ R29, R28, 1 ;  /* 0x3f8000001c1d7421 */ /* 0x020fce0000010000 */
[----:B------:R-:W5:Y:S01]  /*4d40*/  MUFU.RCP R29, R29 ;  /* 0x0000001d001d7308 */ /* 0x000f620000001000 */
[----:B---3--:R-:W-:Y:S01]  /*4d50*/  FMUL.FTZ R79, R79, R26 ;  /* 0x0000001a4f4f7220 */ /* 0x008fe20000410000 */
[----:B-----5:R-:W-:-:S07]  /*4d60*/  FMUL.FTZ R34, R34, R29 ;  /* 0x0000001d22227220 */ /* 0x020fce0000410000 */
.L_x_3203:
[----:B------:R-:W-:Y:S04]  /*4d70*/  BSSY B0, `(.L_x_3204) ;  /* 0x000000e000007945 */ /* 0x000fe80003800000 */
[----:B------:R-:W-:Y:S05]  /*4d80*/  @P1 BRA `(.L_x_3205) ;  /* 0x0000000000301947 */ /* 0x000fea0003800000 */
[----:B------:R-:W-:Y:S01]  /*4d90*/  ULDC.64 UR12, c[0x0][0x270] ;  /* 0x00009c00000c7ab9 */ /* 0x000fe20000000a00 */
[----:B---3--:R-:W-:Y:S01]  /*4da0*/  MOV R28, R72 ;  /* 0x00000048001c7202 */ /* 0x008fe20000000f00 */
[----:B------:R-:W-:Y:S01]  /*4db0*/  IMAD R63, R63, UR12, RZ ;  /* 0x0000000c3f3f7c24 */ /* 0x000fe2000f8e02ff */
[----:B------:R-:W-:Y:S02]  /*4dc0*/  MOV R29, R71 ;  /* 0x00000047001d7202 */ /* 0x000fe40000000f00 */
[----:B------:R-:W-:Y:S01]  /*4dd0*/  F2FP.BF16.F32.PACK_AB R79, R34, R79 ;  /* 0x0000004f224f723e */ /* 0x000fe200000010ff */
[C---:B------:R-:W-:Y:S02]  /*4de0*/  IMAD R63, R20.reuse, UR13, R63 ;  /* 0x0000000d143f7c24 */ /* 0x040fe4000f8e023f */
[----:B----4-:R-:W-:Y:S01]  /*4df0*/  IMAD.WIDE.U32 R30, R20, UR12, R28 ;  /* 0x0000000c141e7c25 */ /* 0x010fe2000f8e001c */
[----:B------:R-:W-:Y:S02]  /*4e00*/  ULDC.64 UR12, c[0x0][0x210] ;  /* 0x00008400000c7ab9 */ /* 0x000fe40000000a00 */
[----:B------:R-:W-:-:S02]  /*4e10*/  LEA R28, P1, R30, UR12, 0x1 ;  /* 0x0000000c1e1c7c11 */ /* 0x000fc4000f8208ff */
[----:B------:R-:W-:-:S04]  /*4e20*/  IADD3 R63, R31, R63, RZ ;  /* 0x0000003f1f3f7210 */ /* 0x000fc80007ffe0ff */
[----:B------:R-:W-:-:S05]  /*4e30*/  LEA.HI.X R29, R30, UR13, R63, 0x1, P1 ;  /* 0x0000000d1e1d7c11 */ /* 0x000fca00088f0c3f */
[----:B------:R3:W-:Y:S02]  /*4e40*/  STG.E desc[UR8][R28.64], R79 ;  /* 0x0000004f1c007986 */ /* 0x0007e4000c101908 */
.L_x_3205:
[----:B------:R-:W-:Y:S05]  /*4e50*/  BSYNC B0 ;  /* 0x0000000000007941 */ /* 0x000fea0003800000 */
.L_x_3204:
        /* <DEDUP_REMOVED lines=11> */
.L_x_3206:
[----:B------:R-:W-:Y:S04]  /*4f10*/  BSSY B0, `(.L_x_3207) ;  /* 0x000000e000007945 */ /* 0x000fe80003800000 */
[----:B------:R-:W-:Y:S05]  /*4f20*/  @P2 BRA `(.L_x_3208) ;  /* 0x0000000000302947 */ /* 0x000fea0003800000 */
[----:B------:R-:W-:Y:S01]  /*4f30*/  ULDC.64 UR12, c[0x0][0x270] ;  /* 0x00009c00000c7ab9 */ /* 0x000fe20000000a00 */
[----:B---3--:R-:W-:Y:S01]  /*4f40*/  MOV R28, R72 ;  /* 0x00000048001c7202 */ /* 0x008fe20000000f00 */
        /* <DEDUP_REMOVED lines=10> */
.L_x_3208:
[----:B------:R-:W-:Y:S05]  /*4ff0*/  BSYNC B0 ;  /* 0x0000000000007941 */ /* 0x000fea0003800000 */
.L_x_3207:
        /* <DEDUP_REMOVED lines=11> */
.L_x_3209:
        /* <DEDUP_REMOVED lines=14> */
.L_x_3211:
[----:B------:R-:W-:Y:S05]  /*5190*/  BSYNC B0 ;  /* 0x0000000000007941 */ /* 0x000fea0003800000 */
.L_x_3210:
[----:B------:R-:W-:Y:S05]  /*51a0*/  @!P5 BRA `(.L_x_3212) ;  /* 0x000000000028d947 */ /* 0x000fea0003800000 */
[----:B---3--:R-:W-:Y:S01]  /*51b0*/  FMUL.FTZ R28, R27, -1.4426950216293334961 ;  /* 0xbfb8aa3b1b1c7820 */ /* 0x008fe20000410000 */
[----:B------:R-:W-:-:S05]  /*51c0*/  FMUL.FTZ R24, R32, -1.4426950216293334961 ;  /* 0xbfb8aa3b20187820 */ /* 0x000fca0000410000 */
[----:B------:R-:W4:Y:S08]  /*51d0*/  MUFU.EX2 R28, R28 ;  /* 0x0000001c001c7308 */ /* 0x000f300000000800 */
[----:B------:R-:W3:Y:S01]  /*51e0*/  MUFU.EX2 R24, R24 ;  /* 0x0000001800187308 */ /* 0x000ee20000000800 */
[----:B----4-:R-:W-:-:S07]  /*51f0*/  FADD.FTZ R30, R28, 1 ;  /* 0x3f8000001c1e7421 */ /* 0x010fce0000010000 */
[----:B------:R-:W4:Y:S01]  /*5200*/  MUFU.RCP R30, R30 ;  /* 0x0000001e001e7308 */ /* 0x000f220000001000 */
[----:B---3--:R-:W-:-:S07]  /*5210*/  FADD.FTZ R26, R24, 1 ;  /* 0x3f800000181a7421 */ /* 0x008fce0000010000 */
[----:B------:R-:W3:Y:S01]  /*5220*/  MUFU.RCP R29, R26 ;  /* 0x0000001a001d7308 */ /* 0x000ee20000001000 */
[----:B----4-:R-:W-:Y:S01]  /*5230*/  FMUL.FTZ R27, R27, R30 ;  /* 0x0000001e1b1b7220 */ /* 0x010fe20000410000 */
[----:B---3--:R-:W-:-:S07]  /*5240*/  FMUL.FTZ R32, R32, R29 ;  /* 0x0000001d20207220 */ /* 0x008fce0000410000 */
.L_x_3212:
[----:B------:R-:W-:Y:S04]  /*5250*/  BSSY B0, `(.L_x_3213) ;  /* 0x000000d000007945 */ /* 0x000fe80003800000 */
[----:B------:R-:W-:Y:S05]  /*5260*/  @P4 BRA `(.L_x_3214) ;  /* 0x00000000002c4947 */ /* 0x000fea0003800000 */
[----:B------:R-:W-:Y:S01]  /*5270*/  ULDC.64 UR12, c[0x0][0x270] ;  /* 0x00009c00000c7ab9 */ /* 0x000fe20000000a00 */
[----:B------:R-:W-:Y:S01]  /*5280*/  MOV R70, R72 ;  /* 0x0000004800467202 */ /* 0x000fe20000000f00 */
[----:B------:R-:W-:Y:S01]  /*5290*/  IMAD R24, R69, UR12, RZ ;  /* 0x0000000c45187c24 */ /* 0x000fe2000f8e02ff */
[----:B------:R-:W-:-:S03]  /*52a0*/  F2FP.BF16.F32.PACK_AB R27, R27, R32 ;  /* 0x000000201b1b723e */ /* 0x000fc600000010ff */
[----:B------:R-:W-:-:S04]  /*52b0*/  IMAD.WIDE.U32 R70, R23, UR12, R70 ;  /* 0x0000000c17467c25 */ /* 0x000fc8000f8e0046 */
[----:B---3--:R-:W-:Y:S01]  /*52c0*/  IMAD R29, R23, UR13, R24 ;  /* 0x0000000d171d7c24 */ /* 0x008fe2000f8e0218 */
[----:B------:R-:W-:Y:S02]  /*52d0*/  ULDC.64 UR12, c[0x0][0x210] ;  /* 0x00008400000c7ab9 */ /* 0x000fe40000000a00 */
[----:B------:R-:W-:Y:S02]  /*52e0*/  LEA R28, P1, R70, UR12, 0x1 ;  /* 0x0000000c461c7c11 */ /* 0x000fe4000f8208ff */
[----:B------:R-:W-:-:S04]  /*52f0*/  IADD3 R29, R71, R29, RZ ;  /* 0x0000001d471d7210 */ /* 0x000fc80007ffe0ff */
[----:B------:R-:W-:-:S05]  /*5300*/  LEA.HI.X R29, R70, UR13, R29, 0x1, P1 ;  /* 0x0000000d461d7c11 */ /* 0x000fca00088f0c1d */
[----:B------:R3:W-:Y:S02]  /*5310*/  STG.E desc[UR8][R28.64], R27 ;  /* 0x0000001b1c007986 */ /* 0x0007e4000c101908 */
.L_x_3214:
[----:B------:R-:W-:Y:S05]  /*5320*/  BSYNC B0 ;  /* 0x0000000000007941 */ /* 0x000fea0003800000 */
.L_x_3213:
[----:B---3--:R-:W3:Y:S01]  /*5330*/  LDC R27, c[0x0][0x10] ;  /* 0x00000400ff1b7b82 */ /* 0x008ee20000000800 */
[----:B------:R-:W-:Y:S02]  /*5340*/  IADD3 R6, R6, 0x1, RZ ;  /* 0x0000000106067810 */ /* 0x000fe40007ffe0ff */
[----:B---3--:R-:W-:-:S04]  /*5350*/  IADD3 R4, R27, R4, RZ ;  /* 0x000000041b047210 */ /* 0x008fc80007ffe0ff */
[----:B------:R-:W-:-:S13]  /*5360*/  ISETP.GE.AND P1, PT, R4, UR4, PT ;  /* 0x0000000404007c0c */ /* 0x000fda000bf26270 */
[----:B------:R-:W-:Y:S05]  /*5370*/  @!P1 BRA `(.L_x_3215) ;  /* 0xffffffac00e09947 */ /* 0x000fea000383ffff */
[----:B------:R-:W-:Y:S05]  /*5380*/  EXIT ;  /* 0x000000000000794d */ /* 0x000fea0003800000 */
.L_x_3216:
        /* <DEDUP_REMOVED lines=15> */
.L_x_5179:


//--------------------- .text._Z35group_norm_nhwc_fwd_one_pass_kernelI11Bf16IOFp32WLi512ELi60ELi480EEv26Group_norm_nhwc_fwd_params --------------------------
	.section	.text._Z35group_norm_nhwc_fwd_one_pass_kernelI11Bf16IOFp32WLi512ELi60ELi480EEv26Group_norm_nhwc_fwd_params,"ax",@progbits
	.align	128
        .global         _Z35group_norm_nhwc_fwd_one_pass_kernelI11Bf16IOFp32WLi512ELi60ELi480EEv26Group_norm_nhwc_fwd_params
        .type           _Z35group_norm_nhwc_fwd_one_pass_kernelI11Bf16IOFp32WLi512ELi60ELi480EEv26Group_norm_nhwc_fwd_params,@function
        .size           _Z35group_norm_nhwc_fwd_one_pass_kernelI11Bf16IOFp32WLi512ELi60ELi480EEv26Group_norm_nhwc_fwd_params,(.L_x_5180 - _Z35group_norm_nhwc_fwd_one_pass_kernelI11Bf16IOFp32WLi512ELi60ELi480EEv26Group_norm_nhwc_fwd_params)
        .other          _Z35group_norm_nhwc_fwd_one_pass_kernelI11Bf16IOFp32WLi512ELi60ELi480EEv26Group_norm_nhwc_fwd_params,@"STO_CUDA_ENTRY STV_DEFAULT"
_Z35group_norm_nhwc_fwd_one_pass_kernelI11Bf16IOFp32WLi512ELi60ELi480EEv26Group_norm_nhwc_fwd_params:
.text._Z35group_norm_nhwc_fwd_one_pass_kernelI11Bf16IOFp32WLi512ELi60ELi480EEv26Group_norm_nhwc_fwd_params:
        /* <DEDUP_REMOVED lines=8> */
[----:B------:R-:W1:Y:S01]  /*0080*/  S2UR UR7, SR_CTAID.X ;  /* 0x00000000000779c3 */ /* 0x000e620000002500 */
[----:B------:R-:W-:Y:S01]  /*0090*/  ULDC.64 UR8, c[0x0][0x278] ;  /* 0x00009e0000087ab9 */ /* 0x000fe20000000a00 */
[----:B------:R-:W-:Y:S01]  /*00a0*/  LOP3.LUT R5, R5, 0xfffffff7, RZ, 0xc0, !PT ;  /* 0xfffffff705057812 */ /* 0x000fe200078ec0ff */
[----:B------:R-:W-:-:S05]  /*00b0*/  ULDC.U8 UR10, c[0x0][0x28c] ;  /* 0x0000a300000a7ab9 */ /* 0x000fca0000000000 */
[----:B------:R-:W1:Y:S01]  /*00c0*/  LDC R0, c[0x0][0x294] ;  /* 0x0000a500ff007b82 */ /* 0x000e620000000800 */
[C---:B0-----:R-:W-:Y:S01]  /*00d0*/  IMAD.WIDE.U32 R2, R104.reuse, -0x77777777, RZ ;  /* 0x8888888968027825 */ /* 0x041fe200078e00ff */
[----:B------:R-:W-:-:S04]  /*00e0*/  ISETP.GE.U32.AND P6, PT, R104, 0x1e0, PT ;  /* 0x000001e06800780c */ /* 0x000fc80003fc6070 */
[----:B------:R-:W-:-:S05]  /*00f0*/  SHF.R.U32.HI R7, RZ, 0x4, R3 ;  /* 0x00000004ff077819 */ /* 0x000fca0000011603 */
[----:B-1----:R-:W-:-:S04]  /*0100*/  IMAD R0, R0, UR7, R7 ;  /* 0x0000000700007c24 */ /* 0x002fc8000f8e0207 */
[C---:B------:R-:W-:Y:S01]  /*0110*/  VIADD R98, R0.reuse, 0x40 ;  /* 0x0000004000627836 */ /* 0x040fe20000000000 */
[C---:B------:R-:W-:Y:S01]  /*0120*/  IADD3 R2, R0.reuse, 0x170, RZ ;  /* 0x0000017000027810 */ /* 0x040fe20007ffe0ff */
[C---:B------:R-:W-:Y:S01]  /*0130*/  VIADD R91, R0.reuse, 0x80 ;  /* 0x00000080005b7836 */ /* 0x040fe20000000000 */
[C---:B------:R-:W-:Y:S01]  /*0140*/  IADD3 R3, R0.reuse, 0x180, RZ ;  /* 0x0000018000037810 */ /* 0x040fe20007ffe0ff */
[----:B------:R-:W-:Y:S01]  /*0150*/  VIADD R87, R0, 0xc0 ;  /* 0x000000c000577836 */ /* 0x000fe20000000000 */
[----:B------:R-:W-:Y:S01]  /*0160*/  ISETP.LT.U32.AND P0, PT, R2, UR8, PT ;  /* 0x0000000802007c0c */ /* 0x000fe2000bf01070 */
[C---:B------:R-:W-:Y:S01]  /*0170*/  VIADD R83, R0.reuse, 0x100 ;  /* 0x0000010000537836 */ /* 0x040fe20000000000 */
[----:B------:R-:W-:Y:S01]  /*0180*/  SHF.R.S32.HI R2, RZ, 0x1f, R2 ;  /* 0x0000001fff027819 */ /* 0x000fe20000011402 */
[----:B------:R-:W-:Y:S01]  /*0190*/  VIADD R79, R0, 0x140 ;  /* 0x00000140004f7836 */ /* 0x000fe20000000000 */
[----:B------:R-:W-:Y:S02]  /*01a0*/  ISETP.LT.U32.AND P1, PT, R3, UR8, PT ;  /* 0x0000000803007c0c */ /* 0x000fe4000bf21070 */
[----:B------:R-:W-:Y:S01]  /*01b0*/  ISETP.LT.AND.EX P0, PT, R2, UR9, !P6, P0 ;  /* 0x0000000902007c0c */ /* 0x000fe2000f701300 */
[----:B------:R-:W-:Y:S01]  /*01c0*/  VIADD R2, R0, 0x1a0 ;  /* 0x000001a000027836 */ /* 0x000fe20000000000 */
[----:B------:R-:W-:-:S02]  /*01d0*/  SHF.R.S32.HI R3, RZ, 0x1f, R3 ;  /* 0x0000001fff037819 */ /* 0x000fc40000011403 */
[----:B------:R-:W-:Y:S02]  /*01e0*/  IADD3 R4, R0, 0x190, RZ ;  /* 0x0000019000047810 */ /* 0x000fe40007ffe0ff */
[----:B------:R-:W-:Y:S02]  /*01f0*/  ISETP.LT.AND.EX P1, PT, R3, UR9, !P6, P1 ;  /* 0x0000000903007c0c */ /* 0x000fe4000f721310 */
[----:B------:R-:W-:Y:S02]  /*0200*/  ISETP.LT.U32.AND P2, PT, R4, UR8, PT ;  /* 0x0000000804007c0c */ /* 0x000fe4000bf41070 */
[----:B------:R-:W-:Y:S02]  /*0210*/  SHF.R.S32.HI R4, RZ, 0x1f, R4 ;  /* 0x0000001fff047819 */ /* 0x000fe40000011404 */
[----:B------:R-:W-:Y:S02]  /*0220*/  SHF.R.S32.HI R8, RZ, 0x1f, R0 ;  /* 0x0000001fff087819 */ /* 0x000fe40000011400 */
[----:B------:R-:W-:-:S02]  /*0230*/  @P0 LOP3.LUT R5, R5, 0x8, RZ, 0xfc, !PT ;  /* 0x0000000805050812 */ /* 0x000fc400078efcff */
[----:B------:R-:W-:Y:S02]  /*0240*/  ISETP.LT.AND.EX P0, PT, R4, UR9, !P6, P2 ;  /* 0x0000000904007c0c */ /* 0x000fe4000f701320 */
[----:B------:R-:W-:Y:S02]  /*0250*/  LOP3.LUT R5, R5, 0xfffffffb, RZ, 0xc0, !PT ;  /* 0xfffffffb05057812 */ /* 0x000fe400078ec0ff */
[----:B------:R-:W-:Y:S02]  /*0260*/  ISETP.LT.U32.AND P5, PT, R0, UR8, PT ;  /* 0x0000000800007c0c */ /* 0x000fe4000bfa1070 */
[----:B------:R-:W-:Y:S02]  /*0270*/  @P1 LOP3.LUT R5, R5, 0x4, RZ, 0xfc, !PT ;  /* 0x0000000405051812 */ /* 0x000fe400078efcff */
[----:B------:R-:W-:Y:S02]  /*0280*/  ISETP.LT.AND.EX P5, PT, R8, UR9, !P6, P5 ;  /* 0x0000000908007c0c */ /* 0x000fe4000f7a1350 */
[----:B------:R-:W-:-:S02]  /*0290*/  LOP3.LUT R5, R5, 0xfffffffe, RZ, 0xc0, !PT ;  /* 0xfffffffe05057812 */ /* 0x000fc400078ec0ff */
[C---:B------:R-:W-:Y:S02]  /*02a0*/  IADD3 R103, R0.reuse, 0x10, RZ ;  /* 0x0000001000677810 */ /* 0x040fe40007ffe0ff */
[----:B------:R-:W-:Y:S02]  /*02b0*/  @P0 LOP3.LUT R5, R5, 0x1, RZ, 0xfc, !PT ;  /* 0x0000000105050812 */ /* 0x000fe400078efcff */
[----:B------:R-:W-:Y:S02]  /*02c0*/  SHF.R.S32.HI R18, RZ, 0x1f, R103 ;  /* 0x0000001fff127819 */ /* 0x000fe40000011467 */
[----:B------:R-:W-:Y:S02]  /*02d0*/  LOP3.LUT R5, R5, 0xfbffffff, RZ, 0xc0, !PT ;  /* 0xfbffffff05057812 */ /* 0x000fe400078ec0ff */
[----:B------:R-:W-:Y:S02]  /*02e0*/  IADD3 R102, R0, 0x20, RZ ;  /* 0x0000002000667810 */ /* 0x000fe40007ffe0ff */
[----:B------:R-:W-:-:S02]  /*02f0*/  @P5 LOP3.LUT R5, R5, 0x4000000, RZ, 0xfc, !PT ;  /* 0x0400000005055812 */ /* 0x000fc400078efcff */
[----:B------:R-:W-:Y:S02]  /*0300*/  ISETP.LT.U32.AND P5, PT, R103, UR8, PT ;  /* 0x0000000867007c0c */ /* 0x000fe4000bfa1070 */
[----:B------:R-:W-:Y:S02]  /*0310*/  LOP3.LUT R5, R5, 0xfdffffff, RZ, 0xc0, !PT ;  /* 0xfdffffff05057812 */ /* 0x000fe400078ec0ff */
[----:B------:R-:W-:Y:S02]  /*0320*/  ISETP.LT.AND.EX P5, PT, R18, UR9, !P6, P5 ;  /* 0x0000000912007c0c */ /* 0x000fe4000f7a1350 */
[----:B------:R-:W-:Y:S02]  /*0330*/  SHF.R.S32.HI R17, RZ, 0x1f, R102 ;  /* 0x0000001fff117819 */ /* 0x000fe40000011466 */
        /* <DEDUP_REMOVED lines=9> */
[----:B------:R-:W-:Y:S02]  /*03d0*/  SHF.R.S32.HI R14, RZ, 0x1f, R97 ;  /* 0x0000001fff0e7819 */ /* 0x000fe40000011461 */
[----:B------:R-:W-:Y:S02]  /*03e0*/  SHF.R.S32.HI R13, RZ, 0x1f, R94 ;  /* 0x0000001fff0d7819 */ /* 0x000fe4000001145e */
[----:B------:R-:W-:Y:S02]  /*03f0*/  IADD3 R93, R0, 0x70, RZ ;  /* 0x00000070005d7810 */ /* 0x000fe40007ffe0ff */
[----:B------:R-:W-:Y:S02]  /*0400*/  SHF.R.S32.HI R11, RZ, 0x1f, R91 ;  /* 0x0000001fff0b7819 */ /* 0x000fe4000001145b */
[----:B------:R-:W-:-:S02]  /*0410*/  SHF.R.S32.HI R12, RZ, 0x1f, R93 ;  /* 0x0000001fff0c7819 */ /* 0x000fc4000001145d */
[----:B------:R-:W-:Y:S02]  /*0420*/  IADD3 R90, R0, 0x90, RZ ;  /* 0x00000090005a7810 */ /* 0x000fe40007ffe0ff */
[----:B------:R-:W-:Y:S02]  /*0430*/  @P5 LOP3.LUT R5, R5, 0x1000000, RZ, 0xfc, !PT ;  /* 0x0100000005055812 */ /* 0x000fe400078efcff */
[----:B------:R-:W-:Y:S02]  /*0440*/  ISETP.LT.U32.AND P5, PT, R99, UR8, PT ;  /* 0x0000000863007c0c */ /* 0x000fe4000bfa1070 */
[----:B------:R-:W-:Y:S02]  /*0450*/  LOP3.LUT R5, R5, 0xff7fffff, RZ, 0xc0, !PT ;  /* 0xff7fffff05057812 */ /* 0x000fe400078ec0ff */
[----:B------:R-:W-:Y:S02]  /*0460*/  ISETP.LT.AND.EX P5, PT, R16, UR9, !P6, P5 ;  /* 0x0000000910007c0c */ /* 0x000fe4000f7a1350 */
[----:B------:R-:W-:-:S02]  /*0470*/  SHF.R.S32.HI R10, RZ, 0x1f, R90 ;  /* 0x0000001fff0a7819 */ /* 0x000fc4000001145a */
[C---:B------:R-:W-:Y:S02]  /*0480*/  IADD3 R89, R0.reuse, 0xa0, RZ ;  /* 0x000000a000597810 */ /* 0x040fe40007ffe0ff */
[C---:B------:R-:W-:Y:S02]  /*0490*/  IADD3 R88, R0.reuse, 0xb0, RZ ;  /* 0x000000b000587810 */ /* 0x040fe40007ffe0ff */
[----:B------:R-:W-:Y:S02]  /*04a0*/  SHF.R.S32.HI R9, RZ, 0x1f, R89 ;  /* 0x0000001fff097819 */ /* 0x000fe40000011459 */
[----:B------:R-:W-:Y:S02]  /*04b0*/  SHF.R.S32.HI R8, RZ, 0x1f, R88 ;  /* 0x0000001fff087819 */ /* 0x000fe40000011458 */
[----:B------:R-:W-:Y:S02]  /*04c0*/  IADD3 R4, R0, 0x1c0, RZ ;  /* 0x000001c000047810 */ /* 0x000fe40007ffe0ff */
[----:B------:R-:W-:-:S02]  /*04d0*/  @P5 LOP3.LUT R5, R5, 0x800000, RZ, 0xfc, !PT ;  /* 0x0080000005055812 */ /* 0x000fc400078efcff */
[----:B------:R-:W-:Y:S02]  /*04e0*/  ISETP.LT.U32.AND P5, PT, R98, UR8, PT ;  /* 0x0000000862007c0c */ /* 0x000fe4000bfa1070 */
[----:B------:R-:W-:Y:S02]  /*04f0*/  LOP3.LUT R5, R5, 0xffbfffff, RZ, 0xc0, !PT ;  /* 0xffbfffff05057812 */ /* 0x000fe400078ec0ff */
[----:B------:R-:W-:Y:S02]  /*0500*/  ISETP.LT.AND.EX P5, PT, R15, UR9, !P6, P5 ;  /* 0x000000090f007c0c */ /* 0x000fe4000f7a1350 */
[----:B------:R-:W-:Y:S02]  /*0510*/  ISETP.LT.U32.AND P0, PT, R2, UR8, PT ;  /* 0x0000000802007c0c */ /* 0x000fe4000bf01070 */
[----:B------:R-:W-:Y:S02]  /*0520*/  SHF.R.S32.HI R2, RZ, 0x1f, R2 ;  /* 0x0000001fff027819 */ /* 0x000fe40000011402 */
[----:B------:R-:W-:-:S02]  /*0530*/  ISETP.LT.U32.AND P2, PT, R4, UR8, PT ;  /* 0x0000000804007c0c */ /* 0x000fc4000bf41070 */
[----:B------:R-:W-:Y:S02]  /*0540*/  SHF.R.S32.HI R4, RZ, 0x1f, R4 ;  /* 0x0000001fff047819 */ /* 0x000fe40000011404 */
[----:B------:R-:W-:Y:S02]  /*0550*/  ISETP.LT.AND.EX P0, PT, R2, UR9, !P6, P0 ;  /* 0x0000000902007c0c */ /* 0x000fe4000f701300 */
[----:B------:R-:W-:Y:S02]  /*0560*/  IADD3 R2, R0, 0x1d0, RZ ;  /* 0x000001d000027810 */ /* 0x000fe40007ffe0ff */
[----:B------:R-:W-:Y:S02]  /*0570*/  @P5 LOP3.LUT R5, R5, 0x400000, RZ, 0xfc, !PT ;  /* 0x0040000005055812 */ /* 0x000fe400078efcff */
[----:B------:R-:W-:Y:S02]  /*0580*/  ISETP.LT.U32.AND P5, PT, R97, UR8, PT ;  /* 0x0000000861007c0c */ /* 0x000fe4000bfa1070 */
[----:B------:R-:W-:-:S02]  /*0590*/  LOP3.LUT R5, R5, 0xffdfffff, RZ, 0xc0, !PT ;  /* 0xffdfffff05057812 */ /* 0x000fc400078ec0ff */
[----:B------:R-:W-:Y:S02]  /*05a0*/  ISETP.LT.AND.EX P5, PT, R14, UR9, !P6, P5 ;  /* 0x000000090e007c0c */ /* 0x000fe4000f7a1350 */
[----:B------:R-:W-:Y:S02]  /*05b0*/  ISETP.LT.AND.EX P2, PT, R4, UR9, !P6, P2 ;  /* 0x0000000904007c0c */ /* 0x000fe4000f741320 */
[----:B------:R-:W-:Y:S02]  /*05c0*/  SHF.R.S32.HI R4, RZ, 0x1f, R2 ;  /* 0x0000001fff047819 */ /* 0x000fe40000011402 */
[----:B------:R-:W-:Y:S02]  /*05d0*/  ISETP.LT.U32.AND P3, PT, R2, UR8, PT ;  /* 0x0000000802007c0c */ /* 0x000fe4000bf61070 */
[----:B------:R-:W-:Y:S02]  /*05e0*/  IADD3 R3, R0, 0x1b0, RZ ;  /* 0x000001b000037810 */ /* 0x000fe40007ffe0ff */
[----:B------:R-:W-:-:S02]  /*05f0*/  ISETP.LT.AND.EX P3, PT, R4, UR9, !P6, P3 ;  /* 0x0000000904007c0c */ /* 0x000fc4000f761330 */
[----:B------:R-:W-:Y:S02]  /*0600*/  SHF.R.S32.HI R4, RZ, 0x1f, R87 ;  /* 0x0000001fff047819 */ /* 0x000fe40000011457 */
[----:B------:R-:W-:Y:S02]  /*0610*/  @P5 LOP3.LUT R5, R5, 0x200000, RZ, 0xfc, !PT ;  /* 0x0020000005055812 */ /* 0x000fe400078efcff */
[----:B------:R-:W-:Y:S02]  /*0620*/  ISETP.LT.U32.AND P5, PT, R94, UR8, PT ;  /* 0x000000085e007c0c */ /* 0x000fe4000bfa1070 */
[----:B------:R-:W-:Y:S02]  /*0630*/  LOP3.LUT R5, R5, 0xffefffff, RZ, 0xc0, !PT ;  /* 0xffefffff05057812 */ /* 0x000fe400078ec0ff */
[----:B------:R-:W-:Y:S02]  /*0640*/  ISETP.LT.AND.EX P5, PT, R13, UR9, !P6, P5 ;  /* 0x000000090d007c0c */ /* 0x000fe4000f7a1350 */
[----:B------:R-:W-:-:S02]  /*0650*/  ISETP.LT.U32.AND P1, PT, R3, UR8, PT ;  /* 0x0000000803007c0c */ /* 0x000fc4000bf21070 */
[----:B------:R-:W-:Y:S02]  /*0660*/  SHF.R.S32.HI R3, RZ, 0x1f, R3 ;  /* 0x0000001fff037819 */ /* 0x000fe40000011403 */
[C---:B------:R-:W-:Y:S02]  /*0670*/  IADD3 R86, R0.reuse, 0xd0, RZ ;  /* 0x000000d000567810 */ /* 0x040fe40007ffe0ff */
[----:B------:R-:W-:Y:S01]  /*0680*/  ISETP.LT.AND.EX P1, PT, R3, UR9, !P6, P1 ;  /* 0x0000000903007c0c */ /* 0x000fe2000f721310 */
[C---:B------:R-:W-:Y:S01]  /*0690*/  VIADD R3, R0.reuse, 0x1e0 ;  /* 0x000001e000037836 */ /* 0x040fe20000000000 */
[C---:B------:R-:W-:Y:S02]  /*06a0*/  IADD3 R85, R0.reuse, 0xe0, RZ ;  /* 0x000000e000557810 */ /* 0x040fe40007ffe0ff */
[----:B------:R-:W-:Y:S02]  /*06b0*/  IADD3 R84, R0, 0xf0, RZ ;  /* 0x000000f000547810 */ /* 0x000fe40007ffe0ff */
[----:B------:R-:W-:-:S02]  /*06c0*/  @P5 LOP3.LUT R5, R5, 0x100000, RZ, 0xfc, !PT ;  /* 0x0010000005055812 */ /* 0x000fc400078efcff */
[----:B------:R-:W-:Y:S02]  /*06d0*/  ISETP.LT.U32.AND P5, PT, R93, UR8, PT ;  /* 0x000000085d007c0c */ /* 0x000fe4000bfa1070 */
[----:B------:R-:W-:Y:S02]  /*06e0*/  LOP3.LUT R5, R5, 0xfff7ffff, RZ, 0xc0, !PT ;  /* 0xfff7ffff05057812 */ /* 0x000fe400078ec0ff */
[----:B------:R-:W-:Y:S02]  /*06f0*/  ISETP.LT.AND.EX P5, PT, R12, UR9, !P6, P5 ;  /* 0x000000090c007c0c */ /* 0x000fe4000f7a1350 */
[----:B------:R-:W-:Y:S02]  /*0700*/  SHF.R.S32.HI R2, RZ, 0x1f, R3 ;  /* 0x0000001fff027819 */ /* 0x000fe40000011403 */
[----:B------:R-:W-:Y:S02]  /*0710*/  ISETP.LT.U32.AND P4, PT, R3, UR8, PT ;  /* 0x0000000803007c0c */ /* 0x000fe4000bf81070 */
[----:B------:R-:W-:-:S02]  /*0720*/  SHF.R.S32.HI R3, RZ, 0x1f, R86 ;  /* 0x0000001fff037819 */ /* 0x000fc40000011456 */
[----:B------:R-:W-:Y:S02]  /*0730*/  ISETP.LT.AND.EX P4, PT, R2, UR9, !P6, P4 ;  /* 0x0000000902007c0c */ /* 0x000fe4000f781340 */
[----:B------:R-:W-:Y:S02]  /*0740*/  SHF.R.S32.HI R2, RZ, 0x1f, R85 ;  /* 0x0000001fff027819 */ /* 0x000fe40000011455 */
[----:B------:R-:W-:Y:S02]  /*0750*/  SHF.R.S32.HI R125, RZ, 0x1f, R84 ;  /* 0x0000001fff7d7819 */ /* 0x000fe40000011454 */
[----:B------:R-:W-:Y:S02]  /*0760*/  @P5 LOP3.LUT R5, R5, 0x80000, RZ, 0xfc, !PT ;  /* 0x0008000005055812 */ /* 0x000fe400078efcff */
[----:B------:R-:W-:Y:S02]  /*0770*/  ISETP.LT.U32.AND P5, PT, R91, UR8, PT ;  /* 0x000000085b007c0c */ /* 0x000fe4000bfa1070 */
[----:B------:R-:W-:-:S02]  /*0780*/  LOP3.LUT R5, R5, 0xfffbffff, RZ, 0xc0, !PT ;  /* 0xfffbffff05057812 */ /* 0x000fc400078ec0ff */
[----:B------:R-:W-:Y:S02]  /*0790*/  ISETP.LT.AND.EX P5, PT, R11, UR9, !P6, P5 ;  /* 0x000000090b007c0c */ /* 0x000fe4000f7a1350 */
[----:B------:R-:W-:Y:S02]  /*07a0*/  SHF.R.S32.HI R124, RZ, 0x1f, R83 ;  /* 0x0000001fff7c7819 */ /* 0x000fe40000011453 */
[C---:B------:R-:W-:Y:S02]  /*07b0*/  IADD3 R82, R0.reuse, 0x110, RZ ;  /* 0x0000011000527810 */ /* 0x040fe40007ffe0ff */
        /* <DEDUP_REMOVED lines=9> */
[----:B------:R-:W-:Y:S02]  /*0850*/  SHF.R.S32.HI R120, RZ, 0x1f, R79 ;  /* 0x0000001fff787819 */ /* 0x000fe4000001144f */
[C---:B------:R-:W-:Y:S02]  /*0860*/  IADD3 R78, R0.reuse, 0x150, RZ ;  /* 0x00000150004e7810 */ /* 0x040fe40007ffe0ff */
[----:B------:R-:W-:Y:S02]  /*0870*/  IADD3 R77, R0, 0x160, RZ ;  /* 0x00000160004d7810 */ /* 0x000fe40007ffe0ff */
[----:B------:R-:W-:Y:S02]  /*0880*/  SHF.R.S32.HI R119, RZ, 0x1f, R78 ;  /* 0x0000001fff777819 */ /* 0x000fe4000001144e */
[----:B------:R-:W-:Y:S02]  /*0890*/  SHF.R.S32.HI R105, RZ, 0x1f, R77 ;  /* 0x0000001fff697819 */ /* 0x000fe4000001144d */
[----:B------:R-:W-:-:S02]  /*08a0*/  @P5 LOP3.LUT R5, R5, 0x20000, RZ, 0xfc, !PT ;  /* 0x0002000005055812 */ /* 0x000fc400078efcff */
[----:B------:R-:W-:Y:S02]  /*08b0*/  ISETP.LT.U32.AND P5, PT, R89, UR8, PT ;  /* 0x0000000859007c0c */ /* 0x000fe4000bfa1070 */
[----:B------:R-:W-:Y:S02]  /*08c0*/  LOP3.LUT R5, R5, 0xfffeffff, RZ, 0xc0, !PT ;  /* 0xfffeffff05057812 */ /* 0x000fe400078ec0ff */
[----:B------:R-:W-:-:S13]  /*08d0*/  ISETP.LT.AND.EX P5, PT, R9, UR9, !P6, P5 ;  /* 0x0000000909007c0c */ /* 0x000fda000f7a1350 */
[----:B------:R-:W-:Y:S02]  /*08e0*/  @P5 LOP3.LUT R5, R5, 0x10000, RZ, 0xfc, !PT ;  /* 0x0001000005055812 */ /* 0x000fe400078efcff */
[----:B------:R-:W-:Y:S02]  /*08f0*/  ISETP.LT.U32.AND P5, PT, R88, UR8, PT ;  /* 0x0000000858007c0c */ /* 0x000fe4000bfa1070 */
[----:B------:R-:W-:Y:S02]  /*0900*/  LOP3.LUT R5, R5, 0xffff7fff, RZ, 0xc0, !PT ;  /* 0xffff7fff05057812 */ /* 0x000fe400078ec0ff */
[----:B------:R-:W-:-:S13]  /*0910*/  ISETP.LT.AND.EX P5, PT, R8, UR9, !P6, P5 ;  /* 0x0000000908007c0c */ /* 0x000fda000f7a1350 */
[----:B------:R-:W-:Y:S02]  /*0920*/  @P5 LOP3.LUT R5, R5, 0x8000, RZ, 0xfc, !PT ;  /* 0x0000800005055812 */ /* 0x000fe400078efcff */
[----:B------:R-:W-:Y:S02]  /*0930*/  ISETP.LT.U32.AND P5, PT, R87, UR8, PT ;  /* 0x0000000857007c0c */ /* 0x000fe4000bfa1070 */
[----:B------:R-:W-:Y:S02]  /*0940*/  LOP3.LUT R5, R5, 0xffffbfff, RZ, 0xc0, !PT ;  /* 0xffffbfff05057812 */ /* 0x000fe400078ec0ff */
[----:B------:R-:W-:Y:S01]  /*0950*/  ISETP.LT.AND.EX P5, PT, R4, UR9, !P6, P5 ;  /* 0x0000000904007c0c */ /* 0x000fe2000f7a1350 */
[----:B------:R-:W-:-:S05]  /*0960*/  IMAD R4, R7, -0x1e, R104 ;  /* 0xffffffe207047824 */ /* 0x000fca00078e0268 */
[----:B------:R-:W-:-:S07]  /*0970*/  SHF.L.U32 R4, R4, 0x1, RZ ;  /* 0x0000000104047819 */ /* 0x000fce00000006ff */
[----:B------:R-:W-:Y:S02]  /*0980*/  @P5 LOP3.LUT R5, R5, 0x4000, RZ, 0xfc, !PT ;  /* 0x0000400005055812 */ /* 0x000fe400078efcff */
[----:B------:R-:W-:Y:S02]  /*0990*/  ISETP.LT.U32.AND P5, PT, R86, UR8, PT ;  /* 0x0000000856007c0c */ /* 0x000fe4000bfa1070 */
[----:B------:R-:W-:Y:S02]  /*09a0*/  LOP3.LUT R5, R5, 0xffffdfff, RZ, 0xc0, !PT ;  /* 0xffffdfff05057812 */ /* 0x000fe400078ec0ff */
[----:B------:R-:W-:Y:S01]  /*09b0*/  ISETP.LT.AND.EX P5, PT, R3, UR9, !P6, P5 ;  /* 0x0000000903007c0c */ /* 0x000fe2000f7a1350 */
[----:B------:R-:W-:-:S12]  /*09c0*/  IMAD.MOV.U32 R3, RZ, RZ, RZ ;  /* 0x000000ffff037224 */ /* 0x000fd800078e00ff */
[----:B------:R-:W-:Y:S02]  /*09d0*/  @P5 LOP3.LUT R5, R5, 0x2000, RZ, 0xfc, !PT ;  /* 0x0000200005055812 */ /* 0x000fe400078efcff */
[----:B------:R-:W-:Y:S02]  /*09e0*/  ISETP.LT.U32.AND P5, PT, R85, UR8, PT ;  /* 0x0000000855007c0c */ /* 0x000fe4000bfa1070 */
[----:B------:R-:W-:Y:S02]  /*09f0*/  LOP3.LUT R5, R5, 0xffffefff, RZ, 0xc0, !PT ;  /* 0xffffefff05057812 */ /* 0x000fe400078ec0ff */
[----:B------:R-:W-:Y:S02]  /*0a00*/  ISETP.LT.AND.EX P5, PT, R2, UR9, !P6, P5 ;  /* 0x0000000902007c0c */ /* 0x000fe4000f7a1350 */
[----:B------:R-:W-:-:S11]  /*0a10*/  MOV R2, R6 ;  /* 0x0000000600027202 */ /* 0x000fd60000000f00 */
[----:B------:R-:W-:Y:S02]  /*0a20*/  @P5 LOP3.LUT R5, R5, 0x1000, RZ, 0xfc, !PT ;  /* 0x0000100005055812 */ /* 0x000fe400078efcff */
        /* <DEDUP_REMOVED lines=31> */
[----:B------:R-:W-:-:S12]  /*0c20*/  ULDC.64 UR8, c[0x0][0x208] ;  /* 0x0000820000087ab9 */ /* 0x000fd80000000a00 */
[----:B------:R-:W-:-:S07]  /*0c30*/  @P5 LOP3.LUT R5, R5, 0x10, RZ, 0xfc, !PT ;  /* 0x0000001005055812 */ /* 0x000fce00078efcff */
.L_x_3322:
[----:B------:R-:W0:Y:S01]  /*0c40*/  LDC R15, c[0x0][0x288] ;  /* 0x0000a200ff0f7b82 */ /* 0x000e220000000800 */
[----:B------:R-:W-:Y:S01]  /*0c50*/  P2R R7, PR, RZ, 0x10 ;  /* 0x00000010ff077803 */ /* 0x000fe20000000000 */
[----:B------:R-:W-:Y:S01]  /*0c60*/  ULDC.64 UR12, c[0x0][0x280] ;  /* 0x0000a000000c7ab9 */ /* 0x000fe20000000a00 */
[C---:B------:R-:W-:Y:S01]  /*0c70*/  LOP3.LUT P4, RZ, R5.reuse, 0x4000000, RZ, 0xc0, !PT ;  /* 0x0400000005ff7812 */ /* 0x040fe2000788c0ff */
[----:B------:R-:W-:Y:S01]  /*0c80*/  VIADD R95, R0, 0x1d0 ;  /* 0x000001d0005f7836 */ /* 0x000fe20000000000 */
[----:B------:R-:W-:Y:S02]  /*0c90*/  LOP3.LUT P6, RZ, R5, 0x2000000, RZ, 0xc0, !PT ;  /* 0x0200000005ff7812 */ /* 0x000fe400078cc0ff */
[----:B------:R-:W-:Y:S01]  /*0ca0*/  SHF.R.S32.HI R12, RZ, 0x1f, R0 ;  /* 0x0000001fff0c7819 */ /* 0x000fe20000011400 */
[----:B-1----:R-:W1:Y:S01]  /*0cb0*/  @P0 LDC.64 R36, c[0x0][0x220] ;  /* 0x00008800ff240b82 */ /* 0x002e620000000a00 */
[----:B------:R-:W-:Y:S02]  /*0cc0*/  SHF.R.S32.HI R14, RZ, 0x1f, R103 ;  /* 0x0000001fff0e7819 */ /* 0x000fe40000011467 */
[----:B------:R-:W-:-:S02]  /*0cd0*/  P2R R30, PR, RZ, 0x8 ;  /* 0x00000008ff1e7803 */ /* 0x000fc40000000000 */
[----:B------:R-:W-:Y:S02]  /*0ce0*/  LOP3.LUT P3, RZ, R5, 0x1000000, RZ, 0xc0, !PT ;  /* 0x0100000005ff7812 */ /* 0x000fe4000786c0ff */
[----:B------:R-:W-:Y:S01]  /*0cf0*/  SHF.R.S32.HI R16, RZ, 0x1f, R98 ;  /* 0x0000001fff107819 */ /* 0x000fe20000011462 */
[----:B--234-:R-:W2:Y:S01]  /*0d00*/  @P4 LDC.64 R58, c[0x0][0x220] ;  /* 0x00008800ff3a4b82 */ /* 0x01cea20000000a00 */
[----:B------:R-:W-:Y:S02]  /*0d10*/  SHF.R.S32.HI R18, RZ, 0x1f, R94 ;  /* 0x0000001fff127819 */ /* 0x000fe4000001145e */
[----:B------:R-:W-:Y:S02]  /*0d20*/  SHF.R.S32.HI R20, RZ, 0x1f, R93 ;  /* 0x0000001fff147819 */ /* 0x000fe4000001145d */
[----:B------:R-:W-:Y:S02]  /*0d30*/  SHF.R.S32.HI R22, RZ, 0x1f, R91 ;  /* 0x0000001fff167819 */ /* 0x000fe4000001145b */
[----:B------:R-:W-:Y:S01]  /*0d40*/  SHF.R.S32.HI R24, RZ, 0x1f, R89 ;  /* 0x0000001fff187819 */ /* 0x000fe20000011459 */
[----:B------:R-:W3:Y:S01]  /*0d50*/  @P1 LDC.64 R34, c[0x0][0x220] ;  /* 0x00008800ff221b82 */ /* 0x000ee20000000a00 */
[----:B0-----:R-:W-:-:S02]  /*0d60*/  IABS R11, R15 ;  /* 0x0000000f000b7213 */ /* 0x001fc40000000000 */
[----:B------:R-:W-:Y:S02]  /*0d70*/  SHF.R.S32.HI R26, RZ, 0x1f, R87 ;  /* 0x0000001fff1a7819 */ /* 0x000fe40000011457 */
[----:B------:R-:W0:Y:S01]  /*0d80*/  I2F.RP R6, R11 ;  /* 0x0000000b00067306 */ /* 0x000e220000209400 */
[----:B------:R-:W-:Y:S02]  /*0d90*/  IADD3 R31, R0, 0x170, RZ ;  /* 0x00000170001f7810 */ /* 0x000fe40007ffe0ff */
[----:B------:R-:W4:Y:S08]  /*0da0*/  @P3 LDC.64 R74, c[0x0][0x220] ;  /* 0x00008800ff4a3b82 */ /* 0x000f300000000a00 */
[----:B------:R-:W5:Y:S01]  /*0db0*/  @P2 LDC.64 R32, c[0x0][0x220] ;  /* 0x00008800ff202b82 */ /* 0x000f620000000a00 */
[----:B0-----:R-:W0:Y:S02]  /*0dc0*/  MUFU.RCP R6, R6 ;  /* 0x0000000600067308 */ /* 0x001e240000001000 */
[----:B0-----:R-:W-:-:S06]  /*0dd0*/  IADD3 R8, R6, 0xffffffe, RZ ;  /* 0x0ffffffe06087810 */ /* 0x001fcc0007ffe0ff */
[----:B------:R0:W1:Y:S02]  /*0de0*/  F2I.FTZ.U32.TRUNC.NTZ R9, R8 ;  /* 0x0000000800097305 */ /* 0x000064000021f000 */
[----:B0-----:R-:W-:Y:S01]  /*0df0*/  IMAD.MOV.U32 R8, RZ, RZ, RZ ;  /* 0x000000ffff087224 */ /* 0x001fe200078e00ff */
        /* <DEDUP_REMOVED lines=11> */
[----:B------:R-:W-:-:S11]  /*0eb0*/  LOP3.LUT R6, R2, R15, RZ, 0x3c, !PT ;  /* 0x0000000f02067212 */ /* 0x000fd600078e3cff */
[----:B------:R-:W-:Y:S01]  /*0ec0*/  @P5 VIADD R9, R9, 0x1 ;  /* 0x0000000109095836 */ /* 0x000fe20000000000 */
[----:B------:R-:W-:-:S04]  /*0ed0*/  ISETP.GE.AND P5, PT, R6, RZ, PT ;  /* 0x000000ff0600720c */ /* 0x000fc80003fa6270 */
[----:B------:R-:W-:-:S09]  /*0ee0*/  MOV R11, R9 ;  /* 0x00000009000b7202 */ /* 0x000fd20000000f00 */
[----:B------:R-:W-:Y:S02]  /*0ef0*/  @!P5 IADD3 R11, -R11, RZ, RZ ;  /* 0x000000ff0b0bd210 */ /* 0x000fe40007ffe1ff */
[----:B------:R-:W-:-:S13]  /*0f00*/  ISETP.NE.AND P5, PT, R15, RZ, PT ;  /* 0x000000ff0f00720c */ /* 0x000fda0003fa5270 */
[----:B------:R-:W-:-:S04]  /*0f10*/  @!P5 LOP3.LUT R11, RZ, R15, RZ, 0x33, !PT ;  /* 0x0000000fff0bd212 */ /* 0x000fc800078e33ff */
[----:B------:R-:W-:Y:S02]  /*0f20*/  IADD3 R9, -R11, RZ, RZ ;  /* 0x000000ff0b097210 */ /* 0x000fe40007ffe1ff */
[----:B------:R-:W-:-:S03]  /*0f30*/  SHF.R.S32.HI R10, RZ, 0x1f, R11 ;  /* 0x0000001fff0a7819 */ /* 0x000fc6000001140b */
[----:B------:R-:W-:Y:S01]  /*0f40*/  IMAD R6, R15, R9, R2 ;  /* 0x000000090f067224 */ /* 0x000fe200078e0202 */
[----:B------:R-:W-:Y:S01]  /*0f50*/  SHF.R.S32.HI R9, RZ, 0x1f, R4 ;  /* 0x0000001fff097819 */ /* 0x000fe20000011404 */
[----:B------:R-:W-:Y:S02]  /*0f60*/  IMAD R10, R10, UR12, RZ ;  /* 0x0000000c0a0a7c24 */ /* 0x000fe4000f8e02ff */
[----:B------:R-:W-:Y:S02]  /*0f70*/  IMAD R6, R6, 0x3c, RZ ;  /* 0x0000003c06067824 */ /* 0x000fe400078e02ff */
[----:B------:R-:W-:-:S03]  /*0f80*/  IMAD R67, R11, UR13, R10 ;  /* 0x0000000d0b437c24 */ /* 0x000fc6000f8e020a */
[----:B------:R-:W-:-:S04]  /*0f90*/  IADD3 R68, P5, R4, R6, RZ ;  /* 0x0000000604447210 */ /* 0x000fc80007fbe0ff */
[----:B------:R-:W-:Y:S02]  /*0fa0*/  LEA.HI.X.SX32 R69, R6, R9, 0x1, P5 ;  /* 0x0000000906457211 */ /* 0x000fe400028f0eff */
[----:B------:R-:W0:Y:S01]  /*0fb0*/  @P4 LDC.64 R8, c[0x0][0x270] ;  /* 0x00009c00ff084b82 */ /* 0x000e220000000a00 */
[----:B------:R-:W-:Y:S01]  /*0fc0*/  IMAD.WIDE.U32 R68, R11, UR12, R68 ;  /* 0x0000000c0b447c25 */ /* 0x000fe2000f8e0044 */
[----:B------:R-:W-:-:S03]  /*0fd0*/  ULDC.64 UR12, c[0x0][0x278] ;  /* 0x00009e00000c7ab9 */ /* 0x000fc60000000a00 */
[----:B------:R-:W-:Y:S01]  /*0fe0*/  IMAD.IADD R67, R69, 0x1, R67 ;  /* 0x0000000145437824 */ /* 0x000fe200078e0243 */
[----:B------:R-:W-:Y:S01]  /*0ff0*/  @P4 MOV R66, R68 ;  /* 0x0000004400424202 */ /* 0x000fe20000000f00 */
[-C--:B0-----:R-:W-:Y:S02]  /*1000*/  @P4 IMAD R10, R12, R8.reuse, RZ ;  /* 0x000000080c0a4224 */ /* 0x081fe400078e02ff */
[----:B------:R-:W0:Y:S02]  /*1010*/  @P6 LDC.64 R12, c[0x0][0x270] ;  /* 0x00009c00ff0c6b82 */ /* 0x000e240000000a00 */
[C---:B------:R-:W-:Y:S02]  /*1020*/  @P4 IMAD R11, R0.reuse, R9, R10 ;  /* 0x00000009000b4224 */ /* 0x040fe400078e020a */
[----:B------:R-:W-:-:S05]  /*1030*/  @P4 IMAD.WIDE.U32 R8, R0, R8, R66 ;  /* 0x0000000800084225 */ /* 0x000fca00078e0042 */
[----:B------:R-:W-:Y:S02]  /*1040*/  @P4 IADD3 R9, R9, R11, RZ ;  /* 0x0000000b09094210 */ /* 0x000fe40007ffe0ff */
[----:B------:R-:W1:Y:S01]  /*1050*/  @P6 LDC.64 R10, c[0x0][0x220] ;  /* 0x00008800ff0a6b82 */ /* 0x000e620000000a00 */
[----:B--2---:R-:W-:-:S04]  /*1060*/  @P4 LEA R58, P5, R8, R58, 0x1 ;  /* 0x0000003a083a4211 */ /* 0x004fc800078a08ff */
[----:B------:R-:W-:Y:S01]  /*1070*/  @P4 LEA.HI.X R59, R8, R59, R9, 0x1, P5 ;  /* 0x0000003b083b4211 */ /* 0x000fe200028f0c09 */
[----:B------:R-:W-:Y:S01]  /*1080*/  @P6 IMAD.MOV.U32 R9, RZ, RZ, R67 ;  /* 0x000000ffff096224 */ /* 0x000fe200078e0043 */
[----:B------:R-:W-:Y:S01]  /*1090*/  LOP3.LUT P4, RZ, R5, 0x800000, RZ, 0xc0, !PT ;  /* 0x0080000005ff7812 */ /* 0x000fe2000788c0ff */
[----:B0-----:R-:W-:Y:S01]  /*10a0*/  @P6 IMAD R8, R14, R12, RZ ;  /* 0x0000000c0e086224 */ /* 0x001fe200078e02ff */
[----:B------:R-:W-:-:S03]  /*10b0*/  SHF.R.S32.HI R14, RZ, 0x1f, R102 ;  /* 0x0000001fff0e7819 */ /* 0x000fc60000011466 */
[----:B------:R-:W-:Y:S01]  /*10c0*/  @P6 IMAD R13, R103, R13, R8 ;  /* 0x0000000d670d6224 */ /* 0x000fe200078e0208 */
[----:B------:R-:W-:-:S05]  /*10d0*/  @P6 MOV R8, R68 ;  /* 0x0000004400086202 */ /* 0x000fca0000000f00 */
[----:B------:R-:W-:-:S05]  /*10e0*/  @P6 IMAD.WIDE.U32 R8, R103, R12, R8 ;  /* 0x0000000c67086225 */ /* 0x000fca00078e0008 */
[----:B------:R-:W-:Y:S02]  /*10f0*/  @P6 IADD3 R9, R9, R13, RZ ;  /* 0x0000000d09096210 */ /* 0x000fe40007ffe0ff */
[C---:B-1----:R-:W-:Y:S02]  /*1100*/  @P6 LEA R10, P5, R8.reuse, R10, 0x1 ;  /* 0x0000000a080a6211 */ /* 0x042fe400078a08ff */
[----:B------:R-:W-:Y:S02]  /*1110*/  @P3 MOV R13, R67 ;  /* 0x00000043000d3202 */ /* 0x000fe40000000f00 */
[----:B------:R-:W-:Y:S02]  /*1120*/  @P6 LEA.HI.X R11, R8, R11, R9, 0x1, P5 ;  /* 0x0000000b080b6211 */ /* 0x000fe400028f0c09 */
[----:B------:R-:W0:Y:S01]  /*1130*/  @P3 LDC.64 R8, c[0x0][0x270] ;  /* 0x00009c00ff083b82 */ /* 0x000e220000000a00 */
[----:B------:R-:W-:-:S13]  /*1140*/  LOP3.LUT P6, RZ, R5, 0x400000, RZ, 0xc0, !PT ;  /* 0x0040000005ff7812 */ /* 0x000fda00078cc0ff */
[----:B------:R-:W1:Y:S01]  /*1150*/  @P6 LDC.64 R72, c[0x0][0x220] ;  /* 0x00008800ff486b82 */ /* 0x000e620000000a00 */
[----:B0-----:R-:W-:Y:S01]  /*1160*/  @P3 IMAD R12, R14, R8, RZ ;  /* 0x000000080e0c3224 */ /* 0x001fe200078e02ff */
[----:B------:R-:W-:-:S03]  /*1170*/  SHF.R.S32.HI R14, RZ, 0x1f, R99 ;  /* 0x0000001fff0e7819 */ /* 0x000fc60000011463 */
[----:B------:R-:W-:Y:S01]  /*1180*/  @P3 IMAD R15, R102, R9, R12 ;  /* 0x00000009660f3224 */ /* 0x000fe200078e020c */
[----:B------:R-:W-:-:S05]  /*1190*/  @P3 MOV R12, R68 ;  /* 0x00000044000c3202 */ /* 0x000fca0000000f00 */
[----:B------:R-:W-:Y:S02]  /*11a0*/  @P3 IMAD.WIDE.U32 R8, R102, R8, R12 ;  /* 0x0000000866083225 */ /* 0x000fe400078e000c */
[----:B------:R-:W0:Y:S02]  /*11b0*/  @P4 LDC.64 R12, c[0x0][0x220] ;  /* 0x00008800ff0c4b82 */ /* 0x000e240000000a00 */
[----:B------:R-:W-:Y:S01]  /*11c0*/  @P3 IMAD.IADD R9, R9, 0x1, R15 ;  /* 0x0000000109093824 */ /* 0x000fe200078e020f */
[C---:B----4-:R-:W-:Y:S02]  /*11d0*/  @P3 LEA R74, P5, R8.reuse, R74, 0x1 ;  /* 0x0000004a084a3211 */ /* 0x050fe400078a08ff */
[----:B------:R-:W-:Y:S02]  /*11e0*/  @P4 MOV R15, R67 ;  /* 0x00000043000f4202 */ /* 0x000fe40000000f00 */
[----:B------:R-:W-:Y:S02]  /*11f0*/  @P3 LEA.HI.X R75, R8, R75, R9, 0x1, P5 ;  /* 0x0000004b084b3211 */ /* 0x000fe400028f0c09 */
[----:B------:R-:W2:Y:S01]  /*1200*/  @P4 LDC.64 R8, c[0x0][0x270] ;  /* 0x00009c00ff084b82 */ /* 0x000ea20000000a00 */
[----:B------:R-:W-:Y:S01]  /*1210*/  LOP3.LUT P3, RZ, R5, 0x200000, RZ, 0xc0, !PT ;  /* 0x0020000005ff7812 */ /* 0x000fe2000786c0ff */
[----:B--2---:R-:W-:-:S04]  /*1220*/  @P4 IMAD R14, R14, R8, RZ ;  /* 0x000000080e0e4224 */ /* 0x004fc800078e02ff */
[----:B------:R-:W-:Y:S01]  /*1230*/  @P4 IMAD R17, R99, R9, R14 ;  /* 0x0000000963114224 */ /* 0x000fe200078e020e */
[----:B------:R-:W-:-:S05]  /*1240*/  @P4 MOV R14, R68 ;  /* 0x00000044000e4202 */ /* 0x000fca0000000f00 */
[----:B------:R-:W-:Y:S01]  /*1250*/  @P4 IMAD.WIDE.U32 R8, R99, R8, R14 ;  /* 0x0000000863084225 */ /* 0x000fe200078e000e */
[----:B------:R-:W-:-:S04]  /*1260*/  @P6 MOV R15, R67 ;  /* 0x00000043000f6202 */ /* 0x000fc80000000f00 */
[----:B------:R-:W-:Y:S01]  /*1270*/  @P4 IADD3 R9, R9, R17, RZ ;  /* 0x0000001109094210 */ /* 0x000fe20007ffe0ff */
[----:B------:R-:W-:Y:S01]  /*1280*/  @P3 IMAD.MOV.U32 R17, RZ, RZ, R67 ;  /* 0x000000ffff113224 */ /* 0x000fe200078e0043 */
[----:B0-----:R-:W-:-:S04]  /*1290*/  @P4 LEA R12, P5, R8, R12, 0x1 ;  /* 0x0000000c080c4211 */ /* 0x001fc800078a08ff */
[----:B------:R-:W-:Y:S02]  /*12a0*/  @P4 LEA.HI.X R13, R8, R13, R9, 0x1, P5 ;  /* 0x0000000d080d4211 */ /* 0x000fe400028f0c09 */
[----:B------:R-:W0:Y:S01]  /*12b0*/  @P6 LDC.64 R8, c[0x0][0x270] ;  /* 0x00009c00ff086b82 */ /* 0x000e220000000a00 */
[----:B------:R-:W-:-:S13]  /*12c0*/  LOP3.LUT P4, RZ, R5, 0x100000, RZ, 0xc0, !PT ;  /* 0x0010000005ff7812 */ /* 0x000fda000788c0ff */
[----:B------:R-:W-:Y:S01]  /*12d0*/  @P4 MOV R19, R67 ;  /* 0x0000004300134202 */ /* 0x000fe20000000f00 */
[----:B0-----:R-:W-:Y:S01]  /*12e0*/  @P6 IMAD R14, R16, R8, RZ ;  /* 0x00000008100e6224 */ /* 0x001fe200078e02ff */
[----:B------:R-:W-:-:S03]  /*12f0*/  SHF.R.S32.HI R16, RZ, 0x1f, R97 ;  /* 0x0000001fff107819 */ /* 0x000fc60000011461 */
[----:B------:R-:W-:Y:S02]  /*1300*/  @P6 IMAD R9, R98, R9, R14 ;  /* 0x0000000962096224 */ /* 0x000fe400078e020e */
[----:B------:R-:W-:-:S04]  /*1310*/  @P6 IMAD.MOV.U32 R14, RZ, RZ, R68 ;  /* 0x000000ffff0e6224 */ /* 0x000fc800078e0044 */
[----:B------:R-:W-:-:S05]  /*1320*/  @P6 IMAD.WIDE.U32 R14, R98, R8, R14 ;  /* 0x00000008620e6225 */ /* 0x000fca00078e000e */
[----:B------:R-:W-:Y:S02]  /*1330*/  @P6 IADD3 R8, R15, R9, RZ ;  /* 0x000000090f086210 */ /* 0x000fe40007ffe0ff */
[----:B-1----:R-:W-:-:S04]  /*1340*/  @P6 LEA R72, P5, R14, R72, 0x1 ;  /* 0x000000480e486211 */ /* 0x002fc800078a08ff */
[----:B------:R-:W-:Y:S02]  /*1350*/  @P6 LEA.HI.X R73, R14, R73, R8, 0x1, P5 ;  /* 0x000000490e496211 */ /* 0x000fe400028f0c08 */
[----:B------:R-:W0:Y:S01]  /*1360*/  @P3 LDC.64 R8, c[0x0][0x270] ;  /* 0x00009c00ff083b82 */ /* 0x000e220000000a00 */
[----:B------:R-:W-:-:S07]  /*1370*/  LOP3.LUT P6, RZ, R5, 0x80000, RZ, 0xc0, !PT ;  /* 0x0008000005ff7812 */ /* 0x000fce00078cc0ff */
[----:B------:R-:W1:Y:S06]  /*1380*/  @P3 LDC.64 R14, c[0x0][0x220] ;  /* 0x00008800ff0e3b82 */ /* 0x000e6c0000000a00 */
[----:B------:R-:W-:Y:S01]  /*1390*/  @P6 MOV R21, R67 ;  /* 0x0000004300156202 */ /* 0x000fe20000000f00 */
[----:B0-----:R-:W-:-:S04]  /*13a0*/  @P3 IMAD R16, R16, R8, RZ ;  /* 0x0000000810103224 */ /* 0x001fc800078e02ff */
[----:B------:R-:W-:Y:S01]  /*13b0*/  @P3 IMAD R9, R97, R9, R16 ;  /* 0x0000000961093224 */ /* 0x000fe200078e0210 */
[----:B------:R-:W-:-:S05]  /*13c0*/  @P3 MOV R16, R68 ;  /* 0x0000004400103202 */ /* 0x000fca0000000f00 */
[----:B------:R-:W-:-:S05]  /*13d0*/  @P3 IMAD.WIDE.U32 R16, R97, R8, R16 ;  /* 0x0000000861103225 */ /* 0x000fca00078e0010 */
[----:B------:R-:W-:Y:S02]  /*13e0*/  @P3 IADD3 R8, R17, R9, RZ ;  /* 0x0000000911083210 */ /* 0x000fe40007ffe0ff */
[----:B-1----:R-:W-:-:S04]  /*13f0*/  @P3 LEA R14, P5, R16, R14, 0x1 ;  /* 0x0000000e100e3211 */ /* 0x002fc800078a08ff */
[----:B------:R-:W-:Y:S02]  /*1400*/  @P3 LEA.HI.X R15, R16, R15, R8, 0x1, P5 ;  /* 0x0000000f100f3211 */ /* 0x000fe400028f0c08 */
[----:B------:R-:W0:Y:S01]  /*1410*/  @P4 LDC.64 R8, c[0x0][0x270] ;  /* 0x00009c00ff084b82 */ /* 0x000e220000000a00 */
[----:B------:R-:W-:-:S07]  /*1420*/  LOP3.LUT P3, RZ, R5, 0x40000, RZ, 0xc0, !PT ;  /* 0x0004000005ff7812 */ /* 0x000fce000786c0ff */
[----:B------:R-:W1:Y:S08]  /*1430*/  @P4 LDC.64 R16, c[0x0][0x220] ;  /* 0x00008800ff104b82 */ /* 0x000e700000000a00 */
[----:B------:R-:W2:Y:S01]  /*1440*/  @P3 LDC.64 R70, c[0x0][0x220] ;  /* 0x00008800ff463b82 */ /* 0x000ea20000000a00 */
[----:B0-----:R-:W-:-:S04]  /*1450*/  @P4 IMAD R18, R18, R8, RZ ;  /* 0x0000000812124224 */ /* 0x001fc800078e02ff */
[----:B------:R-:W-:Y:S01]  /*1460*/  @P4 IMAD R9, R94, R9, R18 ;  /* 0x000000095e094224 */ /* 0x000fe200078e0212 */
[----:B------:R-:W-:-:S05]  /*1470*/  @P4 MOV R18, R68 ;  /* 0x0000004400124202 */ /* 0x000fca0000000f00 */
[----:B------:R-:W-:-:S04]  /*1480*/  @P4 IMAD.WIDE.U32 R18, R94, R8, R18 ;  /* 0x000000085e124225 */ /* 0x000fc800078e0012 */
[----:B------:R-:W-:Y:S01]  /*1490*/  @P4 IMAD.IADD R8, R19, 0x1, R9 ;  /* 0x0000000113084824 */ /* 0x000fe200078e0209 */
[----:B-1----:R-:W-:-:S04]  /*14a0*/  @P4 LEA R16, P5, R18, R16, 0x1 ;  /* 0x0000001012104211 */ /* 0x002fc800078a08ff */
[----:B------:R-:W-:Y:S02]  /*14b0*/  @P4 LEA.HI.X R17, R18, R17, R8, 0x1, P5 ;  /* 0x0000001112114211 */ /* 0x000fe400028f0c08 */
[----:B------:R-:W0:Y:S01]  /*14c0*/  @P6 LDC.64 R8, c[0x0][0x270] ;  /* 0x00009c00ff086b82 */ /* 0x000e220000000a00 */
[----:B------:R-:W-:-:S07]  /*14d0*/  LOP3.LUT P4, RZ, R5, 0x20000, RZ, 0xc0, !PT ;  /* 0x0002000005ff7812 */ /* 0x000fce000788c0ff */
[----:B------:R-:W1:Y:S06]  /*14e0*/  @P6 LDC.64 R18, c[0x0][0x220] ;  /* 0x00008800ff126b82 */ /* 0x000e6c0000000a00 */
[----:B------:R-:W-:Y:S02]  /*14f0*/  @P4 IMAD.MOV.U32 R23, RZ, RZ, R67 ;  /* 0x000000ffff174224 */ /* 0x000fe400078e0043 */
[----:B0-----:R-:W-:-:S04]  /*1500*/  @P6 IMAD R20, R20, R8, RZ ;  /* 0x0000000814146224 */ /* 0x001fc800078e02ff */
        /* <DEDUP_REMOVED lines=12> */
[----:B------:R-:W-:Y:S02]  /*15d0*/  @P3 IMAD R9, R91, R9, R20 ;  /* 0x000000095b093224 */ /* 0x000fe400078e0214 */
[----:B------:R-:W-:-:S04]  /*15e0*/  @P3 IMAD.MOV.U32 R20, RZ, RZ, R68 ;  /* 0x000000ffff143224 */ /* 0x000fc800078e0044 */
[----:B------:R-:W-:-:S05]  /*15f0*/  @P3 IMAD.WIDE.U32 R20, R91, R8, R20 ;  /* 0x000000085b143225 */ /* 0x000fca00078e0014 */
[----:B------:R-:W-:Y:S02]  /*1600*/  @P3 IADD3 R8, R21, R9, RZ ;  /* 0x0000000915083210 */ /* 0x000fe40007ffe0ff */
[----:B--2---:R-:W-:-:S04]  /*1610*/  @P3 LEA R70, P5, R20, R70, 0x1 ;  /* 0x0000004614463211 */ /* 0x004fc800078a08ff */
[----:B------:R-:W-:Y:S02]  /*1620*/  @P3 LEA.HI.X R71, R20, R71, R8, 0x1, P5 ;  /* 0x0000004714473211 */ /* 0x000fe400028f0c08 */
[----:B------:R-:W0:Y:S01]  /*1630*/  @P4 LDC.64 R8, c[0x0][0x270] ;  /* 0x00009c00ff084b82 */ /* 0x000e220000000a00 */
[----:B------:R-:W-:-:S07]  /*1640*/  LOP3.LUT P3, RZ, R5, 0x8000, RZ, 0xc0, !PT ;  /* 0x0000800005ff7812 */ /* 0x000fce000786c0ff */
[----:B------:R-:W2:Y:S06]  /*1650*/  @P4 LDC.64 R20, c[0x0][0x220] ;  /* 0x00008800ff144b82 */ /* 0x000eac0000000a00 */
[----:B------:R-:W-:Y:S01]  /*1660*/  @P3 MOV R25, R67 ;  /* 0x0000004300193202 */ /* 0x000fe20000000f00 */
[----:B0-----:R-:W-:-:S04]  /*1670*/  @P4 IMAD R22, R22, R8, RZ ;  /* 0x0000000816164224 */ /* 0x001fc800078e02ff */
[----:B------:R-:W-:Y:S01]  /*1680*/  @P4 IMAD R9, R90, R9, R22 ;  /* 0x000000095a094224 */ /* 0x000fe200078e0216 */
[----:B------:R-:W-:-:S05]  /*1690*/  @P4 MOV R22, R68 ;  /* 0x0000004400164202 */ /* 0x000fca0000000f00 */
[----:B------:R-:W-:-:S05]  /*16a0*/  @P4 IMAD.WIDE.U32 R22, R90, R8, R22 ;  /* 0x000000085a164225 */ /* 0x000fca00078e0016 */
[----:B------:R-:W-:Y:S02]  /*16b0*/  @P4 IADD3 R8, R23, R9, RZ ;  /* 0x0000000917084210 */ /* 0x000fe40007ffe0ff */
[C---:B--2---:R-:W-:Y:S02]  /*16c0*/  @P4 LEA R20, P5, R22.reuse, R20, 0x1 ;  /* 0x0000001416144211 */ /* 0x044fe400078a08ff */
[----:B------:R-:W-:Y:S02]  /*16d0*/  @P6 MOV R23, R67 ;  /* 0x0000004300176202 */ /* 0x000fe40000000f00 */
[----:B------:R-:W-:Y:S02]  /*16e0*/  @P4 LEA.HI.X R21, R22, R21, R8, 0x1, P5 ;  /* 0x0000001516154211 */ /* 0x000fe400028f0c08 */
[----:B------:R-:W0:Y:S01]  /*16f0*/  @P6 LDC.64 R8, c[0x0][0x270] ;  /* 0x00009c00ff086b82 */ /* 0x000e220000000a00 */
[----:B------:R-:W-:-:S13]  /*1700*/  LOP3.LUT P4, RZ, R5, 0x4000, RZ, 0xc0, !PT ;  /* 0x0000400005ff7812 */ /* 0x000fda000788c0ff */
[----:B------:R-:W2:Y:S01]  /*1710*/  @P4 LDC.64 R62, c[0x0][0x220] ;  /* 0x00008800ff3e4b82 */ /* 0x000ea20000000a00 */
[----:B0-----:R-:W-:Y:S01]  /*1720*/  @P6 IMAD R22, R24, R8, RZ ;  /* 0x0000000818166224 */ /* 0x001fe200078e02ff */
[----:B------:R-:W-:-:S03]  /*1730*/  SHF.R.S32.HI R24, RZ, 0x1f, R88 ;  /* 0x0000001fff187819 */ /* 0x000fc60000011458 */
        /* <DEDUP_REMOVED lines=8> */
[----:B------:R-:W1:Y:S08]  /*17c0*/  @P3 LDC.64 R22, c[0x0][0x220] ;  /* 0x00008800ff163b82 */ /* 0x000e700000000a00 */
[----:B------:R-:W4:Y:S01]  /*17d0*/  @P6 LDC.64 R60, c[0x0][0x220] ;  /* 0x00008800ff3c6b82 */ /* 0x000f220000000a00 */
        /* <DEDUP_REMOVED lines=16> */
[----:B------:R-:W-:Y:S01]  /*18e0*/  @P4 IADD3 R8, R25, R9, RZ ;  /* 0x0000000919084210 */ /* 0x000fe20007ffe0ff */
[----:B------:R-:W-:Y:S01]  /*18f0*/  @P6 IMAD.MOV.U32 R25, RZ, RZ, R67 ;  /* 0x000000ffff196224 */ /* 0x000fe200078e0043 */
[----:B--2---:R-:W-:-:S04]  /*1900*/  @P4 LEA R62, P5, R24, R62, 0x1 ;  /* 0x0000003e183e4211 */ /* 0x004fc800078a08ff */
        /* <DEDUP_REMOVED lines=8> */
[----:B------:R-:W-:-:S05]  /*1990*/  @P6 IMAD.WIDE.U32 R24, R86, R8, R24 ;  /* 0x0000000856186225 */ /* 0x000fca00078e0018 */
[----:B------:R-:W-:Y:S02]  /*19a0*/  @P6 IADD3 R8, R25, R9, RZ ;  /* 0x0000000919086210 */ /* 0x000fe40007ffe0ff */
[----:B----4-:R-:W-:-:S04]  /*19b0*/  @P6 LEA R60, P5, R24, R60, 0x1 ;  /* 0x0000003c183c6211 */ /* 0x010fc800078a08ff */
        /* <DEDUP_REMOVED lines=8> */
[----:B------:R-:W-:-:S04]  /*1a40*/  @P3 IMAD.WIDE.U32 R26, R85, R8, R26 ;  /* 0x00000008551a3225 */ /* 0x000fc800078e001a */
[----:B------:R-:W-:Y:S01]  /*1a50*/  @P3 IMAD.IADD R8, R27, 0x1, R9 ;  /* 0x000000011b083824 */ /* 0x000fe200078e0209 */
[C---:B--2---:R-:W-:Y:S02]  /*1a60*/  @P3 LEA R24, P5, R26.reuse, R24, 0x1 ;  /* 0x000000181a183211 */ /* 0x044fe400078a08ff */
[----:B------:R-:W-:Y:S02]  /*1a70*/  @P4 MOV R27, R67 ;  /* 0x00000043001b4202 */ /* 0x000fe40000000f00 */
[----:B------:R-:W-:Y:S02]  /*1a80*/  @P3 LEA.HI.X R25, R26, R25, R8, 0x1, P5 ;  /* 0x000000191a193211 */ /* 0x000fe400028f0c08 */
[----:B------:R-:W0:Y:S01]  /*1a90*/  @P4 LDC.64 R8, c[0x0][0x270] ;  /* 0x00009c00ff084b82 */ /* 0x000e220000000a00 */
[----:B------:R-:W-:-:S13]  /*1aa0*/  LOP3.LUT P3, RZ, R5, 0x200, RZ, 0xc0, !PT ;  /* 0x0000020005ff7812 */ /* 0x000fda000786c0ff */
[----:B------:R-:W2:Y:S01]  /*1ab0*/  @P3 LDC.64 R54, c[0x0][0x220] ;  /* 0x00008800ff363b82 */ /* 0x000ea20000000a00 */
        /* <DEDUP_REMOVED lines=10> */
[----:B------:R-:W4:Y:S01]  /*1b60*/  @P4 LDC.64 R44, c[0x0][0x220] ;  /* 0x00008800ff2c4b82 */ /* 0x000f220000000a00 */
[----:B0-----:R-:W-:-:S04]  /*1b70*/  @P6 IMAD R28, R124, R8, RZ ;  /* 0x000000087c1c6224 */ /* 0x001fc800078e02ff */
[----:B------:R-:W-:Y:S02]  /*1b80*/  @P6 IMAD R9, R83, R9, R28 ;  /* 0x0000000953096224 */ /* 0x000fe400078e021c */
[----:B------:R-:W-:-:S04]  /*1b90*/  @P6 IMAD.MOV.U32 R28, RZ, RZ, R68 ;  /* 0x000000ffff1c6224 */ /* 0x000fc800078e0044 */
        /* <DEDUP_REMOVED lines=23> */
[----:B------:R-:W-:Y:S01]  /*1d10*/  @P4 IADD3 R8, R29, R9, RZ ;  /* 0x000000091d084210 */ /* 0x000fe20007ffe0ff */
[----:B------:R-:W-:Y:S01]  /*1d20*/  @P6 IMAD.MOV.U32 R29, RZ, RZ, R67 ;  /* 0x000000ffff1d6224 */ /* 0x000fe200078e0043 */
[----:B----4-:R-:W-:-:S04]  /*1d30*/  @P4 LEA R44, P5, R28, R44, 0x1 ;  /* 0x0000002c1c2c4211 */ /* 0x010fc800078a08ff */
[----:B------:R-:W-:Y:S02]  /*1d40*/  @P4 LEA.HI.X R45, R28, R45, R8, 0x1, P5 ;  /* 0x0000002d1c2d4211 */ /* 0x000fe400028f0c08 */
[----:B------:R-:W0:Y:S01]  /*1d50*/  @P6 LDC.64 R8, c[0x0][0x270] ;  /* 0x00009c00ff086b82 */ /* 0x000e220000000a00 */
[----:B------:R-:W-:-:S13]  /*1d60*/  LOP3.LUT P4, RZ, R5, 0x20, RZ, 0xc0, !PT ;  /* 0x0000002005ff7812 */ /* 0x000fda000788c0ff */
        /* <DEDUP_REMOVED lines=23> */
[----:B0-----:R-:W-:-:S04]  /*1ee0*/  @P4 IMAD R28, R119, R8, RZ ;  /* 0x00000008771c4224 */ /* 0x001fc800078e02ff */
[----:B------:R-:W-:Y:S02]  /*1ef0*/  @P4 IMAD R9, R78, R9, R28 ;  /* 0x000000094e094224 */ /* 0x000fe400078e021c */
[----:B------:R-:W-:-:S04]  /*1f00*/  @P4 IMAD.MOV.U32 R28, RZ, RZ, R68 ;  /* 0x000000ffff1c4224 */ /* 0x000fc800078e0044 */
[----:B------:R-:W-:-:S05]  /*1f10*/  @P4 IMAD.WIDE.U32 R28, R78, R8, R28 ;  /* 0x000000084e1c4225 */ /* 0x000fca00078e001c */
[----:B------:R-:W-:Y:S02]  /*1f20*/  @P4 IADD3 R8, R29, R9, RZ ;  /* 0x000000091d084210 */ /* 0x000fe40007ffe0ff */
[C---:B----4-:R-:W-:Y:S02]  /*1f30*/  @P4 LEA R50, P5, R28.reuse, R50, 0x1 ;  /* 0x000000321c324211 */ /* 0x050fe400078a08ff */
[----:B------:R-:W-:Y:S02]  /*1f40*/  @P6 MOV R29, R67 ;  /* 0x00000043001d6202 */ /* 0x000fe40000000f00 */
[----:B------:R-:W-:Y:S02]  /*1f50*/  @P4 LEA.HI.X R51, R28, R51, R8, 0x1, P5 ;  /* 0x000000331c334211 */ /* 0x000fe400028f0c08 */
[----:B------:R-:W0:Y:S01]  /*1f60*/  @P6 LDC.64 R8, c[0x0][0x270] ;  /* 0x00009c00ff086b82 */ /* 0x000e220000000a00 */
[----:B------:R-:W-:-:S13]  /*1f70*/  LOP3.LUT P4, RZ, R5, 0x4, RZ, 0xc0, !PT ;  /* 0x0000000405ff7812 */ /* 0x000fda000788c0ff */
[----:B------:R-:W4:Y:S01]  /*1f80*/  @P4 LDC.64 R40, c[0x0][0x220] ;  /* 0x00008800ff284b82 */ /* 0x000f220000000a00 */
[----:B0-----:R-:W-:-:S04]  /*1f90*/  @P6 IMAD R28, R105, R8, RZ ;  /* 0x00000008691c6224 */ /* 0x001fc800078e02ff */
[----:B------:R-:W-:Y:S01]  /*1fa0*/  @P6 IMAD R9, R77, R9, R28 ;  /* 0x000000094d096224 */ /* 0x000fe200078e021c */
[----:B------:R-:W-:-:S05]  /*1fb0*/  @P6 MOV R28, R68 ;  /* 0x00000044001c6202 */ /* 0x000fca0000000f00 */
[----:B------:R-:W-:-:S04]  /*1fc0*/  @P6 IMAD.WIDE.U32 R28, R77, R8, R28 ;  /* 0x000000084d1c6225 */ /* 0x000fc800078e001c */
[----:B------:R-:W-:Y:S01]  /*1fd0*/  @P6 IMAD.IADD R8, R29, 0x1, R9 ;  /* 0x000000011d086824 */ /* 0x000fe200078e0209 */
[C---:B-1----:R-:W-:Y:S02]  /*1fe0*/  @P6 LEA R48, P5, R28.reuse, R48, 0x1 ;  /* 0x000000301c306211 */ /* 0x042fe400078a08ff */
[----:B------:R-:W-:Y:S02]  /*1ff0*/  SHF.R.S32.HI R29, RZ, 0x1f, R31 ;  /* 0x0000001fff1d7819 */ /* 0x000fe4000001141f */
[----:B------:R-:W-:Y:S02]  /*2000*/  @P6 LEA.HI.X R49, R28, R49, R8, 0x1, P5 ;  /* 0x000000311c316211 */ /* 0x000fe400028f0c08 */
[----:B------:R-:W0:Y:S01]  /*2010*/  @P3 LDC.64 R8, c[0x0][0x270] ;  /* 0x00009c00ff083b82 */ /* 0x000e220000000a00 */
[C---:B------:R-:W-:Y:S02]  /*2020*/  LOP3.LUT P6, RZ, R5.reuse, 0x1, RZ, 0xc0, !PT ;  /* 0x0000000105ff7812 */ /* 0x040fe400078cc0ff */
[----:B------:R-:W-:-:S04]  /*2030*/  LOP3.LUT R5, R5, 0xf7ffffff, RZ, 0xc0, !PT ;  /* 0xf7ffffff05057812 */ /* 0x000fc800078ec0ff */
[----:B------:R-:W-:-:S07]  /*2040*/  @P0 LOP3.LUT R5, R5, 0x8000000, RZ, 0xfc, !PT ;  /* 0x0800000005050812 */ /* 0x000fce00078efcff */
[----:B------:R-:W1:Y:S01]  /*2050*/  @P6 LDC.64 R38, c[0x0][0x220] ;  /* 0x00008800ff266b82 */ /* 0x000e620000000a00 */
[----:B0-----:R-:W-:Y:S01]  /*2060*/  @P3 IMAD R28, R29, R8, RZ ;  /* 0x000000081d1c3224 */ /* 0x001fe200078e02ff */
[----:B------:R-:W-:-:S03]  /*2070*/  @P3 MOV R29, R67 ;  /* 0x00000043001d3202 */ /* 0x000fc60000000f00 */
[----:B------:R-:W-:Y:S01]  /*2080*/  @P3 IMAD R9, R31, R9, R28 ;  /* 0x000000091f093224 */ /* 0x000fe200078e021c */
[----:B------:R-:W-:-:S05]  /*2090*/  @P3 MOV R28, R68 ;  /* 0x00000044001c3202 */ /* 0x000fca0000000f00 */
[----:B------:R-:W-:-:S04]  /*20a0*/  @P3 IMAD.WIDE.U32 R28, R31, R8, R28 ;  /* 0x000000081f1c3225 */ /* 0x000fc800078e001c */
[----:B------:R-:W-:Y:S01]  /*20b0*/  VIADD R31, R0, 0x180 ;  /* 0x00000180001f7836 */ /* 0x000fe20000000000 */
[----:B------:R-:W-:Y:S02]  /*20c0*/  @P3 IADD3 R8, R29, R9, RZ ;  /* 0x000000091d083210 */ /* 0x000fe40007ffe0ff */
[C---:B--2---:R-:W-:Y:S02]  /*20d0*/  @P3 LEA R42, P5, R28.reuse, R42, 0x1 ;  /* 0x0000002a1c2a3211 */ /* 0x044fe400078a08ff */
[----:B------:R-:W-:Y:S02]  /*20e0*/  SHF.R.S32.HI R29, RZ, 0x1f, R31 ;  /* 0x0000001fff1d7819 */ /* 0x000fe4000001141f */
[----:B------:R-:W-:Y:S02]  /*20f0*/  @P3 LEA.HI.X R43, R28, R43, R8, 0x1, P5 ;  /* 0x0000002b1c2b3211 */ /* 0x000fe400028f0c08 */
[----:B------:R-:W0:Y:S01]  /*2100*/  @P4 LDC.64 R8, c[0x0][0x270] ;  /* 0x00009c00ff084b82 */ /* 0x000e220000000a00 */
[----:B------:R-:W-:Y:S01]  /*2110*/  ISETP.NE.AND P3, PT, R30, RZ, PT ;  /* 0x000000ff1e00720c */ /* 0x000fe20003f65270 */
[----:B0-----:R-:W-:Y:S01]  /*2120*/  @P4 IMAD R28, R29, R8, RZ ;  /* 0x000000081d1c4224 */ /* 0x001fe200078e02ff */
[----:B------:R-:W-:-:S03]  /*2130*/  @P4 MOV R29, R67 ;  /* 0x00000043001d4202 */ /* 0x000fc60000000f00 */
[----:B------:R-:W-:Y:S01]  /*2140*/  @P4 IMAD R9, R31, R9, R28 ;  /* 0x000000091f094224 */ /* 0x000fe200078e021c */
[----:B------:R-:W-:-:S05]  /*2150*/  @P4 MOV R28, R68 ;  /* 0x00000044001c4202 */ /* 0x000fca0000000f00 */
[----:B------:R-:W-:Y:S01]  /*2160*/  @P4 IMAD.WIDE.U32 R28, R31, R8, R28 ;  /* 0x000000081f1c4225 */ /* 0x000fe200078e001c */
[----:B------:R-:W-:-:S04]  /*2170*/  IADD3 R31, R0, 0x190, RZ ;  /* 0x00000190001f7810 */ /* 0x000fc80007ffe0ff */
[----:B------:R-:W-:Y:S02]  /*2180*/  @P4 IADD3 R8, R29, R9, RZ ;  /* 0x000000091d084210 */ /* 0x000fe40007ffe0ff */
[C---:B----4-:R-:W-:Y:S02]  /*2190*/  @P4 LEA R40, P5, R28.reuse, R40, 0x1 ;  /* 0x000000281c284211 */ /* 0x050fe400078a08ff */
[----:B------:R-:W-:Y:S02]  /*21a0*/  @P6 MOV R29, R67 ;  /* 0x00000043001d6202 */ /* 0x000fe40000000f00 */
[----:B------:R-:W-:Y:S02]  /*21b0*/  @P4 LEA.HI.X R41, R28, R41, R8, 0x1, P5 ;  /* 0x000000291c294211 */ /* 0x000fe400028f0c08 */
[----:B------:R-:W0:Y:S01]  /*21c0*/  @P6 LDC.64 R8, c[0x0][0x270] ;  /* 0x00009c00ff086b82 */ /* 0x000e220000000a00 */
[----:B------:R-:W-:Y:S02]  /*21d0*/  ISETP.NE.AND P4, PT, R7, RZ, PT ;  /* 0x000000ff0700720c */ /* 0x000fe40003f85270 */
[----:B------:R-:W-:-:S11]  /*21e0*/  SHF.R.S32.HI R7, RZ, 0x1f, R31 ;  /* 0x0000001fff077819 */ /* 0x000fd6000001141f */
[----:B------:R-:W-:Y:S01]  /*21f0*/  @P4 MOV R101, R67 ;  /* 0x0000004300654202 */ /* 0x000fe20000000f00 */
[----:B------:R-:W-:Y:S02]  /*2200*/  @P4 IMAD.MOV.U32 R100, RZ, RZ, R68 ;  /* 0x000000ffff644224 */ /* 0x000fe400078e0044 */
[----:B0-----:R-:W-:-:S04]  /*2210*/  @P6 IMAD R28, R7, R8, RZ ;  /* 0x00000008071c6224 */ /* 0x001fc800078e02ff */
[----:B------:R-:W-:Y:S02]  /*2220*/  @P6 IMAD R7, R31, R9, R28 ;  /* 0x000000091f076224 */ /* 0x000fe400078e021c */
[----:B------:R-:W-:-:S04]  /*2230*/  @P6 IMAD.MOV.U32 R28, RZ, RZ, R68 ;  /* 0x000000ffff1c6224 */ /* 0x000fc800078e0044 */
[----:B------:R-:W-:Y:S01]  /*2240*/  @P6 IMAD.WIDE.U32 R28, R31, R8, R28 ;  /* 0x000000081f1c6225 */ /* 0x000fe200078e001c */
[----:B------:R-:W-:Y:S01]  /*2250*/  IADD3 R31, R0, 0x1a0, RZ ;  /* 0x000001a0001f7810 */ /* 0x000fe20007ffe0ff */
[----:B------:R-:W0:Y:S03]  /*2260*/  @P0 LDC.64 R8, c[0x0][0x270] ;  /* 0x00009c00ff080b82 */ /* 0x000e260000000a00 */
[----:B------:R-:W-:Y:S01]  /*2270*/  @P6 IADD3 R7, R29, R7, RZ ;  /* 0x000000071d076210 */ /* 0x000fe20007ffe0ff */
[----:B------:R-:W-:Y:S01]  /*2280*/  @P0 IMAD.MOV.U32 R29, RZ, RZ, R67 ;  /* 0x000000ffff1d0224 */ /* 0x000fe200078e0043 */
[----:B-1----:R-:W-:-:S04]  /*2290*/  @P6 LEA R38, P5, R28, R38, 0x1 ;  /* 0x000000261c266211 */ /* 0x002fc800078a08ff */
[----:B------:R-:W-:Y:S02]  /*22a0*/  @P6 LEA.HI.X R39, R28, R39, R7, 0x1, P5 ;  /* 0x000000271c276211 */ /* 0x000fe400028f0c07 */
[----:B------:R-:W-:-:S05]  /*22b0*/  SHF.R.S32.HI R7, RZ, 0x1f, R31 ;  /* 0x0000001fff077819 */ /* 0x000fca000001141f */
[----:B0-----:R-:W-:-:S04]  /*22c0*/  @P0 IMAD R28, R7, R8, RZ ;  /* 0x00000008071c0224 */ /* 0x001fc800078e02ff */
[----:B------:R-:W-:Y:S01]  /*22d0*/  @P0 IMAD R7, R31, R9, R28 ;  /* 0x000000091f070224 */ /* 0x000fe200078e021c */
[----:B------:R-:W-:-:S05]  /*22e0*/  @P0 MOV R28, R68 ;  /* 0x00000044001c0202 */ /* 0x000fca0000000f00 */
[----:B------:R-:W-:Y:S01]  /*22f0*/  @P0 IMAD.WIDE.U32 R28, R31, R8, R28 ;  /* 0x000000081f1c0225 */ /* 0x000fe200078e001c */
[----:B------:R-:W-:Y:S01]  /*2300*/  IADD3 R31, R0, 0x1b0, RZ ;  /* 0x000001b0001f7810 */ /* 0x000fe20007ffe0ff */
[----:B------:R-:W0:Y:S03]  /*2310*/  @P1 LDC.64 R8, c[0x0][0x270] ;  /* 0x00009c00ff081b82 */ /* 0x000e260000000a00 */
[----:B------:R-:W-:Y:S02]  /*2320*/  @P0 IADD3 R7, R29, R7, RZ ;  /* 0x000000071d070210 */ /* 0x000fe40007ffe0ff */
[C---:B------:R-:W-:Y:S02]  /*2330*/  @P0 LEA R36, P5, R28.reuse, R36, 0x1 ;  /* 0x000000241c240211 */ /* 0x040fe400078a08ff */
[----:B------:R-:W-:Y:S02]  /*2340*/  @P1 MOV R29, R67 ;  /* 0x00000043001d1202 */ /* 0x000fe40000000f00 */
[----:B------:R-:W-:-:S02]  /*2350*/  @P0 LEA.HI.X R37, R28, R37, R7, 0x1, P5 ;  /* 0x000000251c250211 */ /* 0x000fc400028f0c07 */
[----:B------:R-:W-:Y:S02]  /*2360*/  SHF.R.S32.HI R7, RZ, 0x1f, R31 ;  /* 0x0000001fff077819 */ /* 0x000fe4000001141f */
[C---:B------:R-:W-:Y:S02]  /*2370*/  LOP3.LUT P0, RZ, R5.reuse, 0x200000, RZ, 0xc0, !PT ;  /* 0x0020000005ff7812 */ /* 0x040fe4000780c0ff */
[----:B------:R-:W-:-:S04]  /*2380*/  LOP3.LUT R5, R5, 0xefffffff, RZ, 0xc0, !PT ;  /* 0xefffffff05057812 */ /* 0x000fc800078ec0ff */
[----:B------:R-:W-:Y:S01]  /*2390*/  @P1 LOP3.LUT R5, R5, 0x10000000, RZ, 0xfc, !PT ;  /* 0x1000000005051812 */ /* 0x000fe200078efcff */
[----:B0-----:R-:W-:-:S04]  /*23a0*/  @P1 IMAD R28, R7, R8, RZ ;  /* 0x00000008071c1224 */ /* 0x001fc800078e02ff */
[----:B------:R-:W-:Y:S01]  /*23b0*/  @P1 IMAD R7, R31, R9, R28 ;  /* 0x000000091f071224 */ /* 0x000fe200078e021c */
[----:B------:R-:W-:-:S05]  /*23c0*/  @P1 MOV R28, R68 ;  /* 0x00000044001c1202 */ /* 0x000fca0000000f00 */
[----:B------:R-:W-:Y:S01]  /*23d0*/  @P1 IMAD.WIDE.U32 R28, R31, R8, R28 ;  /* 0x000000081f1c1225 */ /* 0x000fe200078e001c */
[----:B------:R-:W-:Y:S01]  /*23e0*/  IADD3 R31, R0, 0x1c0, RZ ;  /* 0x000001c0001f7810 */ /* 0x000fe20007ffe0ff */
[----:B------:R-:W0:Y:S02]  /*23f0*/  @P2 LDC.64 R8, c[0x0][0x270] ;  /* 0x00009c00ff082b82 */ /* 0x000e240000000a00 */
[----:B------:R-:W-:Y:S01]  /*2400*/  @P1 IMAD.IADD R7, R29, 0x1, R7 ;  /* 0x000000011d071824 */ /* 0x000fe200078e0207 */
[C---:B---3--:R-:W-:Y:S02]  /*2410*/  @P1 LEA R34, P5, R28.reuse, R34, 0x1 ;  /* 0x000000221c221211 */ /* 0x048fe400078a08ff */
[----:B------:R-:W-:Y:S02]  /*2420*/  @P2 MOV R29, R67 ;  /* 0x00000043001d2202 */ /* 0x000fe40000000f00 */
[----:B------:R-:W-:Y:S02]  /*2430*/  @P1 LEA.HI.X R35, R28, R35, R7, 0x1, P5 ;  /* 0x000000231c231211 */ /* 0x000fe400028f0c07 */
[----:B------:R-:W-:-:S02]  /*2440*/  SHF.R.S32.HI R7, RZ, 0x1f, R31 ;  /* 0x0000001fff077819 */ /* 0x000fc4000001141f */
[C---:B------:R-:W-:Y:S02]  /*2450*/  LOP3.LUT P1, RZ, R5.reuse, 0x800000, RZ, 0xc0, !PT ;  /* 0x0080000005ff7812 */ /* 0x040fe4000782c0ff */
[----:B------:R-:W-:-:S04]  /*2460*/  LOP3.LUT R5, R5, 0xdfffffff, RZ, 0xc0, !PT ;  /* 0xdfffffff05057812 */ /* 0x000fc800078ec0ff */
[----:B------:R-:W-:Y:S01]  /*2470*/  @P2 LOP3.LUT R5, R5, 0x20000000, RZ, 0xfc, !PT ;  /* 0x2000000005052812 */ /* 0x000fe200078efcff */
[----:B0-----:R-:W-:-:S04]  /*2480*/  @P2 IMAD R28, R7, R8, RZ ;  /* 0x00000008071c2224 */ /* 0x001fc800078e02ff */
[----:B------:R-:W-:Y:S01]  /*2490*/  @P2 IMAD R7, R31, R9, R28 ;  /* 0x000000091f072224 */ /* 0x000fe200078e021c */
[----:B------:R-:W-:-:S05]  /*24a0*/  @P2 MOV R28, R68 ;  /* 0x00000044001c2202 */ /* 0x000fca0000000f00 */
[----:B------:R-:W-:Y:S02]  /*24b0*/  @P2 IMAD.WIDE.U32 R28, R31, R8, R28 ;  /* 0x000000081f1c2225 */ /* 0x000fe400078e001c */
[----:B------:R-:W0:Y:S03]  /*24c0*/  @P3 LDC.64 R8, c[0x0][0x270] ;  /* 0x00009c00ff083b82 */ /* 0x000e260000000a00 */
[----:B------:R-:W-:Y:S02]  /*24d0*/  @P2 IADD3 R7, R29, R7, RZ ;  /* 0x000000071d072210 */ /* 0x000fe40007ffe0ff */
[C---:B-----5:R-:W-:Y:S02]  /*24e0*/  @P2 LEA R32, P5, R28.reuse, R32, 0x1 ;  /* 0x000000201c202211 */ /* 0x060fe400078a08ff */
[----:B------:R-:W-:Y:S01]  /*24f0*/  @P3 MOV R29, R67 ;  /* 0x00000043001d3202 */ /* 0x000fe20000000f00 */
[----:B------:R-:W1:Y:S01]  /*2500*/  @P3 LDC.64 R30, c[0x0][0x220] ;  /* 0x00008800ff1e3b82 */ /* 0x000e620000000a00 */
        /* <DEDUP_REMOVED lines=11> */
[----:B-1----:R-:W-:-:S04]  /*25c0*/  @P3 LEA R30, P5, R28, R30, 0x1 ;  /* 0x0000001e1c1e3211 */ /* 0x002fc800078a08ff */
[----:B------:R-:W-:Y:S02]  /*25d0*/  @P3 LEA.HI.X R31, R28, R31, R7, 0x1, P5 ;  /* 0x0000001f1c1f3211 */ /* 0x000fe400028f0c07 */
[----:B------:R-:W1:Y:S01]  /*25e0*/  @P4 LDC.64 R28, c[0x0][0x220] ;  /* 0x00008800ff1c4b82 */ /* 0x000e620000000a00 */
[----:B------:R-:W-:Y:S02]  /*25f0*/  IADD3 R7, R0, 0x1e0, RZ ;  /* 0x000001e000077810 */ /* 0x000fe40007ffe0ff */
[C---:B------:R-:W-:Y:S02]  /*2600*/  LOP3.LUT P3, RZ, R5.reuse, 0x100000, RZ, 0xc0, !PT ;  /* 0x0010000005ff7812 */ /* 0x040fe4000786c0ff */
[----:B------:R-:W-:Y:S02]  /*2610*/  SHF.R.S32.HI R95, RZ, 0x1f, R7 ;  /* 0x0000001fff5f7819 */ /* 0x000fe40000011407 */
[----:B------:R-:W-:-:S04]  /*2620*/  LOP3.LUT R5, R5, 0x7fffffff, RZ, 0xc0, !PT ;  /* 0x7fffffff05057812 */ /* 0x000fc800078ec0ff */
[----:B------:R-:W-:Y:S01]  /*2630*/  @P4 LOP3.LUT R5, R5, 0x80000000, RZ, 0xfc, !PT ;  /* 0x8000000005054812 */ /* 0x000fe200078efcff */
[-C--:B0-----:R-:W-:Y:S02]  /*2640*/  @P4 IMAD R76, R95, R8.reuse, RZ ;  /* 0x000000085f4c4224 */ /* 0x081fe400078e02ff */
[----:B------:R-:W-:-:S04]  /*2650*/  @P4 IMAD.WIDE.U32 R100, R7, R8, R100 ;  /* 0x0000000807644225 */ /* 0x000fc800078e0064 */
[----:B------:R-:W-:Y:S01]  /*2660*/  @P4 IMAD R9, R7, R9, R76 ;  /* 0x0000000907094224 */ /* 0x000fe200078e024c */
[----:B------:R-:W-:-:S04]  /*2670*/  IADD3 R76, R0, 0x1f0, RZ ;  /* 0x000001f0004c7810 */ /* 0x000fc80007ffe0ff */
[----:B------:R-:W-:Y:S02]  /*2680*/  @P4 IADD3 R7, R101, R9, RZ ;  /* 0x0000000965074210 */ /* 0x000fe40007ffe0ff */
[----:B-1----:R-:W-:-:S04]  /*2690*/  @P4 LEA R28, P5, R100, R28, 0x1 ;  /* 0x0000001c641c4211 */ /* 0x002fc800078a08ff */
[----:B------:R-:W-:Y:S02]  /*26a0*/  @P4 LEA.HI.X R29, R100, R29, R7, 0x1, P5 ;  /* 0x0000001d641d4211 */ /* 0x000fe400028f0c07 */
[----:B------:R-:W-:Y:S02]  /*26b0*/  SHF.R.S32.HI R7, RZ, 0x1f, R76 ;  /* 0x0000001fff077819 */ /* 0x000fe4000001144c */
[----:B------:R-:W-:Y:S02]  /*26c0*/  ISETP.GE.U32.AND P5, PT, R76, UR12, PT ;  /* 0x0000000c4c007c0c */ /* 0x000fe4000bfa6070 */
[----:B------:R-:W-:Y:S02]  /*26d0*/  LOP3.LUT P4, RZ, R5, 0x400000, RZ, 0xc0, !PT ;  /* 0x0040000005ff7812 */ /* 0x000fe4000788c0ff */
[----:B------:R-:W-:-:S04]  /*26e0*/  ISETP.GE.AND.EX P5, PT, R7, UR13, PT, P5 ;  /* 0x0000000d07007c0c */ /* 0x000fc8000bfa6350 */
[----:B------:R-:W-:-:S13]  /*26f0*/  ISETP.GT.U32.OR P5, PT, R104, 0x1df, P5 ;  /* 0x000001df6800780c */ /* 0x000fda0002fa4470 */
[----:B------:R-:W0:Y:S01]  /*2700*/  @!P5 LDC.64 R100, c[0x0][0x270] ;  /* 0x00009c00ff64db82 */ /* 0x000e220000000a00 */
[----:B------:R-:W-:Y:S01]  /*2710*/  @!P5 MOV R8, R68 ;  /* 0x000000440008d202 */ /* 0x000fe20000000f00 */
[----:B------:R-:W-:-:S04]  /*2720*/  @!P5 IMAD.MOV.U32 R9, RZ, RZ, R67 ;  /* 0x000000ffff09d224 */ /* 0x000fc800078e0043 */
[----:B0-----:R-:W-:-:S04]  /*2730*/  @!P5 IMAD.WIDE.U32 R8, R76, R100, R8 ;  /* 0x000000644c08d225 */ /* 0x001fc800078e0008 */
[----:B------:R-:W-:-:S04]  /*2740*/  @!P5 IMAD R100, R7, R100, RZ ;  /* 0x000000640764d224 */ /* 0x000fc800078e02ff */
[----:B------:R-:W-:Y:S02]  /*2750*/  @!P5 IMAD R95, R76, R101, R100 ;  /* 0x000000654c5fd224 */ /* 0x000fe400078e0264 */
[----:B------:R-:W0:Y:S03]  /*2760*/  @!P5 LDC.64 R100, c[0x0][0x220] ;  /* 0x00008800ff64db82 */ /* 0x000e260000000a00 */
[----:B------:R-:W-:Y:S02]  /*2770*/  @!P5 IADD3 R9, R9, R95, RZ ;  /* 0x0000005f0909d210 */ /* 0x000fe40007ffe0ff */
[----:B0-----:R-:W-:-:S04]  /*2780*/  @!P5 LEA R100, P6, R8, R100, 0x1 ;  /* 0x000000640864d211 */ /* 0x001fc800078c08ff */
[----:B------:R-:W-:Y:S02]  /*2790*/  @!P5 LEA.HI.X R101, R8, R101, R9, 0x1, P6 ;  /* 0x000000650865d211 */ /* 0x000fe400030f0c09 */
[----:B------:R-:W-:Y:S02]  /*27a0*/  CS2R R8, SRZ ;  /* 0x0000000000087805 */ /* 0x000fe4000001ff00 */
[----:B------:R-:W-:-:S04]  /*27b0*/  LOP3.LUT P6, RZ, R5, 0x1000000, RZ, 0xc0, !PT ;  /* 0x0100000005ff7812 */ /* 0x000fc800078cc0ff */
[----:B------:R-:W2:Y:S01]  /*27c0*/  @!P5 LDG.E R8, desc[UR8][R100.64] ;  /* 0x000000086408d981 */ /* 0x000ea2000c1e1900 */
[----:B------:R-:W-:-:S13]  /*27d0*/  LOP3.LUT P5, RZ, R5, 0x2000000, RZ, 0xc0, !PT ;  /* 0x0200000005ff7812 */ /* 0x000fda00078ac0ff */
[----:B------:R0:W3:Y:S02]  /*27e0*/  @P5 LDG.E R9, desc[UR8][R10.64] ;  /* 0x000000080a095981 */ /* 0x0000e4000c1e1900 */
[----:B0-----:R-:W-:-:S06]  /*27f0*/  CS2R R10, SRZ ;  /* 0x00000000000a7805 */ /* 0x001fcc000001ff00 */
[----:B------:R0:W4:Y:S04]  /*2800*/  @P1 LDG.E R11, desc[UR8][R12.64] ;  /* 0x000000080c0b1981 */ /* 0x000128000c1e1900 */
[----:B------:R-:W5:Y:S01]  /*2810*/  @P6 LDG.E R10, desc[UR8][R74.64] ;  /* 0x000000084a0a6981 */ /* 0x000f62000c1e1900 */
[----:B0-----:R-:W-:-:S06]  /*2820*/  CS2R R12, SRZ ;  /* 0x00000000000c7805 */ /* 0x001fcc000001ff00 */
[----:B------:R0:W2:Y:S01]  /*2830*/  @P4 LDG.E R12, desc[UR8][R72.64] ;  /* 0x00000008480c4981 */ /* 0x0000a2000c1e1900 */
[----:B------:R-:W-:-:S03]  /*2840*/  LOP3.LUT P4, RZ, R5, 0x80, RZ, 0xc0, !PT ;  /* 0x0000008005ff7812 */ /* 0x000fc6000788c0ff */
[----:B------:R1:W2:Y:S01]  /*2850*/  @P0 LDG.E R13, desc[UR8][R14.64] ;  /* 0x000000080e0d0981 */ /* 0x0002a2000c1e1900 */
[----:B0-----:R-:W-:Y:S02]  /*2860*/  P2R R72, PR, RZ, 0x10 ;  /* 0x00000010ff487803 */ /* 0x001fe40000000000 */
[----:B------:R-:W-:-:S04]  /*2870*/  LOP3.LUT P4, RZ, R5, 0x100, RZ, 0xc0, !PT ;  /* 0x0000010005ff7812 */ /* 0x000fc8000788c0ff */
[----:B------:R-:W-:Y:S02]  /*2880*/  P2R R73, PR, RZ, 0x10 ;  /* 0x00000010ff497803 */ /* 0x000fe40000000000 */
        /* <DEDUP_REMOVED lines=12> */
[C---:B------:R-:W-:Y:S02]  /*2950*/  LOP3.LUT P4, RZ, R5.reuse, 0x4000, RZ, 0xc0, !PT ;  /* 0x0000400005ff7812 */ /* 0x040fe4000788c0ff */
[----:B-1----:R-:W-:Y:S02]  /*2960*/  CS2R R14, SRZ ;  /* 0x00000000000e7805 */ /* 0x002fe4000001ff00 */
[----:B------:R-:W-:Y:S02]  /*2970*/  P2R R100, PR, RZ, 0x10 ;  /* 0x00000010ff647803 */ /* 0x000fe40000000000 */
[C---:B------:R-:W-:Y:S02]  /*2980*/  LOP3.LUT P4, RZ, R5.reuse, 0x8000, RZ, 0xc0, !PT ;  /* 0x0000800005ff7812 */ /* 0x040fe4000788c0ff */
[----:B------:R0:W2:Y:S01]  /*2990*/  @P2 LDG.E R15, desc[UR8][R18.64] ;  /* 0x00000008120f2981 */ /* 0x0000a2000c1e1900 */
[----:B------:R-:W-:-:S03]  /*29a0*/  LOP3.LUT P0, RZ, R5, 0x20000, RZ, 0xc0, !PT ;  /* 0x0002000005ff7812 */ /* 0x000fc6000780c0ff */
[----:B------:R1:W2:Y:S01]  /*29b0*/  @P3 LDG.E R14, desc[UR8][R16.64] ;  /* 0x00000008100e3981 */ /* 0x0002a2000c1e1900 */
[----:B0-----:R-:W-:Y:S02]  /*29c0*/  CS2R R18, SRZ ;  /* 0x0000000000127805 */ /* 0x001fe4000001ff00 */
[----:B-1----:R-:W-:-:S04]  /*29d0*/  CS2R R16, SRZ ;  /* 0x0000000000107805 */ /* 0x002fc8000001ff00 */
[----:B------:R-:W2:Y:S01]  /*29e0*/  @P4 LDG.E R19, desc[UR8][R22.64] ;  /* 0x0000000816134981 */ /* 0x000ea2000c1e1900 */
[----:B------:R-:W-:-:S03]  /*29f0*/  ISETP.NE.AND P4, PT, R100, RZ, PT ;  /* 0x000000ff6400720c */ /* 0x000fc60003f85270 */
[----:B------:R0:W2:Y:S02]  /*2a00*/  @P0 LDG.E R17, desc[UR8][R20.64] ;  /* 0x0000000814110981 */ /* 0x0000a4000c1e1900 */
[----:B0-----:R-:W-:-:S08]  /*2a10*/  CS2R R20, SRZ ;  /* 0x0000000000147805 */ /* 0x001fd0000001ff00 */
[----:B------:R-:W2:Y:S01]  /*2a20*/  @P4 LDG.E R20, desc[UR8][R62.64] ;  /* 0x000000083e144981 */ /* 0x000ea2000c1e1900 */
[----:B------:R-:W-:Y:S02]  /*2a30*/  ISETP.NE.AND P4, PT, R96, RZ, PT ;  /* 0x000000ff6000720c */ /* 0x000fe40003f85270 */
[----:B------:R-:W-:-:S11]  /*2a40*/  CS2R R22, SRZ ;  /* 0x0000000000167805 */ /* 0x000fd6000001ff00 */
[----:B------:R-:W2:Y:S01]  /*2a50*/  @P4 LDG.E R21, desc[UR8][R60.64] ;  /* 0x000000083c154981 */ /* 0x000ea2000c1e1900 */
[----:B------:R-:W-:Y:S02]  /*2a60*/  ISETP.NE.AND P4, PT, R92, RZ, PT ;  /* 0x000000ff5c00720c */ /* 0x000fe40003f85270 */
[C---:B------:R-:W-:Y:S02]  /*2a70*/  LOP3.LUT P1, RZ, R5.reuse, 0x40000, RZ, 0xc0, !PT ;  /* 0x0004000005ff7812 */ /* 0x040fe4000782c0ff */
[----:B------:R-:W-:-:S09]  /*2a80*/  LOP3.LUT P6, RZ, R5, 0x10000, RZ, 0xc0, !PT ;  /* 0x0001000005ff7812 */ /* 0x000fd200078cc0ff */
[----:B------:R-:W2:Y:S01]  /*2a90*/  @P4 LDG.E R22, desc[UR8][R58.64] ;  /* 0x000000083a164981 */ /* 0x000ea2000c1e1900 */
[----:B------:R-:W-:-:S03]  /*2aa0*/  ISETP.NE.AND P4, PT, R95, RZ, PT ;  /* 0x000000ff5f00720c */ /* 0x000fc60003f85270 */
[----:B------:R-:W2:Y:S04]  /*2ab0*/  @P1 LDG.E R16, desc[UR8][R70.64] ;  /* 0x0000000846101981 */ /* 0x000ea8000c1e1900 */
[----:B------:R-:W2:Y:S06]  /*2ac0*/  @P6 LDG.E R18, desc[UR8][R64.64] ;  /* 0x0000000840126981 */ /* 0x000eac000c1e1900 */
[----:B------:R0:W2:Y:S01]  /*2ad0*/  @P4 LDG.E R23, desc[UR8][R24.64] ;  /* 0x0000000818174981 */ /* 0x0000a2000c1e1900 */
[----:B------:R-:W-:-:S02]  /*2ae0*/  ISETP.NE.AND P4, PT, R76, RZ, PT ;  /* 0x000000ff4c00720c */ /* 0x000fc40003f85270 */
[----:B0-----:R-:W-:-:S11]  /*2af0*/  CS2R R24, SRZ ;  /* 0x0000000000187805 */ /* 0x001fd6000001ff00 */
[----:B------:R-:W2:Y:S01]  /*2b00*/  @P4 LDG.E R24, desc[UR8][R56.64] ;  /* 0x0000000838184981 */ /* 0x000ea2000c1e1900 */
[----:B------:R-:W-:-:S13]  /*2b10*/  ISETP.NE.AND P4, PT, R75, RZ, PT ;  /* 0x000000ff4b00720c */ /* 0x000fda0003f85270 */
[----:B------:R0:W2:Y:S01]  /*2b20*/  @P4 LDG.E R25, desc[UR8][R26.64] ;  /* 0x000000081a194981 */ /* 0x0000a2000c1e1900 */
[----:B------:R-:W-:Y:S02]  /*2b30*/  ISETP.NE.AND P4, PT, R74, RZ, PT ;  /* 0x000000ff4a00720c */ /* 0x000fe40003f85270 */
[----:B0-----:R-:W-:-:S11]  /*2b40*/  CS2R R26, SRZ ;  /* 0x00000000001a7805 */ /* 0x001fd6000001ff00 */
[----:B------:R-:W2:Y:S01]  /*2b50*/  @P4 LDG.E R26, desc[UR8][R54.64] ;  /* 0x00000008361a4981 */ /* 0x000ea2000c1e1900 */
[----:B------:R-:W-:Y:S02]  /*2b60*/  ISETP.NE.AND P4, PT, R73, RZ, PT ;  /* 0x000000ff4900720c */ /* 0x000fe40003f85270 */
[----:B------:R-:W-:-:S11]  /*2b70*/  LOP3.LUT P3, RZ, R5, 0x40, RZ, 0xc0, !PT ;  /* 0x0000004005ff7812 */ /* 0x000fd6000786c0ff */
[----:B------:R0:W2:Y:S01]  /*2b80*/  @P4 LDG.E R27, desc[UR8][R44.64] ;  /* 0x000000082c1b4981 */ /* 0x0000a2000c1e1900 */
[----:B------:R-:W-:Y:S02]  /*2b90*/  ISETP.NE.AND P4, PT, R72, RZ, PT ;  /* 0x000000ff4800720c */ /* 0x000fe40003f85270 */
[----:B------:R-:W-:Y:S02]  /*2ba0*/  LOP3.LUT P2, RZ, R5, 0x20, RZ, 0xc0, !PT ;  /* 0x0000002005ff7812 */ /* 0x000fe4000784c0ff */
[----:B0-----:R-:W-:-:S09]  /*2bb0*/  CS2R R44, SRZ ;  /* 0x00000000002c7805 */ /* 0x001fd2000001ff00 */
[----:B------:R-:W2:Y:S01]  /*2bc0*/  @P4 LDG.E R44, desc[UR8][R52.64] ;  /* 0x00000008342c4981 */ /* 0x000ea2000c1e1900 */
[----:B------:R-:W-:-:S03]  /*2bd0*/  LOP3.LUT P1, RZ, R5, 0x10, RZ, 0xc0, !PT ;  /* 0x0000001005ff7812 */ /* 0x000fc6000782c0ff */
[----:B------:R0:W2:Y:S01]  /*2be0*/  @P3 LDG.E R45, desc[UR8][R46.64] ;  /* 0x000000082e2d3981 */ /* 0x0000a2000c1e1900 */
[----:B------:R-:W-:Y:S02]  /*2bf0*/  LOP3.LUT P0, RZ, R5, 0x8, RZ, 0xc0, !PT ;  /* 0x0000000805ff7812 */ /* 0x000fe4000780c0ff */
[----:B0-----:R-:W-:-:S06]  /*2c00*/  CS2R R46, SRZ ;  /* 0x00000000002e7805 */ /* 0x001fcc000001ff00 */
[----:B------:R-:W2:Y:S01]  /*2c10*/  @P2 LDG.E R46, desc[UR8][R50.64] ;  /* 0x00000008322e2981 */ /* 0x000ea2000c1e1900 */
[----:B------:R-:W-:-:S03]  /*2c20*/  LOP3.LUT P5, RZ, R5, 0x4, RZ, 0xc0, !PT ;  /* 0x0000000405ff7812 */ /* 0x000fc600078ac0ff */
[----:B------:R0:W2:Y:S01]  /*2c30*/  @P1 LDG.E R47, desc[UR8][R48.64] ;  /* 0x00000008302f1981 */ /* 0x0000a2000c1e1900 */
[----:B------:R-:W-:Y:S02]  /*2c40*/  LOP3.LUT P6, RZ, R5, 0x1, RZ, 0xc0, !PT ;  /* 0x0000000105ff7812 */ /* 0x000fe400078cc0ff */
[----:B0-----:R-:W-:-:S06]  /*2c50*/  CS2R R48, SRZ ;  /* 0x0000000000307805 */ /* 0x001fcc000001ff00 */
[----:B------:R-:W2:Y:S01]  /*2c60*/  @P0 LDG.E R48, desc[UR8][R42.64] ;  /* 0x000000082a300981 */ /* 0x000ea2000c1e1900 */
[----:B------:R-:W-:-:S03]  /*2c70*/  CS2R R50, SRZ ;  /* 0x0000000000327805 */ /* 0x000fc6000001ff00 */
[----:B------:R5:W2:Y:S01]  /*2c80*/  @P5 LDG.E R49, desc[UR8][R40.64] ;  /* 0x0000000828315981 */ /* 0x000aa2000c1e1900 */
[----:B------:R-:W-:-:S03]  /*2c90*/  LOP3.LUT P1, RZ, R5, 0x10000000, RZ, 0xc0, !PT ;  /* 0x1000000005ff7812 */ /* 0x000fc6000782c0ff */
[----:B------:R3:W2:Y:S01]  /*2ca0*/  @P6 LDG.E R50, desc[UR8][R38.64] ;  /* 0x0000000826326981 */ /* 0x0006a2000c1e1900 */
[C---:B------:R-:W-:Y:S02]  /*2cb0*/  LOP3.LUT P0, RZ, R5.reuse, 0x8000000, RZ, 0xc0, !PT ;  /* 0x0800000005ff7812 */ /* 0x040fe4000780c0ff */
[----:B------:R-:W-:Y:S02]  /*2cc0*/  CS2R R52, SRZ ;  /* 0x0000000000347805 */ /* 0x000fe4000001ff00 */
[C---:B------:R-:W-:Y:S02]  /*2cd0*/  LOP3.LUT P2, RZ, R5.reuse, 0x20000000, RZ, 0xc0, !PT ;  /* 0x2000000005ff7812 */ /* 0x040fe4000784c0ff */
[----:B------:R-:W-:-:S03]  /*2ce0*/  LOP3.LUT P3, RZ, R5, 0x40000000, RZ, 0xc0, !PT ;  /* 0x4000000005ff7812 */ /* 0x000fc6000786c0ff */
[----:B------:R0:W2:Y:S04]  /*2cf0*/  @P1 LDG.E R52, desc[UR8][R34.64] ;  /* 0x0000000822341981 */ /* 0x0000a8000c1e1900 */
[----:B------:R-:W2:Y:S01]  /*2d00*/  @P0 LDG.E R51, desc[UR8][R36.64] ;  /* 0x0000000824330981 */ /* 0x000ea2000c1e1900 */
[----:B------:R-:W-:-:S03]  /*2d10*/  LOP3.LUT P4, RZ, R5, 0x80000000, RZ, 0xc0, !PT ;  /* 0x8000000005ff7812 */ /* 0x000fc6000788c0ff */
[----:B------:R4:W2:Y:S01]  /*2d20*/  @P2 LDG.E R53, desc[UR8][R32.64] ;  /* 0x0000000820352981 */ /* 0x0008a2000c1e1900 */
[----:B------:R-:W-:-:S06]  /*2d30*/  CS2R R54, SRZ ;  /* 0x0000000000367805 */ /* 0x000fcc000001ff00 */
[----:B------:R-:W2:Y:S04]  /*2d40*/  @P3 LDG.E R54, desc[UR8][R30.64] ;  /* 0x000000081e363981 */ /* 0x000ea8000c1e1900 */
[----:B------:R1:W2:Y:S01]  /*2d50*/  @P4 LDG.E R55, desc[UR8][R28.64] ;  /* 0x000000081c374981 */ /* 0x0002a2000c1e1900 */
[----:B-----5:R-:W-:Y:S02]  /*2d60*/  PRMT R40, R10, 0x7632, R40 ;  /* 0x000076320a287816 */ /* 0x020fe40000000028 */
[----:B---3--:R-:W-:Y:S02]  /*2d70*/  PRMT R38, R9, 0x7632, R38 ;  /* 0x0000763209267816 */ /* 0x008fe40000000026 */
[----:B0-----:R-:W-:Y:S02]  /*2d80*/  SHF.L.U32 R35, R40, 0x10, RZ ;  /* 0x0000001028237819 */ /* 0x001fe400000006ff */
[----:B----4-:R-:W-:-:S02]  /*2d90*/  PRMT R32, R11, 0x7632, R32 ;  /* 0x000076320b207816 */ /* 0x010fc40000000020 */
[----:B------:R-:W-:Y:S02]  /*2da0*/  SHF.L.U32 R38, R38, 0x10, RZ ;  /* 0x0000001026267819 */ /* 0x000fe400000006ff */
[----:B------:R-:W-:Y:S01]  /*2db0*/  SHF.L.U32 R39, R9, 0x10, RZ ;  /* 0x0000001009277819 */ /* 0x000fe200000006ff */
[----:B------:R-:W-:Y:S02]  /*2dc0*/  IMAD.U32 R40, R10, 0x10000, RZ ;  /* 0x000100000a287824 */ /* 0x000fe400078e00ff */
[----:B-1----:R-:W-:Y:S01]  /*2dd0*/  FMUL.FTZ R29, R35, R35 ;  /* 0x00000023231d7220 */ /* 0x002fe20000410000 */
[----:B------:R-:W-:Y:S01]  /*2de0*/  SHF.L.U32 R41, R32, 0x10, RZ ;  /* 0x0000001020297819 */ /* 0x000fe200000006ff */
[----:B------:R-:W-:Y:S01]  /*2df0*/  FMUL.FTZ R34, R38, R38 ;  /* 0x0000002626227220 */ /* 0x000fe20000410000 */
[----:B------:R-:W-:Y:S01]  /*2e00*/  FADD.FTZ R36, R39, R38 ;  /* 0x0000002627247221 */ /* 0x000fe20000010000 */
[C---:B------:R-:W-:Y:S01]  /*2e10*/  FADD.FTZ R38, R40.reuse, R35 ;  /* 0x0000002328267221 */ /* 0x040fe20000010000 */
[----:B------:R-:W-:Y:S01]  /*2e20*/  SHF.L.U32 R62, R11, 0x10, RZ ;  /* 0x000000100b3e7819 */ /* 0x000fe200000006ff */
[----:B------:R-:W-:Y:S01]  /*2e30*/  FFMA.FTZ R40, R40, R40, R29 ;  /* 0x0000002828287223 */ /* 0x000fe2000001001d */
[----:B--2---:R-:W-:Y:S01]  /*2e40*/  PRMT R28, R12, 0x7632, R28 ;  /* 0x000076320c1c7816 */ /* 0x004fe2000000001c */
[----:B------:R-:W-:Y:S01]  /*2e50*/  FMUL.FTZ R29, R41, R41 ;  /* 0x00000029291d7220 */ /* 0x000fe20000410000 */
[----:B------:R-:W-:Y:S01]  /*2e60*/  PRMT R31, R13, 0x7632, R31 ;  /* 0x000076320d1f7816 */ /* 0x000fe2000000001f */
[----:B------:R-:W-:Y:S01]  /*2e70*/  FADD.FTZ R41, R62, R41 ;  /* 0x000000293e297221 */ /* 0x000fe20000010000 */
[----:B------:R-:W-:Y:S01]  /*2e80*/  SHF.L.U32 R28, R28, 0x10, RZ ;  /* 0x000000101c1c7819 */ /* 0x000fe200000006ff */
[----:B------:R-:W-:Y:S01]  /*2e90*/  FFMA.FTZ R62, R62, R62, R29 ;  /* 0x0000003e3e3e7223 */ /* 0x000fe2000001001d */
[----:B------:R-:W-:Y:S01]  /*2ea0*/  SHF.L.U32 R65, R12, 0x10, RZ ;  /* 0x000000100c417819 */ /* 0x000fe200000006ff */
[----:B------:R-:W-:Y:S01]  /*2eb0*/  IMAD.U32 R31, R31, 0x10000, RZ ;  /* 0x000100001f1f7824 */ /* 0x000fe200078e00ff */
[----:B------:R-:W-:Y:S01]  /*2ec0*/  SHF.L.U32 R64, R13, 0x10, RZ ;  /* 0x000000100d407819 */ /* 0x000fe200000006ff */
[----:B------:R-:W-:-:S02]  /*2ed0*/  FMUL.FTZ R30, R28, R28 ;  /* 0x0000001c1c1e7220 */ /* 0x000fc40000410000 */
[C---:B------:R-:W-:Y:S02]  /*2ee0*/  FADD.FTZ R70, R65.reuse, R28 ;  /* 0x0000001c41467221 */ /* 0x040fe40000010000 */
[----:B------:R-:W-:Y:S01]  /*2ef0*/  FADD.FTZ R63, R64, R31 ;  /* 0x0000001f403f7221 */ /* 0x000fe20000010000 */
[----:B------:R-:W-:Y:S01]  /*2f00*/  FFMA.FTZ R65, R65, R65, R30 ;  /* 0x0000004141417223 */ /* 0x000fe2000001001e */
[----:B------:R-:W-:Y:S01]  /*2f10*/  FFMA.FTZ R39, R39, R39, R34 ;  /* 0x0000002727277223 */ /* 0x000fe20000010022 */
[C---:B------:R-:W-:Y:S02]  /*2f20*/  PRMT R29, R14.reuse, 0x7632, R29 ;  /* 0x000076320e1d7816 */ /* 0x040fe4000000001d */
[----:B------:R-:W-:Y:S02]  /*2f30*/  PRMT R32, R15, 0x7632, R32 ;  /* 0x000076320f207816 */ /* 0x000fe40000000020 */
[----:B------:R-:W-:Y:S01]  /*2f40*/  SHF.L.U32 R28, R29, 0x10, RZ ;  /* 0x000000101d1c7819 */ /* 0x000fe200000006ff */
[----:B------:R-:W-:Y:S01]  /*2f50*/  FMUL.FTZ R29, R31, R31 ;  /* 0x0000001f1f1d7220 */ /* 0x000fe20000410000 */
[----:B------:R-:W-:-:S02]  /*2f60*/  SHF.L.U32 R57, R14, 0x10, RZ ;  /* 0x000000100e397819 */ /* 0x000fc400000006ff */
[----:B------:R-:W-:Y:S01]  /*2f70*/  SHF.L.U32 R59, R32, 0x10, RZ ;  /* 0x00000010203b7819 */ /* 0x000fe200000006ff */
[----:B------:R-:W-:Y:S01]  /*2f80*/  FFMA.FTZ R64, R64, R64, R29 ;  /* 0x0000004040407223 */ /* 0x000fe2000001001d */
[----:B------:R-:W-:Y:S01]  /*2f90*/  FMUL.FTZ R30, R28, R28 ;  /* 0x0000001c1c1e7220 */ /* 0x000fe20000410000 */
[----:B------:R-:W-:Y:S01]  /*2fa0*/  FADD.FTZ R61, R57, R28 ;  /* 0x0000001c393d7221 */ /* 0x000fe20000010000 */
[----:B------:R-:W-:Y:S02]  /*2fb0*/  IMAD.U32 R60, R15, 0x10000, RZ ;  /* 0x000100000f3c7824 */ /* 0x000fe400078e00ff */
[----:B------:R-:W-:Y:S01]  /*2fc0*/  FFMA.FTZ R57, R57, R57, R30 ;  /* 0x0000003939397223 */ /* 0x000fe2000001001e */
[----:B------:R-:W-:-:S04]  /*2fd0*/  PRMT R28, R17, 0x7632, R28 ;  /* 0x00007632111c7816 */ /* 0x000fc8000000001c */
[----:B------:R-:W-:Y:S02]  /*2fe0*/  SHF.L.U32 R28, R28, 0x10, RZ ;  /* 0x000000101c1c7819 */ /* 0x000fe400000006ff */
[----:B------:R-:W-:-:S05]  /*2ff0*/  SHF.L.U32 R43, R17, 0x10, RZ ;  /* 0x00000010112b7819 */ /* 0x000fca00000006ff */
[----:B------:R-:W-:Y:S01]  /*3000*/  FADD.FTZ R56, R43, R28 ;  /* 0x0000001c2b387221 */ /* 0x000fe20000010000 */
[----:B------:R-:W-:Y:S01]  /*3010*/  IMAD.U32 R34, R20, 0x10000, RZ ;  /* 0x0001000014227824 */ /* 0x000fe200078e00ff */
[----:B------:R-:W-:-:S04]  /*3020*/  PRMT R29, R16, 0x7632, R29 ;  /* 0x00007632101d7816 */ /* 0x000fc8000000001d */
[----:B------:R-:W-:Y:S01]  /*3030*/  SHF.L.U32 R31, R29, 0x10, RZ ;  /* 0x000000101d1f7819 */ /* 0x000fe200000006ff */
[----:B------:R-:W-:Y:S01]  /*3040*/  FMUL.FTZ R29, R59, R59 ;  /* 0x0000003b3b1d7220 */ /* 0x000fe20000410000 */
[----:B------:R-:W-:Y:S01]  /*3050*/  SHF.L.U32 R42, R16, 0x10, RZ ;  /* 0x00000010102a7819 */ /* 0x000fe200000006ff */
[----:B------:R-:W-:Y:S01]  /*3060*/  FADD.FTZ R59, R60, R59 ;  /* 0x0000003b3c3b7221 */ /* 0x000fe20000010000 */
[----:B------:R-:W-:Y:S01]  /*3070*/  PRMT R30, R18, 0x7632, R30 ;  /* 0x00007632121e7816 */ /* 0x000fe2000000001e */
[----:B------:R-:W-:Y:S01]  /*3080*/  FFMA.FTZ R60, R60, R60, R29 ;  /* 0x0000003c3c3c7223 */ /* 0x000fe2000001001d */
[----:B------:R-:W-:Y:S01]  /*3090*/  FMUL.FTZ R29, R31, R31 ;  /* 0x0000001f1f1d7220 */ /* 0x000fe20000410000 */
[----:B------:R-:W-:Y:S02]  /*30a0*/  FADD.FTZ R58, R42, R31 ;  /* 0x0000001f2a3a7221 */ /* 0x000fe40000010000 */
[----:B------:R-:W-:Y:S02]  /*30b0*/  IMAD.U32 R32, R30, 0x10000, RZ ;  /* 0x000100001e207824 */ /* 0x000fe400078e00ff */
[--C-:B------:R-:W-:Y:S01]  /*30c0*/  FFMA.FTZ R42, R42, R42, R29.reuse ;  /* 0x0000002a2a2a7223 */ /* 0x100fe2000001001d */
[----:B------:R-:W-:Y:S01]  /*30d0*/  FMUL.FTZ R30, R28, R28 ;  /* 0x0000001c1c1e7220 */ /* 0x000fe20000410000 */
[----:B------:R-:W-:-:S02]  /*30e0*/  PRMT R29, R19, 0x7632, R29 ;  /* 0x00007632131d7816 */ /* 0x000fc4000000001d */
[----:B------:R-:W-:Y:S01]  /*30f0*/  SHF.L.U32 R33, R18, 0x10, RZ ;  /* 0x0000001012217819 */ /* 0x000fe200000006ff */
[----:B------:R-:W-:Y:S01]  /*3100*/  FFMA.FTZ R43, R43, R43, R30 ;  /* 0x0000002b2b2b7223 */ /* 0x000fe2000001001e */
[----:B------:R-:W-:Y:S01]  /*3110*/  PRMT R31, R20, 0x7632, R31 ;  /* 0x00007632141f7816 */ /* 0x000fe2000000001f */
[----:B------:R-:W-:Y:S01]  /*3120*/  FMUL.FTZ R28, R32, R32 ;  /* 0x00000020201c7220 */ /* 0x000fe20000410000 */
[----:B------:R-:W-:Y:S01]  /*3130*/  SHF.L.U32 R30, R29, 0x10, RZ ;  /* 0x000000101d1e7819 */ /* 0x000fe200000006ff */
[----:B------:R-:W-:Y:S01]  /*3140*/  FADD.FTZ R32, R33, R32 ;  /* 0x0000002021207221 */ /* 0x000fe20000010000 */
[----:B------:R-:W-:Y:S02]  /*3150*/  SHF.L.U32 R29, R19, 0x10, RZ ;  /* 0x00000010131d7819 */ /* 0x000fe400000006ff */
[----:B------:R-:W-:Y:S01]  /*3160*/  SHF.L.U32 R31, R31, 0x10, RZ ;  /* 0x000000101f1f7819 */ /* 0x000fe200000006ff */
[----:B------:R-:W-:Y:S01]  /*3170*/  FFMA.FTZ R33, R33, R33, R28 ;  /* 0x0000002121217223 */ /* 0x000fe2000001001c */
[----:B------:R-:W-:Y:S01]  /*3180*/  FMUL.FTZ R28, R30, R30 ;  /* 0x0000001e1e1c7220 */ /* 0x000fe20000410000 */
[--C-:B------:R-:W-:Y:S01]  /*3190*/  FADD.FTZ R35, R29, R30.reuse ;  /* 0x0000001e1d237221 */ /* 0x100fe20000010000 */
[----:B------:R-:W-:Y:S01]  /*31a0*/  PRMT R30, R22, 0x7632, R30 ;  /* 0x00007632161e7816 */ /* 0x000fe2000000001e */
[----:B------:R-:W-:Y:S01]  /*31b0*/  FMUL.FTZ R37, R31, R31 ;  /* 0x0000001f1f257220 */ /* 0x000fe20000410000 */
[----:B------:R-:W-:Y:S01]  /*31c0*/  FFMA.FTZ R29, R29, R29, R28 ;  /* 0x0000001d1d1d7223 */ /* 0x000fe2000001001c */
[C---:B------:R-:W-:Y:S01]  /*31d0*/  FADD.FTZ R28, R34.reuse, R31 ;  /* 0x0000001f221c7221 */ /* 0x040fe20000010000 */
[----:B------:R-:W-:Y:S01]  /*31e0*/  PRMT R71, R21, 0x7632, R71 ;  /* 0x0000763215477816 */ /* 0x000fe20000000047 */
[----:B------:R-:W-:Y:S01]  /*31f0*/  FFMA.FTZ R34, R34, R34, R37 ;  /* 0x0000002222227223 */ /* 0x000fe20000010025 */
[----:B------:R-:W-:-:S02]  /*3200*/  SHF.L.U32 R72, R30, 0x10, RZ ;  /* 0x000000101e487819 */ /* 0x000fc400000006ff */
[----:B------:R-:W-:Y:S02]  /*3210*/  SHF.L.U32 R37, R22, 0x10, RZ ;  /* 0x0000001016257819 */ /* 0x000fe400000006ff */
[----:B------:R-:W-:-:S03]  /*3220*/  SHF.L.U32 R74, R71, 0x10, RZ ;  /* 0x00000010474a7819 */ /* 0x000fc600000006ff */
[----:B------:R-:W-:Y:S01]  /*3230*/  FADD.FTZ R71, R37, R72 ;  /* 0x0000004825477221 */ /* 0x000fe20000010000 */
[----:B------:R-:W-:-:S03]  /*3240*/  FMUL.FTZ R72, R72, R72 ;  /* 0x0000004848487220 */ /* 0x000fc60000410000 */
[----:B------:R-:W-:Y:S01]  /*3250*/  FADD.FTZ R71, RZ, R71 ;  /* 0x00000047ff477221 */ /* 0x000fe20000010000 */
[----:B------:R-:W-:-:S03]  /*3260*/  FFMA.FTZ R72, R37, R37, R72 ;  /* 0x0000002525487223 */ /* 0x000fc60000010048 */
[----:B------:R-:W-:Y:S01]  /*3270*/  FADD.FTZ R71, R71, R36 ;  /* 0x0000002447477221 */ /* 0x000fe20000010000 */
[----:B------:R-:W-:-:S04]  /*3280*/  FADD.FTZ R72, RZ, R72 ;  /* 0x00000048ff487221 */ /* 0x000fc80000010000 */
[----:B------:R-:W-:Y:S01]  /*3290*/  FADD.FTZ R73, R72, R39 ;  /* 0x0000002748497221 */ /* 0x000fe20000010000 */
[----:B------:R-:W-:-:S03]  /*32a0*/  FADD.FTZ R72, R71, R38 ;  /* 0x0000002647487221 */ /* 0x000fc60000010000 */
[----:B------:R-:W-:Y:S01]  /*32b0*/  FADD.FTZ R73, R73, R40 ;  /* 0x0000002849497221 */ /* 0x000fe20000010000 */
[----:B------:R-:W-:-:S03]  /*32c0*/  FADD.FTZ R71, R72, R41 ;  /* 0x0000002948477221 */ /* 0x000fc60000010000 */
[----:B------:R-:W-:Y:S01]  /*32d0*/  FADD.FTZ R62, R73, R62 ;  /* 0x0000003e493e7221 */ /* 0x000fe20000010000 */
[----:B------:R-:W-:Y:S01]  /*32e0*/  FADD.FTZ R70, R71, R70 ;  /* 0x0000004647467221 */ /* 0x000fe20000010000 */
[----:B------:R-:W-:Y:S02]  /*32f0*/  PRMT R71, R26, 0x7632, R71 ;  /* 0x000076321a477816 */ /* 0x000fe40000000047 */
[----:B------:R-:W-:Y:S01]  /*3300*/  FADD.FTZ R65, R62, R65 ;  /* 0x000000413e417221 */ /* 0x000fe20000010000 */
[----:B------:R-:W-:Y:S01]  /*3310*/  FADD.FTZ R70, R70, R63 ;  /* 0x0000003f46467221 */ /* 0x000fe20000010000 */
[----:B------:R-:W-:Y:S02]  /*3320*/  SHF.L.U32 R71, R71, 0x10, RZ ;  /* 0x0000001047477819 */ /* 0x000fe400000006ff */
[----:B------:R-:W-:Y:S01]  /*3330*/  FADD.FTZ R64, R65, R64 ;  /* 0x0000004041407221 */ /* 0x000fe20000010000 */
[----:B------:R-:W-:Y:S01]  /*3340*/  SHF.L.U32 R62, R26, 0x10, RZ ;  /* 0x000000101a3e7819 */ /* 0x000fe200000006ff */
[----:B------:R-:W-:Y:S01]  /*3350*/  FADD.FTZ R70, R70, R61 ;  /* 0x0000003d46467221 */ /* 0x000fe20000010000 */
[----:B------:R-:W-:Y:S01]  /*3360*/  PRMT R65, R27, 0x7632, R65 ;  /* 0x000076321b417816 */ /* 0x000fe20000000041 */
[----:B------:R-:W-:Y:S01]  /*3370*/  FMUL.FTZ R63, R71, R71 ;  /* 0x00000047473f7220 */ /* 0x000fe20000410000 */
[----:B------:R-:W-:Y:S01]  /*3380*/  FADD.FTZ R57, R64, R57 ;  /* 0x0000003940397221 */ /* 0x000fe20000010000 */
[----:B------:R-:W-:Y:S01]  /*3390*/  FADD.FTZ R59, R70, R59 ;  /* 0x0000003b463b7221 */ /* 0x000fe20000010000 */
[C---:B------:R-:W-:Y:S01]  /*33a0*/  FADD.FTZ R61, R62.reuse, R71 ;  /* 0x000000473e3d7221 */ /* 0x040fe20000010000 */
[----:B------:R-:W-:Y:S01]  /*33b0*/  SHF.L.U32 R65, R65, 0x10, RZ ;  /* 0x0000001041417819 */ /* 0x000fe200000006ff */
[----:B------:R-:W-:Y:S01]  /*33c0*/  FFMA.FTZ R62, R62, R62, R63 ;  /* 0x0000003e3e3e7223 */ /* 0x000fe2000001003f */
[----:B------:R-:W-:Y:S01]  /*33d0*/  FADD.FTZ R63, R57, R60 ;  /* 0x0000003c393f7221 */ /* 0x000fe20000010000 */
[----:B------:R-:W-:-:S02]  /*33e0*/  PRMT R70, R44, 0x7632, R70 ;  /* 0x000076322c467816 */ /* 0x000fc40000000046 */
[----:B------:R-:W-:Y:S01]  /*33f0*/  FMUL.FTZ R57, R65, R65 ;  /* 0x0000004141397220 */ /* 0x000fe20000410000 */
[----:B------:R-:W-:Y:S01]  /*3400*/  SHF.L.U32 R64, R27, 0x10, RZ ;  /* 0x000000101b407819 */ /* 0x000fe200000006ff */
[----:B------:R-:W-:Y:S01]  /*3410*/  FADD.FTZ R59, R59, R58 ;  /* 0x0000003a3b3b7221 */ /* 0x000fe20000010000 */
[----:B------:R-:W-:Y:S01]  /*3420*/  FADD.FTZ R42, R63, R42 ;  /* 0x0000002a3f2a7221 */ /* 0x000fe20000010000 */
[----:B------:R-:W-:Y:S01]  /*3430*/  IMAD.U32 R71, R70, 0x10000, RZ ;  /* 0x0001000046477824 */ /* 0x000fe200078e00ff */
[----:B------:R-:W-:Y:S01]  /*3440*/  SHF.L.U32 R60, R44, 0x10, RZ ;  /* 0x000000102c3c7819 */ /* 0x000fe200000006ff */
[C---:B------:R-:W-:Y:S01]  /*3450*/  FADD.FTZ R58, R64.reuse, R65 ;  /* 0x00000041403a7221 */ /* 0x040fe20000010000 */
[----:B------:R-:W-:Y:S01]  /*3460*/  FFMA.FTZ R57, R64, R64, R57 ;  /* 0x0000004040397223 */ /* 0x000fe20000010039 */
[----:B------:R-:W-:Y:S01]  /*3470*/  FADD.FTZ R59, R59, R56 ;  /* 0x000000383b3b7221 */ /* 0x000fe20000010000 */
[----:B------:R-:W-:Y:S01]  /*3480*/  FMUL.FTZ R63, R71, R71 ;  /* 0x00000047473f7220 */ /* 0x000fe20000410000 */
[----:B------:R-:W-:Y:S01]  /*3490*/  FADD.FTZ R56, R42, R43 ;  /* 0x0000002b2a387221 */ /* 0x000fe20000010000 */
[----:B------:R-:W-:Y:S01]  /*34a0*/  PRMT R64, R45, 0x7632, R64 ;  /* 0x000076322d407816 */ /* 0x000fe20000000040 */
[----:B------:R-:W-:Y:S01]  /*34b0*/  FADD.FTZ R32, R59, R32 ;  /* 0x000000203b207221 */ /* 0x000fe20000010000 */
[----:B------:R-:W-:Y:S01]  /*34c0*/  FFMA.FTZ R43, R60, R60, R63 ;  /* 0x0000003c3c2b7223 */ /* 0x000fe2000001003f */
[----:B------:R-:W-:Y:S01]  /*34d0*/  PRMT R36, R23, 0x7632, R36 ;  /* 0x0000763217247816 */ /* 0x000fe20000000024 */
[----:B------:R-:W-:Y:S01]  /*34e0*/  FADD.FTZ R56, R56, R33 ;  /* 0x0000002138387221 */ /* 0x000fe20000010000 */
[----:B------:R-:W-:-:S02]  /*34f0*/  SHF.L.U32 R64, R64, 0x10, RZ ;  /* 0x0000001040407819 */ /* 0x000fc400000006ff */
[----:B------:R-:W-:Y:S01]  /*3500*/  PRMT R63, R46, 0x7632, R63 ;  /* 0x000076322e3f7816 */ /* 0x000fe2000000003f */
[----:B------:R-:W-:Y:S01]  /*3510*/  FADD.FTZ R35, R32, R35 ;  /* 0x0000002320237221 */ /* 0x000fe20000010000 */
[----:B------:R-:W-:Y:S01]  /*3520*/  SHF.L.U32 R31, R21, 0x10, RZ ;  /* 0x00000010151f7819 */ /* 0x000fe200000006ff */
[----:B------:R-:W-:Y:S01]  /*3530*/  FADD.FTZ R42, R60, R71 ;  /* 0x000000473c2a7221 */ /* 0x000fe20000010000 */
[----:B------:R-:W-:Y:S01]  /*3540*/  SHF.L.U32 R59, R45, 0x10, RZ ;  /* 0x000000102d3b7819 */ /* 0x000fe200000006ff */
[----:B------:R-:W-:Y:S01]  /*3550*/  FADD.FTZ R33, R56, R29 ;  /* 0x0000001d38217221 */ /* 0x000fe20000010000 */
[----:B------:R-:W-:Y:S01]  /*3560*/  SHF.L.U32 R63, R63, 0x10, RZ ;  /* 0x000000103f3f7819 */ /* 0x000fe200000006ff */
[----:B------:R-:W-:Y:S01]  /*3570*/  IMAD.U32 R36, R36, 0x10000, RZ ;  /* 0x0001000024247824 */ /* 0x000fe200078e00ff */
[----:B------:R-:W-:Y:S01]  /*3580*/  PRMT R38, R24, 0x7632, R38 ;  /* 0x0000763218267816 */ /* 0x000fe20000000026 */
[----:B------:R-:W-:Y:S01]  /*3590*/  FMUL.FTZ R60, R64, R64 ;  /* 0x00000040403c7220 */ /* 0x000fe20000410000 */
[----:B------:R-:W-:Y:S01]  /*35a0*/  FMUL.FTZ R76, R74, R74 ;  /* 0x0000004a4a4c7220 */ /* 0x000fe20000410000 */
[----:B------:R-:W-:Y:S01]  /*35b0*/  SHF.L.U32 R37, R23, 0x10, RZ ;  /* 0x0000001017257819 */ /* 0x000fe200000006ff */
[----:B------:R-:W-:Y:S01]  /*35c0*/  FADD.FTZ R30, R31, R74 ;  /* 0x0000004a1f1e7221 */ /* 0x000fe20000010000 */
[----:B------:R-:W-:Y:S01]  /*35d0*/  FADD.FTZ R35, R35, R28 ;  /* 0x0000001c23237221 */ /* 0x000fe20000010000 */
[----:B------:R-:W-:Y:S01]  /*35e0*/  FADD.FTZ R34, R33, R34 ;  /* 0x0000002221227221 */ /* 0x000fe20000010000 */
[----:B------:R-:W-:Y:S01]  /*35f0*/  FMUL.FTZ R74, R36, R36 ;  /* 0x00000024244a7220 */ /* 0x000fe20000410000 */
[----:B------:R-:W-:Y:S01]  /*3600*/  SHF.L.U32 R38, R38, 0x10, RZ ;  /* 0x0000001026267819 */ /* 0x000fe200000006ff */
[----:B------:R-:W-:Y:S01]  /*3610*/  FADD.FTZ R32, R59, R64 ;  /* 0x000000403b207221 */ /* 0x000fe20000010000 */
[----:B------:R-:W-:Y:S01]  /*3620*/  PRMT R40, R25, 0x7632, R40 ;  /* 0x0000763219287816 */ /* 0x000fe20000000028 */
[----:B------:R-:W-:Y:S01]  /*3630*/  FFMA.FTZ R29, R59, R59, R60 ;  /* 0x0000003b3b1d7223 */ /* 0x000fe2000001003c */
[----:B------:R-:W-:-:S02]  /*3640*/  IMAD.U32 R56, R46, 0x10000, RZ ;  /* 0x000100002e387824 */ /* 0x000fc400078e00ff */
[----:B------:R-:W-:Y:S01]  /*3650*/  FMUL.FTZ R33, R63, R63 ;  /* 0x0000003f3f217220 */ /* 0x000fe20000410000 */
[----:B------:R-:W-:Y:S01]  /*3660*/  FFMA.FTZ R31, R31, R31, R76 ;  /* 0x0000001f1f1f7223 */ /* 0x000fe2000001004c */
[----:B------:R-:W-:Y:S01]  /*3670*/  SHF.L.U32 R39, R24, 0x10, RZ ;  /* 0x0000001018277819 */ /* 0x000fe200000006ff */
[----:B------:R-:W-:Y:S01]  /*3680*/  FADD.FTZ R36, R37, R36 ;  /* 0x0000002425247221 */ /* 0x000fe20000010000 */
[----:B------:R-:W-:Y:S01]  /*3690*/  PRMT R59, R47, 0x7632, R59 ;  /* 0x000076322f3b7816 */ /* 0x000fe2000000003b */
[----:B------:R-:W-:Y:S01]  /*36a0*/  FADD.FTZ R35, R35, R30 ;  /* 0x0000001e23237221 */ /* 0x000fe20000010000 */
[----:B------:R-:W-:Y:S01]  /*36b0*/  FFMA.FTZ R37, R37, R37, R74 ;  /* 0x0000002525257223 */ /* 0x000fe2000001004a */
[----:B------:R-:W-:Y:S01]  /*36c0*/  SHF.L.U32 R41, R40, 0x10, RZ ;  /* 0x0000001028297819 */ /* 0x000fe200000006ff */
[C---:B------:R-:W-:Y:S01]  /*36d0*/  FADD.FTZ R28, R56.reuse, R63 ;  /* 0x0000003f381c7221 */ /* 0x040fe20000010000 */
[----:B------:R-:W-:Y:S01]  /*36e0*/  FFMA.FTZ R30, R56, R56, R33 ;  /* 0x00000038381e7223 */ /* 0x000fe20000010021 */
[----:B------:R-:W-:Y:S01]  /*36f0*/  FMUL.FTZ R74, R38, R38 ;  /* 0x00000026264a7220 */ /* 0x000fe20000410000 */
[----:B------:R-:W-:Y:S01]  /*3700*/  FADD.FTZ R34, R34, R31 ;  /* 0x0000001f22227221 */ /* 0x000fe20000010000 */
[----:B------:R-:W-:Y:S01]  /*3710*/  SHF.L.U32 R56, R59, 0x10, RZ ;  /* 0x000000103b387819 */ /* 0x000fe200000006ff */
[----:B------:R-:W-:Y:S01]  /*3720*/  FADD.FTZ R38, R39, R38 ;  /* 0x0000002627267221 */ /* 0x000fe20000010000 */
[----:B------:R-:W-:-:S02]  /*3730*/  IMAD.U32 R40, R25, 0x10000, RZ ;  /* 0x0001000019287824 */ /* 0x000fc400078e00ff */
[----:B------:R-:W-:Y:S01]  /*3740*/  FADD.FTZ R35, R35, R36 ;  /* 0x0000002423237221 */ /* 0x000fe20000010000 */
[----:B------:R-:W-:Y:S01]  /*3750*/  PRMT R31, R48, 0x7632, R31 ;  /* 0x00007632301f7816 */ /* 0x000fe2000000001f */
[----:B------:R-:W-:Y:S01]  /*3760*/  FFMA.FTZ R39, R39, R39, R74 ;  /* 0x0000002727277223 */ /* 0x000fe2000001004a */
[----:B------:R-:W-:Y:S01]  /*3770*/  SHF.L.U32 R33, R47, 0x10, RZ ;  /* 0x000000102f217819 */ /* 0x000fe200000006ff */
[----:B------:R-:W-:Y:S01]  /*3780*/  FMUL.FTZ R75, R41, R41 ;  /* 0x00000029294b7220 */ /* 0x000fe20000410000 */
[----:B------:R-:W-:Y:S01]  /*3790*/  FADD.FTZ R34, R34, R37 ;  /* 0x0000002522227221 */ /* 0x000fe20000010000 */
[----:B------:R-:W-:Y:S01]  /*37a0*/  FADD.FTZ R41, R40, R41 ;  /* 0x0000002928297221 */ /* 0x000fe20000010000 */
[----:B------:R-:W-:Y:S01]  /*37b0*/  FMUL.FTZ R36, R56, R56 ;  /* 0x0000003838247220 */ /* 0x000fe20000410000 */
[----:B------:R-:W-:Y:S01]  /*37c0*/  FADD.FTZ R38, R35, R38 ;  /* 0x0000002623267221 */ /* 0x000fe20000010000 */
[----:B------:R-:W-:Y:S01]  /*37d0*/  SHF.L.U32 R60, R31, 0x10, RZ ;  /* 0x000000101f3c7819 */ /* 0x000fe200000006ff */
[----:B------:R-:W-:Y:S01]  /*37e0*/  FFMA.FTZ R40, R40, R40, R75 ;  /* 0x0000002828287223 */ /* 0x000fe2000001004b */
[C---:B------:R-:W-:Y:S01]  /*37f0*/  FADD.FTZ R31, R33.reuse, R56 ;  /* 0x00000038211f7221 */ /* 0x040fe20000010000 */
[----:B------:R-:W-:Y:S01]  /*3800*/  FADD.FTZ R39, R34, R39 ;  /* 0x0000002722277221 */ /* 0x000fe20000010000 */
[----:B------:R-:W-:Y:S01]  /*3810*/  SHF.L.U32 R35, R48, 0x10, RZ ;  /* 0x0000001030237819 */ /* 0x000fe200000006ff */
[----:B------:R-:W-:Y:S01]  /*3820*/  FFMA.FTZ R33, R33, R33, R36 ;  /* 0x0000002121217223 */ /* 0x000fe20000010024 */
[----:B------:R-:W-:Y:S01]  /*3830*/  FADD.FTZ R38, R38, R41 ;  /* 0x0000002926267221 */ /* 0x000fe20000010000 */
[----:B------:R-:W-:Y:S01]  /*3840*/  FMUL.FTZ R36, R60, R60 ;  /* 0x0000003c3c247220 */ /* 0x000fe20000410000 */
[----:B------:R-:W-:Y:S01]  /*3850*/  PRMT R37, R49, 0x7632, R37 ;  /* 0x0000763231257816 */ /* 0x000fe20000000025 */
[----:B------:R-:W-:Y:S01]  /*3860*/  FADD.FTZ R39, R39, R40 ;  /* 0x0000002827277221 */ /* 0x000fe20000010000 */
[C---:B------:R-:W-:Y:S01]  /*3870*/  FADD.FTZ R34, R35.reuse, R60 ;  /* 0x0000003c23227221 */ /* 0x040fe20000010000 */
[----:B------:R-:W-:Y:S01]  /*3880*/  FADD.FTZ R61, R38, R61 ;  /* 0x0000003d263d7221 */ /* 0x000fe20000010000 */
[----:B------:R-:W-:Y:S01]  /*3890*/  FFMA.FTZ R35, R35, R35, R36 ;  /* 0x0000002323237223 */ /* 0x000fe20000010024 */
[----:B------:R-:W-:-:S02]  /*38a0*/  IMAD.U32 R36, R37, 0x10000, RZ ;  /* 0x0001000025247824 */ /* 0x000fc400078e00ff */
[----:B------:R-:W-:Y:S01]  /*38b0*/  FADD.FTZ R62, R39, R62 ;  /* 0x0000003e273e7221 */ /* 0x000fe20000010000 */
[----:B------:R-:W-:Y:S01]  /*38c0*/  SHF.L.U32 R37, R49, 0x10, RZ ;  /* 0x0000001031257819 */ /* 0x000fe200000006ff */
[----:B------:R-:W-:Y:S01]  /*38d0*/  FADD.FTZ R61, R61, R58 ;  /* 0x0000003a3d3d7221 */ /* 0x000fe20000010000 */
[----:B------:R-:W-:Y:S01]  /*38e0*/  PRMT R39, R50, 0x7632, R39 ;  /* 0x0000763232277816 */ /* 0x000fe20000000027 */
[----:B------:R-:W-:Y:S01]  /*38f0*/  FMUL.FTZ R38, R36, R36 ;  /* 0x0000002424267220 */ /* 0x000fe20000410000 */
[----:B------:R-:W-:Y:S01]  /*3900*/  FADD.FTZ R62, R62, R57 ;  /* 0x000000393e3e7221 */ /* 0x000fe20000010000 */
[----:B------:R-:W-:Y:S01]  /*3910*/  FADD.FTZ R61, R61, R42 ;  /* 0x0000002a3d3d7221 */ /* 0x000fe20000010000 */
[----:B------:R-:W-:Y:S01]  /*3920*/  SHF.L.U32 R39, R39, 0x10, RZ ;  /* 0x0000001027277819 */ /* 0x000fe200000006ff */
[C---:B------:R-:W-:Y:S01]  /*3930*/  FADD.FTZ R36, R37.reuse, R36 ;  /* 0x0000002425247221 */ /* 0x040fe20000010000 */
[----:B------:R-:W-:Y:S01]  /*3940*/  FFMA.FTZ R37, R37, R37, R38 ;  /* 0x0000002525257223 */ /* 0x000fe20000010026 */
[----:B------:R-:W-:Y:S01]  /*3950*/  SHF.L.U32 R38, R50, 0x10, RZ ;  /* 0x0000001032267819 */ /* 0x000fe200000006ff */
[----:B------:R-:W-:Y:S01]  /*3960*/  FADD.FTZ R62, R62, R43 ;  /* 0x0000002b3e3e7221 */ /* 0x000fe20000010000 */
[----:B------:R-:W-:Y:S01]  /*3970*/  FADD.FTZ R61, R61, R32 ;  /* 0x000000203d3d7221 */ /* 0x000fe20000010000 */
[----:B------:R-:W-:-:S02]  /*3980*/  FMUL.FTZ R41, R39, R39 ;  /* 0x0000002727297220 */ /* 0x000fc40000410000 */
[----:B------:R-:W-:Y:S01]  /*3990*/  FADD.FTZ R32, R38, R39 ;  /* 0x0000002726207221 */ /* 0x000fe20000010000 */
[----:B------:R-:W-:Y:S01]  /*39a0*/  FADD.FTZ R29, R62, R29 ;  /* 0x0000001d3e1d7221 */ /* 0x000fe20000010000 */
[----:B------:R-:W-:Y:S01]  /*39b0*/  FADD.FTZ R28, R61, R28 ;  /* 0x0000001c3d1c7221 */ /* 0x000fe20000010000 */
[--C-:B------:R-:W-:Y:S01]  /*39c0*/  FFMA.FTZ R38, R38, R38, R41.reuse ;  /* 0x0000002626267223 */ /* 0x100fe20000010029 */
[----:B------:R-:W-:Y:S01]  /*39d0*/  PRMT R41, R52, 0x7632, R41 ;  /* 0x0000763234297816 */ /* 0x000fe20000000029 */
[----:B------:R-:W-:Y:S01]  /*39e0*/  FADD.FTZ R30, R29, R30 ;  /* 0x0000001e1d1e7221 */ /* 0x000fe20000010000 */
[----:B------:R-:W-:Y:S01]  /*39f0*/  FADD.FTZ R31, R28, R31 ;  /* 0x0000001f1c1f7221 */ /* 0x000fe20000010000 */
[----:B------:R-:W-:Y:S02]  /*3a00*/  PRMT R40, R51, 0x7632, R40 ;  /* 0x0000763233287816 */ /* 0x000fe40000000028 */
[----:B------:R-:W-:Y:S01]  /*3a10*/  SHF.L.U32 R41, R41, 0x10, RZ ;  /* 0x0000001029297819 */ /* 0x000fe200000006ff */
[----:B------:R-:W-:Y:S01]  /*3a20*/  FADD.FTZ R30, R30, R33 ;  /* 0x000000211e1e7221 */ /* 0x000fe20000010000 */
[----:B------:R-:W-:Y:S01]  /*3a30*/  FADD.FTZ R31, R31, R34 ;  /* 0x000000221f1f7221 */ /* 0x000fe20000010000 */
[----:B------:R-:W-:-:S02]  /*3a40*/  SHF.L.U32 R28, R52, 0x10, RZ ;  /* 0x00000010341c7819 */ /* 0x000fc400000006ff */
[----:B------:R-:W-:Y:S01]  /*3a50*/  PRMT R33, R53, 0x7632, R33 ;  /* 0x0000763235217816 */ /* 0x000fe20000000021 */
[----:B------:R-:W-:Y:S01]  /*3a60*/  FMUL.FTZ R29, R41, R41 ;  /* 0x00000029291d7220 */ /* 0x000fe20000410000 */
[----:B------:R-:W-:Y:S01]  /*3a70*/  SHF.L.U32 R40, R40, 0x10, RZ ;  /* 0x0000001028287819 */ /* 0x000fe200000006ff */
[----:B------:R-:W-:Y:S01]  /*3a80*/  FADD.FTZ R31, R31, R36 ;  /* 0x000000241f1f7221 */ /* 0x000fe20000010000 */
[----:B------:R-:W-:Y:S02]  /*3a90*/  IMAD.U32 R39, R51, 0x10000, RZ ;  /* 0x0001000033277824 */ /* 0x000fe400078e00ff */
[----:B------:R-:W-:Y:S01]  /*3aa0*/  FADD.FTZ R30, R30, R35 ;  /* 0x000000231e1e7221 */ /* 0x000fe20000010000 */
[----:B------:R-:W-:Y:S01]  /*3ab0*/  SHF.L.U32 R36, R33, 0x10, RZ ;  /* 0x0000001021247819 */ /* 0x000fe200000006ff */
[C---:B------:R-:W-:Y:S01]  /*3ac0*/  FADD.FTZ R34, R28.reuse, R41 ;  /* 0x000000291c227221 */ /* 0x040fe20000010000 */
[----:B------:R-:W-:Y:S01]  /*3ad0*/  FFMA.FTZ R28, R28, R28, R29 ;  /* 0x0000001c1c1c7223 */ /* 0x000fe2000001001d */
[----:B------:R-:W-:Y:S01]  /*3ae0*/  FMUL.FTZ R42, R40, R40 ;  /* 0x00000028282a7220 */ /* 0x000fe20000410000 */
[----:B------:R-:W-:Y:S01]  /*3af0*/  SHF.L.U32 R29, R53, 0x10, RZ ;  /* 0x00000010351d7819 */ /* 0x000fe200000006ff */
[----:B------:R-:W-:Y:S01]  /*3b00*/  FADD.FTZ R40, R39, R40 ;  /* 0x0000002827287221 */ /* 0x000fe20000010000 */
[----:B------:R-:W-:Y:S01]  /*3b10*/  FADD.FTZ R37, R30, R37 ;  /* 0x000000251e257221 */ /* 0x000fe20000010000 */
[----:B------:R-:W-:Y:S01]  /*3b20*/  FADD.FTZ R31, R31, R32 ;  /* 0x000000201f1f7221 */ /* 0x000fe20000010000 */
[----:B------:R-:W-:Y:S01]  /*3b30*/  FMUL.FTZ R30, R36, R36 ;  /* 0x00000024241e7220 */ /* 0x000fe20000410000 */
[C---:B------:R-:W-:Y:S01]  /*3b40*/  PRMT R33, R54.reuse, 0x7632, R33 ;  /* 0x0000763236217816 */ /* 0x040fe20000000021 */
[----:B------:R-:W-:Y:S01]  /*3b50*/  FADD.FTZ R36, R29, R36 ;  /* 0x000000241d247221 */ /* 0x000fe20000010000 */
[----:B------:R-:W-:Y:S01]  /*3b60*/  FADD.FTZ R31, R31, R40 ;  /* 0x000000281f1f7221 */ /* 0x000fe20000010000 */
[----:B------:R-:W-:Y:S01]  /*3b70*/  FFMA.FTZ R29, R29, R29, R30 ;  /* 0x0000001d1d1d7223 */ /* 0x000fe2000001001e */
[----:B------:R-:W-:Y:S01]  /*3b80*/  FFMA.FTZ R42, R39, R39, R42 ;  /* 0x00000027272a7223 */ /* 0x000fe2000001002a */
[--C-:B------:R-:W-:Y:S01]  /*3b90*/  FADD.FTZ R37, R37, R38.reuse ;  /* 0x0000002625257221 */ /* 0x100fe20000010000 */
[----:B------:R-:W-:Y:S01]  /*3ba0*/  SHF.L.U32 R30, R54, 0x10, RZ ;  /* 0x00000010361e7819 */ /* 0x000fe200000006ff */
[----:B------:R-:W-:Y:S01]  /*3bb0*/  IMAD.U32 R33, R33, 0x10000, RZ ;  /* 0x0001000021217824 */ /* 0x000fe200078e00ff */
[----:B------:R-:W-:Y:S01]  /*3bc0*/  PRMT R38, R55, 0x7632, R38 ;  /* 0x0000763237267816 */ /* 0x000fe20000000026 */
[----:B------:R-:W-:Y:S01]  /*3bd0*/  FADD.FTZ R31, R31, R34 ;  /* 0x000000221f1f7221 */ /* 0x000fe20000010000 */
[----:B------:R-:W-:Y:S01]  /*3be0*/  FADD.FTZ R37, R37, R42 ;  /* 0x0000002a25257221 */ /* 0x000fe20000010000 */
[----:B------:R-:W-:Y:S01]  /*3bf0*/  FMUL.FTZ R35, R33, R33 ;  /* 0x0000002121237220 */ /* 0x000fe20000410000 */
[----:B------:R-:W-:Y:S01]  /*3c00*/  FADD.FTZ R32, R30, R33 ;  /* 0x000000211e207221 */ /* 0x000fe20000010000 */
[----:B------:R-:W-:Y:S01]  /*3c10*/  SHF.L.U32 R33, R38, 0x10, RZ ;  /* 0x0000001026217819 */ /* 0x000fe200000006ff */
[--C-:B------:R-:W-:Y:S01]  /*3c20*/  FADD.FTZ R31, R31, R36.reuse ;  /* 0x000000241f1f7221 */ /* 0x100fe20000010000 */
[----:B------:R-:W-:Y:S01]  /*3c30*/  PRMT R36, R8, 0x7632, R36 ;  /* 0x0000763208247816 */ /* 0x000fe20000000024 */
[----:B------:R-:W-:Y:S01]  /*3c40*/  FADD.FTZ R28, R37, R28 ;  /* 0x0000001c251c7221 */ /* 0x000fe20000010000 */
[----:B------:R-:W0:Y:S01]  /*3c50*/  S2R R38, SR_LANEID ;  /* 0x0000000000267919 */ /* 0x000e220000000000 */
[----:B------:R-:W-:Y:S01]  /*3c60*/  FFMA.FTZ R35, R30, R30, R35 ;  /* 0x0000001e1e237223 */ /* 0x000fe20000010023 */
[----:B------:R-:W-:Y:S01]  /*3c70*/  SHF.L.U32 R30, R55, 0x10, RZ ;  /* 0x00000010371e7819 */ /* 0x000fe200000006ff */
[----:B------:R-:W-:Y:S01]  /*3c80*/  FMUL.FTZ R37, R33, R33 ;  /* 0x0000002121257220 */ /* 0x000fe20000410000 */
[----:B------:R-:W-:Y:S01]  /*3c90*/  SHF.L.U32 R36, R36, 0x10, RZ ;  /* 0x0000001024247819 */ /* 0x000fe200000006ff */
[----:B------:R-:W-:Y:S01]  /*3ca0*/  FADD.FTZ R28, R28, R29 ;  /* 0x0000001d1c1c7221 */ /* 0x000fe20000010000 */
[----:B------:R-:W-:-:S02]  /*3cb0*/  IMAD.U32 R29, R8, 0x10000, RZ ;  /* 0x00010000081d7824 */ /* 0x000fc400078e00ff */
[C---:B------:R-:W-:Y:S01]  /*3cc0*/  FADD.FTZ R34, R30.reuse, R33 ;  /* 0x000000211e227221 */ /* 0x040fe20000010000 */
[----:B------:R-:W-:Y:S01]  /*3cd0*/  FFMA.FTZ R37, R30, R30, R37 ;  /* 0x0000001e1e257223 */ /* 0x000fe20000010025 */
[----:B------:R-:W-:Y:S01]  /*3ce0*/  FADD.FTZ R31, R31, R32 ;  /* 0x000000201f1f7221 */ /* 0x000fe20000010000 */
[----:B------:R-:W-:Y:S01]  /*3cf0*/  FADD.FTZ R28, R28, R35 ;  /* 0x000000231c1c7221 */ /* 0x000fe20000010000 */
[----:B------:R-:W-:Y:S01]  /*3d00*/  FMUL.FTZ R30, R36, R36 ;  /* 0x00000024241e7220 */ /* 0x000fe20000410000 */
[----:B------:R-:W-:Y:S01]  /*3d10*/  FADD.FTZ R36, R29, R36 ;  /* 0x000000241d247221 */ /* 0x000fe20000010000 */
[----:B------:R-:W-:Y:S01]  /*3d20*/  FADD.FTZ R31, R31, R34 ;  /* 0x000000221f1f7221 */ /* 0x000fe20000010000 */
[----:B------:R-:W-:Y:S01]  /*3d30*/  FADD.FTZ R28, R28, R37 ;  /* 0x000000251c1c7221 */ /* 0x000fe20000010000 */
[----:B------:R-:W-:Y:S02]  /*3d40*/  FFMA.FTZ R29, R29, R29, R30 ;  /* 0x0000001d1d1d7223 */ /* 0x000fe4000001001e */
[----:B------:R-:W-:-:S02]  /*3d50*/  FADD.FTZ R31, R31, R36 ;  /* 0x000000241f1f7221 */ /* 0x000fc40000010000 */
[----:B------:R-:W-:-:S03]  /*3d60*/  FADD.FTZ R29, R28, R29 ;  /* 0x0000001d1c1d7221 */ /* 0x000fc60000010000 */
        /* <DEDUP_REMOVED lines=18> */
[----:B------:R-:W2:-:S12]  /*3e90*/  S2UR UR6, SR_CgaCtaId ;  /* 0x00000000000679c3 */ /* 0x000e980000008800 */
[----:B0-----:R-:W-:Y:S01]  /*3ea0*/  @!P5 FADD.FTZ R31, R31, R28 ;  /* 0x0000001c1f1fd221 */ /* 0x001fe20000010000 */
[----:B-1----:R-:W-:-:S04]  /*3eb0*/  @!P5 FADD.FTZ R29, R29, R30 ;  /* 0x0000001e1d1dd221 */ /* 0x002fc80000010000 */
[----:B------:R-:W0:Y:S04]  /*3ec0*/  SHFL.DOWN PT, R28, R31, 0x10, 0x1f ;  /* 0x0a001f001f1c7f89 */ /* 0x000e2800000e0000 */
[----:B------:R-:W1:Y:S01]  /*3ed0*/  SHFL.DOWN PT, R30, R29, 0x10, 0x1f ;  /* 0x0a001f001d1e7f89 */ /* 0x000e6200000e0000 */
[----:B------:R-:W-:Y:S02]  /*3ee0*/  ISETP.GT.AND P5, PT, R38, 0xf, PT ;  /* 0x0000000f2600780c */ /* 0x000fe40003fa4270 */
[----:B------:R-:W-:Y:S01]  /*3ef0*/  SHF.R.S32.HI R33, RZ, 0x1f, R104 ;  /* 0x0000001fff217819 */ /* 0x000fe20000011468 */
[----:B------:R-:W-:-:S03]  /*3f00*/  UMOV UR5, 0x400 ;  /* 0x0000040000057882 */ /* 0x000fc60000000000 */
[----:B------:R-:W-:Y:S01]  /*3f10*/  LEA.HI R33, R33, R104, RZ, 0x5 ;  /* 0x0000006821217211 */ /* 0x000fe200078f28ff */
[----:B--2---:R-:W-:-:S03]  /*3f20*/  ULEA UR5, UR6, UR5, 0x18 ;  /* 0x0000000506057291 */ /* 0x004fc6000f8ec03f */
[----:B------:R-:W-:-:S03]  /*3f30*/  SHF.R.S32.HI R33, RZ, 0x5, R33 ;  /* 0x00000005ff217819 */ /* 0x000fc60000011421 */
[----:B0-----:R-:W-:Y:S01]  /*3f40*/  @!P5 FADD.FTZ R31, R31, R28 ;  /* 0x0000001c1f1fd221 */ /* 0x001fe20000010000 */
[----:B-1----:R-:W-:Y:S01]  /*3f50*/  @!P5 FADD.FTZ R29, R29, R30 ;  /* 0x0000001e1d1dd221 */ /* 0x002fe20000010000 */
[----:B------:R-:W-:Y:S01]  /*3f60*/  ISETP.NE.AND P5, PT, R38, RZ, PT ;  /* 0x000000ff2600720c */ /* 0x000fe20003fa5270 */
[----:B------:R-:W0:Y:S01]  /*3f70*/  LDC R56, c[0x0][0xc] ;  /* 0x00000300ff387b82 */ /* 0x000e220000000800 */
[----:B------:R-:W-:Y:S02]  /*3f80*/  LEA R33, R33, UR5, 0x3 ;  /* 0x0000000521217c11 */ /* 0x000fe4000f8e18ff */
[----:B------:R-:W-:-:S09]  /*3f90*/  MOV R28, R31 ;  /* 0x0000001f001c7202 */ /* 0x000fd20000000f00 */
[----:B------:R1:W-:Y:S01]  /*3fa0*/  @!P5 STS.64 [R33+0x10], R28 ;  /* 0x0000101c2100d388 */ /* 0x0003e20000000a00 */
[----:B------:R-:W-:Y:S01]  /*3fb0*/  ISETP.NE.AND P5, PT, R104, RZ, PT ;  /* 0x000000ff6800720c */ /* 0x000fe20003fa5270 */
[----:B------:R-:W-:Y:S01]  /*3fc0*/  BSSY B0, `(.L_x_3217) ;  /* 0x0000038000007945 */ /* 0x000fe20003800000 */
        /* <DEDUP_REMOVED lines=13> */
[----:B------:R-:W-:Y:S01]  /*40a0*/  PRMT R70, R23, 0x7632, R70 ;  /* 0x0000763217467816 */ /* 0x000fe20000000046 */
[----:B------:R-:W-:Y:S06]  /*40b0*/  BAR.SYNC.DEFER_BLOCKING 0x0 ;  /* 0x0000000000007b1d */ /* 0x000fec0000010000 */
[----:B-1----:R-:W-:Y:S05]  /*40c0*/  @P5 BRA `(.L_x_3218) ;  /* 0x00000000009c5947 */ /* 0x002fea0003800000 */
[----:B------:R-:W1:Y:S01]  /*40d0*/  S2UR UR6, SR_CgaCtaId ;  /* 0x00000000000679c3 */ /* 0x000e620000008800 */
[----:B------:R-:W-:Y:S02]  /*40e0*/  UMOV UR5, 0x400 ;  /* 0x0000040000057882 */ /* 0x000fe40000000000 */
[----:B-1----:R-:W-:-:S09]  /*40f0*/  ULEA UR5, UR6, UR5, 0x18 ;  /* 0x0000000506057291 */ /* 0x002fd2000f8ec03f */
[----:B------:R-:W1:Y:S04]  /*4100*/  LDS.64 R30, [UR5+0x18] ;  /* 0x00001805ff1e7984 */ /* 0x000e680008000a00 */
[----:B------:R-:W2:Y:S04]  /*4110*/  LDS.128 R32, [UR5+0x20] ;  /* 0x00002005ff207984 */ /* 0x000ea80008000c00 */
[----:B------:R-:W3:Y:S04]  /*4120*/  LDS.128 R40, [UR5+0x30] ;  /* 0x00003005ff287984 */ /* 0x000ee80008000c00 */
[----:B------:R-:W-:Y:S01]  /*4130*/  LDS.64 R72, [UR5+0x80] ;  /* 0x00008005ff487984 */ /* 0x000fe20008000a00 */
[----:B-1----:R-:W-:Y:S01]  /*4140*/  FADD.FTZ R37, R28, R30 ;  /* 0x0000001e1c257221 */ /* 0x002fe20000010000 */
[----:B------:R-:W-:-:S02]  /*4150*/  FADD.FTZ R36, R29, R31 ;  /* 0x0000001f1d247221 */ /* 0x000fc40000010000 */
[----:B------:R-:W1:Y:S01]  /*4160*/  LDS.128 R28, [UR5+0x40] ;  /* 0x00004005ff1c7984 */ /* 0x000e620008000c00 */
[----:B--2---:R-:W-:Y:S01]  /*4170*/  FADD.FTZ R37, R37, R32 ;  /* 0x0000002025257221 */ /* 0x004fe20000010000 */
[----:B------:R-:W-:-:S03]  /*4180*/  FADD.FTZ R36, R36, R33 ;  /* 0x0000002124247221 */ /* 0x000fc60000010000 */
[----:B------:R-:W-:Y:S01]  /*4190*/  FADD.FTZ R33, R37, R34 ;  /* 0x0000002225217221 */ /* 0x000fe20000010000 */
[----:B------:R-:W-:Y:S02]  /*41a0*/  FADD.FTZ R32, R36, R35 ;  /* 0x0000002324207221 */ /* 0x000fe40000010000 */
[----:B------:R-:W2:Y:S01]  /*41b0*/  LDS.128 R36, [UR5+0x50] ;  /* 0x00005005ff247984 */ /* 0x000ea20008000c00 */
[----:B---3--:R-:W-:Y:S01]  /*41c0*/  FADD.FTZ R33, R33, R40 ;  /* 0x0000002821217221 */ /* 0x008fe20000010000 */
[----:B------:R-:W-:-:S03]  /*41d0*/  FADD.FTZ R40, R32, R41 ;  /* 0x0000002920287221 */ /* 0x000fc60000010000 */
[----:B------:R-:W-:Y:S01]  /*41e0*/  FADD.FTZ R95, R33, R42 ;  /* 0x0000002a215f7221 */ /* 0x000fe20000010000 */
[----:B------:R-:W-:Y:S01]  /*41f0*/  FADD.FTZ R92, R40, R43 ;  /* 0x0000002b285c7221 */ /* 0x000fe20000010000 */
[----:B------:R-:W3:Y:S04]  /*4200*/  LDS.128 R32, [UR5+0x60] ;  /* 0x00006005ff207984 */ /* 0x000ee80008000c00 */
[----:B------:R-:W4:Y:S01]  /*4210*/  LDS.128 R40, [UR5+0x70] ;  /* 0x00007005ff287984 */ /* 0x000f220008000c00 */
        /* <DEDUP_REMOVED lines=16> */
[----:B------:R-:W-:Y:S01]  /*4320*/  FADD.FTZ R28, R95, R72 ;  /* 0x000000485f1c7221 */ /* 0x000fe20000010000 */
[----:B------:R-:W-:-:S07]  /*4330*/  FADD.FTZ R29, R92, R73 ;  /* 0x000000495c1d7221 */ /* 0x000fce0000010000 */
.L_x_3218:
[----:B------:R-:W-:Y:S05]  /*4340*/  BSYNC B0 ;  /* 0x0000000000007941 */ /* 0x000fea0003800000 */
.L_x_3217:
        /* <DEDUP_REMOVED lines=11> */
[----:B------:R-:W-:Y:S05]  /*4400*/  @P5 BRA `(.L_x_3220) ;  /* 0x0000000000745947 */ /* 0x000fea0003800000 */
[----:B------:R-:W0:Y:S01]  /*4410*/  LDC R73, c[0x0][0x10] ;  /* 0x00000400ff497b82 */ /* 0x000e220000000800 */
[C---:B------:R-:W-:Y:S01]  /*4420*/  LOP3.LUT R92, R3.reuse, 0x1, RZ, 0xc0, !PT ;  /* 0x00000001035c7812 */ /* 0x040fe200078ec0ff */
[----:B------:R-:W1:Y:S01]  /*4430*/  S2R R95, SR_CTAID.Y ;  /* 0x00000000005f7919 */ /* 0x000e620000002600 */
[----:B------:R-:W-:Y:S02]  /*4440*/  LOP3.LUT P6, RZ, R3, 0x2, RZ, 0xc0, !PT ;  /* 0x0000000203ff7812 */ /* 0x000fe400078cc0ff */
[----:B------:R-:W-:Y:S02]  /*4450*/  MOV R72, 0xffffffff ;  /* 0xffffffff00487802 */ /* 0x000fe40000000f00 */
[----:B------:R-:W-:Y:S01]  /*4460*/  SEL R43, R56, RZ, !P6 ;  /* 0x000000ff382b7207 */ /* 0x000fe20007000000 */
[----:B------:R-:W2:Y:S01]  /*4470*/  LDC.64 R40, c[0x0][0x248] ;  /* 0x00009200ff287b82 */ /* 0x000ea20000000a00 */
[----:B------:R-:W-:Y:S01]  /*4480*/  SEL R72, R72, 0x1, P6 ;  /* 0x0000000148487807 */ /* 0x000fe20003000000 */
[----:B0-----:R-:W-:-:S04]  /*4490*/  IMAD R92, R92, R73, RZ ;  /* 0x000000495c5c7224 */ /* 0x001fc800078e02ff */
[----:B------:R-:W-:-:S05]  /*44a0*/  IMAD R38, R92, R56, RZ ;  /* 0x000000385c267224 */ /* 0x000fca00078e02ff */
[----:B------:R-:W-:Y:S01]  /*44b0*/  SHF.L.U32 R39, R38, 0x1, RZ ;  /* 0x0000000126277819 */ /* 0x000fe200000006ff */
[----:B-1----:R-:W-:Y:S01]  /*44c0*/  IMAD R73, R73, UR7, R95 ;  /* 0x0000000749497c24 */ /* 0x002fe2000f8e025f */
[----:B------:R-:W-:Y:S02]  /*44d0*/  ISETP.NE.AND P6, PT, R43, -0x1, PT ;  /* 0xffffffff2b00780c */ /* 0x000fe40003fc5270 */
[----:B------:R-:W-:Y:S01]  /*44e0*/  IADD3 R95, R92, R95, RZ ;  /* 0x0000005f5c5f7210 */ /* 0x000fe20007ffe0ff */
[----:B--2---:R-:W-:Y:S02]  /*44f0*/  IMAD.WIDE R40, R39, 0x4, R40 ;  /* 0x0000000427287825 */ /* 0x004fe400078e0228 */
[----:B------:R-:W0:Y:S02]  /*4500*/  LDC.64 R38, c[0x0][0x240] ;  /* 0x00009000ff267b82 */ /* 0x000e240000000a00 */
[----:B------:R-:W-:-:S05]  /*4510*/  IMAD.WIDE.U32 R40, R73, 0x8, R40 ;  /* 0x0000000849287825 */ /* 0x000fca00078e0028 */
[----:B------:R1:W-:Y:S01]  /*4520*/  STG.E.64 desc[UR8][R40.64], R28 ;  /* 0x0000001c28007986 */ /* 0x0003e2000c101b08 */
[----:B0-----:R-:W-:Y:S01]  /*4530*/  IMAD.WIDE.U32 R38, R95, 0x4, R38 ;  /* 0x000000045f267825 */ /* 0x001fe200078e0026 */
[----:B------:R-:W-:Y:S06]  /*4540*/  MEMBAR.ALL.GPU ;  /* 0x0000000000007992 */ /* 0x000fec000000a000 */
[----:B------:R-:W-:-:S00]  /*4550*/  ERRBAR ;  /* 0x00000000000079ab */ /* 0x000fc00000000000 */
[----:B------:R-:W-:Y:S06]  /*4560*/  CGAERRBAR ;  /* 0x00000000000075ab */ /* 0x000fec0000000000 */
[----:B------:R1:W-:Y:S01]  /*4570*/  REDG.E.ADD.S32.STRONG.GPU desc[UR8][R38.64], R72 ;  /* 0x000000482600798e */ /* 0x0003e2000c10e388 */
[----:B------:R-:W-:Y:S05]  /*4580*/  @!P6 BRA `(.L_x_3220) ;  /* 0x000000000014e947 */ /* 0x000fea0003800000 */
.L_x_3221:
[----:B-1----:R-:W2:Y:S04]  /*4590*/  LDG.E.STRONG.GPU R40, desc[UR8][R38.64] ;  /* 0x0000000826287981 */ /* 0x002ea8000c1ef900 */
[----:B--2---:R-:W-:Y:S01]  /*45a0*/  CCTL.IVALL ;  /* 0x00000000ff00798f */ /* 0x004fe20002000000 */
[----:B------:R-:W-:Y:S05]  /*45b0*/  YIELD ;  /* 0x0000000000007946 */ /* 0x000fea0003800000 */
[----:B------:R-:W-:-:S13]  /*45c0*/  ISETP.NE.AND P6, PT, R40, R43, PT ;  /* 0x0000002b2800720c */ /* 0x000fda0003fc5270 */
[----:B------:R-:W-:Y:S05]  /*45d0*/  @P6 BRA `(.L_x_3221) ;  /* 0xfffffffc00ec6947 */ /* 0x000fea000383ffff */
.L_x_3220:
[----:B------:R-:W-:Y:S01]  /*45e0*/  ISETP.NE.AND P6, PT, R56, RZ, PT ;  /* 0x000000ff3800720c */ /* 0x000fe20003fc5270 */
[----:B------:R-:W-:Y:S05]  /*45f0*/  WARPSYNC.ALL ;  /* 0x0000000000007948 */ /* 0x000fea0003800000 */
[----:B------:R-:W-:Y:S07]  /*4600*/  BAR.SYNC.DEFER_BLOCKING 0x0 ;  /* 0x0000000000007b1d */ /* 0x000fee0000010000 */
[----:B------:R-:W-:Y:S05]  /*4610*/  @!P6 BRA `(.L_x_3219) ;  /* 0x0000000400e8e947 */ /* 0x000fea0003800000 */
[----:B-1----:R-:W-:Y:S01]  /*4620*/  VIADD R38, R56, 0xffffffff ;  /* 0xffffffff38267836 */ /* 0x002fe20000000000 */
[----:B------:R-:W-:-:S04]  /*4630*/  HFMA2.MMA R40, -RZ, RZ, 0, 0 ;  /* 0x00000000ff287435 */ /* 0x000fc800000001ff */
[----:B------:R-:W-:-:S13]  /*4640*/  ISETP.GE.U32.AND P6, PT, R38, 0x3, PT ;  /* 0x000000032600780c */ /* 0x000fda0003fc6070 */
[----:B------:R-:W-:Y:S05]  /*4650*/  @!P6 BRA `(.L_x_3222) ;  /* 0x000000040008e947 */ /* 0x000fea0003800000 */
[----:B------:R-:W-:Y:S02]  /*4660*/  LOP3.LUT R41, R56, 0x3, RZ, 0xc0, !PT ;  /* 0x0000000338297812 */ /* 0x000fe400078ec0ff */
[----:B------:R-:W-:Y:S02]  /*4670*/  MOV R40, RZ ;  /* 0x000000ff00287202 */ /* 0x000fe40000000f00 */
[----:B------:R-:W-:-:S07]  /*4680*/  IADD3 R41, -R41, R56, RZ ;  /* 0x0000003829297210 */ /* 0x000fce0007ffe1ff */
.L_x_3223:
[----:B------:R-:W-:-:S13]  /*4690*/  ISETP.EQ.OR P6, PT, R40, UR7, P5 ;  /* 0x0000000728007c0c */ /* 0x000fda000afc2670 */
[----:B------:R-:W0:Y:S01]  /*46a0*/  @!P6 LDC R72, c[0x0][0x10] ;  /* 0x00000400ff48eb82 */ /* 0x000e220000000800 */
[----:B------:R-:W1:Y:S01]  /*46b0*/  @!P6 S2R R43, SR_CTAID.Y ;  /* 0x00000000002be919 */ /* 0x000e620000002600 */
[----:B------:R-:W-:-:S06]  /*46c0*/  @!P6 LOP3.LUT R73, R3, 0x1, RZ, 0xc0, !PT ;  /* 0x000000010349e812 */ /* 0x000fcc00078ec0ff */
[----:B------:R-:W2:Y:S01]  /*46d0*/  @!P6 LDC.64 R38, c[0x0][0x248] ;  /* 0x00009200ff26eb82 */ /* 0x000ea20000000a00 */
[----:B0-----:R-:W-:-:S04]  /*46e0*/  @!P6 IMAD R73, R73, R72, RZ ;  /* 0x000000484949e224 */ /* 0x001fc800078e02ff */
[----:B------:R-:W-:-:S05]  /*46f0*/  @!P6 IMAD R73, R73, R56, RZ ;  /* 0x000000384949e224 */ /* 0x000fca00078e02ff */
[----:B------:R-:W-:Y:S01]  /*4700*/  @!P6 SHF.L.U32 R73, R73, 0x1, RZ ;  /* 0x000000014949e819 */ /* 0x000fe200000006ff */
[----:B-1----:R-:W-:-:S04]  /*4710*/  @!P6 IMAD R43, R72, R40, R43 ;  /* 0x00000028482be224 */ /* 0x002fc800078e022b */
[----:B--2---:R-:W-:-:S04]  /*4720*/  @!P6 IMAD.WIDE R38, R73, 0x4, R38 ;  /* 0x000000044926e825 */ /* 0x004fc800078e0226 */
[----:B------:R-:W-:-:S06]  /*4730*/  @!P6 IMAD.WIDE.U32 R38, R43, 0x8, R38 ;  /* 0x000000082b26e825 */ /* 0x000fcc00078e0026 */
[----:B------:R-:W2:Y:S01]  /*4740*/  @!P6 LDG.E.64 R38, desc[UR8][R38.64] ;  /* 0x000000082626e981 */ /* 0x000ea2000c1e1b00 */
[----:B------:R-:W-:Y:S02]  /*4750*/  VIADD R72, R40, 0x1 ;  /* 0x0000000128487836 */ /* 0x000fe40000000000 */
[----:B--2---:R-:W-:Y:S01]  /*4760*/  @!P6 FADD.FTZ R28, R28, R38 ;  /* 0x000000261c1ce221 */ /* 0x004fe20000010000 */
[----:B------:R-:W-:Y:S02]  /*4770*/  @!P6 FADD.FTZ R29, R29, R39 ;  /* 0x000000271d1de221 */ /* 0x000fe40000010000 */
        /* <DEDUP_REMOVED lines=12> */
[----:B------:R-:W-:Y:S01]  /*4840*/  IADD3 R72, R40, 0x2, RZ ;  /* 0x0000000228487810 */ /* 0x000fe20007ffe0ff */
        /* <DEDUP_REMOVED lines=23> */
[----:B------:R-:W-:-:S04]  /*49c0*/  @!P6 IMAD R43, R43, R56, RZ ;  /* 0x000000382b2be224 */ /* 0x000fc800078e02ff */
[----:B------:R-:W-:Y:S02]  /*49d0*/  @!P6 IMAD.SHL.U32 R43, R43, 0x2, RZ ;  /* 0x000000022b2be824 */ /* 0x000fe400078e00ff */
[----:B-1----:R-:W-:Y:S02]  /*49e0*/  @!P6 IMAD R73, R72, R73, R95 ;  /* 0x000000494849e224 */ /* 0x002fe400078e025f */
[----:B--2---:R-:W-:-:S04]  /*49f0*/  @!P6 IMAD.WIDE R38, R43, 0x4, R38 ;  /* 0x000000042b26e825 */ /* 0x004fc800078e0226 */
        /* <DEDUP_REMOVED lines=8> */
.L_x_3222:
[----:B------:R-:W-:-:S13]  /*4a80*/  LOP3.LUT P6, R41, R56, 0x3, RZ, 0xc0, !PT ;  /* 0x0000000338297812 */ /* 0x000fda00078cc0ff */
[----:B------:R-:W-:Y:S05]  /*4a90*/  @!P6 BRA `(.L_x_3219) ;  /* 0x0000000000c8e947 */ /* 0x000fea0003800000 */
[----:B------:R-:W-:Y:S01]  /*4aa0*/  ISETP.EQ.OR P6, PT, R40, UR7, P5 ;  /* 0x0000000728007c0c */ /* 0x000fe2000afc2670 */
[----:B------:R-:W-:-:S12]  /*4ab0*/  BSSY B0, `(.L_x_3224) ;  /* 0x000000f000007945 */ /* 0x000fd80003800000 */
        /* <DEDUP_REMOVED lines=14> */
.L_x_3225:
[----:B------:R-:W-:Y:S05]  /*4ba0*/  BSYNC B0 ;  /* 0x0000000000007941 */ /* 0x000fea0003800000 */
.L_x_3224:
[----:B------:R-:W-:-:S13]  /*4bb0*/  ISETP.NE.AND P6, PT, R41, 0x1, PT ;  /* 0x000000012900780c */ /* 0x000fda0003fc5270 */
[----:B------:R-:W-:Y:S05]  /*4bc0*/  @!P6 BRA `(.L_x_3219) ;  /* 0x00000000007ce947 */ /* 0x000fea0003800000 */
[----:B------:R-:W-:-:S04]  /*4bd0*/  IADD3 R72, R40, 0x1, RZ ;  /* 0x0000000128487810 */ /* 0x000fc80007ffe0ff */
        /* <DEDUP_REMOVED lines=12> */
[----:B------:R-:W-:Y:S01]  /*4ca0*/  IADD3 R40, R40, 0x2, RZ ;  /* 0x0000000228287810 */ /* 0x000fe20007ffe0ff */
[----:B--2---:R-:W-:Y:S01]  /*4cb0*/  @!P6 FADD.FTZ R28, R28, R38 ;  /* 0x000000261c1ce221 */ /* 0x004fe20000010000 */
[----:B------:R-:W-:Y:S02]  /*4cc0*/  @!P6 FADD.FTZ R29, R29, R39 ;  /* 0x000000271d1de221 */ /* 0x000fe40000010000 */
[----:B------:R-:W-:-:S04]  /*4cd0*/  ISETP.EQ.OR P6, PT, R40, UR7, P5 ;  /* 0x0000000728007c0c */ /* 0x000fc8000afc2670 */
[----:B------:R-:W-:-:S13]  /*4ce0*/  ISETP.EQ.OR P6, PT, R41, 0x2, P6 ;  /* 0x000000022900780c */ /* 0x000fda00037c2670 */
        /* <DEDUP_REMOVED lines=10> */
[----:B------:R-:W2:Y:S02]  /*4d90*/  @!P6 LDG.E.64 R38, desc[UR8][R38.64] ;  /* 0x000000082626e981 */ /* 0x000ea4000c1e1b00 */
[----:B--2---:R-:W-:Y:S01]  /*4da0*/  @!P6 FADD.FTZ R28, R28, R38 ;  /* 0x000000261c1ce221 */ /* 0x004fe20000010000 */
[----:B------:R-:W-:-:S07]  /*4db0*/  @!P6 FADD.FTZ R29, R29, R39 ;  /* 0x000000271d1de221 */ /* 0x000fce0000010000 */
.L_x_3219:
[----:B------:R-:W-:Y:S01]  /*4dc0*/  ULDC.64 UR12, c[0x0][0x218] ;  /* 0x00008600000c7ab9 */ /* 0x000fe20000000a00 */
[----:B-1----:R-:W-:Y:S01]  /*4dd0*/  P2R R38, PR, RZ, 0x1 ;  /* 0x00000001ff267803 */ /* 0x002fe20000000000 */
[----:B------:R-:W0:Y:S01]  /*4de0*/  S2UR UR6, SR_CgaCtaId ;  /* 0x00000000000679c3 */ /* 0x000e220000008800 */
[----:B------:R-:W-:Y:S01]  /*4df0*/  LOP3.LUT P0, RZ, R104, UR7, RZ, 0xfc, !PT ;  /* 0x0000000768ff7c12 */ /* 0x000fe2000f80fcff */
[----:B------:R-:W-:Y:S01]  /*4e00*/  UMOV UR5, 0x400 ;  /* 0x0000040000057882 */ /* 0x000fe20000000000 */
[----:B------:R-:W-:Y:S02]  /*4e10*/  ISETP.EQ.U32.AND P6, PT, RZ, UR12, PT ;  /* 0x0000000cff007c0c */ /* 0x000fe4000bfc2070 */
[----:B------:R-:W-:Y:S02]  /*4e20*/  MOV R96, 0x3f800000 ;  /* 0x3f80000000607802 */ /* 0x000fe40000000f00 */
[----:B------:R-:W-:Y:S02]  /*4e30*/  ISETP.EQ.OR.EX P6, PT, RZ, UR13, P0, P6 ;  /* 0x0000000dff007c0c */ /* 0x000fe400087c2760 */
[----:B------:R-:W-:-:S11]  /*4e40*/  ISETP.NE.AND P0, PT, R38, RZ, PT ;  /* 0x000000ff2600720c */ /* 0x000fd60003f05270 */
[----:B------:R-:W1:Y:S01]  /*4e50*/  @!P6 LDC.64 R38, c[0x0][0x218] ;  /* 0x00008600ff26eb82 */ /* 0x000e620000000a00 */
[----:B0-----:R-:W-:-:S03]  /*4e60*/  ULEA UR5, UR6, UR5, 0x18 ;  /* 0x0000000506057291 */ /* 0x001fc6000f8ec03f */
[----:B------:R-:W-:-:S06]  /*4e70*/  ULDC UR6, c[0x0][0x2a4] ;  /* 0x0000a90000067ab9 */ /* 0x000fcc0000000800 */
[----:B------:R0:W-:Y:S02]  /*4e80*/  @!P5 STS.64 [UR5+0x90], R28 ;  /* 0x0000901cff00d988 */ /* 0x0001e40008000a05 */
[----:B0-----:R-:W-:Y:S01]  /*4e90*/  @!P6 FMUL.FTZ R29, R29, UR6 ;  /* 0x000000061d1dec20 */ /* 0x001fe20008410000 */
[----:B------:R-:W-:Y:S01]  /*4ea0*/  @!P6 FMUL.FTZ R28, R28, UR6 ;  /* 0x000000061c1cec20 */ /* 0x000fe20008410000 */
[----:B-1----:R-:W-:-:S05]  /*4eb0*/  @!P6 IMAD.WIDE R38, R2, 0x8, R38 ;  /* 0x000000080226e825 */ /* 0x002fca00078e0226 */
[----:B------:R0:W-:Y:S01]  /*4ec0*/  @!P6 STG.E.64 desc[UR8][R38.64], R28 ;  /* 0x0000001c2600e986 */ /* 0x0001e2000c101b08 */
[----:B------:R-:W-:Y:S08]  /*4ed0*/  BAR.SYNC.DEFER_BLOCKING 0x0 ;  /* 0x0000000000007b1d */ /* 0x000ff00000010000 */
[----:B0-----:R-:W0:Y:S01]  /*4ee0*/  LDC.64 R38, c[0x0][0x228] ;  /* 0x00008a00ff267b82 */ /* 0x001e220000000a00 */
[----:B------:R-:W1:Y:S02]  /*4ef0*/  LDS.64 R28, [UR5+0x90] ;  /* 0x00009005ff1c7984 */ /* 0x000e640008000a00 */
[----:B-1----:R-:W-:-:S04]  /*4f00*/  FMUL.FTZ R95, R28, UR6 ;  /* 0x000000061c5f7c20 */ /* 0x002fc80008410000 */
[----:B------:R-:W-:-:S04]  /*4f10*/  FMUL.FTZ R40, R95, R95 ;  /* 0x0000005f5f287220 */ /* 0x000fc80000410000 */
[----:B------:R-:W-:Y:S02]  /*4f20*/  FFMA.FTZ R40, R29, UR6, -R40 ;  /* 0x000000061d287c23 */ /* 0x000fe40008010828 */
[----:B------:R-:W1:Y:S03]  /*4f30*/  LDC.64 R28, c[0x0][0x230] ;  /* 0x00008c00ff1c7b82 */ /* 0x000e660000000a00 */
[----:B------:R-:W-:-:S13]  /*4f40*/  FSETP.GTU.FTZ.AND P5, PT, R40, RZ, PT ;  /* 0x000000ff2800720b */ /* 0x000fda0003fbc000 */
[----:B------:R-:W2:Y:S02]  /*4f50*/  @P5 LDC R41, c[0x0][0x238] ;  /* 0x00008e00ff295b82 */ /* 0x000ea40000000800 */
[----:B--2---:R-:W-:Y:S01]  /*4f60*/  @P5 FADD.FTZ R40, R40, R41 ;  /* 0x0000002928285221 */ /* 0x004fe20000010000 */
[----:B------:R-:W-:Y:S02]  /*4f70*/  IADD3 R41, R4, R6, RZ ;  /* 0x0000000604297210 */ /* 0x000fe40007ffe0ff */
[----:B------:R-:W-:Y:S01]  /*4f80*/  SHF.L.U32 R73, R9, 0x10, RZ ;  /* 0x0000001009497819 */ /* 0x000fe200000006ff */
[----:B------:R2:W3:Y:S02]  /*4f90*/  @P5 MUFU.RSQ R96, R40 ;  /* 0x0000002800605308 */ /* 0x0004e40000001400 */
[----:B0-----:R-:W-:-:S04]  /*4fa0*/  IMAD.WIDE R38, R41, 0x4, R38 ;  /* 0x0000000429267825 */ /* 0x001fc800078e0226 */
[----:B-1----:R-:W-:Y:S02]  /*4fb0*/  IMAD.WIDE R28, R41, 0x4, R28 ;  /* 0x00000004291c7825 */ /* 0x002fe400078e021c */
[----:B------:R-:W4:Y:S04]  /*4fc0*/  LDG.E.64 R38, desc[UR8][R38.64] ;  /* 0x0000000826267981 */ /* 0x000f28000c1e1b00 */
[----:B------:R-:W4:Y:S01]  /*4fd0*/  LDG.E.64 R28, desc[UR8][R28.64] ;  /* 0x000000081c1c7981 */ /* 0x000f22000c1e1b00 */
[----:B------:R-:W-:Y:S01]  /*4fe0*/  SHF.L.U32 R12, R12, 0x10, RZ ;  /* 0x000000100c0c7819 */ /* 0x000fe200000006ff */
[----:B------:R-:W-:Y:S01]  /*4ff0*/  IMAD.U32 R6, R13, 0x10000, RZ ;  /* 0x000100000d067824 */ /* 0x000fe200078e00ff */
        /* <DEDUP_REMOVED lines=8> */
[----:B--2---:R-:W-:Y:S01]  /*5080*/  SHF.L.U32 R40, R49, 0x10, RZ ;  /* 0x0000001031287819 */ /* 0x004fe200000006ff */
[--C-:B------:R-:W-:Y:S01]  /*5090*/  FADD.FTZ R92, R92, -R95.reuse ;  /* 0x8000005f5c5c7221 */ /* 0x100fe20000010000 */
[----:B------:R-:W-:Y:S01]  /*50a0*/  SHF.L.U32 R56, R11, 0x10, RZ ;  /* 0x000000100b387819 */ /* 0x000fe200000006ff */
[--C-:B------:R-:W-:Y:S01]  /*50b0*/  FADD.FTZ R73, R73, -R95.reuse ;  /* 0x8000005f49497221 */ /* 0x100fe20000010000 */
[----:B------:R-:W-:Y:S01]  /*50c0*/  SHF.L.U32 R19, R25, 0x10, RZ ;  /* 0x0000001019137819 */ /* 0x000fe200000006ff */
[--C-:B------:R-:W-:Y:S01]  /*50d0*/  FADD.FTZ R6, R6, -R95.reuse ;  /* 0x8000005f06067221 */ /* 0x100fe20000010000 */
[----:B------:R-:W-:Y:S01]  /*50e0*/  SHF.L.U32 R22, R44, 0x10, RZ ;  /* 0x000000102c167819 */ /* 0x000fe200000006ff */
[----:B------:R-:W-:Y:S01]  /*50f0*/  IMAD.U32 R44, R50, 0x10000, RZ ;  /* 0x00010000322c7824 */ /* 0x000fe200078e00ff */
[----:B------:R-:W-:Y:S01]  /*5100*/  SHF.L.U32 R24, R46, 0x10, RZ ;  /* 0x000000102e187819 */ /* 0x000fe200000006ff */
[--C-:B------:R-:W-:Y:S01]  /*5110*/  FADD.FTZ R56, R56, -R95.reuse ;  /* 0x8000005f38387221 */ /* 0x100fe20000010000 */
        /* <DEDUP_REMOVED lines=19> */
[----:B------:R-:W-:Y:S01]  /*5250*/  IMAD.U32 R46, R55, 0x10000, RZ ;  /* 0x00010000372e7824 */ /* 0x000fe200078e00ff */
[----:B------:R-:W-:Y:S01]  /*5260*/  PRMT R50, R48, 0x7632, R50 ;  /* 0x0000763230327816 */ /* 0x000fe20000000032 */
[----:B------:R-:W-:Y:S01]  /*5270*/  FADD.FTZ R72, R72, -R95 ;  /* 0x8000005f48487221 */ /* 0x000fe20000010000 */
[----:B------:R-:W-:Y:S01]  /*5280*/  PRMT R51, R49, 0x7632, R51 ;  /* 0x0000763231337816 */ /* 0x000fe20000000033 */
        /* <DEDUP_REMOVED lines=9> */
[----:B------:R-:W-:Y:S01]  /*5320*/  PRMT R52, R50, 0x7632, R52 ;  /* 0x0000763232347816 */ /* 0x000fe20000000034 */
[----:B------:R-:W-:Y:S01]  /*5330*/  FADD.FTZ R16, R16, -R95 ;  /* 0x8000005f10107221 */ /* 0x000fe20000010000 */
[----:B------:R-:W-:Y:S01]  /*5340*/  PRMT R53, R51, 0x7632, R53 ;  /* 0x0000763233357816 */ /* 0x000fe20000000035 */
[--C-:B------:R-:W-:Y:S01]  /*5350*/  FADD.FTZ R18, R18, -R95.reuse ;  /* 0x8000005f12127221 */ /* 0x100fe20000010000 */
        /* <DEDUP_REMOVED lines=10> */
[----:B------:R-:W-:Y:S01]  /*5400*/  FADD.FTZ R100, R100, -R95 ;  /* 0x8000005f64647221 */ /* 0x000fe20000010000 */
[----:B------:R-:W-:Y:S01]  /*5410*/  PRMT R116, R54, 0x7632, R116 ;  /* 0x0000763236747816 */ /* 0x000fe20000000074 */
[-C--:B---3--:R-:W-:Y:S01]  /*5420*/  FMUL.FTZ R92, R92, R96.reuse ;  /* 0x000000605c5c7220 */ /* 0x088fe20000410000 */
[----:B------:R-:W-:Y:S01]  /*5430*/  PRMT R118, R52, 0x7632, R118 ;  /* 0x0000763234767816 */ /* 0x000fe20000000076 */
[-C--:B------:R-:W-:Y:S01]  /*5440*/  FMUL.FTZ R73, R73, R96.reuse ;  /* 0x0000006049497220 */ /* 0x080fe20000410000 */
[----:B------:R-:W-:Y:S01]  /*5450*/  PRMT R117, R53, 0x7632, R117 ;  /* 0x0000763235757816 */ /* 0x000fe20000000075 */
[-C--:B------:R-:W-:Y:S01]  /*5460*/  FMUL.FTZ R72, R72, R96.reuse ;  /* 0x0000006048487220 */ /* 0x080fe20000410000 */
[----:B------:R-:W-:Y:S01]  /*5470*/  PRMT R55, R55, 0x7632, R55 ;  /* 0x0000763237377816 */ /* 0x000fe20000000037 */
[-C--:B------:R-:W-:Y:S01]  /*5480*/  FMUL.FTZ R56, R56, R96.reuse ;  /* 0x0000006038387220 */ /* 0x080fe20000410000 */
[----:B------:R-:W-:Y:S01]  /*5490*/  PRMT R54, R8, 0x7632, R54 ;  /* 0x0000763208367816 */ /* 0x000fe20000000036 */
[-C--:B------:R-:W-:Y:S01]  /*54a0*/  FMUL.FTZ R47, R47, R96.reuse ;  /* 0x000000602f2f7220 */ /* 0x080fe20000410000 */
[----:B------:R-:W-:Y:S01]  /*54b0*/  SHF.L.U32 R76, R76, 0x10, RZ ;  /* 0x000000104c4c7819 */ /* 0x000fe200000006ff */
[-C--:B------:R-:W-:Y:S01]  /*54c0*/  FMUL.FTZ R6, R6, R96.reuse ;  /* 0x0000006006067220 */ /* 0x080fe20000410000 */
        /* <DEDUP_REMOVED lines=25> */
[----:B------:R-:W-:Y:S01]  /*5660*/  SHF.L.U32 R75, R75, 0x10, RZ ;  /* 0x000000104b4b7819 */ /* 0x000fe200000006ff */
[-C--:B------:R-:W-:Y:S01]  /*5670*/  FMUL.FTZ R100, R100, R96.reuse ;  /* 0x0000006064647220 */ /* 0x080fe20000410000 */
        /* <DEDUP_REMOVED lines=13> */
[----:B------:R-:W-:Y:S01]  /*5750*/  FADD.FTZ R76, -R95, R76 ;  /* 0x0000004c5f4c7221 */ /* 0x000fe20000010100 */
[----:B------:R-:W-:Y:S01]  /*5760*/  SHF.L.U32 R63, R63, 0x10, RZ ;  /* 0x000000103f3f7819 */ /* 0x000fe200000006ff */
[C---:B------:R-:W-:Y:S01]  /*5770*/  FADD.FTZ R75, -R95.reuse, R75 ;  /* 0x0000004b5f4b7221 */ /* 0x040fe20000010100 */
        /* <DEDUP_REMOVED lines=16> */
[----:B------:R-:W-:Y:S01]  /*5880*/  SHF.L.U32 R37, R37, 0x10, RZ ;  /* 0x0000001025257819 */ /* 0x000fe200000006ff */
[----:B------:R-:W-:Y:S01]  /*5890*/  FADD.FTZ R101, -R95, R64 ;  /* 0x000000405f657221 */ /* 0x000fe20000010100 */
        /* <DEDUP_REMOVED lines=14> */
[----:B------:R-:W-:Y:S01]  /*5980*/  ISETP.NE.AND P6, PT, RZ, UR10, PT ;  /* 0x0000000aff007c0c */ /* 0x000fe2000bfc5270 */
        /* <DEDUP_REMOVED lines=29> */
[----:B------:R-:W-:Y:S01]  /*5b60*/  FMUL.FTZ R54, R54, R96 ;  /* 0x0000006036367220 */ /* 0x000fe20000410000 */
[C-C-:B----4-:R-:W-:Y:S01]  /*5b70*/  FFMA.FTZ R92, R38.reuse, R92, R28.reuse ;  /* 0x0000005c265c7223 */ /* 0x150fe2000001001c */
[C-C-:B------:R-:W-:Y:S01]  /*5b80*/  FFMA.FTZ R73, R38.reuse, R73, R28.reuse ;  /* 0x0000004926497223 */ /* 0x140fe2000001001c */
        /* <DEDUP_REMOVED lines=29> */
[----:B------:R-:W-:Y:S01]  /*5d60*/  FFMA.FTZ R28, R38, R100, R28 ;  /* 0x00000064261c7223 */ /* 0x000fe2000001001c */
        /* <DEDUP_REMOVED lines=59> */
.L_x_3226:
[----:B------:R-:W-:Y:S01]  /*6120*/  LOP3.LUT P5, RZ, R5, 0x4000000, RZ, 0xc0, !PT ;  /* 0x0400000005ff7812 */ /* 0x000fe200078ac0ff */
[----:B------:R-:W-:-:S12]  /*6130*/  BSSY B0, `(.L_x_3227) ;  /* 0x000000f000007945 */ /* 0x000fd80003800000 */
[----:B------:R-:W-:Y:S05]  /*6140*/  @!P5 BRA `(.L_x_3228) ;  /* 0x000000000034d947 */ /* 0x000fea0003800000 */
[----:B------:R-:W-:Y:S01]  /*6150*/  SHF.R.S32.HI R39, RZ, 0x1f, R0 ;  /* 0x0000001fff277819 */ /* 0x000fe20000011400 */
[----:B------:R-:W-:Y:S01]  /*6160*/  ULDC.64 UR12, c[0x0][0x270] ;  /* 0x00009c00000c7ab9 */ /* 0x000fe20000000a00 */
[----:B------:R-:W-:Y:S01]  /*6170*/  MOV R54, R68 ;  /* 0x0000004400367202 */ /* 0x000fe20000000f00 */
[----:B------:R-:W-:Y:S02]  /*6180*/  IMAD.MOV.U32 R55, RZ, RZ, R67 ;  /* 0x000000ffff377224 */ /* 0x000fe400078e0043 */
[----:B------:R-:W-:Y:S02]  /*6190*/  IMAD R39, R39, UR12, RZ ;  /* 0x0000000c27277c24 */ /* 0x000fe4000f8e02ff */
[----:B------:R-:W-:-:S04]  /*61a0*/  IMAD.WIDE.U32 R54, R0, UR12, R54 ;  /* 0x0000000c00367c25 */ /* 0x000fc8000f8e0036 */
[----:B------:R-:W-:Y:S01]  /*61b0*/  IMAD R39, R0, UR13, R39 ;  /* 0x0000000d00277c24 */ /* 0x000fe2000f8e0227 */
[----:B------:R-:W-:Y:S02]  /*61c0*/  ULDC.64 UR12, c[0x0][0x210] ;  /* 0x00008400000c7ab9 */ /* 0x000fe40000000a00 */
[----:B------:R-:W-:Y:S02]  /*61d0*/  LEA R58, P5, R54, UR12, 0x1 ;  /* 0x0000000c363a7c11 */ /* 0x000fe4000f8a08ff */
[----:B------:R-:W-:-:S04]  /*61e0*/  IADD3 R39, R55, R39, RZ ;  /* 0x0000002737277210 */ /* 0x000fc80007ffe0ff */
[----:B------:R-:W-:Y:S02]  /*61f0*/  LEA.HI.X R59, R54, UR13, R39, 0x1, P5 ;  /* 0x0000000d363b7c11 */ /* 0x000fe4000a8f0c27 */
[----:B------:R-:W-:-:S05]  /*6200*/  F2FP.BF16.F32.PACK_AB R39, R96, R92 ;  /* 0x0000005c6027723e */ /* 0x000fca00000010ff */
[----:B------:R0:W-:Y:S02]  /*6210*/  STG.E desc[UR8][R58.64], R39 ;  /* 0x000000273a007986 */ /* 0x0001e4000c101908 */
.L_x_3228:
[----:B------:R-:W-:Y:S05]  /*6220*/  BSYNC B0 ;  /* 0x0000000000007941 */ /* 0x000fea0003800000 */
.L_x_3227:
        /* <DEDUP_REMOVED lines=11> */
.L_x_3229:
[----:B------:R-:W-:Y:S01]  /*62e0*/  LOP3.LUT P5, RZ, R5, 0x2000000, RZ, 0xc0, !PT ;  /* 0x0200000005ff7812 */ /* 0x000fe200078ac0ff */
[----:B------:R-:W-:-:S12]  /*62f0*/  BSSY B0, `(.L_x_3230) ;  /* 0x000000f000007945 */ /* 0x000fd80003800000 */
[----:B------:R-:W-:Y:S05]  /*6300*/  @!P5 BRA `(.L_x_3231) ;  /* 0x000000000034d947 */ /* 0x000fea0003800000 */
[----:B0-----:R-:W-:Y:S01]  /*6310*/  SHF.R.S32.HI R39, RZ, 0x1f, R103 ;  /* 0x0000001fff277819 */ /* 0x001fe20000011467 */
[----:B------:R-:W-:Y:S01]  /*6320*/  ULDC.64 UR12, c[0x0][0x270] ;  /* 0x00009c00000c7ab9 */ /* 0x000fe20000000a00 */
[----:B------:R-:W-:Y:S02]  /*6330*/  MOV R54, R68 ;  /* 0x0000004400367202 */ /* 0x000fe40000000f00 */
[----:B------:R-:W-:Y:S01]  /*6340*/  MOV R55, R67 ;  /* 0x0000004300377202 */ /* 0x000fe20000000f00 */
[----:B------:R-:W-:Y:S01]  /*6350*/  IMAD R58, R39, UR12, RZ ;  /* 0x0000000c273a7c24 */ /* 0x000fe2000f8e02ff */
        /* <DEDUP_REMOVED lines=8> */
.L_x_3231:
[----:B------:R-:W-:Y:S05]  /*63e0*/  BSYNC B0 ;  /* 0x0000000000007941 */ /* 0x000fea0003800000 */
.L_x_3230:
[----:B------:R-:W-:Y:S05]  /*63f0*/  @!P6 BRA `(.L_x_3232) ;  /* 0x000000000028e947 */ /* 0x000fea0003800000 */
        /* <DEDUP_REMOVED lines=10> */
.L_x_3232:
[----:B------:R-:W-:Y:S01]  /*64a0*/  LOP3.LUT P5, RZ, R5, 0x1000000, RZ, 0xc0, !PT ;  /* 0x0100000005ff7812 */ /* 0x000fe200078ac0ff */
[----:B------:R-:W-:-:S12]  /*64b0*/  BSSY B0, `(.L_x_3233) ;  /* 0x000000f000007945 */ /* 0x000fd80003800000 */
[----:B------:R-:W-:Y:S05]  /*64c0*/  @!P5 BRA `(.L_x_3234) ;  /* 0x000000000034d947 */ /* 0x000fea0003800000 */
[----:B0-----:R-:W-:Y:S01]  /*64d0*/  SHF.R.S32.HI R39, RZ, 0x1f, R102 ;  /* 0x0000001fff277819 */ /* 0x001fe20000011466 */
[----:B------:R-:W-:Y:S01]  /*64e0*/  ULDC.64 UR12, c[0x0][0x270] ;  /* 0x00009c00000c7ab9 */ /* 0x000fe20000000a00 */
[----:B------:R-:W-:Y:S01]  /*64f0*/  MOV R55, R67 ;  /* 0x0000004300377202 */ /* 0x000fe20000000f00 */
[----:B------:R-:W-:Y:S02]  /*6500*/  IMAD.MOV.U32 R54, RZ, RZ, R68 ;  /* 0x000000ffff367224 */ /* 0x000fe400078e0044 */
[----:B------:R-:W-:Y:S02]  /*6510*/  IMAD R39, R39, UR12, RZ ;  /* 0x0000000c27277c24 */ /* 0x000fe4000f8e02ff */
[----:B------:R-:W-:-:S04]  /*6520*/  IMAD.WIDE.U32 R54, R102, UR12, R54 ;  /* 0x0000000c66367c25 */ /* 0x000fc8000f8e0036 */
[----:B------:R-:W-:Y:S01]  /*6530*/  IMAD R39, R102, UR13, R39 ;  /* 0x0000000d66277c24 */ /* 0x000fe2000f8e0227 */
[----:B------:R-:W-:Y:S02]  /*6540*/  ULDC.64 UR12, c[0x0][0x210] ;  /* 0x00008400000c7ab9 */ /* 0x000fe40000000a00 */
[----:B-1----:R-:W-:Y:S02]  /*6550*/  LEA R58, P5, R54, UR12, 0x1 ;  /* 0x0000000c363a7c11 */ /* 0x002fe4000f8a08ff */
[----:B------:R-:W-:-:S04]  /*6560*/  IADD3 R39, R55, R39, RZ ;  /* 0x0000002737277210 */ /* 0x000fc80007ffe0ff */
[----:B------:R-:W-:Y:S02]  /*6570*/  LEA.HI.X R59, R54, UR13, R39, 0x1, P5 ;  /* 0x0000000d363b7c11 */ /* 0x000fe4000a8f0c27 */
[----:B------:R-:W-:-:S05]  /*6580*/  F2FP.BF16.F32.PACK_AB R39, R76, R72 ;  /* 0x000000484c27723e */ /* 0x000fca00000010ff */
[----:B------:R2:W-:Y:S02]  /*6590*/  STG.E desc[UR8][R58.64], R39 ;  /* 0x000000273a007986 */ /* 0x0005e4000c101908 */
.L_x_3234:
[----:B------:R-:W-:Y:S05]  /*65a0*/  BSYNC B0 ;  /* 0x0000000000007941 */ /* 0x000fea0003800000 */
.L_x_3233:
[----:B0-2---:R-:W-:Y:S01]  /*65b0*/  IADD3 R39, R0, 0x1f0, RZ ;  /* 0x000001f000277810 */ /* 0x005fe20007ffe0ff */
        /* <DEDUP_REMOVED lines=11> */
.L_x_3235:
[----:B------:R-:W-:Y:S01]  /*6670*/  LOP3.LUT P5, RZ, R5, 0x800000, RZ, 0xc0, !PT ;  /* 0x0080000005ff7812 */ /* 0x000fe200078ac0ff */
[----:B------:R-:W-:-:S12]  /*6680*/  BSSY B0, `(.L_x_3236) ;  /* 0x000000f000007945 */ /* 0x000fd80003800000 */
[----:B------:R-:W-:Y:S05]  /*6690*/  @!P5 BRA `(.L_x_3237) ;  /* 0x000000000034d947 */ /* 0x000fea0003800000 */
[----:B------:R-:W-:Y:S01]  /*66a0*/  SHF.R.S32.HI R54, RZ, 0x1f, R99 ;  /* 0x0000001fff367819 */ /* 0x000fe20000011463 */
[----:B------:R-:W-:Y:S01]  /*66b0*/  ULDC.64 UR12, c[0x0][0x270] ;  /* 0x00009c00000c7ab9 */ /* 0x000fe20000000a00 */
[----:B------:R-:W-:Y:S01]  /*66c0*/  IMAD.MOV.U32 R55, RZ, RZ, R67 ;  /* 0x000000ffff377224 */ /* 0x000fe200078e0043 */
[----:B------:R-:W-:Y:S02]  /*66d0*/  F2FP.BF16.F32.PACK_AB R75, R75, R56 ;  /* 0x000000384b4b723e */ /* 0x000fe400000010ff */
[----:B-1----:R-:W-:Y:S01]  /*66e0*/  IMAD R58, R54, UR12, RZ ;  /* 0x0000000c363a7c24 */ /* 0x002fe2000f8e02ff */
[----:B------:R-:W-:-:S03]  /*66f0*/  MOV R54, R68 ;  /* 0x0000004400367202 */ /* 0x000fc60000000f00 */
[C---:B------:R-:W-:Y:S02]  /*6700*/  IMAD R59, R99.reuse, UR13, R58 ;  /* 0x0000000d633b7c24 */ /* 0x040fe4000f8e023a */
[----:B------:R-:W-:Y:S01]  /*6710*/  IMAD.WIDE.U32 R54, R99, UR12, R54 ;  /* 0x0000000c63367c25 */ /* 0x000fe2000f8e0036 */
[----:B------:R-:W-:-:S04]  /*6720*/  ULDC.64 UR12, c[0x0][0x210] ;  /* 0x00008400000c7ab9 */ /* 0x000fc80000000a00 */
[----:B------:R-:W-:Y:S02]  /*6730*/  IADD3 R59, R55, R59, RZ ;  /* 0x0000003b373b7210 */ /* 0x000fe40007ffe0ff */
[----:B------:R-:W-:-:S04]  /*6740*/  LEA R58, P5, R54, UR12, 0x1 ;  /* 0x0000000c363a7c11 */ /* 0x000fc8000f8a08ff */
[----:B------:R-:W-:-:S05]  /*6750*/  LEA.HI.X R59, R54, UR13, R59, 0x1, P5 ;  /* 0x0000000d363b7c11 */ /* 0x000fca000a8f0c3b */
[----:B------:R0:W-:Y:S04]  /*6760*/  STG.E desc[UR8][R58.64], R75 ;  /* 0x0000004b3a007986 */ /* 0x0001e8000c101908 */
.L_x_3237:
[----:B------:R-:W-:Y:S05]  /*6770*/  BSYNC B0 ;  /* 0x0000000000007941 */ /* 0x000fea0003800000 */
.L_x_3236:
        /* <DEDUP_REMOVED lines=11> */
.L_x_3238:
[----:B------:R-:W-:Y:S01]  /*6830*/  LOP3.LUT P5, RZ, R5, 0x400000, RZ, 0xc0, !PT ;  /* 0x0040000005ff7812 */ /* 0x000fe200078ac0ff */
[----:B------:R-:W-:-:S12]  /*6840*/  BSSY B0, `(.L_x_3239) ;  /* 0x000000f000007945 */ /* 0x000fd80003800000 */
[----:B------:R-:W-:Y:S05]  /*6850*/  @!P5 BRA `(.L_x_3240) ;  /* 0x000000000034d947 */ /* 0x000fea0003800000 */
[----:B------:R-:W-:Y:S01]  /*6860*/  SHF.R.S32.HI R54, RZ, 0x1f, R98 ;  /* 0x0000001fff367819 */ /* 0x000fe20000011462 */
[----:B------:R-:W-:Y:S01]  /*6870*/  ULDC.64 UR12, c[0x0][0x270] ;  /* 0x00009c00000c7ab9 */ /* 0x000fe20000000a00 */
[----:B------:R-:W-:Y:S02]  /*6880*/  MOV R55, R67 ;  /* 0x0000004300377202 */ /* 0x000fe40000000f00 */
[----:B------:R-:W-:Y:S01]  /*6890*/  F2FP.BF16.F32.PACK_AB R47, R74, R47 ;  /* 0x0000002f4a2f723e */ /* 0x000fe200000010ff */
[----:B01----:R-:W-:Y:S01]  /*68a0*/  IMAD R59, R54, UR12, RZ ;  /* 0x0000000c363b7c24 */ /* 0x003fe2000f8e02ff */
        /* <DEDUP_REMOVED lines=8> */
.L_x_3240:
[----:B------:R-:W-:Y:S05]  /*6930*/  BSYNC B0 ;  /* 0x0000000000007941 */ /* 0x000fea0003800000 */
.L_x_3239:
[----:B------:R-:W-:Y:S05]  /*6940*/  @!P6 BRA `(.L_x_3241) ;  /* 0x000000000028e947 */ /* 0x000fea0003800000 */
[----:B------:R-:W-:Y:S01]  /*6950*/  FMUL.FTZ R56, R71, -1.4426950216293334961 ;  /* 0xbfb8aa3b47387820 */ /* 0x000fe20000410000 */
[----:B--2---:R-:W-:-:S05]  /*6960*/  FMUL.FTZ R47, R6, -1.4426950216293334961 ;  /* 0xbfb8aa3b062f7820 */ /* 0x004fca0000410000 */
[----:B------:R-:W0:Y:S08]  /*6970*/  MUFU.EX2 R56, R56 ;  /* 0x0000003800387308 */ /* 0x000e300000000800 */
[----:B------:R-:W2:Y:S01]  /*6980*/  MUFU.EX2 R47, R47 ;  /* 0x0000002f002f7308 */ /* 0x000ea20000000800 */
[----:B01----:R-:W-:-:S07]  /*6990*/  FADD.FTZ R58, R56, 1 ;  /* 0x3f800000383a7421 */ /* 0x003fce0000010000 */
[----:B------:R-:W0:Y:S01]  /*69a0*/  MUFU.RCP R58, R58 ;  /* 0x0000003a003a7308 */ /* 0x000e220000001000 */
[----:B--2---:R-:W-:-:S07]  /*69b0*/  FADD.FTZ R54, R47, 1 ;  /* 0x3f8000002f367421 */ /* 0x004fce0000010000 */
[----:B------:R-:W1:Y:S01]  /*69c0*/  MUFU.RCP R55, R54 ;  /* 0x0000003600377308 */ /* 0x000e620000001000 */
[----:B0-----:R-:W-:Y:S01]  /*69d0*/  FMUL.FTZ R71, R71, R58 ;  /* 0x0000003a47477220 */ /* 0x001fe20000410000 */
[----:B-1----:R-:W-:-:S07]  /*69e0*/  FMUL.FTZ R6, R6, R55 ;  /* 0x0000003706067220 */ /* 0x002fce0000410000 */
.L_x_3241:
[----:B------:R-:W-:Y:S01]  /*69f0*/  LOP3.LUT P5, RZ, R5, 0x200000, RZ, 0xc0, !PT ;  /* 0x0020000005ff7812 */ /* 0x000fe200078ac0ff */
[----:B------:R-:W-:-:S12]  /*6a00*/  BSSY B0, `(.L_x_3242) ;  /* 0x000000f000007945 */ /* 0x000fd80003800000 */
[----:B------:R-:W-:Y:S05]  /*6a10*/  @!P5 BRA `(.L_x_3243) ;  /* 0x000000000034d947 */ /* 0x000fea0003800000 */
[----:B--2---:R-:W-:Y:S01]  /*6a20*/  SHF.R.S32.HI R47, RZ, 0x1f, R97 ;  /* 0x0000001fff2f7819 */ /* 0x004fe20000011461 */
[----:B------:R-:W-:Y:S01]  /*6a30*/  ULDC.64 UR12, c[0x0][0x270] ;  /* 0x00009c00000c7ab9 */ /* 0x000fe20000000a00 */
[----:B------:R-:W-:Y:S01]  /*6a40*/  MOV R55, R67 ;  /* 0x0000004300377202 */ /* 0x000fe20000000f00 */
[----:B------:R-:W-:Y:S01]  /*6a50*/  IMAD.MOV.U32 R54, RZ, RZ, R68 ;  /* 0x000000ffff367224 */ /* 0x000fe200078e0044 */
[----:B------:R-:W-:Y:S01]  /*6a60*/  F2FP.BF16.F32.PACK_AB R71, R71, R6 ;  /* 0x000000064747723e */ /* 0x000fe200000010ff */
[----:B------:R-:W-:Y:S02]  /*6a70*/  IMAD R56, R47, UR12, RZ ;  /* 0x0000000c2f387c24 */ /* 0x000fe4000f8e02ff */
[----:B------:R-:W-:-:S04]  /*6a80*/  IMAD.WIDE.U32 R54, R97, UR12, R54 ;  /* 0x0000000c61367c25 */ /* 0x000fc8000f8e0036 */
[----:B------:R-:W-:Y:S01]  /*6a90*/  IMAD R47, R97, UR13, R56 ;  /* 0x0000000d612f7c24 */ /* 0x000fe2000f8e0238 */
[----:B------:R-:W-:Y:S02]  /*6aa0*/  ULDC.64 UR12, c[0x0][0x210] ;  /* 0x00008400000c7ab9 */ /* 0x000fe40000000a00 */
[----:B01----:R-:W-:Y:S02]  /*6ab0*/  LEA R58, P5, R54, UR12, 0x1 ;  /* 0x0000000c363a7c11 */ /* 0x003fe4000f8a08ff */
[----:B------:R-:W-:-:S04]  /*6ac0*/  IADD3 R47, R55, R47, RZ ;  /* 0x0000002f372f7210 */ /* 0x000fc80007ffe0ff */
[----:B------:R-:W-:-:S05]  /*6ad0*/  LEA.HI.X R59, R54, UR13, R47, 0x1, P5 ;  /* 0x0000000d363b7c11 */ /* 0x000fca000a8f0c2f */
[----:B------:R3:W-:Y:S02]  /*6ae0*/  STG.E desc[UR8][R58.64], R71 ;  /* 0x000000473a007986 */ /* 0x0007e4000c101908 */
.L_x_3243:
[----:B------:R-:W-:Y:S05]  /*6af0*/  BSYNC B0 ;  /* 0x0000000000007941 */ /* 0x000fea0003800000 */
.L_x_3242:
[----:B------:R-:W-:Y:S05]  /*6b00*/  @!P6 BRA `(.L_x_3244) ;  /* 0x000000000028e947 */ /* 0x000fea0003800000 */
[----:B------:R-:W-:Y:S01]  /*6b10*/  FMUL.FTZ R6, R9, -1.4426950216293334961 ;  /* 0xbfb8aa3b09067820 */ /* 0x000fe20000410000 */
[----:B------:R-:W-:-:S05]  /*6b20*/  FMUL.FTZ R55, R70, -1.4426950216293334961 ;  /* 0xbfb8aa3b46377820 */ /* 0x000fca0000410000 */
[----:B------:R-:W2:Y:S08]  /*6b30*/  MUFU.EX2 R6, R6 ;  /* 0x0000000600067308 */ /* 0x000eb00000000800 */
[----:B------:R-:W4:Y:S01]  /*6b40*/  MUFU.EX2 R55, R55 ;  /* 0x0000003700377308 */ /* 0x000f220000000800 */
[----:B--2---:R-:W-:-:S07]  /*6b50*/  FADD.FTZ R47, R6, 1 ;  /* 0x3f800000062f7421 */ /* 0x004fce0000010000 */
[----:B------:R-:W2:Y:S01]  /*6b60*/  MUFU.RCP R54, R47 ;  /* 0x0000002f00367308 */ /* 0x000ea20000001000 */
[----:B----4-:R-:W-:-:S07]  /*6b70*/  FADD.FTZ R56, R55, 1 ;  /* 0x3f80000037387421 */ /* 0x010fce0000010000 */
[----:B01-3--:R-:W0:Y:S01]  /*6b80*/  MUFU.RCP R59, R56 ;  /* 0x00000038003b7308 */ /* 0x00be220000001000 */
[----:B--2---:R-:W-:Y:S01]  /*6b90*/  FMUL.FTZ R9, R9, R54 ;  /* 0x0000003609097220 */ /* 0x004fe20000410000 */
[----:B0-----:R-:W-:-:S07]  /*6ba0*/  FMUL.FTZ R70, R70, R59 ;  /* 0x0000003b46467220 */ /* 0x001fce0000410000 */
.L_x_3244:
[----:B------:R-:W-:Y:S01]  /*6bb0*/  LOP3.LUT P5, RZ, R5, 0x100000, RZ, 0xc0, !PT ;  /* 0x0010000005ff7812 */ /* 0x000fe200078ac0ff */
[----:B------:R-:W-:-:S12]  /*6bc0*/  BSSY B0, `(.L_x_3245) ;  /* 0x000000f000007945 */ /* 0x000fd80003800000 */
[----:B------:R-:W-:Y:S05]  /*6bd0*/  @!P5 BRA `(.L_x_3246) ;  /* 0x000000000034d947 */ /* 0x000fea0003800000 */
[----:B------:R-:W-:Y:S01]  /*6be0*/  SHF.R.S32.HI R6, RZ, 0x1f, R94 ;  /* 0x0000001fff067819 */ /* 0x000fe2000001145e */
[----:B------:R-:W-:Y:S01]  /*6bf0*/  ULDC.64 UR12, c[0x0][0x270] ;  /* 0x00009c00000c7ab9 */ /* 0x000fe20000000a00 */
[----:B------:R-:W-:Y:S02]  /*6c00*/  MOV R54, R68 ;  /* 0x0000004400367202 */ /* 0x000fe40000000f00 */
[----:B------:R-:W-:Y:S01]  /*6c10*/  MOV R55, R67 ;  /* 0x0000004300377202 */ /* 0x000fe20000000f00 */
[----:B--2---:R-:W-:Y:S01]  /*6c20*/  IMAD R47, R6, UR12, RZ ;  /* 0x0000000c062f7c24 */ /* 0x004fe2000f8e02ff */
[----:B------:R-:W-:Y:S01]  /*6c30*/  F2FP.BF16.F32.PACK_AB R9, R70, R9 ;  /* 0x000000094609723e */ /* 0x000fe200000010ff */
[----:B------:R-:W-:-:S04]  /*6c40*/  IMAD.WIDE.U32 R54, R94, UR12, R54 ;  /* 0x0000000c5e367c25 */ /* 0x000fc8000f8e0036 */
[----:B------:R-:W-:Y:S01]  /*6c50*/  IMAD R47, R94, UR13, R47 ;  /* 0x0000000d5e2f7c24 */ /* 0x000fe2000f8e022f */
[----:B------:R-:W-:Y:S02]  /*6c60*/  ULDC.64 UR12, c[0x0][0x210] ;  /* 0x00008400000c7ab9 */ /* 0x000fe40000000a00 */
[----:B01-3--:R-:W-:Y:S01]  /*6c70*/  LEA R58, P5, R54, UR12, 0x1 ;  /* 0x0000000c363a7c11 */ /* 0x00bfe2000f8a08ff */
[----:B------:R-:W-:-:S05]  /*6c80*/  IMAD.IADD R47, R55, 0x1, R47 ;  /* 0x00000001372f7824 */ /* 0x000fca00078e022f */
[----:B------:R-:W-:-:S05]  /*6c90*/  LEA.HI.X R59, R54, UR13, R47, 0x1, P5 ;  /* 0x0000000d363b7c11 */ /* 0x000fca000a8f0c2f */
[----:B------:R4:W-:Y:S02]  /*6ca0*/  STG.E desc[UR8][R58.64], R9 ;  /* 0x000000093a007986 */ /* 0x0009e4000c101908 */
.L_x_3246:
[----:B------:R-:W-:Y:S05]  /*6cb0*/  BSYNC B0 ;  /* 0x0000000000007941 */ /* 0x000fea0003800000 */
.L_x_3245:
[----:B------:R-:W-:Y:S05]  /*6cc0*/  @!P6 BRA `(.L_x_3247) ;  /* 0x000000000028e947 */ /* 0x000fea0003800000 */
[----:B------:R-:W-:Y:S01]  /*6cd0*/  FMUL.FTZ R6, R10, -1.4426950216293334961 ;  /* 0xbfb8aa3b0a067820 */ /* 0x000fe20000410000 */
[----:B--2---:R-:W-:-:S05]  /*6ce0*/  FMUL.FTZ R47, R65, -1.4426950216293334961 ;  /* 0xbfb8aa3b412f7820 */ /* 0x004fca0000410000 */
[----:B------:R-:W4:Y:S08]  /*6cf0*/  MUFU.EX2 R6, R6 ;  /* 0x0000000600067308 */ /* 0x000f300000000800 */
[----:B------:R-:W2:Y:S01]  /*6d00*/  MUFU.EX2 R47, R47 ;  /* 0x0000002f002f7308 */ /* 0x000ea20000000800 */
[----:B----4-:R-:W-:-:S07]  /*6d10*/  FADD.FTZ R9, R6, 1 ;  /* 0x3f80000006097421 */ /* 0x010fce0000010000 */
[----:B------:R-:W4:Y:S01]  /*6d20*/  MUFU.RCP R9, R9 ;  /* 0x0000000900097308 */ /* 0x000f220000001000 */
[----:B--2---:R-:W-:-:S07]  /*6d30*/  FADD.FTZ R54, R47, 1 ;  /* 0x3f8000002f367421 */ /* 0x004fce0000010000 */
[----:B------:R-:W2:Y:S01]  /*6d40*/  MUFU.RCP R54, R54 ;  /* 0x0000003600367308 */ /* 0x000ea20000001000 */
[----:B----4-:R-:W-:Y:S01]  /*6d50*/  FMUL.FTZ R10, R10, R9 ;  /* 0x000000090a0a7220 */ /* 0x010fe20000410000 */
[----:B--2---:R-:W-:-:S07]  /*6d60*/  FMUL.FTZ R65, R65, R54 ;  /* 0x0000003641417220 */ /* 0x004fce0000410000 */
.L_x_3247:
[----:B------:R-:W-:Y:S01]  /*6d70*/  LOP3.LUT P5, RZ, R5, 0x80000, RZ, 0xc0, !PT ;  /* 0x0008000005ff7812 */ /* 0x000fe200078ac0ff */
[----:B------:R-:W-:-:S12]  /*6d80*/  BSSY B0, `(.L_x_3248) ;  /* 0x000000f000007945 */ /* 0x000fd80003800000 */
[----:B------:R-:W-:Y:S05]  /*6d90*/  @!P5 BRA `(.L_x_3249) ;  /* 0x000000000034d947 */ /* 0x000fea0003800000 */
[----:B------:R-:W-:Y:S01]  /*6da0*/  SHF.R.S32.HI R6, RZ, 0x1f, R93 ;  /* 0x0000001fff067819 */ /* 0x000fe2000001145d */
[----:B------:R-:W-:Y:S01]  /*6db0*/  ULDC.64 UR12, c[0x0][0x270] ;  /* 0x00009c00000c7ab9 */ /* 0x000fe20000000a00 */
[----:B------:R-:W-:Y:S02]  /*6dc0*/  MOV R54, R68 ;  /* 0x0000004400367202 */ /* 0x000fe40000000f00 */
[----:B------:R-:W-:Y:S01]  /*6dd0*/  MOV R55, R67 ;  /* 0x0000004300377202 */ /* 0x000fe20000000f00 */
[----:B------:R-:W-:Y:S01]  /*6de0*/  IMAD R6, R6, UR12, RZ ;  /* 0x0000000c06067c24 */ /* 0x000fe2000f8e02ff */
[----:B------:R-:W-:Y:S01]  /*6df0*/  F2FP.BF16.F32.PACK_AB R65, R65, R10 ;  /* 0x0000000a4141723e */ /* 0x000fe200000010ff */
[----:B------:R-:W-:-:S04]  /*6e00*/  IMAD.WIDE.U32 R54, R93, UR12, R54 ;  /* 0x0000000c5d367c25 */ /* 0x000fc8000f8e0036 */
[----:B----4-:R-:W-:Y:S01]  /*6e10*/  IMAD R9, R93, UR13, R6 ;  /* 0x0000000d5d097c24 */ /* 0x010fe2000f8e0206 */
[----:B------:R-:W-:Y:S02]  /*6e20*/  ULDC.64 UR12, c[0x0][0x210] ;  /* 0x00008400000c7ab9 */ /* 0x000fe40000000a00 */
[----:B0123--:R-:W-:Y:S02]  /*6e30*/  LEA R58, P5, R54, UR12, 0x1 ;  /* 0x0000000c363a7c11 */ /* 0x00ffe4000f8a08ff */
[----:B------:R-:W-:-:S04]  /*6e40*/  IADD3 R9, R55, R9, RZ ;  /* 0x0000000937097210 */ /* 0x000fc80007ffe0ff */
[----:B------:R-:W-:-:S05]  /*6e50*/  LEA.HI.X R59, R54, UR13, R9, 0x1, P5 ;  /* 0x0000000d363b7c11 */ /* 0x000fca000a8f0c09 */
[----:B------:R0:W-:Y:S02]  /*6e60*/  STG.E desc[UR8][R58.64], R65 ;  /* 0x000000413a007986 */ /* 0x0001e4000c101908 */
.L_x_3249:
[----:B------:R-:W-:Y:S05]  /*6e70*/  BSYNC B0 ;  /* 0x0000000000007941 */ /* 0x000fea0003800000 */
.L_x_3248:
        /* <DEDUP_REMOVED lines=11> */
.L_x_3250:
[----:B------:R-:W-:Y:S01]  /*6f30*/  LOP3.LUT P5, RZ, R5, 0x40000, RZ, 0xc0, !PT ;  /* 0x0004000005ff7812 */ /* 0x000fe200078ac0ff */
[----:B------:R-:W-:-:S12]  /*6f40*/  BSSY B0, `(.L_x_3251) ;  /* 0x000000f000007945 */ /* 0x000fd80003800000 */
[----:B------:R-:W-:Y:S05]  /*6f50*/  @!P5 BRA `(.L_x_3252) ;  /* 0x000000000034d947 */ /* 0x000fea0003800000 */
[----:B------:R-:W-:Y:S01]  /*6f60*/  SHF.R.S32.HI R6, RZ, 0x1f, R91 ;  /* 0x0000001fff067819 */ /* 0x000fe2000001145b */
[----:B------:R-:W-:Y:S01]  /*6f70*/  ULDC.64 UR12, c[0x0][0x270] ;  /* 0x00009c00000c7ab9 */ /* 0x000fe20000000a00 */
[----:B------:R-:W-:Y:S01]  /*6f80*/  MOV R54, R68 ;  /* 0x0000004400367202 */ /* 0x000fe20000000f00 */
[----:B------:R-:W-:Y:S01]  /*6f90*/  IMAD.MOV.U32 R55, RZ, RZ, R67 ;  /* 0x000000ffff377224 */ /* 0x000fe200078e0043 */
[----:B------:R-:W-:Y:S01]  /*6fa0*/  F2FP.BF16.F32.PACK_AB R11, R64, R11 ;  /* 0x0000000b400b723e */ /* 0x000fe200000010ff */
[----:B------:R-:W-:Y:S02]  /*6fb0*/  IMAD R6, R6, UR12, RZ ;  /* 0x0000000c06067c24 */ /* 0x000fe4000f8e02ff */
[----:B------:R-:W-:-:S04]  /*6fc0*/  IMAD.WIDE.U32 R54, R91, UR12, R54 ;  /* 0x0000000c5b367c25 */ /* 0x000fc8000f8e0036 */
[----:B----4-:R-:W-:Y:S01]  /*6fd0*/  IMAD R9, R91, UR13, R6 ;  /* 0x0000000d5b097c24 */ /* 0x010fe2000f8e0206 */
[----:B------:R-:W-:Y:S02]  /*6fe0*/  ULDC.64 UR12, c[0x0][0x210] ;  /* 0x00008400000c7ab9 */ /* 0x000fe40000000a00 */
[----:B0123--:R-:W-:Y:S02]  /*6ff0*/  LEA R58, P5, R54, UR12, 0x1 ;  /* 0x0000000c363a7c11 */ /* 0x00ffe4000f8a08ff */
[----:B------:R-:W-:-:S04]  /*7000*/  IADD3 R9, R55, R9, RZ ;  /* 0x0000000937097210 */ /* 0x000fc80007ffe0ff */
[----:B------:R-:W-:-:S05]  /*7010*/  LEA.HI.X R59, R54, UR13, R9, 0x1, P5 ;  /* 0x0000000d363b7c11 */ /* 0x000fca000a8f0c09 */
[----:B------:R0:W-:Y:S02]  /*7020*/  STG.E desc[UR8][R58.64], R11 ;  /* 0x0000000b3a007986 */ /* 0x0001e4000c101908 */
.L_x_3252:
[----:B------:R-:W-:Y:S05]  /*7030*/  BSYNC B0 ;  /* 0x0000000000007941 */ /* 0x000fea0003800000 */
.L_x_3251:
[----:B------:R-:W-:Y:S05]  /*7040*/  @!P6 BRA `(.L_x_3253) ;  /* 0x000000000028e947 */ /* 0x000fea0003800000 */
[----:B------:R-:W-:Y:S01]  /*7050*/  FMUL.FTZ R6, R12, -1.4426950216293334961 ;  /* 0xbfb8aa3b0c067820 */ /* 0x000fe20000410000 */
[----:B------:R-:W-:-:S05]  /*7060*/  FMUL.FTZ R10, R63, -1.4426950216293334961 ;  /* 0xbfb8aa3b3f0a7820 */ /* 0x000fca0000410000 */
[----:B------:R-:W4:Y:S08]  /*7070*/  MUFU.EX2 R6, R6 ;  /* 0x0000000600067308 */ /* 0x000f300000000800 */
[----:B------:R-:W0:Y:S01]  /*7080*/  MUFU.EX2 R10, R10 ;  /* 0x0000000a000a7308 */ /* 0x000e220000000800 */
[----:B----4-:R-:W-:-:S07]  /*7090*/  FADD.FTZ R9, R6, 1 ;  /* 0x3f80000006097421 */ /* 0x010fce0000010000 */
[----:B------:R-:W4:Y:S01]  /*70a0*/  MUFU.RCP R9, R9 ;  /* 0x0000000900097308 */ /* 0x000f220000001000 */
[----:B0-----:R-:W-:-:S07]  /*70b0*/  FADD.FTZ R11, R10, 1 ;  /* 0x3f8000000a0b7421 */ /* 0x001fce0000010000 */
[----:B------:R-:W0:Y:S01]  /*70c0*/  MUFU.RCP R54, R11 ;  /* 0x0000000b00367308 */ /* 0x000e220000001000 */
[----:B----4-:R-:W-:Y:S01]  /*70d0*/  FMUL.FTZ R12, R12, R9 ;  /* 0x000000090c0c7220 */ /* 0x010fe20000410000 */
[----:B0-----:R-:W-:-:S07]  /*70e0*/  FMUL.FTZ R63, R63, R54 ;  /* 0x000000363f3f7220 */ /* 0x001fce0000410000 */
.L_x_3253:
[----:B------:R-:W-:Y:S01]  /*70f0*/  LOP3.LUT P5, RZ, R5, 0x20000, RZ, 0xc0, !PT ;  /* 0x0002000005ff7812 */ /* 0x000fe200078ac0ff */
[----:B------:R-:W-:-:S12]  /*7100*/  BSSY B0, `(.L_x_3254) ;  /* 0x000000f000007945 */ /* 0x000fd80003800000 */
[----:B------:R-:W-:Y:S05]  /*7110*/  @!P5 BRA `(.L_x_3255) ;  /* 0x000000000034d947 */ /* 0x000fea0003800000 */
[----:B------:R-:W-:Y:S01]  /*7120*/  SHF.R.S32.HI R6, RZ, 0x1f, R90 ;  /* 0x0000001fff067819 */ /* 0x000fe2000001145a */
[----:B------:R-:W-:Y:S01]  /*7130*/  ULDC.64 UR12, c[0x0][0x270] ;  /* 0x00009c00000c7ab9 */ /* 0x000fe20000000a00 */
[----:B------:R-:W-:Y:S02]  /*7140*/  MOV R10, R68 ;  /* 0x00000044000a7202 */ /* 0x000fe40000000f00 */
[----:B0-----:R-:W-:Y:S01]  /*7150*/  MOV R11, R67 ;  /* 0x00000043000b7202 */ /* 0x001fe20000000f00 */
[----:B----4-:R-:W-:Y:S01]  /*7160*/  IMAD R9, R6, UR12, RZ ;  /* 0x0000000c06097c24 */ /* 0x010fe2000f8e02ff */
        /* <DEDUP_REMOVED lines=8> */
.L_x_3255:
[----:B------:R-:W-:Y:S05]  /*71f0*/  BSYNC B0 ;  /* 0x0000000000007941 */ /* 0x000fea0003800000 */
.L_x_3254:
[----:B------:R-:W-:Y:S05]  /*7200*/  @!P6 BRA `(.L_x_3256) ;  /* 0x000000000028e947 */ /* 0x000fea0003800000 */
[----:B------:R-:W-:Y:S01]  /*7210*/  FMUL.FTZ R6, R13, -1.4426950216293334961 ;  /* 0xbfb8aa3b0d067820 */ /* 0x000fe20000410000 */
[----:B0-----:R-:W-:-:S05]  /*7220*/  FMUL.FTZ R11, R8, -1.4426950216293334961 ;  /* 0xbfb8aa3b080b7820 */ /* 0x001fca0000410000 */
[----:B------:R-:W4:Y:S08]  /*7230*/  MUFU.EX2 R6, R6 ;  /* 0x0000000600067308 */ /* 0x000f300000000800 */
[----:B------:R-:W0:Y:S01]  /*7240*/  MUFU.EX2 R11, R11 ;  /* 0x0000000b000b7308 */ /* 0x000e220000000800 */
[----:B----4-:R-:W-:-:S07]  /*7250*/  FADD.FTZ R9, R6, 1 ;  /* 0x3f80000006097421 */ /* 0x010fce0000010000 */
[----:B------:R-:W4:Y:S01]  /*7260*/  MUFU.RCP R10, R9 ;  /* 0x00000009000a7308 */ /* 0x000f220000001000 */
[----:B0-----:R-:W-:-:S07]  /*7270*/  FADD.FTZ R12, R11, 1 ;  /* 0x3f8000000b0c7421 */ /* 0x001fce0000010000 */
[----:B--2---:R-:W0:Y:S01]  /*7280*/  MUFU.RCP R47, R12 ;  /* 0x0000000c002f7308 */ /* 0x004e220000001000 */
[----:B----4-:R-:W-:Y:S01]  /*7290*/  FMUL.FTZ R13, R13, R10 ;  /* 0x0000000a0d0d7220 */ /* 0x010fe20000410000 */
[----:B0-----:R-:W-:-:S07]  /*72a0*/  FMUL.FTZ R8, R8, R47 ;  /* 0x0000002f08087220 */ /* 0x001fce0000410000 */
.L_x_3256:
[----:B------:R-:W-:Y:S01]  /*72b0*/  LOP3.LUT P5, RZ, R5, 0x10000, RZ, 0xc0, !PT ;  /* 0x0001000005ff7812 */ /* 0x000fe200078ac0ff */
[----:B------:R-:W-:-:S12]  /*72c0*/  BSSY B0, `(.L_x_3257) ;  /* 0x000000f000007945 */ /* 0x000fd80003800000 */
[----:B------:R-:W-:Y:S05]  /*72d0*/  @!P5 BRA `(.L_x_3258) ;  /* 0x000000000034d947 */ /* 0x000fea0003800000 */
[----:B------:R-:W-:Y:S01]  /*72e0*/  SHF.R.S32.HI R6, RZ, 0x1f, R89 ;  /* 0x0000001fff067819 */ /* 0x000fe20000011459 */
[----:B------:R-:W-:Y:S01]  /*72f0*/  ULDC.64 UR12, c[0x0][0x270] ;  /* 0x00009c00000c7ab9 */ /* 0x000fe20000000a00 */
[----:B0-----:R-:W-:Y:S01]  /*7300*/  MOV R11, R67 ;  /* 0x00000043000b7202 */ /* 0x001fe20000000f00 */
[----:B------:R-:W-:Y:S01]  /*7310*/  IMAD.MOV.U32 R10, RZ, RZ, R68 ;  /* 0x000000ffff0a7224 */ /* 0x000fe200078e0044 */
[----:B------:R-:W-:Y:S01]  /*7320*/  F2FP.BF16.F32.PACK_AB R13, R8, R13 ;  /* 0x0000000d080d723e */ /* 0x000fe200000010ff */
[----:B------:R-:W-:Y:S02]  /*7330*/  IMAD R6, R6, UR12, RZ ;  /* 0x0000000c06067c24 */ /* 0x000fe4000f8e02ff */
[----:B------:R-:W-:-:S04]  /*7340*/  IMAD.WIDE.U32 R10, R89, UR12, R10 ;  /* 0x0000000c590a7c25 */ /* 0x000fc8000f8e000a */
[----:B----4-:R-:W-:Y:S01]  /*7350*/  IMAD R9, R89, UR13, R6 ;  /* 0x0000000d59097c24 */ /* 0x010fe2000f8e0206 */
[----:B------:R-:W-:Y:S02]  /*7360*/  ULDC.64 UR12, c[0x0][0x210] ;  /* 0x00008400000c7ab9 */ /* 0x000fe40000000a00 */
[----:B------:R-:W-:Y:S02]  /*7370*/  LEA R54, P5, R10, UR12, 0x1 ;  /* 0x0000000c0a367c11 */ /* 0x000fe4000f8a08ff */
[----:B------:R-:W-:-:S04]  /*7380*/  IADD3 R9, R11, R9, RZ ;  /* 0x000000090b097210 */ /* 0x000fc80007ffe0ff */
[----:B------:R-:W-:-:S05]  /*7390*/  LEA.HI.X R55, R10, UR13, R9, 0x1, P5 ;  /* 0x0000000d0a377c11 */ /* 0x000fca000a8f0c09 */
[----:B------:R0:W-:Y:S02]  /*73a0*/  STG.E desc[UR8][R54.64], R13 ;  /* 0x0000000d36007986 */ /* 0x0001e4000c101908 */
.L_x_3258:
[----:B------:R-:W-:Y:S05]  /*73b0*/  BSYNC B0 ;  /* 0x0000000000007941 */ /* 0x000fea0003800000 */
.L_x_3257:
[----:B------:R-:W-:Y:S05]  /*73c0*/  @!P6 BRA `(.L_x_3259) ;  /* 0x000000000028e947 */ /* 0x000fea0003800000 */
[----:B------:R-:W-:Y:S01]  /*73d0*/  FMUL.FTZ R10, R30, -1.4426950216293334961 ;  /* 0xbfb8aa3b1e0a7820 */ /* 0x000fe20000410000 */
[----:B------:R-:W-:-:S05]  /*73e0*/  FMUL.FTZ R6, R14, -1.4426950216293334961 ;  /* 0xbfb8aa3b0e067820 */ /* 0x000fca0000410000 */
[----:B------:R-:W0:Y:S08]  /*73f0*/  MUFU.EX2 R10, R10 ;  /* 0x0000000a000a7308 */ /* 0x000e300000000800 */
[----:B------:R-:W5:Y:S01]  /*7400*/  MUFU.EX2 R6, R6 ;  /* 0x0000000600067308 */ /* 0x000f620000000800 */
[----:B0-----:R-:W-:-:S07]  /*7410*/  FADD.FTZ R11, R10, 1 ;  /* 0x3f8000000a0b7421 */ /* 0x001fce0000010000 */
[----:B------:R-:W0:Y:S01]  /*7420*/  MUFU.RCP R11, R11 ;  /* 0x0000000b000b7308 */ /* 0x000e220000001000 */
[----:B-----5:R-:W-:-:S07]  /*7430*/  FADD.FTZ R8, R6, 1 ;  /* 0x3f80000006087421 */ /* 0x020fce0000010000 */
[----:B----4-:R-:W4:Y:S01]  /*7440*/  MUFU.RCP R9, R8 ;  /* 0x0000000800097308 */ /* 0x010f220000001000 */
[----:B0-----:R-:W-:Y:S01]  /*7450*/  FMUL.FTZ R30, R30, R11 ;  /* 0x0000000b1e1e7220 */ /* 0x001fe20000410000 */
[----:B----4-:R-:W-:-:S07]  /*7460*/  FMUL.FTZ R14, R14, R9 ;  /* 0x000000090e0e7220 */ /* 0x010fce0000410000 */
.L_x_3259:
[----:B------:R-:W-:Y:S01]  /*7470*/  LOP3.LUT P5, RZ, R5, 0x8000, RZ, 0xc0, !PT ;  /* 0x0000800005ff7812 */ /* 0x000fe200078ac0ff */
[----:B------:R-:W-:-:S12]  /*7480*/  BSSY B0, `(.L_x_3260) ;  /* 0x000000f000007945 */ /* 0x000fd80003800000 */
[----:B------:R-:W-:Y:S05]  /*7490*/  @!P5 BRA `(.L_x_3261) ;  /* 0x000000000034d947 */ /* 0x000fea0003800000 */
[----:B------:R-:W-:Y:S01]  /*74a0*/  SHF.R.S32.HI R6, RZ, 0x1f, R88 ;  /* 0x0000001fff067819 */ /* 0x000fe20000011458 */
[----:B------:R-:W-:Y:S01]  /*74b0*/  ULDC.64 UR12, c[0x0][0x270] ;  /* 0x00009c00000c7ab9 */ /* 0x000fe20000000a00 */
[----:B------:R-:W-:Y:S02]  /*74c0*/  MOV R8, R68 ;  /* 0x0000004400087202 */ /* 0x000fe40000000f00 */
[----:B----4-:R-:W-:Y:S01]  /*74d0*/  MOV R9, R67 ;  /* 0x0000004300097202 */ /* 0x010fe20000000f00 */
[----:B0-----:R-:W-:Y:S02]  /*74e0*/  IMAD R11, R6, UR12, RZ ;  /* 0x0000000c060b7c24 */ /* 0x001fe4000f8e02ff */
[----:B------:R-:W-:-:S04]  /*74f0*/  IMAD.WIDE.U32 R8, R88, UR12, R8 ;  /* 0x0000000c58087c25 */ /* 0x000fc8000f8e0008 */
[----:B------:R-:W-:Y:S01]  /*7500*/  IMAD R11, R88, UR13, R11 ;  /* 0x0000000d580b7c24 */ /* 0x000fe2000f8e020b */
[----:B------:R-:W-:Y:S02]  /*7510*/  ULDC.64 UR12, c[0x0][0x210] ;  /* 0x00008400000c7ab9 */ /* 0x000fe40000000a00 */
[----:B------:R-:W-:Y:S01]  /*7520*/  LEA R10, P5, R8, UR12, 0x1 ;  /* 0x0000000c080a7c11 */ /* 0x000fe2000f8a08ff */
[----:B------:R-:W-:Y:S01]  /*7530*/  IMAD.IADD R11, R9, 0x1, R11 ;  /* 0x00000001090b7824 */ /* 0x000fe200078e020b */
[----:B------:R-:W-:-:S04]  /*7540*/  F2FP.BF16.F32.PACK_AB R9, R30, R14 ;  /* 0x0000000e1e09723e */ /* 0x000fc800000010ff */
[----:B------:R-:W-:-:S05]  /*7550*/  LEA.HI.X R11, R8, UR13, R11, 0x1, P5 ;  /* 0x0000000d080b7c11 */ /* 0x000fca000a8f0c0b */
[----:B------:R0:W-:Y:S02]  /*7560*/  STG.E desc[UR8][R10.64], R9 ;  /* 0x000000090a007986 */ /* 0x0001e4000c101908 */
.L_x_3261:
[----:B------:R-:W-:Y:S05]  /*7570*/  BSYNC B0 ;  /* 0x0000000000007941 */ /* 0x000fea0003800000 */
.L_x_3260:
[----:B------:R-:W-:Y:S05]  /*7580*/  @!P6 BRA `(.L_x_3262) ;  /* 0x000000000028e947 */ /* 0x000fea0003800000 */
[----:B------:R-:W-:Y:S01]  /*7590*/  FMUL.FTZ R6, R15, -1.4426950216293334961 ;  /* 0xbfb8aa3b0f067820 */ /* 0x000fe20000410000 */
[----:B0---4-:R-:W-:-:S05]  /*75a0*/  FMUL.FTZ R9, R31, -1.4426950216293334961 ;  /* 0xbfb8aa3b1f097820 */ /* 0x011fca0000410000 */
[----:B------:R-:W0:Y:S08]  /*75b0*/  MUFU.EX2 R6, R6 ;  /* 0x0000000600067308 */ /* 0x000e300000000800 */
[----:B------:R-:W4:Y:S01]  /*75c0*/  MUFU.EX2 R9, R9 ;  /* 0x0000000900097308 */ /* 0x000f220000000800 */
[----:B0-----:R-:W-:-:S07]  /*75d0*/  FADD.FTZ R8, R6, 1 ;  /* 0x3f80000006087421 */ /* 0x001fce0000010000 */
[----:B------:R-:W0:Y:S01]  /*75e0*/  MUFU.RCP R8, R8 ;  /* 0x0000000800087308 */ /* 0x000e220000001000 */
[----:B----4-:R-:W-:-:S07]  /*75f0*/  FADD.FTZ R10, R9, 1 ;  /* 0x3f800000090a7421 */ /* 0x010fce0000010000 */
[----:B------:R-:W4:Y:S01]  /*7600*/  MUFU.RCP R10, R10 ;  /* 0x0000000a000a7308 */ /* 0x000f220000001000 */
[----:B0-----:R-:W-:Y:S01]  /*7610*/  FMUL.FTZ R15, R15, R8 ;  /* 0x000000080f0f7220 */ /* 0x001fe20000410000 */
[----:B----4-:R-:W-:-:S07]  /*7620*/  FMUL.FTZ R31, R31, R10 ;  /* 0x0000000a1f1f7220 */ /* 0x010fce0000410000 */
.L_x_3262:
[----:B------:R-:W-:Y:S01]  /*7630*/  LOP3.LUT P5, RZ, R5, 0x4000, RZ, 0xc0, !PT ;  /* 0x0000400005ff7812 */ /* 0x000fe200078ac0ff */
[----:B------:R-:W-:-:S12]  /*7640*/  BSSY B0, `(.L_x_3263) ;  /* 0x000000f000007945 */ /* 0x000fd80003800000 */
[----:B------:R-:W-:Y:S05]  /*7650*/  @!P5 BRA `(.L_x_3264) ;  /* 0x000000000034d947 */ /* 0x000fea0003800000 */
[----:B------:R-:W-:Y:S01]  /*7660*/  SHF.R.S32.HI R6, RZ, 0x1f, R87 ;  /* 0x0000001fff067819 */ /* 0x000fe20000011457 */
[----:B------:R-:W-:Y:S01]  /*7670*/  ULDC.64 UR12, c[0x0][0x270] ;  /* 0x00009c00000c7ab9 */ /* 0x000fe20000000a00 */
[----:B------:R-:W-:Y:S02]  /*7680*/  MOV R8, R68 ;  /* 0x0000004400087202 */ /* 0x000fe40000000f00 */
[----:B0---4-:R-:W-:Y:S01]  /*7690*/  MOV R9, R67 ;  /* 0x0000004300097202 */ /* 0x011fe20000000f00 */
        /* <DEDUP_REMOVED lines=9> */
.L_x_3264:
[----:B------:R-:W-:Y:S05]  /*7730*/  BSYNC B0 ;  /* 0x0000000000007941 */ /* 0x000fea0003800000 */
.L_x_3263:
[----:B------:R-:W-:Y:S05]  /*7740*/  @!P6 BRA `(.L_x_3265) ;  /* 0x000000000028e947 */ /* 0x000fea0003800000 */
[----:B0-----:R-:W-:Y:S01]  /*7750*/  FMUL.FTZ R10, R32, -1.4426950216293334961 ;  /* 0xbfb8aa3b200a7820 */ /* 0x001fe20000410000 */
        /* <DEDUP_REMOVED lines=9> */
.L_x_3265:
[----:B------:R-:W-:Y:S01]  /*77f0*/  LOP3.LUT P5, RZ, R5, 0x2000, RZ, 0xc0, !PT ;  /* 0x0000200005ff7812 */ /* 0x000fe200078ac0ff */
[----:B------:R-:W-:-:S12]  /*7800*/  BSSY B0, `(.L_x_3266) ;  /* 0x000000f000007945 */ /* 0x000fd80003800000 */
[----:B------:R-:W-:Y:S05]  /*7810*/  @!P5 BRA `(.L_x_3267) ;  /* 0x000000000034d947 */ /* 0x000fea0003800000 */
[----:B------:R-:W-:Y:S01]  /*7820*/  SHF.R.S32.HI R6, RZ, 0x1f, R86 ;  /* 0x0000001fff067819 */ /* 0x000fe20000011456 */
[----:B------:R-:W-:Y:S01]  /*7830*/  ULDC.64 UR12, c[0x0][0x270] ;  /* 0x00009c00000c7ab9 */ /* 0x000fe20000000a00 */
[----:B------:R-:W-:Y:S01]  /*7840*/  MOV R8, R68 ;  /* 0x0000004400087202 */ /* 0x000fe20000000f00 */
[----:B0---4-:R-:W-:Y:S02]  /*7850*/  IMAD.MOV.U32 R9, RZ, RZ, R67 ;  /* 0x000000ffff097224 */ /* 0x011fe400078e0043 */
[----:B------:R-:W-:Y:S02]  /*7860*/  IMAD R11, R6, UR12, RZ ;  /* 0x0000000c060b7c24 */ /* 0x000fe4000f8e02ff */
[----:B------:R-:W-:-:S04]  /*7870*/  IMAD.WIDE.U32 R8, R86, UR12, R8 ;  /* 0x0000000c56087c25 */ /* 0x000fc8000f8e0008 */
[----:B------:R-:W-:Y:S01]  /*7880*/  IMAD R11, R86, UR13, R11 ;  /* 0x0000000d560b7c24 */ /* 0x000fe2000f8e020b */
[----:B------:R-:W-:Y:S02]  /*7890*/  ULDC.64 UR12, c[0x0][0x210] ;  /* 0x00008400000c7ab9 */ /* 0x000fe40000000a00 */
[----:B------:R-:W-:Y:S02]  /*78a0*/  LEA R10, P5, R8, UR12, 0x1 ;  /* 0x0000000c080a7c11 */ /* 0x000fe4000f8a08ff */
[----:B------:R-:W-:Y:S02]  /*78b0*/  IADD3 R11, R9, R11, RZ ;  /* 0x0000000b090b7210 */ /* 0x000fe40007ffe0ff */
[----:B------:R-:W-:Y:S02]  /*78c0*/  F2FP.BF16.F32.PACK_AB R9, R32, R16 ;  /* 0x000000102009723e */ /* 0x000fe400000010ff */
[----:B------:R-:W-:-:S05]  /*78d0*/  LEA.HI.X R11, R8, UR13, R11, 0x1, P5 ;  /* 0x0000000d080b7c11 */ /* 0x000fca000a8f0c0b */
[----:B------:R0:W-:Y:S02]  /*78e0*/  STG.E desc[UR8][R10.64], R9 ;  /* 0x000000090a007986 */ /* 0x0001e4000c101908 */
.L_x_3267:
[----:B------:R-:W-:Y:S05]  /*78f0*/  BSYNC B0 ;  /* 0x0000000000007941 */ /* 0x000fea0003800000 */
.L_x_3266:
        /* <DEDUP_REMOVED lines=11> */
.L_x_3268:
        /* <DEDUP_REMOVED lines=16> */
.L_x_3270:
[----:B------:R-:W-:Y:S05]  /*7ab0*/  BSYNC B0 ;  /* 0x0000000000007941 */ /* 0x000fea0003800000 */
.L_x_3269:
        /* <DEDUP_REMOVED lines=11> */
.L_x_3271:
[----:B------:R-:W-:Y:S01]  /*7b70*/  LOP3.LUT P5, RZ, R5, 0x800, RZ, 0xc0, !PT ;  /* 0x0000080005ff7812 */ /* 0x000fe200078ac0ff */
[----:B------:R-:W-:-:S12]  /*7b80*/  BSSY B0, `(.L_x_3272) ;  /* 0x000000e000007945 */ /* 0x000fd80003800000 */
[----:B------:R-:W-:Y:S05]  /*7b90*/  @!P5 BRA `(.L_x_3273) ;  /* 0x000000000030d947 */ /* 0x000fea0003800000 */
[----:B------:R-:W-:Y:S01]  /*7ba0*/  ULDC.64 UR12, c[0x0][0x270] ;  /* 0x00009c00000c7ab9 */ /* 0x000fe20000000a00 */
[----:B0---4-:R-:W-:Y:S01]  /*7bb0*/  MOV R9, R67 ;  /* 0x0000004300097202 */ /* 0x011fe20000000f00 */
[----:B------:R-:W-:Y:S02]  /*7bc0*/  IMAD R11, R125, UR12, RZ ;  /* 0x0000000c7d0b7c24 */ /* 0x000fe4000f8e02ff */
[----:B------:R-:W-:Y:S02]  /*7bd0*/  IMAD.MOV.U32 R8, RZ, RZ, R68 ;  /* 0x000000ffff087224 */ /* 0x000fe400078e0044 */
[C---:B------:R-:W-:Y:S02]  /*7be0*/  IMAD R11, R84.reuse, UR13, R11 ;  /* 0x0000000d540b7c24 */ /* 0x040fe4000f8e020b */
[----:B------:R-:W-:Y:S01]  /*7bf0*/  IMAD.WIDE.U32 R8, R84, UR12, R8 ;  /* 0x0000000c54087c25 */ /* 0x000fe2000f8e0008 */
[----:B------:R-:W-:-:S04]  /*7c00*/  ULDC.64 UR12, c[0x0][0x210] ;  /* 0x00008400000c7ab9 */ /* 0x000fc80000000a00 */
[----:B------:R-:W-:Y:S02]  /*7c10*/  IADD3 R11, R9, R11, RZ ;  /* 0x0000000b090b7210 */ /* 0x000fe40007ffe0ff */
[----:B------:R-:W-:Y:S02]  /*7c20*/  LEA R10, P5, R8, UR12, 0x1 ;  /* 0x0000000c080a7c11 */ /* 0x000fe4000f8a08ff */
[----:B------:R-:W-:Y:S02]  /*7c30*/  F2FP.BF16.F32.PACK_AB R9, R34, R18 ;  /* 0x000000122209723e */ /* 0x000fe400000010ff */
[----:B------:R-:W-:-:S05]  /*7c40*/  LEA.HI.X R11, R8, UR13, R11, 0x1, P5 ;  /* 0x0000000d080b7c11 */ /* 0x000fca000a8f0c0b */
[----:B------:R0:W-:Y:S04]  /*7c50*/  STG.E desc[UR8][R10.64], R9 ;  /* 0x000000090a007986 */ /* 0x0001e8000c101908 */
.L_x_3273:
[----:B------:R-:W-:Y:S05]  /*7c60*/  BSYNC B0 ;  /* 0x0000000000007941 */ /* 0x000fea0003800000 */
.L_x_3272:
        /* <DEDUP_REMOVED lines=11> */
.L_x_3274:
[----:B------:R-:W-:Y:S01]  /*7d20*/  LOP3.LUT P5, RZ, R5, 0x400, RZ, 0xc0, !PT ;  /* 0x0000040005ff7812 */ /* 0x000fe200078ac0ff */
[----:B------:R-:W-:-:S12]  /*7d30*/  BSSY B0, `(.L_x_3275) ;  /* 0x000000e000007945 */ /* 0x000fd80003800000 */
[----:B------:R-:W-:Y:S05]  /*7d40*/  @!P5 BRA `(.L_x_3276) ;  /* 0x000000000030d947 */ /* 0x000fea0003800000 */
[----:B------:R-:W-:Y:S01]  /*7d50*/  ULDC.64 UR12, c[0x0][0x270] ;  /* 0x00009c00000c7ab9 */ /* 0x000fe20000000a00 */
[----:B------:R-:W-:Y:S01]  /*7d60*/  MOV R8, R68 ;  /* 0x0000004400087202 */ /* 0x000fe20000000f00 */
[----:B------:R-:W-:Y:S01]  /*7d70*/  IMAD R6, R124, UR12, RZ ;  /* 0x0000000c7c067c24 */ /* 0x000fe2000f8e02ff */
[----:B0---4-:R-:W-:Y:S02]  /*7d80*/  MOV R9, R67 ;  /* 0x0000004300097202 */ /* 0x011fe40000000f00 */
[----:B------:R-:W-:Y:S01]  /*7d90*/  F2FP.BF16.F32.PACK_AB R19, R35, R19 ;  /* 0x000000132313723e */ /* 0x000fe200000010ff */
[C---:B------:R-:W-:Y:S02]  /*7da0*/  IMAD R11, R83.reuse, UR13, R6 ;  /* 0x0000000d530b7c24 */ /* 0x040fe4000f8e0206 */
[----:B------:R-:W-:Y:S01]  /*7db0*/  IMAD.WIDE.U32 R8, R83, UR12, R8 ;  /* 0x0000000c53087c25 */ /* 0x000fe2000f8e0008 */
[----:B------:R-:W-:-:S03]  /*7dc0*/  ULDC.64 UR12, c[0x0][0x210] ;  /* 0x00008400000c7ab9 */ /* 0x000fc60000000a00 */
[----:B------:R-:W-:Y:S01]  /*7dd0*/  IMAD.IADD R11, R9, 0x1, R11 ;  /* 0x00000001090b7824 */ /* 0x000fe200078e020b */
[----:B------:R-:W-:-:S04]  /*7de0*/  LEA R10, P5, R8, UR12, 0x1 ;  /* 0x0000000c080a7c11 */ /* 0x000fc8000f8a08ff */
[----:B------:R-:W-:-:S05]  /*7df0*/  LEA.HI.X R11, R8, UR13, R11, 0x1, P5 ;  /* 0x0000000d080b7c11 */ /* 0x000fca000a8f0c0b */
[----:B------:R0:W-:Y:S04]  /*7e00*/  STG.E desc[UR8][R10.64], R19 ;  /* 0x000000130a007986 */ /* 0x0001e8000c101908 */
.L_x_3276:
[----:B------:R-:W-:Y:S05]  /*7e10*/  BSYNC B0 ;  /* 0x0000000000007941 */ /* 0x000fea0003800000 */
.L_x_3275:
        /* <DEDUP_REMOVED lines=11> */
.L_x_3277:
[----:B------:R-:W-:Y:S01]  /*7ed0*/  LOP3.LUT P5, RZ, R5, 0x200, RZ, 0xc0, !PT ;  /* 0x0000020005ff7812 */ /* 0x000fe200078ac0ff */
[----:B------:R-:W-:-:S12]  /*7ee0*/  BSSY B0, `(.L_x_3278) ;  /* 0x000000e000007945 */ /* 0x000fd80003800000 */
[----:B------:R-:W-:Y:S05]  /*7ef0*/  @!P5 BRA `(.L_x_3279) ;  /* 0x000000000030d947 */ /* 0x000fea0003800000 */
[----:B------:R-:W-:Y:S01]  /*7f00*/  ULDC.64 UR12, c[0x0][0x270] ;  /* 0x00009c00000c7ab9 */ /* 0x000fe20000000a00 */
[----:B------:R-:W-:Y:S01]  /*7f10*/  MOV R8, R68 ;  /* 0x0000004400087202 */ /* 0x000fe20000000f00 */
[----:B0-----:R-:W-:Y:S01]  /*7f20*/  IMAD R11, R123, UR12, RZ ;  /* 0x0000000c7b0b7c24 */ /* 0x001fe2000f8e02ff */
[----:B----4-:R-:W-:-:S03]  /*7f30*/  MOV R9, R67 ;  /* 0x0000004300097202 */ /* 0x010fc60000000f00 */
        /* <DEDUP_REMOVED lines=8> */
.L_x_3279:
[----:B------:R-:W-:Y:S05]  /*7fc0*/  BSYNC B0 ;  /* 0x0000000000007941 */ /* 0x000fea0003800000 */
.L_x_3278:
        /* <DEDUP_REMOVED lines=11> */
.L_x_3280:
[----:B------:R-:W-:Y:S01]  /*8080*/  LOP3.LUT P5, RZ, R5, 0x100, RZ, 0xc0, !PT ;  /* 0x0000010005ff7812 */ /* 0x000fe200078ac0ff */
[----:B------:R-:W-:-:S12]  /*8090*/  BSSY B0, `(.L_x_3281) ;  /* 0x000000e000007945 */ /* 0x000fd80003800000 */
[----:B------:R-:W-:Y:S05]  /*80a0*/  @!P5 BRA `(.L_x_3282) ;  /* 0x000000000030d947 */ /* 0x000fea0003800000 */
[----:B------:R-:W-:Y:S01]  /*80b0*/  ULDC.64 UR12, c[0x0][0x270] ;  /* 0x00009c00000c7ab9 */ /* 0x000fe20000000a00 */
[----:B------:R-:W-:Y:S01]  /*80c0*/  MOV R8, R68 ;  /* 0x0000004400087202 */ /* 0x000fe20000000f00 */
[----:B------:R-:W-:Y:S01]  /*80d0*/  IMAD R6, R122, UR12, RZ ;  /* 0x0000000c7a067c24 */ /* 0x000fe2000f8e02ff */
[----:B------:R-:W-:Y:S01]  /*80e0*/  F2FP.BF16.F32.PACK_AB R21, R37, R21 ;  /* 0x000000152515723e */ /* 0x000fe200000010ff */
[----:B0---4-:R-:W-:Y:S02]  /*80f0*/  IMAD.MOV.U32 R9, RZ, RZ, R67 ;  /* 0x000000ffff097224 */ /* 0x011fe400078e0043 */
[C---:B------:R-:W-:Y:S02]  /*8100*/  IMAD R11, R81.reuse, UR13, R6 ;  /* 0x0000000d510b7c24 */ /* 0x040fe4000f8e0206 */
[----:B------:R-:W-:Y:S01]  /*8110*/  IMAD.WIDE.U32 R8, R81, UR12, R8 ;  /* 0x0000000c51087c25 */ /* 0x000fe2000f8e0008 */
[----:B------:R-:W-:-:S04]  /*8120*/  ULDC.64 UR12, c[0x0][0x210] ;  /* 0x00008400000c7ab9 */ /* 0x000fc80000000a00 */
[----:B------:R-:W-:Y:S02]  /*8130*/  IADD3 R11, R9, R11, RZ ;  /* 0x0000000b090b7210 */ /* 0x000fe40007ffe0ff */
[----:B------:R-:W-:-:S04]  /*8140*/  LEA R10, P5, R8, UR12, 0x1 ;  /* 0x0000000c080a7c11 */ /* 0x000fc8000f8a08ff */
[----:B------:R-:W-:-:S05]  /*8150*/  LEA.HI.X R11, R8, UR13, R11, 0x1, P5 ;  /* 0x0000000d080b7c11 */ /* 0x000fca000a8f0c0b */
[----:B------:R0:W-:Y:S04]  /*8160*/  STG.E desc[UR8][R10.64], R21 ;  /* 0x000000150a007986 */ /* 0x0001e8000c101908 */
.L_x_3282:
[----:B------:R-:W-:Y:S05]  /*8170*/  BSYNC B0 ;  /* 0x0000000000007941 */ /* 0x000fea0003800000 */
.L_x_3281:
        /* <DEDUP_REMOVED lines=11> */
.L_x_3283:
        /* <DEDUP_REMOVED lines=15> */
.L_x_3285:
[----:B------:R-:W-:Y:S05]  /*8320*/  BSYNC B0 ;  /* 0x0000000000007941 */ /* 0x000fea0003800000 */
.L_x_3284:
        /* <DEDUP_REMOVED lines=11> */
.L_x_3286:
[----:B------:R-:W-:Y:S01]  /*83e0*/  LOP3.LUT P5, RZ, R5, 0x40, RZ, 0xc0, !PT ;  /* 0x0000004005ff7812 */ /* 0x000fe200078ac0ff */
[----:B------:R-:W-:-:S12]  /*83f0*/  BSSY B0, `(.L_x_3287) ;  /* 0x000000e000007945 */ /* 0x000fd80003800000 */
[----:B------:R-:W-:Y:S05]  /*8400*/  @!P5 BRA `(.L_x_3288) ;  /* 0x000000000030d947 */ /* 0x000fea0003800000 */
[----:B------:R-:W-:Y:S01]  /*8410*/  ULDC.64 UR12, c[0x0][0x270] ;  /* 0x00009c00000c7ab9 */ /* 0x000fe20000000a00 */
[----:B0---4-:R-:W-:Y:S01]  /*8420*/  MOV R9, R67 ;  /* 0x0000004300097202 */ /* 0x011fe20000000f00 */
[----:B------:R-:W-:Y:S01]  /*8430*/  IMAD R6, R120, UR12, RZ ;  /* 0x0000000c78067c24 */ /* 0x000fe2000f8e02ff */
[----:B------:R-:W-:Y:S01]  /*8440*/  F2FP.BF16.F32.PACK_AB R23, R42, R23 ;  /* 0x000000172a17723e */ /* 0x000fe200000010ff */
[----:B------:R-:W-:Y:S02]  /*8450*/  IMAD.MOV.U32 R8, RZ, RZ, R68 ;  /* 0x000000ffff087224 */ /* 0x000fe400078e0044 */
[C---:B------:R-:W-:Y:S02]  /*8460*/  IMAD R11, R79.reuse, UR13, R6 ;  /* 0x0000000d4f0b7c24 */ /* 0x040fe4000f8e0206 */
[----:B------:R-:W-:Y:S01]  /*8470*/  IMAD.WIDE.U32 R8, R79, UR12, R8 ;  /* 0x0000000c4f087c25 */ /* 0x000fe2000f8e0008 */
[----:B------:R-:W-:-:S04]  /*8480*/  ULDC.64 UR12, c[0x0][0x210] ;  /* 0x00008400000c7ab9 */ /* 0x000fc80000000a00 */
[----:B------:R-:W-:Y:S02]  /*8490*/  IADD3 R11, R9, R11, RZ ;  /* 0x0000000b090b7210 */ /* 0x000fe40007ffe0ff */
[----:B------:R-:W-:-:S04]  /*84a0*/  LEA R10, P5, R8, UR12, 0x1 ;  /* 0x0000000c080a7c11 */ /* 0x000fc8000f8a08ff */
[----:B------:R-:W-:-:S05]  /*84b0*/  LEA.HI.X R11, R8, UR13, R11, 0x1, P5 ;  /* 0x0000000d080b7c11 */ /* 0x000fca000a8f0c0b */
[----:B------:R0:W-:Y:S04]  /*84c0*/  STG.E desc[UR8][R10.64], R23 ;  /* 0x000000170a007986 */ /* 0x0001e8000c101908 */
.L_x_3288:
[----:B------:R-:W-:Y:S05]  /*84d0*/  BSYNC B0 ;  /* 0x0000000000007941 */ /* 0x000fea0003800000 */
.L_x_3287:
        /* <DEDUP_REMOVED lines=11> */
.L_x_3289:
        /* <DEDUP_REMOVED lines=9> */
[----:B------:R-:W-:-:S03]  /*8620*/  ULDC.64 UR12, c[0x0][0x210] ;  /* 0x00008400000c7ab9 */ /* 0x000fc60000000a00 */
[----:B------:R-:W-:Y:S01]  /*8630*/  IMAD.IADD R11, R9, 0x1, R11 ;  /* 0x00000001090b7824 */ /* 0x000fe200078e020b */
[----:B------:R-:W-:Y:S02]  /*8640*/  LEA R10, P5, R8, UR12, 0x1 ;  /* 0x0000000c080a7c11 */ /* 0x000fe4000f8a08ff */
[----:B------:R-:W-:Y:S02]  /*8650*/  F2FP.BF16.F32.PACK_AB R9, R48, R24 ;  /* 0x000000183009723e */ /* 0x000fe400000010ff */
[----:B------:R-:W-:-:S05]  /*8660*/  LEA.HI.X R11, R8, UR13, R11, 0x1, P5 ;  /* 0x0000000d080b7c11 */ /* 0x000fca000a8f0c0b */
[----:B------:R0:W-:Y:S04]  /*8670*/  STG.E desc[UR8][R10.64], R9 ;  /* 0x000000090a007986 */ /* 0x0001e8000c101908 */
.L_x_3291:
[----:B------:R-:W-:Y:S05]  /*8680*/  BSYNC B0 ;  /* 0x0000000000007941 */ /* 0x000fea0003800000 */
.L_x_3290:
        /* <DEDUP_REMOVED lines=11> */
.L_x_3292:
        /* <DEDUP_REMOVED lines=15> */
.L_x_3294:
[----:B------:R-:W-:Y:S05]  /*8830*/  BSYNC B0 ;  /* 0x0000000000007941 */ /* 0x000fea0003800000 */
.L_x_3293:
        /* <DEDUP_REMOVED lines=11> */
.L_x_3295:
[----:B------:R-:W-:Y:S01]  /*88f0*/  LOP3.LUT P5, RZ, R5, 0x8, RZ, 0xc0, !PT ;  /* 0x0000000805ff7812 */ /* 0x000fe200078ac0ff */
[----:B------:R-:W-:-:S12]  /*8900*/  BSSY B0, `(.L_x_3296) ;  /* 0x0000010000007945 */ /* 0x000fd80003800000 */
[----:B------:R-:W-:Y:S05]  /*8910*/  @!P5 BRA `(.L_x_3297) ;  /* 0x000000000038d947 */ /* 0x000fea0003800000 */
[----:B0-----:R-:W-:Y:S01]  /*8920*/  IADD3 R11, R0, 0x170, RZ ;  /* 0x00000170000b7810 */ /* 0x001fe20007ffe0ff */
[----:B------:R-:W-:Y:S01]  /*8930*/  ULDC.64 UR12, c[0x0][0x270] ;  /* 0x00009c00000c7ab9 */ /* 0x000fe20000000a00 */
[----:B----4-:R-:W-:Y:S01]  /*8940*/  MOV R9, R67 ;  /* 0x0000004300097202 */ /* 0x010fe20000000f00 */
[----:B------:R-:W-:Y:S01]  /*8950*/  IMAD.MOV.U32 R8, RZ, RZ, R68 ;  /* 0x000000ffff087224 */ /* 0x000fe200078e0044 */
[----:B------:R-:W-:-:S03]  /*8960*/  SHF.R.S32.HI R6, RZ, 0x1f, R11 ;  /* 0x0000001fff067819 */ /* 0x000fc6000001140b */
[----:B------:R-:W-:-:S04]  /*8970*/  IMAD.WIDE.U32 R8, R11, UR12, R8 ;  /* 0x0000000c0b087c25 */ /* 0x000fc8000f8e0008 */
[----:B------:R-:W-:-:S04]  /*8980*/  IMAD R6, R6, UR12, RZ ;  /* 0x0000000c06067c24 */ /* 0x000fc8000f8e02ff */
[----:B------:R-:W-:Y:S01]  /*8990*/  IMAD R11, R11, UR13, R6 ;  /* 0x0000000d0b0b7c24 */ /* 0x000fe2000f8e0206 */
[----:B------:R-:W-:Y:S02]  /*89a0*/  ULDC.64 UR12, c[0x0][0x210] ;  /* 0x00008400000c7ab9 */ /* 0x000fe40000000a00 */
[----:B------:R-:W-:Y:S02]  /*89b0*/  LEA R10, P5, R8, UR12, 0x1 ;  /* 0x0000000c080a7c11 */ /* 0x000fe4000f8a08ff */
[----:B------:R-:W-:Y:S02]  /*89c0*/  IADD3 R11, R9, R11, RZ ;  /* 0x0000000b090b7210 */ /* 0x000fe40007ffe0ff */
[----:B------:R-:W-:Y:S02]  /*89d0*/  F2FP.BF16.F32.PACK_AB R9, R50, R26 ;  /* 0x0000001a3209723e */ /* 0x000fe400000010ff */
[----:B------:R-:W-:-:S05]  /*89e0*/  LEA.HI.X R11, R8, UR13, R11, 0x1, P5 ;  /* 0x0000000d080b7c11 */ /* 0x000fca000a8f0c0b */
[----:B------:R0:W-:Y:S02]  /*89f0*/  STG.E desc[UR8][R10.64], R9 ;  /* 0x000000090a007986 */ /* 0x0001e4000c101908 */
.L_x_3297:
[----:B------:R-:W-:Y:S05]  /*8a00*/  BSYNC B0 ;  /* 0x0000000000007941 */ /* 0x000fea0003800000 */
.L_x_3296:
        /* <DEDUP_REMOVED lines=11> */
.L_x_3298:
[----:B------:R-:W-:Y:S01]  /*8ac0*/  LOP3.LUT P5, RZ, R5, 0x4, RZ, 0xc0, !PT ;  /* 0x0000000405ff7812 */ /* 0x000fe200078ac0ff */
[----:B------:R-:W-:-:S12]  /*8ad0*/  BSSY B0, `(.L_x_3299) ;  /* 0x0000010000007945 */ /* 0x000fd80003800000 */
[----:B------:R-:W-:Y:S05]  /*8ae0*/  @!P5 BRA `(.L_x_3300) ;  /* 0x000000000038d947 */ /* 0x000fea0003800000 */
[----:B0-----:R-:W-:Y:S01]  /*8af0*/  IADD3 R11, R0, 0x180, RZ ;  /* 0x00000180000b7810 */ /* 0x001fe20007ffe0ff */
[----:B------:R-:W-:Y:S01]  /*8b00*/  ULDC.64 UR12, c[0x0][0x270] ;  /* 0x00009c00000c7ab9 */ /* 0x000fe20000000a00 */
[----:B------:R-:W-:Y:S01]  /*8b10*/  MOV R8, R68 ;  /* 0x0000004400087202 */ /* 0x000fe20000000f00 */
[----:B----4-:R-:W-:Y:S01]  /*8b20*/  IMAD.MOV.U32 R9, RZ, RZ, R67 ;  /* 0x000000ffff097224 */ /* 0x010fe200078e0043 */
[----:B------:R-:W-:Y:S02]  /*8b30*/  SHF.R.S32.HI R6, RZ, 0x1f, R11 ;  /* 0x0000001fff067819 */ /* 0x000fe4000001140b */
[----:B------:R-:W-:Y:S01]  /*8b40*/  F2FP.BF16.F32.PACK_AB R27, R51, R27 ;  /* 0x0000001b331b723e */ /* 0x000fe200000010ff */
[----:B------:R-:W-:-:S04]  /*8b50*/  IMAD.WIDE.U32 R8, R11, UR12, R8 ;  /* 0x0000000c0b087c25 */ /* 0x000fc8000f8e0008 */
[----:B------:R-:W-:-:S04]  /*8b60*/  IMAD R6, R6, UR12, RZ ;  /* 0x0000000c06067c24 */ /* 0x000fc8000f8e02ff */
[----:B------:R-:W-:Y:S01]  /*8b70*/  IMAD R11, R11, UR13, R6 ;  /* 0x0000000d0b0b7c24 */ /* 0x000fe2000f8e0206 */
[----:B------:R-:W-:Y:S02]  /*8b80*/  ULDC.64 UR12, c[0x0][0x210] ;  /* 0x00008400000c7ab9 */ /* 0x000fe40000000a00 */
[----:B------:R-:W-:Y:S02]  /*8b90*/  LEA R10, P5, R8, UR12, 0x1 ;  /* 0x0000000c080a7c11 */ /* 0x000fe4000f8a08ff */
[----:B------:R-:W-:-:S04]  /*8ba0*/  IADD3 R11, R9, R11, RZ ;  /* 0x0000000b090b7210 */ /* 0x000fc80007ffe0ff */
[----:B------:R-:W-:-:S05]  /*8bb0*/  LEA.HI.X R11, R8, UR13, R11, 0x1, P5 ;  /* 0x0000000d080b7c11 */ /* 0x000fca000a8f0c0b */
[----:B------:R0:W-:Y:S02]  /*8bc0*/  STG.E desc[UR8][R10.64], R27 ;  /* 0x0000001b0a007986 */ /* 0x0001e4000c101908 */
.L_x_3300:
[----:B------:R-:W-:Y:S05]  /*8bd0*/  BSYNC B0 ;  /* 0x0000000000007941 */ /* 0x000fea0003800000 */
.L_x_3299:
        /* <DEDUP_REMOVED lines=11> */
.L_x_3301:
[----:B------:R-:W-:Y:S01]  /*8c90*/  LOP3.LUT P5, RZ, R5, 0x1, RZ, 0xc0, !PT ;  /* 0x0000000105ff7812 */ /* 0x000fe200078ac0ff */
[----:B------:R-:W-:-:S12]  /*8ca0*/  BSSY B0, `(.L_x_3302) ;  /* 0x0000010000007945 */ /* 0x000fd80003800000 */
[----:B------:R-:W-:Y:S05]  /*8cb0*/  @!P5 BRA `(.L_x_3303) ;  /* 0x000000000038d947 */ /* 0x000fea0003800000 */
[----:B0-----:R-:W-:Y:S01]  /*8cc0*/  IADD3 R11, R0, 0x190, RZ ;  /* 0x00000190000b7810 */ /* 0x001fe20007ffe0ff */
[----:B------:R-:W-:Y:S01]  /*8cd0*/  ULDC.64 UR12, c[0x0][0x270] ;  /* 0x00009c00000c7ab9 */ /* 0x000fe20000000a00 */
[----:B------:R-:W-:Y:S02]  /*8ce0*/  MOV R8, R68 ;  /* 0x0000004400087202 */ /* 0x000fe40000000f00 */
[----:B------:R-:W-:Y:S02]  /*8cf0*/  SHF.R.S32.HI R6, RZ, 0x1f, R11 ;  /* 0x0000001fff067819 */ /* 0x000fe4000001140b */
[----:B----4-:R-:W-:-:S03]  /*8d00*/  MOV R9, R67 ;  /* 0x0000004300097202 */ /* 0x010fc60000000f00 */
[----:B------:R-:W-:Y:S02]  /*8d10*/  IMAD R6, R6, UR12, RZ ;  /* 0x0000000c06067c24 */ /* 0x000fe4000f8e02ff */
        /* <DEDUP_REMOVED lines=8> */
.L_x_3303:
[----:B------:R-:W-:Y:S05]  /*8da0*/  BSYNC B0 ;  /* 0x0000000000007941 */ /* 0x000fea0003800000 */
.L_x_3302:
        /* <DEDUP_REMOVED lines=11> */
.L_x_3304:
[----:B------:R-:W-:Y:S04]  /*8e60*/  BSSY B0, `(.L_x_3305) ;  /* 0x0000010000007945 */ /* 0x000fe80003800000 */
[----:B------:R-:W-:Y:S05]  /*8e70*/  @!P0 BRA `(.L_x_3306) ;  /* 0x0000000000388947 */ /* 0x000fea0003800000 */
[----:B0-----:R-:W-:Y:S01]  /*8e80*/  IADD3 R11, R0, 0x1a0, RZ ;  /* 0x000001a0000b7810 */ /* 0x001fe20007ffe0ff */
[----:B------:R-:W-:Y:S01]  /*8e90*/  ULDC.64 UR12, c[0x0][0x270] ;  /* 0x00009c00000c7ab9 */ /* 0x000fe20000000a00 */
[----:B------:R-:W-:Y:S02]  /*8ea0*/  MOV R8, R68 ;  /* 0x0000004400087202 */ /* 0x000fe40000000f00 */
[----:B------:R-:W-:Y:S02]  /*8eb0*/  SHF.R.S32.HI R6, RZ, 0x1f, R11 ;  /* 0x0000001fff067819 */ /* 0x000fe4000001140b */
[----:B----4-:R-:W-:Y:S02]  /*8ec0*/  MOV R9, R67 ;  /* 0x0000004300097202 */ /* 0x010fe40000000f00 */
[----:B------:R-:W-:Y:S01]  /*8ed0*/  F2FP.BF16.F32.PACK_AB R41, R53, R41 ;  /* 0x000000293529723e */ /* 0x000fe200000010ff */
[----:B------:R-:W-:Y:S02]  /*8ee0*/  IMAD R6, R6, UR12, RZ ;  /* 0x0000000c06067c24 */ /* 0x000fe4000f8e02ff */
[----:B------:R-:W-:-:S04]  /*8ef0*/  IMAD.WIDE.U32 R8, R11, UR12, R8 ;  /* 0x0000000c0b087c25 */ /* 0x000fc8000f8e0008 */
[----:B------:R-:W-:Y:S01]  /*8f00*/  IMAD R11, R11, UR13, R6 ;  /* 0x0000000d0b0b7c24 */ /* 0x000fe2000f8e0206 */
[----:B------:R-:W-:Y:S02]  /*8f10*/  ULDC.64 UR12, c[0x0][0x210] ;  /* 0x00008400000c7ab9 */ /* 0x000fe40000000a00 */
[----:B------:R-:W-:Y:S02]  /*8f20*/  LEA R10, P5, R8, UR12, 0x1 ;  /* 0x0000000c080a7c11 */ /* 0x000fe4000f8a08ff */
[----:B------:R-:W-:-:S04]  /*8f30*/  IADD3 R11, R9, R11, RZ ;  /* 0x0000000b090b7210 */ /* 0x000fc80007ffe0ff */
[----:B------:R-:W-:-:S05]  /*8f40*/  LEA.HI.X R11, R8, UR13, R11, 0x1, P5 ;  /* 0x0000000d080b7c11 */ /* 0x000fca000a8f0c0b */
[----:B------:R0:W-:Y:S02]  /*8f50*/  STG.E desc[UR8][R10.64], R41 ;  /* 0x000000290a007986 */ /* 0x0001e4000c101908 */
.L_x_3306:
[----:B------:R-:W-:Y:S05]  /*8f60*/  BSYNC B0 ;  /* 0x0000000000007941 */ /* 0x000fea0003800000 */
.L_x_3305:
        /* <DEDUP_REMOVED lines=11> */
.L_x_3307:
[----:B------:R-:W-:Y:S04]  /*9020*/  BSSY B0, `(.L_x_3308) ;  /* 0x0000010000007945 */ /* 0x000fe80003800000 */
[----:B------:R-:W-:Y:S05]  /*9030*/  @!P1 BRA `(.L_x_3309) ;  /* 0x0000000000389947 */ /* 0x000fea0003800000 */
[----:B0-----:R-:W-:Y:S01]  /*9040*/  VIADD R11, R0, 0x1b0 ;  /* 0x000001b0000b7836 */ /* 0x001fe20000000000 */
[----:B------:R-:W-:Y:S01]  /*9050*/  ULDC.64 UR12, c[0x0][0x270] ;  /* 0x00009c00000c7ab9 */ /* 0x000fe20000000a00 */
[----:B------:R-:W-:Y:S02]  /*9060*/  MOV R8, R68 ;  /* 0x0000004400087202 */ /* 0x000fe40000000f00 */
[----:B----4-:R-:W-:Y:S02]  /*9070*/  MOV R9, R67 ;  /* 0x0000004300097202 */ /* 0x010fe40000000f00 */
        /* <DEDUP_REMOVED lines=10> */
.L_x_3309:
[----:B------:R-:W-:Y:S05]  /*9120*/  BSYNC B0 ;  /* 0x0000000000007941 */ /* 0x000fea0003800000 */
.L_x_3308:
        /* <DEDUP_REMOVED lines=11> */
.L_x_3310:
[----:B------:R-:W-:Y:S04]  /*91e0*/  BSSY B0, `(.L_x_3311) ;  /* 0x0000010000007945 */ /* 0x000fe80003800000 */
        /* <DEDUP_REMOVED lines=15> */
.L_x_3312:
[----:B------:R-:W-:Y:S05]  /*92e0*/  BSYNC B0 ;  /* 0x0000000000007941 */ /* 0x000fea0003800000 */
.L_x_3311:
        /* <DEDUP_REMOVED lines=11> */
.L_x_3313:
[----:B------:R-:W-:Y:S04]  /*93a0*/  BSSY B0, `(.L_x_3314) ;  /* 0x0000010000007945 */ /* 0x000fe80003800000 */
        /* <DEDUP_REMOVED lines=15> */
.L_x_3315:
[----:B------:R-:W-:Y:S05]  /*94a0*/  BSYNC B0 ;  /* 0x0000000000007941 */ /* 0x000fea0003800000 */
.L_x_3314:
        /* <DEDUP_REMOVED lines=11> */
.L_x_3316:
[----:B------:R-:W-:Y:S04]  /*9560*/  BSSY B0, `(.L_x_3317) ;  /* 0x0000010000007945 */ /* 0x000fe80003800000 */
        /* <DEDUP_REMOVED lines=15> */
.L_x_3318:
[----:B------:R-:W-:Y:S05]  /*9660*/  BSYNC B0 ;  /* 0x0000000000007941 */ /* 0x000fea0003800000 */
.L_x_3317:
[----:B------:R-:W-:Y:S05]  /*9670*/  @!P6 BRA `(.L_x_3319) ;  /* 0x000000000028e947 */ /* 0x000fea0003800000 */
[----:B------:R-:W-:Y:S01]  /*9680*/  FMUL.FTZ R6, R28, -1.4426950216293334961 ;  /* 0xbfb8aa3b1c067820 */ /* 0x000fe20000410000 */
[----:B0-----:R-:W-:-:S05]  /*9690*/  FMUL.FTZ R10, R29, -1.4426950216293334961 ;  /* 0xbfb8aa3b1d0a7820 */ /* 0x001fca0000410000 */
[----:B------:R-:W0:Y:S08]  /*96a0*/  MUFU.EX2 R6, R6 ;  /* 0x0000000600067308 */ /* 0x000e300000000800 */
[----:B------:R-:W5:Y:S01]  /*96b0*/  MUFU.EX2 R10, R10 ;  /* 0x0000000a000a7308 */ /* 0x000f620000000800 */
[----:B0-----:R-:W-:-:S07]  /*96c0*/  FADD.FTZ R8, R6, 1 ;  /* 0x3f80000006087421 */ /* 0x001fce0000010000 */
[----:B----4-:R-:W0:Y:S01]  /*96d0*/  MUFU.RCP R9, R8 ;  /* 0x0000000800097308 */ /* 0x010e220000001000 */
[----:B-----5:R-:W-:-:S07]  /*96e0*/  FADD.FTZ R11, R10, 1 ;  /* 0x3f8000000a0b7421 */ /* 0x020fce0000010000 */
[----:B------:R-:W4:Y:S01]  /*96f0*/  MUFU.RCP R12, R11 ;  /* 0x0000000b000c7308 */ /* 0x000f220000001000 */
[----:B0-----:R-:W-:Y:S01]  /*9700*/  FMUL.FTZ R28, R28, R9 ;  /* 0x000000091c1c7220 */ /* 0x001fe20000410000 */
[----:B----4-:R-:W-:-:S07]  /*9710*/  FMUL.FTZ R29, R29, R12 ;  /* 0x0000000c1d1d7220 */ /* 0x010fce0000410000 */
.L_x_3319:
[----:B------:R-:W-:Y:S01]  /*9720*/  ULDC.64 UR12, c[0x0][0x278] ;  /* 0x00009e00000c7ab9 */ /* 0x000fe20000000a00 */
[----:B------:R-:W-:Y:S01]  /*9730*/  BSSY B0, `(.L_x_3320) ;  /* 0x0000010000007945 */ /* 0x000fe20003800000 */
[----:B------:R-:W-:-:S04]  /*9740*/  ISETP.GE.U32.AND P5, PT, R39, UR12, PT ;  /* 0x0000000c27007c0c */ /* 0x000fc8000bfa6070 */
[----:B------:R-:W-:-:S04]  /*9750*/  ISETP.GE.AND.EX P5, PT, R7, UR13, PT, P5 ;  /* 0x0000000d07007c0c */ /* 0x000fc8000bfa6350 */
[----:B------:R-:W-:-:S13]  /*9760*/  ISETP.GT.U32.OR P5, PT, R104, 0x1df, P5 ;  /* 0x000001df6800780c */ /* 0x000fda0002fa4470 */
[----:B------:R-:W-:Y:S05]  /*9770*/  @P5 BRA `(.L_x_3321) ;  /* 0x00000000002c5947 */ /* 0x000fea0003800000 */
[----:B------:R-:W-:Y:S01]  /*9780*/  ULDC.64 UR12, c[0x0][0x270] ;  /* 0x00009c00000c7ab9 */ /* 0x000fe20000000a00 */
[----:B------:R-:W-:Y:S01]  /*9790*/  MOV R66, R68 ;  /* 0x0000004400427202 */ /* 0x000fe20000000f00 */
[----:B------:R-:W-:Y:S01]  /*97a0*/  IMAD R6, R7, UR12, RZ ;  /* 0x0000000c07067c24 */ /* 0x000fe2000f8e02ff */
[----:B------:R-:W-:-:S03]  /*97b0*/  F2FP.BF16.F32.PACK_AB R29, R29, R28 ;  /* 0x0000001c1d1d723e */ /* 0x000fc600000010ff */
[----:B------:R-:W-:-:S04]  /*97c0*/  IMAD.WIDE.U32 R66, R39, UR12, R66 ;  /* 0x0000000c27427c25 */ /* 0x000fc8000f8e0042 */
[----:B------:R-:W-:Y:S01]  /*97d0*/  IMAD R39, R39, UR13, R6 ;  /* 0x0000000d27277c24 */ /* 0x000fe2000f8e0206 */
[----:B------:R-:W-:Y:S02]  /*97e0*/  ULDC.64 UR12, c[0x0][0x210] ;  /* 0x00008400000c7ab9 */ /* 0x000fe40000000a00 */
[----:B------:R-:W-:Y:S02]  /*97f0*/  LEA R6, P5, R66, UR12, 0x1 ;  /* 0x0000000c42067c11 */ /* 0x000fe4000f8a08ff */
[----:B------:R-:W-:-:S04]  /*9800*/  IADD3 R39, R67, R39, RZ ;  /* 0x0000002743277210 */ /* 0x000fc80007ffe0ff */
[----:B------:R-:W-:-:S05]  /*9810*/  LEA.HI.X R7, R66, UR13, R39, 0x1, P5 ;  /* 0x0000000d42077c11 */ /* 0x000fca000a8f0c27 */
[----:B------:R0:W-:Y:S02]  /*9820*/  STG.E desc[UR8][R6.64], R29 ;  /* 0x0000001d06007986 */ /* 0x0001e4000c101908 */
.L_x_3321:
[----:B------:R-:W-:Y:S05]  /*9830*/  BSYNC B0 ;  /* 0x0000000000007941 */ /* 0x000fea0003800000 */
.L_x_3320:
[----:B0-----:R-:W0:Y:S01]  /*9840*/  LDC R7, c[0x0][0x10] ;  /* 0x00000400ff077b82 */ /* 0x001e220000000800 */
[----:B------:R-:W-:Y:S02]  /*9850*/  IADD3 R3, R3, 0x1, RZ ;  /* 0x0000000103037810 */ /* 0x000fe40007ffe0ff */
[----:B0-----:R-:W-:-:S04]  /*9860*/  IADD3 R2, R7, R2, RZ ;  /* 0x0000000207027210 */ /* 0x001fc80007ffe0ff */
[----:B------:R-:W-:-:S13]  /*9870*/  ISETP.GE.AND P5, PT, R2, UR4, PT ;  /* 0x0000000402007c0c */ /* 0x000fda000bfa6270 */
[----:B------:R-:W-:Y:S05]  /*9880*/  @!P5 BRA `(.L_x_3322) ;  /* 0xffffff7000ecd947 */ /* 0x000fea000383ffff */
[----:B------:R-:W-:Y:S05]  /*9890*/  EXIT ;  /* 0x000000000000794d */ /* 0x000fea0003800000 */
.L_x_3323:
        /* <DEDUP_REMOVED lines=14> */
.L_x_5180:


//--------------------- .text._Z35group_norm_nhwc_fwd_one_pass_kernelI11Bf16IOBf16WLi64ELi60ELi480EEv26Group_norm_nhwc_fwd_params --------------------------
	.section	.text._Z35group_norm_nhwc_fwd_one_pass_kernelI11Bf16IOBf16WLi64ELi60ELi480EEv26Group_norm_nhwc_fwd_params,"ax",@progbits
	.align	128
        .global         _Z35group_norm_nhwc_fwd_one_pass_kernelI11Bf16IOBf16WLi64ELi60ELi480EEv26Group_norm_nhwc_fwd_params
        .type           _Z35group_norm_nhwc_fwd_one_pass_kernelI11Bf16IOBf16WLi64ELi60ELi480EEv26Group_norm_nhwc_fwd_params,@function
        .size           _Z35group_norm_nhwc_fwd_one_pass_kernelI11Bf16IOBf16WLi64ELi60ELi480EEv26Group_norm_nhwc_fwd_params,(.L_x_5181 - _Z35group_norm_nhwc_fwd_one_pass_kernelI11Bf16IOBf16WLi64ELi60ELi480EEv26Group_norm_nhwc_fwd_params)
        .other          _Z35group_norm_nhwc_fwd_one_pass_kernelI11Bf16IOBf16WLi64ELi60ELi480EEv26Group_norm_nhwc_fwd_params,@"STO_CUDA_ENTRY STV_DEFAULT"
_Z35group_norm_nhwc_fwd_one_pass_kernelI11Bf16IOBf16WLi64ELi60ELi480EEv26Group_norm_nhwc_fwd_params:
.text._Z35group_norm_nhwc_fwd_one_pass_kernelI11Bf16IOBf16WLi64ELi60ELi480EEv26Group_norm_nhwc_fwd_params:
        /* <DEDUP_REMOVED lines=15> */
[----:B0-----:R-:W-:-:S05]  /*00f0*/  IMAD.WIDE.U32 R2, R4, -0x77777777, RZ ;  /* 0x8888888904027825 */ /* 0x001fca00078e00ff */
[----:B------:R-:W-:Y:S01]  /*0100*/  SHF.R.U32.HI R2, RZ, 0x4, R3 ;  /* 0x00000004ff027819 */ /* 0x000fe20000011603 */
[----:B--2---:R-:W-:-:S04]  /*0110*/  ULEA UR5, UR6, UR5, 0x18 ;  /* 0x0000000506057291 */ /* 0x004fc8000f8ec03f */
[----:B-1----:R-:W-:Y:S01]  /*0120*/  IMAD R20, R5, UR7, R2 ;  /* 0x0000000705147c24 */ /* 0x002fe2000f8e0202 */
[----:B------:R-:W-:-:S04]  /*0130*/  SHF.R.S32.HI R5, RZ, 0x1f, R4 ;  /* 0x0000001fff057819 */ /* 0x000fc80000011404 */
[----:B------:R-:W-:Y:S02]  /*0140*/  ISETP.GE.U32.AND P0, PT, R20, UR8, PT ;  /* 0x0000000814007c0c */ /* 0x000fe4000bf06070 */
[----:B------:R-:W-:Y:S02]  /*0150*/  SHF.R.S32.HI R3, RZ, 0x1f, R20 ;  /* 0x0000001fff037819 */ /* 0x000fe40000011414 */
[----:B------:R-:W-:Y:S02]  /*0160*/  LEA.HI R5, R5, R4, RZ, 0x5 ;  /* 0x0000000405057211 */ /* 0x000fe400078f28ff */
[----:B------:R-:W-:Y:S01]  /*0170*/  ISETP.GE.AND.EX P0, PT, R3, UR9, PT, P0 ;  /* 0x0000000903007c0c */ /* 0x000fe2000bf06300 */
[----:B------:R-:W-:Y:S01]  /*0180*/  ULDC.64 UR8, c[0x0][0x208] ;  /* 0x0000820000087ab9 */ /* 0x000fe20000000a00 */
[----:B------:R-:W-:Y:S02]  /*0190*/  SHF.R.S32.HI R5, RZ, 0x5, R5 ;  /* 0x00000005ff057819 */ /* 0x000fe40000011405 */
[----:B------:R-:W-:-:S02]  /*01a0*/  ISETP.LT.U32.AND P0, PT, R4, 0x1e0, !P0 ;  /* 0x000001e00400780c */ /* 0x000fc40004701070 */
[----:B------:R-:W-:Y:S02]  /*01b0*/  LEA R18, R5, UR5, 0x3 ;  /* 0x0000000505127c11 */ /* 0x000fe4000f8e18ff */
[----:B------:R-:W-:-:S09]  /*01c0*/  IADD3 R19, R20, 0x10, RZ ;  /* 0x0000001014137810 */ /* 0x000fd20007ffe0ff */
.L_x_3345:
[----:B0-----:R-:W0:Y:S01]  /*01d0*/  LDC R0, c[0x0][0x288] ;  /* 0x0000a200ff007b82 */ /* 0x001e220000000800 */
[----:B------:R-:W-:Y:S01]  /*01e0*/  ULDC.64 UR14, c[0x0][0x278] ;  /* 0x00009e00000e7ab9 */ /* 0x000fe20000000a00 */
[----:B------:R-:W-:Y:S01]  /*01f0*/  ULDC.64 UR12, c[0x0][0x280] ;  /* 0x0000a000000c7ab9 */ /* 0x000fe20000000a00 */
[----:B------:R-:W-:Y:S02]  /*0200*/  IADD3 R14, R20, 0x30, RZ ;  /* 0x00000030140e7810 */ /* 0x000fe40007ffe0ff */
[----:B------:R-:W-:Y:S02]  /*0210*/  MOV R16, RZ ;  /* 0x000000ff00107202 */ /* 0x000fe40000000f00 */
[----:B0123--:R-:W-:-:S04]  /*0220*/  IABS R9, R0 ;  /* 0x0000000000097213 */ /* 0x00ffc80000000000 */
[----:B------:R-:W0:Y:S08]  /*0230*/  I2F.RP R2, R9 ;  /* 0x0000000900027306 */ /* 0x000e300000209400 */
[----:B0-----:R-:W0:Y:S02]  /*0240*/  MUFU.RCP R2, R2 ;  /* 0x0000000200027308 */ /* 0x001e240000001000 */
[----:B0-----:R-:W-:-:S06]  /*0250*/  IADD3 R6, R2, 0xffffffe, RZ ;  /* 0x0ffffffe02067810 */ /* 0x001fcc0007ffe0ff */
        /* <DEDUP_REMOVED lines=10> */
[----:B------:R-:W-:-:S05]  /*0300*/  IMAD R2, R9, R2, R8 ;  /* 0x0000000209027224 */ /* 0x000fca00078e0208 */
[----:B------:R-:W-:-:S13]  /*0310*/  ISETP.GT.U32.AND P2, PT, R9, R2, PT ;  /* 0x000000020900720c */ /* 0x000fda0003f44070 */
[-C--:B------:R-:W-:Y:S02]  /*0320*/  @!P2 IADD3 R2, R2, -R9.reuse, RZ ;  /* 0x800000090202a210 */ /* 0x080fe40007ffe0ff */
[----:B------:R-:W-:Y:S02]  /*0330*/  @!P2 IADD3 R5, R5, 0x1, RZ ;  /* 0x000000010505a810 */ /* 0x000fe40007ffe0ff */
[----:B------:R-:W-:Y:S01]  /*0340*/  ISETP.GE.U32.AND P1, PT, R2, R9, PT ;  /* 0x000000090200720c */ /* 0x000fe20003f26070 */
[----:B------:R-:W-:Y:S01]  /*0350*/  IMAD R9, R7, -0x1e, R4 ;  /* 0xffffffe207097824 */ /* 0x000fe200078e0204 */
[----:B------:R-:W-:Y:S01]  /*0360*/  LOP3.LUT R2, R21, R0, RZ, 0x3c, !PT ;  /* 0x0000000015027212 */ /* 0x000fe200078e3cff */
[----:B------:R-:W0:Y:S01]  /*0370*/  @P0 LDC.64 R6, c[0x0][0x270] ;  /* 0x00009c00ff060b82 */ /* 0x000e220000000a00 */
[----:B------:R-:W-:Y:S02]  /*0380*/  ISETP.NE.AND P2, PT, R0, RZ, PT ;  /* 0x000000ff0000720c */ /* 0x000fe40003f45270 */
[----:B------:R-:W-:-:S02]  /*0390*/  ISETP.GE.AND P3, PT, R2, RZ, PT ;  /* 0x000000ff0200720c */ /* 0x000fc40003f66270 */
[----:B------:R-:W-:Y:S02]  /*03a0*/  SHF.R.S32.HI R2, RZ, 0x1f, R19 ;  /* 0x0000001fff027819 */ /* 0x000fe40000011413 */
[----:B------:R-:W-:-:S03]  /*03b0*/  SHF.L.U32 R9, R9, 0x1, RZ ;  /* 0x0000000109097819 */ /* 0x000fc600000006ff */
[----:B------:R-:W-:Y:S02]  /*03c0*/  @P1 IADD3 R5, R5, 0x1, RZ ;  /* 0x0000000105051810 */ /* 0x000fe40007ffe0ff */
[----:B------:R-:W-:Y:S02]  /*03d0*/  ISETP.GE.U32.AND P1, PT, R19, UR14, PT ;  /* 0x0000000e13007c0c */ /* 0x000fe4000bf26070 */
[----:B------:R-:W-:Y:S02]  /*03e0*/  SHF.R.S32.HI R11, RZ, 0x1f, R9 ;  /* 0x0000001fff0b7819 */ /* 0x000fe40000011409 */
[----:B------:R-:W-:Y:S02]  /*03f0*/  @!P3 IADD3 R5, -R5, RZ, RZ ;  /* 0x000000ff0505b210 */ /* 0x000fe40007ffe1ff */
[----:B------:R-:W-:Y:S02]  /*0400*/  @!P2 LOP3.LUT R5, RZ, R0, RZ, 0x33, !PT ;  /* 0x00000000ff05a212 */ /* 0x000fe400078e33ff */
[----:B------:R-:W-:-:S02]  /*0410*/  ISETP.GE.AND.EX P1, PT, R2, UR15, PT, P1 ;  /* 0x0000000f02007c0c */ /* 0x000fc4000bf26310 */
[----:B------:R-:W-:Y:S02]  /*0420*/  IADD3 R8, -R5, RZ, RZ ;  /* 0x000000ff05087210 */ /* 0x000fe40007ffe1ff */
[----:B------:R-:W-:Y:S02]  /*0430*/  ISETP.GT.U32.OR P1, PT, R4, 0x1df, P1 ;  /* 0x000001df0400780c */ /* 0x000fe40000f24470 */
[----:B------:R-:W-:Y:S01]  /*0440*/  SHF.R.S32.HI R10, RZ, 0x1f, R5 ;  /* 0x0000001fff0a7819 */ /* 0x000fe20000011405 */
[----:B------:R-:W-:-:S04]  /*0450*/  IMAD R0, R0, R8, R21 ;  /* 0x0000000800007224 */ /* 0x000fc800078e0215 */
[----:B------:R-:W-:Y:S02]  /*0460*/  IMAD R0, R0, 0x3c, RZ ;  /* 0x0000003c00007824 */ /* 0x000fe400078e02ff */
[----:B------:R-:W-:-:S03]  /*0470*/  IMAD R12, R10, UR12, RZ ;  /* 0x0000000c0a0c7c24 */ /* 0x000fc6000f8e02ff */
[----:B------:R-:W-:Y:S01]  /*0480*/  IADD3 R22, P2, R9, R0, RZ ;  /* 0x0000000009167210 */ /* 0x000fe20007f5e0ff */
[----:B------:R-:W-:Y:S01]  /*0490*/  IMAD R25, R5, UR13, R12 ;  /* 0x0000000d05197c24 */ /* 0x000fe2000f8e020c */
[----:B------:R-:W1:Y:S01]  /*04a0*/  @P0 LDC.64 R8, c[0x0][0x220] ;  /* 0x00008800ff080b82 */ /* 0x000e620000000a00 */
[----:B0-----:R-:W-:Y:S01]  /*04b0*/  @P0 IMAD R12, R3, R6, RZ ;  /* 0x00000006030c0224 */ /* 0x001fe200078e02ff */
[----:B------:R-:W-:-:S03]  /*04c0*/  LEA.HI.X.SX32 R23, R0, R11, 0x1, P2 ;  /* 0x0000000b00177211 */ /* 0x000fc600010f0eff */
[C---:B------:R-:W-:Y:S02]  /*04d0*/  @P0 IMAD R13, R20.reuse, R7, R12 ;  /* 0x00000007140d0224 */ /* 0x040fe400078e020c */
[----:B------:R-:W-:Y:S01]  /*04e0*/  IMAD.WIDE.U32 R22, R5, UR12, R22 ;  /* 0x0000000c05167c25 */ /* 0x000fe2000f8e0016 */
[----:B------:R-:W0:Y:S01]  /*04f0*/  @!P1 LDC.64 R10, c[0x0][0x270] ;  /* 0x00009c00ff0a9b82 */ /* 0x000e220000000a00 */
[----:B------:R-:W-:-:S03]  /*0500*/  IADD3 R5, R20, 0x20, RZ ;  /* 0x0000002014057810 */ /* 0x000fc60007ffe0ff */
[----:B------:R-:W-:Y:S02]  /*0510*/  IADD3 R25, R23, R25, RZ ;  /* 0x0000001917197210 */ /* 0x000fe40007ffe0ff */
[----:B------:R-:W-:Y:S02]  /*0520*/  @P0 MOV R24, R22 ;  /* 0x0000001600180202 */ /* 0x000fe40000000f00 */
[----:B------:R-:W-:Y:S02]  /*0530*/  ISETP.GE.U32.AND P2, PT, R5, UR14, PT ;  /* 0x0000000e05007c0c */ /* 0x000fe4000bf46070 */
[----:B------:R-:W-:Y:S01]  /*0540*/  SHF.R.S32.HI R15, RZ, 0x1f, R5 ;  /* 0x0000001fff0f7819 */ /* 0x000fe20000011405 */
[----:B------:R-:W-:Y:S02]  /*0550*/  @P0 IMAD.WIDE.U32 R26, R20, R6, R24 ;  /* 0x00000006141a0225 */ /* 0x000fe400078e0018 */
[----:B------:R-:W2:Y:S01]  /*0560*/  @!P1 LDC.64 R6, c[0x0][0x220] ;  /* 0x00008800ff069b82 */ /* 0x000ea20000000a00 */
[----:B------:R-:W-:-:S02]  /*0570*/  ISETP.GE.AND.EX P2, PT, R15, UR15, PT, P2 ;  /* 0x0000000f0f007c0c */ /* 0x000fc4000bf46320 */
[----:B-1----:R-:W-:Y:S02]  /*0580*/  @P0 LEA R12, P3, R26, R8, 0x1 ;  /* 0x000000081a0c0211 */ /* 0x002fe400078608ff */
[----:B------:R-:W-:Y:S02]  /*0590*/  ISETP.GT.U32.OR P2, PT, R4, 0x1df, P2 ;  /* 0x000001df0400780c */ /* 0x000fe40001744470 */
[----:B------:R-:W-:Y:S01]  /*05a0*/  @P0 IADD3 R13, R27, R13, RZ ;  /* 0x0000000d1b0d0210 */ /* 0x000fe20007ffe0ff */
[----:B0-----:R-:W-:-:S03]  /*05b0*/  @!P1 IMAD R8, R2, R10, RZ ;  /* 0x0000000a02089224 */ /* 0x001fc600078e02ff */
[----:B------:R-:W-:Y:S02]  /*05c0*/  @P0 LEA.HI.X R13, R26, R9, R13, 0x1, P3 ;  /* 0x000000091a0d0211 */ /* 0x000fe400018f0c0d */
[----:B------:R-:W-:Y:S01]  /*05d0*/  @!P1 MOV R9, R25 ;  /* 0x0000001900099202 */ /* 0x000fe20000000f00 */
[C---:B------:R-:W-:Y:S01]  /*05e0*/  @!P1 IMAD R27, R19.reuse, R11, R8 ;  /* 0x0000000b131b9224 */ /* 0x040fe200078e0208 */
[----:B------:R-:W-:Y:S01]  /*05f0*/  @!P1 MOV R8, R22 ;  /* 0x0000001600089202 */ /* 0x000fe20000000f00 */
[----:B------:R2:W3:Y:S01]  /*0600*/  @P0 LDG.E R16, desc[UR8][R12.64] ;  /* 0x000000080c100981 */ /* 0x0004e2000c1e1900 */
[----:B------:R-:W-:Y:S02]  /*0610*/  ISETP.GE.U32.AND P3, PT, R14, UR14, PT ;  /* 0x0000000e0e007c0c */ /* 0x000fe4000bf66070 */
[----:B------:R-:W-:Y:S01]  /*0620*/  SHF.R.S32.HI R26, RZ, 0x1f, R14 ;  /* 0x0000001fff1a7819 */ /* 0x000fe2000001140e */
[----:B------:R-:W-:Y:S02]  /*0630*/  @!P1 IMAD.WIDE.U32 R10, R19, R10, R8 ;  /* 0x0000000a130a9225 */ /* 0x000fe400078e0008 */
[----:B------:R-:W0:Y:S01]  /*0640*/  @!P2 LDC.64 R8, c[0x0][0x270] ;  /* 0x00009c00ff08ab82 */ /* 0x000e220000000a00 */
[----:B------:R-:W-:-:S04]  /*0650*/  ISETP.GE.AND.EX P3, PT, R26, UR15, PT, P3 ;  /* 0x0000000f1a007c0c */ /* 0x000fc8000bf66330 */
[----:B------:R-:W-:Y:S02]  /*0660*/  ISETP.GT.U32.OR P3, PT, R4, 0x1df, P3 ;  /* 0x000001df0400780c */ /* 0x000fe40001f64470 */
[----:B------:R-:W-:Y:S02]  /*0670*/  @!P1 IADD3 R27, R11, R27, RZ ;  /* 0x0000001b0b1b9210 */ /* 0x000fe40007ffe0ff */
[C---:B--2---:R-:W-:Y:S02]  /*0680*/  @!P1 LEA R12, P4, R10.reuse, R6, 0x1 ;  /* 0x000000060a0c9211 */ /* 0x044fe400078808ff */
[----:B------:R-:W-:Y:S02]  /*0690*/  MOV R6, RZ ;  /* 0x000000ff00067202 */ /* 0x000fe40000000f00 */
[----:B------:R-:W-:-:S05]  /*06a0*/  @!P1 LEA.HI.X R13, R10, R7, R27, 0x1, P4 ;  /* 0x000000070a0d9211 */ /* 0x000fca00020f0c1b */
[----:B------:R-:W1:Y:S01]  /*06b0*/  @!P3 LDC.64 R10, c[0x0][0x270] ;  /* 0x00009c00ff0abb82 */ /* 0x000e620000000a00 */
[----:B------:R2:W4:Y:S01]  /*06c0*/  @!P1 LDG.E R6, desc[UR8][R12.64] ;  /* 0x000000080c069981 */ /* 0x000522000c1e1900 */
[----:B0-----:R-:W-:Y:S01]  /*06d0*/  @!P2 IMAD R28, R15, R8, RZ ;  /* 0x000000080f1ca224 */ /* 0x001fe200078e02ff */
[----:B------:R-:W-:-:S03]  /*06e0*/  @!P2 MOV R29, R25 ;  /* 0x00000019001da202 */ /* 0x000fc60000000f00 */
[----:B------:R-:W-:Y:S02]  /*06f0*/  @!P2 IMAD R7, R5, R9, R28 ;  /* 0x000000090507a224 */ /* 0x000fe400078e021c */
[----:B--2---:R-:W0:Y:S01]  /*0700*/  @!P2 LDC.64 R12, c[0x0][0x220] ;  /* 0x00008800ff0cab82 */ /* 0x004e220000000a00 */
[----:B------:R-:W-:-:S05]  /*0710*/  @!P2 MOV R28, R22 ;  /* 0x00000016001ca202 */ /* 0x000fca0000000f00 */
[----:B------:R-:W-:Y:S02]  /*0720*/  @!P2 IMAD.WIDE.U32 R28, R5, R8, R28 ;  /* 0x00000008051ca225 */ /* 0x000fe400078e001c */
[----:B------:R-:W2:Y:S02]  /*0730*/  @!P3 LDC.64 R8, c[0x0][0x220] ;  /* 0x00008800ff08bb82 */ /* 0x000ea40000000a00 */
[----:B-1----:R-:W-:Y:S01]  /*0740*/  @!P3 IMAD R26, R26, R10, RZ ;  /* 0x0000000a1a1ab224 */ /* 0x002fe200078e02ff */
[----:B------:R-:W-:-:S03]  /*0750*/  @!P3 MOV R27, R25 ;  /* 0x00000019001bb202 */ /* 0x000fc60000000f00 */
[----:B------:R-:W-:Y:S01]  /*0760*/  @!P3 IMAD R11, R14, R11, R26 ;  /* 0x0000000b0e0bb224 */ /* 0x000fe200078e021a */
[----:B------:R-:W-:Y:S02]  /*0770*/  @!P3 MOV R26, R22 ;  /* 0x00000016001ab202 */ /* 0x000fe40000000f00 */
[----:B------:R-:W-:Y:S02]  /*0780*/  @!P2 IADD3 R7, R29, R7, RZ ;  /* 0x000000071d07a210 */ /* 0x000fe40007ffe0ff */
[----:B0-----:R-:W-:Y:S01]  /*0790*/  @!P2 LEA R12, P1, R28, R12, 0x1 ;  /* 0x0000000c1c0ca211 */ /* 0x001fe200078208ff */
[----:B------:R-:W-:-:S03]  /*07a0*/  @!P3 IMAD.WIDE.U32 R26, R14, R10, R26 ;  /* 0x0000000a0e1ab225 */ /* 0x000fc600078e001a */
[----:B------:R-:W-:Y:S02]  /*07b0*/  @!P2 LEA.HI.X R13, R28, R13, R7, 0x1, P1 ;  /* 0x0000000d1c0da211 */ /* 0x000fe400008f0c07 */
[----:B------:R-:W-:Y:S02]  /*07c0*/  MOV R7, RZ ;  /* 0x000000ff00077202 */ /* 0x000fe40000000f00 */
[----:B------:R-:W-:Y:S02]  /*07d0*/  @!P3 IADD3 R11, R27, R11, RZ ;  /* 0x0000000b1b0bb210 */ /* 0x000fe40007ffe0ff */
[C---:B--2---:R-:W-:Y:S02]  /*07e0*/  @!P3 LEA R8, P1, R26.reuse, R8, 0x1 ;  /* 0x000000081a08b211 */ /* 0x044fe400078208ff */
[----:B------:R-:W-:Y:S01]  /*07f0*/  MOV R5, RZ ;  /* 0x000000ff00057202 */ /* 0x000fe20000000f00 */
[----:B------:R0:W2:Y:S01]  /*0800*/  @!P2 LDG.E R7, desc[UR8][R12.64] ;  /* 0x000000080c07a981 */ /* 0x0000a2000c1e1900 */
        /* <DEDUP_REMOVED lines=9> */
[----:B------:R-:W-:Y:S01]  /*08a0*/  FFMA.FTZ R15, R10, R10, R15 ;  /* 0x0000000a0a0f7223 */ /* 0x000fe2000001000f */
[----:B----4-:R-:W-:-:S04]  /*08b0*/  PRMT R14, R6, 0x7632, R14 ;  /* 0x00007632060e7816 */ /* 0x010fc8000000000e */
[----:B------:R-:W-:Y:S02]  /*08c0*/  SHF.L.U32 R27, R14, 0x10, RZ ;  /* 0x000000100e1b7819 */ /* 0x000fe400000006ff */
[----:B------:R-:W-:-:S03]  /*08d0*/  SHF.L.U32 R14, R6, 0x10, RZ ;  /* 0x00000010060e7819 */ /* 0x000fc600000006ff */
[----:B0-----:R-:W-:Y:S01]  /*08e0*/  FMUL.FTZ R13, R27, R27 ;  /* 0x0000001b1b0d7220 */ /* 0x001fe20000410000 */
[----:B-1----:R-:W-:Y:S01]  /*08f0*/  FADD.FTZ R8, RZ, R11 ;  /* 0x0000000bff087221 */ /* 0x002fe20000010000 */
[C---:B------:R-:W-:Y:S02]  /*0900*/  FADD.FTZ R27, R14.reuse, R27 ;  /* 0x0000001b0e1b7221 */ /* 0x040fe40000010000 */
[----:B------:R-:W-:Y:S01]  /*0910*/  FFMA.FTZ R13, R14, R14, R13 ;  /* 0x0000000e0e0d7223 */ /* 0x000fe2000001000d */
[----:B------:R-:W-:Y:S01]  /*0920*/  FADD.FTZ R10, RZ, R15 ;  /* 0x0000000fff0a7221 */ /* 0x000fe20000010000 */
[----:B------:R-:W0:Y:S03]  /*0930*/  S2R R14, SR_LANEID ;  /* 0x00000000000e7919 */ /* 0x000e260000000000 */
[----:B------:R-:W-:Y:S01]  /*0940*/  FADD.FTZ R10, R10, R13 ;  /* 0x0000000d0a0a7221 */ /* 0x000fe20000010000 */
[----:B------:R-:W-:Y:S01]  /*0950*/  FADD.FTZ R8, R8, R27 ;  /* 0x0000001b08087221 */ /* 0x000fe20000010000 */
[----:B--2---:R-:W-:-:S04]  /*0960*/  PRMT R9, R7, 0x7632, R9 ;  /* 0x0000763207097816 */ /* 0x004fc80000000009 */
[----:B------:R-:W-:Y:S02]  /*0970*/  SHF.L.U32 R12, R9, 0x10, RZ ;  /* 0x00000010090c7819 */ /* 0x000fe400000006ff */
[----:B-----5:R-:W-:Y:S02]  /*0980*/  PRMT R9, R5, 0x7632, R9 ;  /* 0x0000763205097816 */ /* 0x020fe40000000009 */
[----:B------:R-:W-:Y:S01]  /*0990*/  SHF.L.U32 R11, R7, 0x10, RZ ;  /* 0x00000010070b7819 */ /* 0x000fe200000006ff */
[----:B------:R-:W-:Y:S01]  /*09a0*/  FMUL.FTZ R26, R12, R12 ;  /* 0x0000000c0c1a7220 */ /* 0x000fe20000410000 */
[----:B------:R-:W-:-:S03]  /*09b0*/  SHF.L.U32 R9, R9, 0x10, RZ ;  /* 0x0000001009097819 */ /* 0x000fc600000006ff */
[----:B------:R-:W-:Y:S01]  /*09c0*/  FADD.FTZ R13, R11, R12 ;  /* 0x0000000c0b0d7221 */ /* 0x000fe20000010000 */
[----:B------:R-:W-:Y:S01]  /*09d0*/  SHF.L.U32 R12, R5, 0x10, RZ ;  /* 0x00000010050c7819 */ /* 0x000fe200000006ff */
[----:B------:R-:W-:Y:S01]  /*09e0*/  FFMA.FTZ R11, R11, R11, R26 ;  /* 0x0000000b0b0b7223 */ /* 0x000fe2000001001a */
[----:B------:R-:W-:Y:S01]  /*09f0*/  FMUL.FTZ R15, R9, R9 ;  /* 0x00000009090f7220 */ /* 0x000fe20000410000 */
[----:B------:R-:W-:Y:S02]  /*0a00*/  FADD.FTZ R8, R8, R13 ;  /* 0x0000000d08087221 */ /* 0x000fe40000010000 */
[----:B------:R-:W-:Y:S01]  /*0a10*/  FADD.FTZ R10, R10, R11 ;  /* 0x0000000b0a0a7221 */ /* 0x000fe20000010000 */
[C---:B------:R-:W-:Y:S01]  /*0a20*/  FADD.FTZ R9, R12.reuse, R9 ;  /* 0x000000090c097221 */ /* 0x040fe20000010000 */
[----:B------:R-:W-:-:S03]  /*0a30*/  FFMA.FTZ R15, R12, R12, R15 ;  /* 0x0000000c0c0f7223 */ /* 0x000fc6000001000f */
[----:B------:R-:W-:Y:S01]  /*0a40*/  FADD.FTZ R12, R8, R9 ;  /* 0x00000009080c7221 */ /* 0x000fe20000010000 */
[----:B------:R-:W-:-:S04]  /*0a50*/  FADD.FTZ R13, R10, R15 ;  /* 0x0000000f0a0d7221 */ /* 0x000fc80000010000 */
        /* <DEDUP_REMOVED lines=22> */
[C---:B------:R-:W-:Y:S02]  /*0bc0*/  ISETP.GT.AND P1, PT, R14.reuse, 0xf, PT ;  /* 0x0000000f0e00780c */ /* 0x040fe40003f24270 */
[----:B------:R-:W-:-:S11]  /*0bd0*/  ISETP.NE.AND P3, PT, R14, RZ, PT ;  /* 0x000000ff0e00720c */ /* 0x000fd60003f65270 */
        /* <DEDUP_REMOVED lines=44> */
.L_x_3325:
[----:B------:R-:W-:Y:S05]  /*0ea0*/  BSYNC B0 ;  /* 0x0000000000007941 */ /* 0x000fea0003800000 */
.L_x_3324:
        /* <DEDUP_REMOVED lines=29> */
.L_x_3328:
[----:B--2---:R-:W2:Y:S04]  /*1080*/  LDG.E.STRONG.GPU R11, desc[UR8][R8.64] ;  /* 0x00000008080b7981 */ /* 0x004ea8000c1ef900 */
[----:B--2---:R-:W-:Y:S01]  /*1090*/  CCTL.IVALL ;  /* 0x00000000ff00798f */ /* 0x004fe20002000000 */
[----:B------:R-:W-:Y:S05]  /*10a0*/  YIELD ;  /* 0x0000000000007946 */ /* 0x000fea0003800000 */
[----:B------:R-:W-:-:S13]  /*10b0*/  ISETP.NE.AND P1, PT, R11, R28, PT ;  /* 0x0000001c0b00720c */ /* 0x000fda0003f25270 */
[----:B------:R-:W-:Y:S05]  /*10c0*/  @P1 BRA `(.L_x_3328) ;  /* 0xfffffffc00ec1947 */ /* 0x000fea000383ffff */
.L_x_3327:
        /* <DEDUP_REMOVED lines=11> */
.L_x_3330:
        /* <DEDUP_REMOVED lines=63> */
.L_x_3329:
        /* <DEDUP_REMOVED lines=19> */
.L_x_3332:
[----:B------:R-:W-:Y:S05]  /*16a0*/  BSYNC B0 ;  /* 0x0000000000007941 */ /* 0x000fea0003800000 */
.L_x_3331:
        /* <DEDUP_REMOVED lines=32> */
.L_x_3326:
        /* <DEDUP_REMOVED lines=18> */
[----:B---3--:R-:W-:-:S04]  /*19d0*/  IMAD.WIDE R8, R0, 0x2, R8 ;  /* 0x0000000200087825 */ /* 0x008fc800078e0208 */
[----:B0-----:R-:W-:Y:S01]  /*19e0*/  @!P1 FMUL.FTZ R13, R13, UR6 ;  /* 0x000000060d0d9c20 */ /* 0x001fe20008410000 */
[----:B------:R-:W-:Y:S01]  /*19f0*/  @!P1 FMUL.FTZ R12, R12, UR6 ;  /* 0x000000060c0c9c20 */ /* 0x000fe20008410000 */
[----:B-1----:R-:W-:-:S04]  /*1a00*/  @!P1 IMAD.WIDE R28, R21, 0x8, R26 ;  /* 0x00000008151c9825 */ /* 0x002fc800078e021a */
[----:B--2---:R-:W-:Y:S01]  /*1a10*/  IMAD.WIDE R26, R0, 0x2, R10 ;  /* 0x00000002001a7825 */ /* 0x004fe200078e020a */
[----:B------:R-:W-:Y:S01]  /*1a20*/  @!P1 STG.E.64 desc[UR8][R28.64], R12 ;  /* 0x0000000c1c009986 */ /* 0x000fe2000c101b08 */
[----:B------:R-:W-:Y:S06]  /*1a30*/  BAR.SYNC.DEFER_BLOCKING 0x0 ;  /* 0x0000000000007b1d */ /* 0x000fec0000010000 */
[----:B------:R-:W2:Y:S04]  /*1a40*/  LDG.E.U16 R0, desc[UR8][R26.64+0x2] ;  /* 0x000002081a007981 */ /* 0x000ea8000c1e1500 */
[----:B------:R-:W3:Y:S04]  /*1a50*/  LDG.E.U16 R10, desc[UR8][R8.64+0x2] ;  /* 0x00000208080a7981 */ /* 0x000ee8000c1e1500 */
[----:B------:R0:W4:Y:S04]  /*1a60*/  LDG.E.U16 R15, desc[UR8][R8.64] ;  /* 0x00000008080f7981 */ /* 0x000128000c1e1500 */
[----:B------:R1:W5:Y:S04]  /*1a70*/  LDG.E.U16 R26, desc[UR8][R26.64] ;  /* 0x000000081a1a7981 */ /* 0x000368000c1e1500 */
[----:B0-----:R-:W0:Y:S02]  /*1a80*/  LDS.64 R8, [UR5+0x90] ;  /* 0x00009005ff087984 */ /* 0x001e240008000a00 */
[----:B0-----:R-:W-:-:S04]  /*1a90*/  FMUL.FTZ R11, R8, UR6 ;  /* 0x00000006080b7c20 */ /* 0x001fc80008410000 */
[----:B------:R-:W-:-:S04]  /*1aa0*/  FMUL.FTZ R12, R11, R11 ;  /* 0x0000000b0b0c7220 */ /* 0x000fc80000410000 */
[----:B------:R-:W-:-:S05]  /*1ab0*/  FFMA.FTZ R12, R9, UR6, -R12 ;  /* 0x00000006090c7c23 */ /* 0x000fca000801080c */
[----:B------:R-:W-:-:S13]  /*1ac0*/  FSETP.GTU.FTZ.AND P1, PT, R12, RZ, PT ;  /* 0x000000ff0c00720b */ /* 0x000fda0003f3c000 */
[----:B------:R-:W0:Y:S01]  /*1ad0*/  @P1 LDC R29, c[0x0][0x238] ;  /* 0x00008e00ff1d1b82 */ /* 0x000e220000000800 */
[----:B------:R-:W-:Y:S02]  /*1ae0*/  MOV R8, 0x3f800000 ;  /* 0x3f80000000087802 */ /* 0x000fe40000000f00 */
[----:B------:R-:W-:Y:S02]  /*1af0*/  SHF.L.U32 R9, R16, 0x10, RZ ;  /* 0x0000001010097819 */ /* 0x000fe400000006ff */
[----:B------:R-:W-:Y:S02]  /*1b00*/  PRMT R13, R7, 0x7632, R13 ;  /* 0x00007632070d7816 */ /* 0x000fe4000000000d */
[----:B------:R-:W-:Y:S02]  /*1b10*/  SHF.L.U32 R14, R14, 0x10, RZ ;  /* 0x000000100e0e7819 */ /* 0x000fe400000006ff */
[----:B------:R-:W-:Y:S01]  /*1b20*/  SHF.L.U32 R13, R13, 0x10, RZ ;  /* 0x000000100d0d7819 */ /* 0x000fe200000006ff */
[----:B0-----:R-:W-:-:S04]  /*1b30*/  @P1 FADD.FTZ R29, R12, R29 ;  /* 0x0000001d0c1d1221 */ /* 0x001fc80000010000 */
[----:B------:R0:W0:Y:S01]  /*1b40*/  @P1 MUFU.RSQ R8, R29 ;  /* 0x0000001d00081308 */ /* 0x0000220000001400 */
[----:B------:R-:W-:Y:S02]  /*1b50*/  PRMT R12, R16, 0x7632, R12 ;  /* 0x00007632100c7816 */ /* 0x000fe4000000000c */
[----:B------:R-:W-:Y:S02]  /*1b60*/  SHF.L.U32 R16, R6, 0x10, RZ ;  /* 0x0000001006107819 */ /* 0x000fe400000006ff */
[C---:B------:R-:W-:Y:S02]  /*1b70*/  PRMT R6, R5.reuse, 0x7632, R6 ;  /* 0x0000763205067816 */ /* 0x040fe40000000006 */
[----:B-1----:R-:W-:Y:S02]  /*1b80*/  SHF.L.U32 R27, R12, 0x10, RZ ;  /* 0x000000100c1b7819 */ /* 0x002fe400000006ff */
[----:B------:R-:W-:Y:S02]  /*1b90*/  SHF.L.U32 R12, R5, 0x10, RZ ;  /* 0x00000010050c7819 */ /* 0x000fe400000006ff */
[----:B------:R-:W-:-:S02]  /*1ba0*/  SHF.L.U32 R28, R7, 0x10, RZ ;  /* 0x00000010071c7819 */ /* 0x000fc400000006ff */
[----:B------:R-:W-:Y:S01]  /*1bb0*/  SHF.L.U32 R6, R6, 0x10, RZ ;  /* 0x0000001006067819 */ /* 0x000fe200000006ff */
[----:B------:R-:W-:Y:S01]  /*1bc0*/  FADD.FTZ R7, R9, -R11 ;  /* 0x8000000b09077221 */ /* 0x000fe20000010000 */
[C---:B------:R-:W-:Y:S01]  /*1bd0*/  FADD.FTZ R5, -R11.reuse, R27 ;  /* 0x0000001b0b057221 */ /* 0x040fe20000010100 */
[----:B------:R-:W-:Y:S01]  /*1be0*/  FADD.FTZ R9, R16, -R11 ;  /* 0x8000000b10097221 */ /* 0x000fe20000010000 */
[C---:B------:R-:W-:Y:S01]  /*1bf0*/  FADD.FTZ R13, -R11.reuse, R13 ;  /* 0x0000000d0b0d7221 */ /* 0x040fe20000010100 */
[--C-:B0-----:R-:W-:Y:S01]  /*1c00*/  FADD.FTZ R29, R12, -R11.reuse ;  /* 0x8000000b0c1d7221 */ /* 0x101fe20000010000 */
[C---:B------:R-:W-:Y:S01]  /*1c10*/  FADD.FTZ R27, -R11.reuse, R14 ;  /* 0x0000000e0b1b7221 */ /* 0x040fe20000010100 */
[----:B------:R-:W-:Y:S01]  /*1c20*/  FADD.FTZ R16, R28, -R11 ;  /* 0x8000000b1c107221 */ /* 0x000fe20000010000 */
[----:B------:R-:W-:Y:S01]  /*1c30*/  FADD.FTZ R12, -R11, R6 ;  /* 0x000000060b0c7221 */ /* 0x000fe20000010100 */
[----:B------:R-:W-:Y:S01]  /*1c40*/  FMUL.FTZ R5, R5, R8 ;  /* 0x0000000805057220 */ /* 0x000fe20000410000 */
[----:B------:R-:W-:-:S02]  /*1c50*/  ISETP.NE.AND P4, PT, RZ, UR10, PT ;  /* 0x0000000aff007c0c */ /* 0x000fc4000bf85270 */
[-C--:B------:R-:W-:Y:S01]  /*1c60*/  FMUL.FTZ R12, R12, R8.reuse ;  /* 0x000000080c0c7220 */ /* 0x080fe20000410000 */
[----:B------:R-:W-:Y:S01]  /*1c70*/  ISETP.GE.U32.AND P2, PT, R19, UR12, PT ;  /* 0x0000000c13007c0c */ /* 0x000fe2000bf46070 */
[-C--:B------:R-:W-:Y:S01]  /*1c80*/  FMUL.FTZ R29, R29, R8.reuse ;  /* 0x000000081d1d7220 */ /* 0x080fe20000410000 */
[----:B------:R-:W-:Y:S02]  /*1c90*/  FMUL.FTZ R7, R7, R8 ;  /* 0x0000000807077220 */ /* 0x000fe40000410000 */
[----:B------:R-:W-:-:S04]  /*1ca0*/  ISETP.GE.AND.EX P2, PT, R2, UR13, PT, P2 ;  /* 0x0000000d02007c0c */ /* 0x000fc8000bf46320 */
[----:B------:R-:W-:Y:S02]  /*1cb0*/  ISETP.GT.U32.OR P2, PT, R4, 0x1df, P2 ;  /* 0x000001df0400780c */ /* 0x000fe40001744470 */
[----:B--2---:R-:W-:Y:S01]  /*1cc0*/  SHF.L.U32 R6, R0, 0x10, RZ ;  /* 0x0000001000067819 */ /* 0x004fe200000006ff */
[-C--:B------:R-:W-:Y:S01]  /*1cd0*/  FMUL.FTZ R0, R27, R8.reuse ;  /* 0x000000081b007220 */ /* 0x080fe20000410000 */
[----:B---3--:R-:W-:Y:S01]  /*1ce0*/  SHF.L.U32 R11, R10, 0x10, RZ ;  /* 0x000000100a0b7819 */ /* 0x008fe200000006ff */
[----:B------:R-:W-:-:S04]  /*1cf0*/  FMUL.FTZ R10, R13, R8 ;  /* 0x000000080d0a7220 */ /* 0x000fc80000410000 */
[C-C-:B------:R-:W-:Y:S01]  /*1d00*/  FFMA.FTZ R28, R6.reuse, R5, R11.reuse ;  /* 0x00000005061c7223 */ /* 0x140fe2000001000b */
[C-C-:B------:R-:W-:Y:S01]  /*1d10*/  FFMA.FTZ R5, R6.reuse, R10, R11.reuse ;  /* 0x0000000a06057223 */ /* 0x140fe2000001000b */
[C-C-:B------:R-:W-:Y:S01]  /*1d20*/  FFMA.FTZ R0, R6.reuse, R0, R11.reuse ;  /* 0x0000000006007223 */ /* 0x140fe2000001000b */
[----:B------:R-:W-:Y:S01]  /*1d30*/  FFMA.FTZ R10, R6, R12, R11 ;  /* 0x0000000c060a7223 */ /* 0x000fe2000001000b */
[C---:B------:R-:W-:Y:S02]  /*1d40*/  IADD3 R11, R20.reuse, 0x20, RZ ;  /* 0x00000020140b7810 */ /* 0x040fe40007ffe0ff */
[----:B------:R-:W-:Y:S02]  /*1d50*/  IADD3 R12, R20, 0x30, RZ ;  /* 0x00000030140c7810 */ /* 0x000fe40007ffe0ff */
[----:B------:R-:W-:Y:S02]  /*1d60*/  ISETP.GE.U32.AND P3, PT, R11, UR12, PT ;  /* 0x0000000c0b007c0c */ /* 0x000fe4000bf66070 */
[----:B------:R-:W-:-:S02]  /*1d70*/  ISETP.GE.U32.AND P1, PT, R12, UR12, PT ;  /* 0x0000000c0c007c0c */ /* 0x000fc4000bf26070 */
[----:B------:R-:W-:Y:S02]  /*1d80*/  SHF.R.S32.HI R13, RZ, 0x1f, R11 ;  /* 0x0000001fff0d7819 */ /* 0x000fe4000001140b */
[----:B------:R-:W-:Y:S02]  /*1d90*/  SHF.R.S32.HI R14, RZ, 0x1f, R12 ;  /* 0x0000001fff0e7819 */ /* 0x000fe4000001140c */
[----:B----4-:R-:W-:Y:S01]  /*1da0*/  SHF.L.U32 R6, R15, 0x10, RZ ;  /* 0x000000100f067819 */ /* 0x010fe200000006ff */
[-C--:B------:R-:W-:Y:S01]  /*1db0*/  FMUL.FTZ R15, R9, R8.reuse ;  /* 0x00000008090f7220 */ /* 0x080fe20000410000 */
[----:B-----5:R-:W-:Y:S01]  /*1dc0*/  SHF.L.U32 R27, R26, 0x10, RZ ;  /* 0x000000101a1b7819 */ /* 0x020fe200000006ff */
[----:B------:R-:W-:Y:S01]  /*1dd0*/  FMUL.FTZ R9, R16, R8 ;  /* 0x0000000810097220 */ /* 0x000fe20000410000 */
[----:B------:R-:W-:Y:S02]  /*1de0*/  ISETP.GE.AND.EX P3, PT, R13, UR13, PT, P3 ;  /* 0x0000000d0d007c0c */ /* 0x000fe4000bf66330 */
[----:B------:R-:W-:Y:S01]  /*1df0*/  ISETP.GE.AND.EX P1, PT, R14, UR13, PT, P1 ;  /* 0x0000000d0e007c0c */ /* 0x000fe2000bf26310 */
[C-C-:B------:R-:W-:Y:S01]  /*1e00*/  FFMA.FTZ R15, R27.reuse, R15, R6.reuse ;  /* 0x0000000f1b0f7223 */ /* 0x140fe20000010006 */
[C-C-:B------:R-:W-:Y:S01]  /*1e10*/  FFMA.FTZ R16, R27.reuse, R9, R6.reuse ;  /* 0x000000091b107223 */ /* 0x140fe20000010006 */
[C-C-:B------:R-:W-:Y:S01]  /*1e20*/  FFMA.FTZ R26, R27.reuse, R29, R6.reuse ;  /* 0x0000001d1b1a7223 */ /* 0x140fe20000010006 */
[C---:B------:R-:W-:Y:S01]  /*1e30*/  ISETP.GT.U32.OR P3, PT, R4.reuse, 0x1df, P3 ;  /* 0x000001df0400780c */ /* 0x040fe20001f64470 */
[----:B------:R-:W-:Y:S01]  /*1e40*/  FFMA.FTZ R27, R27, R7, R6 ;  /* 0x000000071b1b7223 */ /* 0x000fe20000010006 */
        /* <DEDUP_REMOVED lines=12> */
.L_x_3333:
        /* <DEDUP_REMOVED lines=14> */
.L_x_3335:
[----:B------:R-:W-:Y:S05]  /*1ff0*/  BSYNC B0 ;  /* 0x0000000000007941 */ /* 0x000fea0003800000 */
.L_x_3334:
        /* <DEDUP_REMOVED lines=11> */
.L_x_3336:
[----:B------:R-:W-:Y:S04]  /*20b0*/  BSSY B0, `(.L_x_3337) ;  /* 0x000000e000007945 */ /* 0x000fe80003800000 */
[----:B------:R-:W-:Y:S05]  /*20c0*/  @P2 BRA `(.L_x_3338) ;  /* 0x0000000000302947 */ /* 0x000fea0003800000 */
[----:B------:R-:W-:Y:S01]  /*20d0*/  ULDC.64 UR12, c[0x0][0x270] ;  /* 0x00009c00000c7ab9 */ /* 0x000fe20000000a00 */
[----:B------:R-:W-:Y:S01]  /*20e0*/  MOV R6, R22 ;  /* 0x0000001600067202 */ /* 0x000fe20000000f00 */
[----:B------:R-:W-:Y:S01]  /*20f0*/  IMAD R2, R2, UR12, RZ ;  /* 0x0000000c02027c24 */ /* 0x000fe2000f8e02ff */
[----:B------:R-:W-:Y:S02]  /*2100*/  MOV R7, R25 ;  /* 0x0000001900077202 */ /* 0x000fe40000000f00 */
[----:B------:R-:W-:Y:S01]  /*2110*/  F2FP.BF16.F32.PACK_AB R15, R0, R15 ;  /* 0x0000000f000f723e */ /* 0x000fe200000010ff */
[C---:B0-----:R-:W-:Y:S02]  /*2120*/  IMAD R9, R19.reuse, UR13, R2 ;  /* 0x0000000d13097c24 */ /* 0x041fe4000f8e0202 */
[----:B------:R-:W-:Y:S01]  /*2130*/  IMAD.WIDE.U32 R6, R19, UR12, R6 ;  /* 0x0000000c13067c25 */ /* 0x000fe2000f8e0006 */
[----:B------:R-:W-:Y:S02]  /*2140*/  ULDC.64 UR12, c[0x0][0x210] ;  /* 0x00008400000c7ab9 */ /* 0x000fe40000000a00 */
[----:B------:R-:W-:-:S02]  /*2150*/  LEA R8, P2, R6, UR12, 0x1 ;  /* 0x0000000c06087c11 */ /* 0x000fc4000f8408ff */
[----:B------:R-:W-:-:S04]  /*2160*/  IADD3 R9, R7, R9, RZ ;  /* 0x0000000907097210 */ /* 0x000fc80007ffe0ff */
[----:B------:R-:W-:-:S05]  /*2170*/  LEA.HI.X R9, R6, UR13, R9, 0x1, P2 ;  /* 0x0000000d06097c11 */ /* 0x000fca00090f0c09 */
[----:B------:R1:W-:Y:S02]  /*2180*/  STG.E desc[UR8][R8.64], R15 ;  /* 0x0000000f08007986 */ /* 0x0003e4000c101908 */
.L_x_3338:
[----:B------:R-:W-:Y:S05]  /*2190*/  BSYNC B0 ;  /* 0x0000000000007941 */ /* 0x000fea0003800000 */
.L_x_3337:
[----:B------:R-:W-:Y:S05]  /*21a0*/  @!P4 BRA `(.L_x_3339) ;  /* 0x000000000028c947 */ /* 0x000fea0003800000 */
[----:B------:R-:W-:Y:S01]  /*21b0*/  FMUL.FTZ R6, R5, -1.4426950216293334961 ;  /* 0xbfb8aa3b05067820 */ /* 0x000fe20000410000 */
[----:B------:R-:W-:-:S05]  /*21c0*/  FMUL.FTZ R0, R16, -1.4426950216293334961 ;  /* 0xbfb8aa3b10007820 */ /* 0x000fca0000410000 */
        /* <DEDUP_REMOVED lines=8> */
.L_x_3339:
        /* <DEDUP_REMOVED lines=14> */
.L_x_3341:
[----:B------:R-:W-:Y:S05]  /*2330*/  BSYNC B0 ;  /* 0x0000000000007941 */ /* 0x000fea0003800000 */
.L_x_3340:
        /* <DEDUP_REMOVED lines=8> */
[----:B--2---:R-:W2:Y:S01]  /*23c0*/  MUFU.RCP R5, R2 ;  /* 0x0000000200057308 */ /* 0x004ea20000001000 */
[----:B---3--:R-:W-:Y:S01]  /*23d0*/  FMUL.FTZ R10, R10, R7 ;  /* 0x000000070a0a7220 */ /* 0x008fe20000410000 */
[----:B--2---:R-:W-:-:S07]  /*23e0*/  FMUL.FTZ R26, R26, R5 ;  /* 0x000000051a1a7220 */ /* 0x004fce0000410000 */
.L_x_3342:
[----:B------:R-:W-:Y:S04]  /*23f0*/  BSSY B0, `(.L_x_3343) ;  /* 0x000000e000007945 */ /* 0x000fe80003800000 */
[----:B------:R-:W-:Y:S05]  /*2400*/  @P1 BRA `(.L_x_3344) ;  /* 0x0000000000301947 */ /* 0x000fea0003800000 */
[----:B------:R-:W-:Y:S01]  /*2410*/  ULDC.64 UR12, c[0x0][0x270] ;  /* 0x00009c00000c7ab9 */ /* 0x000fe20000000a00 */
[----:B------:R-:W-:Y:S01]  /*2420*/  MOV R6, R22 ;  /* 0x0000001600067202 */ /* 0x000fe20000000f00 */
[----:B--2---:R-:W-:Y:S01]  /*2430*/  IMAD R5, R14, UR12, RZ ;  /* 0x0000000c0e057c24 */ /* 0x004fe2000f8e02ff */
[----:B------:R-:W-:-:S03]  /*2440*/  MOV R7, R25 ;  /* 0x0000001900077202 */ /* 0x000fc60000000f00 */
[C---:B------:R-:W-:Y:S02]  /*2450*/  IMAD R5, R12.reuse, UR13, R5 ;  /* 0x0000000d0c057c24 */ /* 0x040fe4000f8e0205 */
[----:B------:R-:W-:Y:S01]  /*2460*/  IMAD.WIDE.U32 R6, R12, UR12, R6 ;  /* 0x0000000c0c067c25 */ /* 0x000fe2000f8e0006 */
[----:B------:R-:W-:Y:S02]  /*2470*/  ULDC.64 UR12, c[0x0][0x210] ;  /* 0x00008400000c7ab9 */ /* 0x000fe40000000a00 */
[----:B01----:R-:W-:Y:S02]  /*2480*/  LEA R8, P1, R6, UR12, 0x1 ;  /* 0x0000000c06087c11 */ /* 0x003fe4000f8208ff */
[----:B------:R-:W-:-:S04]  /*2490*/  IADD3 R5, R7, R5, RZ ;  /* 0x0000000507057210 */ /* 0x000fc80007ffe0ff */
[----:B------:R-:W-:Y:S02]  /*24a0*/  LEA.HI.X R9, R6, UR13, R5, 0x1, P1 ;  /* 0x0000000d06097c11 */ /* 0x000fe400088f0c05 */
[----:B------:R-:W-:-:S05]  /*24b0*/  F2FP.BF16.F32.PACK_AB R5, R10, R26 ;  /* 0x0000001a0a05723e */ /* 0x000fca00000010ff */
[----:B------:R3:W-:Y:S02]  /*24c0*/  STG.E desc[UR8][R8.64], R5 ;  /* 0x0000000508007986 */ /* 0x0007e4000c101908 */
.L_x_3344:
[----:B------:R-:W-:Y:S05]  /*24d0*/  BSYNC B0 ;  /* 0x0000000000007941 */ /* 0x000fea0003800000 */
.L_x_3343:
[----:B------:R-:W4:Y:S01]  /*24e0*/  LDC R0, c[0x0][0x10] ;  /* 0x00000400ff007b82 */ /* 0x000f220000000800 */
[----:B------:R-:W-:Y:S02]  /*24f0*/  IADD3 R17, R17, 0x1, RZ ;  /* 0x0000000111117810 */ /* 0x000fe40007ffe0ff */
[----:B----4-:R-:W-:-:S04]  /*2500*/  IADD3 R21, R0, R21, RZ ;  /* 0x0000001500157210 */ /* 0x010fc80007ffe0ff */
[----:B------:R-:W-:-:S13]  /*2510*/  ISETP.GE.AND P1, PT, R21, UR4, PT ;  /* 0x0000000415007c0c */ /* 0x000fda000bf26270 */
[----:B------:R-:W-:Y:S05]  /*2520*/  @!P1 BRA `(.L_x_3345) ;  /* 0xffffffdc00289947 */ /* 0x000fea000383ffff */
[----:B------:R-:W-:Y:S05]  /*2530*/  EXIT ;  /* 0x000000000000794d */ /* 0x000fea0003800000 */
.L_x_3346:
        /* <DEDUP_REMOVED lines=12> */
.L_x_5181:


//--------------------- .text._Z35group_norm_nhwc_fwd_one_pass_kernelI11Bf16IOBf16WLi128ELi60ELi480EEv26Group_norm_nhwc_fwd_params --------------------------
	.section	.text._Z35group_norm_nhwc_fwd_one_pass_kernelI11Bf16IOBf16WLi128ELi60ELi480EEv26Group_norm_nhwc_fwd_params,"ax",@progbits
	.align	128
        .global         _Z35group_norm_nhwc_fwd_one_pass_kernelI11Bf16IOBf16WLi128ELi60ELi480EEv26Group_norm_nhwc_fwd_params
        .type           _Z35group_norm_nhwc_fwd_one_pass_kernelI11Bf16IOBf16WLi128ELi60ELi480EEv26Group_norm_nhwc_fwd_params,@function
        .size           _Z35group_norm_nhwc_fwd_one_pass_kernelI11Bf16IOBf16WLi128ELi60ELi480EEv26Group_norm_nhwc_fwd_params,(.L_x_5182 - _Z35group_norm_nhwc_fwd_one_pass_kernelI11Bf16IOBf16WLi128ELi60ELi480EEv26Group_norm_nhwc_fwd_params)
        .other          _Z35group_norm_nhwc_fwd_one_pass_kernelI11Bf16IOBf16WLi128ELi60ELi480EEv26Group_norm_nhwc_fwd_params,@"STO_CUDA_ENTRY STV_DEFAULT"
_Z35group_norm_nhwc_fwd_one_pass_kernelI11Bf16IOBf16WLi128ELi60ELi480EEv26Group_norm_nhwc_fwd_params:
.text._Z35group_norm_nhwc_fwd_one_pass_kernelI11Bf16IOBf16WLi128ELi60ELi480EEv26Group_norm_nhwc_fwd_params:
        /* <DEDUP_REMOVED lines=45> */
.L_x_3383:
[----:B0-----:R-:W0:Y:S01]  /*02d0*/  LDC R21, c[0x0][0x288] ;  /* 0x0000a200ff157b82 */ /* 0x001e220000000800 */
[----:B------:R-:W-:Y:S01]  /*02e0*/  IABS R20, R6 ;  /* 0x0000000600147213 */ /* 0x000fe20000000000 */
[----:B------:R-:W-:Y:S01]  /*02f0*/  ULDC.64 UR12, c[0x0][0x280] ;  /* 0x0000a000000c7ab9 */ /* 0x000fe20000000a00 */
[----:B------:R-:W-:-:S05]  /*0300*/  ULDC.64 UR14, c[0x0][0x278] ;  /* 0x00009e00000e7ab9 */ /* 0x000fca0000000a00 */
[----:B-1----:R-:W1:Y:S08]  /*0310*/  @P1 LDC.64 R28, c[0x0][0x220] ;  /* 0x00008800ff1c1b82 */ /* 0x002e700000000a00 */
[----:B------:R-:W2:Y:S01]  /*0320*/  @P2 LDC.64 R34, c[0x0][0x270] ;  /* 0x00009c00ff222b82 */ /* 0x000ea20000000a00 */
[----:B0-----:R-:W-:-:S07]  /*0330*/  IABS R18, R21 ;  /* 0x0000001500127213 */ /* 0x001fce0000000000 */
[----:B------:R-:W0:Y:S01]  /*0340*/  @P3 LDC.64 R24, c[0x0][0x270] ;  /* 0x00009c00ff183b82 */ /* 0x000e220000000a00 */
[----:B------:R-:W3:Y:S07]  /*0350*/  I2F.RP R15, R18 ;  /* 0x00000012000f7306 */ /* 0x000eee0000209400 */
[----:B------:R-:W4:Y:S08]  /*0360*/  @P2 LDC.64 R32, c[0x0][0x220] ;  /* 0x00008800ff202b82 */ /* 0x000f300000000a00 */
[----:B------:R-:W5:Y:S01]  /*0370*/  @P3 LDC.64 R30, c[0x0][0x220] ;  /* 0x00008800ff1e3b82 */ /* 0x000f620000000a00 */
[----:B---3--:R-:W3:Y:S07]  /*0380*/  MUFU.RCP R15, R15 ;  /* 0x0000000f000f7308 */ /* 0x008eee0000001000 */
[----:B------:R-:W5:Y:S01]  /*0390*/  @P4 LDC.64 R22, c[0x0][0x270] ;  /* 0x00009c00ff164b82 */ /* 0x000f620000000a00 */
[----:B0-----:R-:W-:-:S04]  /*03a0*/  @P3 IMAD R26, R11, R24, RZ ;  /* 0x000000180b1a3224 */ /* 0x001fc800078e02ff */
[----:B------:R-:W-:Y:S01]  /*03b0*/  @P3 IMAD R45, R4, R25, R26 ;  /* 0x00000019042d3224 */ /* 0x000fe200078e021a */
[----:B---3--:R-:W-:-:S04]  /*03c0*/  IADD3 R16, R15, 0xffffffe, RZ ;  /* 0x0ffffffe0f107810 */ /* 0x008fc80007ffe0ff */
[----:B------:R0:W3:Y:S02]  /*03d0*/  F2I.FTZ.U32.TRUNC.NTZ R17, R16 ;  /* 0x0000001000117305 */ /* 0x0000e4000021f000 */
[----:B0-----:R-:W-:Y:S02]  /*03e0*/  MOV R16, RZ ;  /* 0x000000ff00107202 */ /* 0x001fe40000000f00 */
[----:B---3--:R-:W-:-:S05]  /*03f0*/  IADD3 R19, RZ, -R17, RZ ;  /* 0x80000011ff137210 */ /* 0x008fca0007ffe0ff */
        /* <DEDUP_REMOVED lines=12> */
[----:B------:R-:W0:Y:S01]  /*04c0*/  LDC R18, c[0x0][0x294] ;  /* 0x0000a500ff127b82 */ /* 0x000e220000000800 */
        /* <DEDUP_REMOVED lines=10> */
[----:B0-----:R-:W-:Y:S01]  /*0570*/  IMAD R15, R18, UR7, R15 ;  /* 0x00000007120f7c24 */ /* 0x001fe2000f8e020f */
        /* <DEDUP_REMOVED lines=24> */
[----:B------:R-:W0:Y:S03]  /*0700*/  @P5 LDC.64 R20, c[0x0][0x270] ;  /* 0x00009c00ff145b82 */ /* 0x000e260000000a00 */
[----:B------:R-:W-:Y:S01]  /*0710*/  @P1 IADD3 R17, R17, R19, RZ ;  /* 0x0000001311111210 */ /* 0x000fe20007ffe0ff */
[----:B------:R-:W-:Y:S01]  /*0720*/  @P2 IMAD R19, R3, R35, R18 ;  /* 0x0000002303132224 */ /* 0x000fe200078e0212 */
[----:B-1----:R-:W-:-:S03]  /*0730*/  @P1 LEA R28, P6, R16, R28, 0x1 ;  /* 0x0000001c101c1211 */ /* 0x002fc600078c08ff */
[----:B------:R-:W1:Y:S01]  /*0740*/  @P4 LDC.64 R26, c[0x0][0x220] ;  /* 0x00008800ff1a4b82 */ /* 0x000e620000000a00 */
[----:B------:R-:W-:Y:S02]  /*0750*/  @P1 LEA.HI.X R29, R16, R29, R17, 0x1, P6 ;  /* 0x0000001d101d1211 */ /* 0x000fe400030f0c11 */
[----:B------:R-:W-:Y:S02]  /*0760*/  @P2 MOV R16, R48 ;  /* 0x0000003000102202 */ /* 0x000fe40000000f00 */
[----:B------:R-:W-:-:S03]  /*0770*/  @P2 MOV R17, R51 ;  /* 0x0000003300112202 */ /* 0x000fc60000000f00 */
[----:B------:R-:W-:Y:S01]  /*0780*/  @P2 IMAD.WIDE.U32 R34, R3, R34, R16 ;  /* 0x0000002203222225 */ /* 0x000fe200078e0010 */
[----:B------:R-:W-:Y:S02]  /*0790*/  @P3 MOV R16, R48 ;  /* 0x0000003000103202 */ /* 0x000fe40000000f00 */
[----:B------:R-:W-:Y:S02]  /*07a0*/  @P3 MOV R17, R51 ;  /* 0x0000003300113202 */ /* 0x000fe40000000f00 */
[----:B------:R-:W-:Y:S01]  /*07b0*/  @P2 IADD3 R35, R35, R19, RZ ;  /* 0x0000001323232210 */ /* 0x000fe20007ffe0ff */
[----:B0-----:R-:W-:Y:S01]  /*07c0*/  @P5 IMAD R36, R43, R20, RZ ;  /* 0x000000142b245224 */ /* 0x001fe200078e02ff */
[----:B----4-:R-:W-:Y:S01]  /*07d0*/  @P2 LEA R32, P6, R34, R32, 0x1 ;  /* 0x0000002022202211 */ /* 0x010fe200078c08ff */
[----:B------:R-:W-:Y:S01]  /*07e0*/  @P3 IMAD.WIDE.U32 R24, R4, R24, R16 ;  /* 0x0000001804183225 */ /* 0x000fe200078e0010 */
[----:B------:R-:W0:Y:S02]  /*07f0*/  @P5 LDC.64 R18, c[0x0][0x220] ;  /* 0x00008800ff125b82 */ /* 0x000e240000000a00 */
[----:B------:R-:W-:Y:S01]  /*0800*/  @P2 LEA.HI.X R33, R34, R33, R35, 0x1, P6 ;  /* 0x0000002122212211 */ /* 0x000fe200030f0c23 */
[----:B-----5:R-:W-:Y:S01]  /*0810*/  @P4 IMAD R34, R13, R22, RZ ;  /* 0x000000160d224224 */ /* 0x020fe200078e02ff */
[----:B------:R-:W-:Y:S01]  /*0820*/  @P3 IADD3 R25, R25, R45, RZ ;  /* 0x0000002d19193210 */ /* 0x000fe20007ffe0ff */
[----:B------:R-:W-:Y:S01]  /*0830*/  @P5 IMAD R21, R39, R21, R36 ;  /* 0x0000001527155224 */ /* 0x000fe200078e0224 */
[----:B------:R-:W-:Y:S01]  /*0840*/  @P3 LEA R30, P6, R24, R30, 0x1 ;  /* 0x0000001e181e3211 */ /* 0x000fe200078c08ff */
[----:B------:R-:W-:Y:S01]  /*0850*/  @P4 IMAD R43, R5, R23, R34 ;  /* 0x00000017052b4224 */ /* 0x000fe200078e0222 */
[----:B------:R-:W2:Y:S01]  /*0860*/  @P0 LDC.64 R16, c[0x0][0x270] ;  /* 0x00009c00ff100b82 */ /* 0x000ea20000000a00 */
[----:B------:R-:W-:-:S02]  /*0870*/  @P5 MOV R34, R48 ;  /* 0x0000003000225202 */ /* 0x000fc40000000f00 */
[----:B------:R-:W-:Y:S02]  /*0880*/  @P3 LEA.HI.X R31, R24, R31, R25, 0x1, P6 ;  /* 0x0000001f181f3211 */ /* 0x000fe400030f0c19 */
[----:B------:R-:W-:Y:S02]  /*0890*/  @P4 MOV R24, R48 ;  /* 0x0000003000184202 */ /* 0x000fe40000000f00 */
[-C--:B------:R-:W-:Y:S02]  /*08a0*/  @P4 MOV R25, R51.reuse ;  /* 0x0000003300194202 */ /* 0x080fe40000000f00 */
[----:B------:R-:W-:Y:S02]  /*08b0*/  @P5 MOV R35, R51 ;  /* 0x0000003300235202 */ /* 0x000fe40000000f00 */
[----:B------:R-:W-:Y:S01]  /*08c0*/  MOV R36, RZ ;  /* 0x000000ff00247202 */ /* 0x000fe20000000f00 */
[----:B------:R-:W-:Y:S02]  /*08d0*/  @P4 IMAD.WIDE.U32 R24, R5, R22, R24 ;  /* 0x0000001605184225 */ /* 0x000fe400078e0018 */
[----:B------:R-:W3:Y:S02]  /*08e0*/  @P0 LDC.64 R22, c[0x0][0x220] ;  /* 0x00008800ff160b82 */ /* 0x000ee40000000a00 */
[----:B------:R-:W-:Y:S01]  /*08f0*/  @P5 IMAD.WIDE.U32 R34, R39, R20, R34 ;  /* 0x0000001427225225 */ /* 0x000fe200078e0022 */
[----:B------:R-:W-:-:S02]  /*0900*/  @P4 IADD3 R20, R25, R43, RZ ;  /* 0x0000002b19144210 */ /* 0x000fc40007ffe0ff */
[----:B-1----:R-:W-:-:S04]  /*0910*/  @P4 LEA R26, P6, R24, R26, 0x1 ;  /* 0x0000001a181a4211 */ /* 0x002fc800078c08ff */
[----:B------:R-:W-:Y:S01]  /*0920*/  @P4 LEA.HI.X R27, R24, R27, R20, 0x1, P6 ;  /* 0x0000001b181b4211 */ /* 0x000fe200030f0c14 */
[----:B--2---:R-:W-:Y:S01]  /*0930*/  @P0 IMAD R41, R41, R16, RZ ;  /* 0x0000001029290224 */ /* 0x004fe200078e02ff */
[----:B------:R-:W-:Y:S02]  /*0940*/  @P5 IADD3 R20, R35, R21, RZ ;  /* 0x0000001523145210 */ /* 0x000fe40007ffe0ff */
[----:B0-----:R-:W-:Y:S01]  /*0950*/  @P5 LEA R18, P6, R34, R18, 0x1 ;  /* 0x0000001222125211 */ /* 0x001fe200078c08ff */
[----:B------:R-:W-:Y:S01]  /*0960*/  @P0 IMAD R41, R38, R17, R41 ;  /* 0x0000001126290224 */ /* 0x000fe200078e0229 */
[----:B------:R-:W-:Y:S02]  /*0970*/  @P0 MOV R21, R51 ;  /* 0x0000003300150202 */ /* 0x000fe40000000f00 */
[----:B------:R-:W-:Y:S02]  /*0980*/  @P5 LEA.HI.X R19, R34, R19, R20, 0x1, P6 ;  /* 0x0000001322135211 */ /* 0x000fe400030f0c14 */
[----:B------:R-:W-:-:S02]  /*0990*/  @P0 MOV R20, R48 ;  /* 0x0000003000140202 */ /* 0x000fc40000000f00 */
[----:B------:R-:W-:Y:S01]  /*09a0*/  IADD3 R35, R15, 0x60, RZ ;  /* 0x000000600f237810 */ /* 0x000fe20007ffe0ff */
[----:B------:R0:W2:Y:S02]  /*09b0*/  @P5 LDG.E R36, desc[UR8][R18.64] ;  /* 0x0000000812245981 */ /* 0x0000a4000c1e1900 */
[----:B------:R-:W-:Y:S01]  /*09c0*/  @P0 IMAD.WIDE.U32 R16, R38, R16, R20 ;  /* 0x0000001026100225 */ /* 0x000fe200078e0014 */
[----:B------:R-:W-:Y:S02]  /*09d0*/  ISETP.GE.U32.AND P6, PT, R35, UR14, PT ;  /* 0x0000000e23007c0c */ /* 0x000fe4000bfc6070 */
[----:B------:R-:W-:Y:S02]  /*09e0*/  SHF.R.S32.HI R43, RZ, 0x1f, R35 ;  /* 0x0000001fff2b7819 */ /* 0x000fe40000011423 */
[----:B------:R-:W-:Y:S02]  /*09f0*/  @P0 IADD3 R17, R17, R41, RZ ;  /* 0x0000002911110210 */ /* 0x000fe40007ffe0ff */
[----:B---3--:R-:W-:-:S02]  /*0a00*/  @P0 LEA R22, P5, R16, R22, 0x1 ;  /* 0x0000001610160211 */ /* 0x008fc400078a08ff */
        /* <DEDUP_REMOVED lines=10> */
[----:B------:R-:W3:Y:S05]  /*0ab0*/  @P2 LDG.E R38, desc[UR8][R32.64] ;  /* 0x0000000820262981 */ /* 0x000eea000c1e1900 */
[----:B------:R-:W4:Y:S01]  /*0ac0*/  @P1 LDG.E R40, desc[UR8][R28.64] ;  /* 0x000000081c281981 */ /* 0x000f22000c1e1900 */
[----:B------:R-:W5:Y:S01]  /*0ad0*/  @!P5 LDC.64 R20, c[0x0][0x270] ;  /* 0x00009c00ff14db82 */ /* 0x000f620000000a00 */
[----:B------:R-:W-:Y:S02]  /*0ae0*/  MOV R42, RZ ;  /* 0x000000ff002a7202 */ /* 0x000fe40000000f00 */
[----:B------:R-:W2:Y:S04]  /*0af0*/  @P3 LDG.E R41, desc[UR8][R30.64] ;  /* 0x000000081e293981 */ /* 0x000ea8000c1e1900 */
[----:B------:R1:W2:Y:S01]  /*0b00*/  @P4 LDG.E R42, desc[UR8][R26.64] ;  /* 0x000000081a2a4981 */ /* 0x0002a2000c1e1900 */
[----:B------:R-:W5:Y:S08]  /*0b10*/  @P6 LDC.64 R16, c[0x0][0x220] ;  /* 0x00008800ff106b82 */ /* 0x000f700000000a00 */
[----:B0-----:R-:W0:Y:S01]  /*0b20*/  @!P5 LDC.64 R18, c[0x0][0x220] ;  /* 0x00008800ff12db82 */ /* 0x001e220000000a00 */
[----:B-1----:R-:W-:Y:S01]  /*0b30*/  @P6 IMAD R34, R43, R24, RZ ;  /* 0x000000182b226224 */ /* 0x002fe200078e02ff */
[----:B------:R-:W-:-:S02]  /*0b40*/  MOV R43, RZ ;  /* 0x000000ff002b7202 */ /* 0x000fc40000000f00 */
[----:B------:R-:W-:Y:S02]  /*0b50*/  @P6 MOV R26, R48 ;  /* 0x00000030001a6202 */ /* 0x000fe40000000f00 */
[----:B------:R-:W-:Y:S01]  /*0b60*/  @P6 MOV R27, R51 ;  /* 0x00000033001b6202 */ /* 0x000fe20000000f00 */
[----:B------:R-:W-:Y:S01]  /*0b70*/  @P6 IMAD R33, R35, R25, R34 ;  /* 0x0000001923216224 */ /* 0x000fe200078e0222 */
[----:B------:R1:W2:Y:S01]  /*0b80*/  @P0 LDG.E R43, desc[UR8][R22.64] ;  /* 0x00000008162b0981 */ /* 0x0002a2000c1e1900 */
        /* <DEDUP_REMOVED lines=19> */
[----:B---3--:R-:W-:-:S04]  /*0cc0*/  PRMT R20, R38, 0x7632, R20 ;  /* 0x0000763226147816 */ /* 0x008fc80000000014 */
[----:B------:R-:W-:Y:S02]  /*0cd0*/  SHF.L.U32 R23, R20, 0x10, RZ ;  /* 0x0000001014177819 */ /* 0x000fe400000006ff */
[----:B----4-:R-:W-:-:S04]  /*0ce0*/  PRMT R20, R40, 0x7632, R20 ;  /* 0x0000763228147816 */ /* 0x010fc80000000014 */
[----:B------:R-:W-:Y:S02]  /*0cf0*/  SHF.L.U32 R21, R20, 0x10, RZ ;  /* 0x0000001014157819 */ /* 0x000fe400000006ff */
[----:B--2---:R-:W-:Y:S02]  /*0d00*/  PRMT R24, R41, 0x7632, R24 ;  /* 0x0000763229187816 */ /* 0x004fe40000000018 */
        /* <DEDUP_REMOVED lines=130> */
.L_x_3348:
[----:B------:R-:W-:Y:S05]  /*1530*/  BSYNC B0 ;  /* 0x0000000000007941 */ /* 0x000fea0003800000 */
.L_x_3347:
        /* <DEDUP_REMOVED lines=33> */
.L_x_3351:
[----:B-1----:R-:W2:Y:S04]  /*1750*/  LDG.E.STRONG.GPU R18, desc[UR8][R16.64] ;  /* 0x0000000810127981 */ /* 0x002ea8000c1ef900 */
[----:B--2---:R-:W-:Y:S01]  /*1760*/  CCTL.IVALL ;  /* 0x00000000ff00798f */ /* 0x004fe20002000000 */
[----:B------:R-:W-:Y:S05]  /*1770*/  YIELD ;  /* 0x0000000000007946 */ /* 0x000fea0003800000 */
[----:B------:R-:W-:-:S13]  /*1780*/  ISETP.NE.AND P0, PT, R18, R33, PT ;  /* 0x000000211200720c */ /* 0x000fda0003f05270 */
[----:B------:R-:W-:Y:S05]  /*1790*/  @P0 BRA `(.L_x_3351) ;  /* 0xfffffffc00ec0947 */ /* 0x000fea000383ffff */
.L_x_3350:
        /* <DEDUP_REMOVED lines=17> */
.L_x_3355:
        /* <DEDUP_REMOVED lines=115> */
.L_x_3354:
        /* <DEDUP_REMOVED lines=61> */
.L_x_3356:
[----:B------:R-:W-:-:S13]  /*23b0*/  ISETP.NE.OR P0, PT, R31, RZ, P0 ;  /* 0x000000ff1f00720c */ /* 0x000fda0000705670 */
[----:B------:R-:W-:Y:S05]  /*23c0*/  @!P0 BRA `(.L_x_3352) ;  /* 0x00000000007c8947 */ /* 0x000fea0003800000 */
.L_x_3353:
        /* <DEDUP_REMOVED lines=31> */
.L_x_3352:
        /* <DEDUP_REMOVED lines=11> */
.L_x_3358:
[----:B------:R-:W-:Y:S05]  /*2670*/  BSYNC B0 ;  /* 0x0000000000007941 */ /* 0x000fea0003800000 */
.L_x_3357:
        /* <DEDUP_REMOVED lines=16> */
.L_x_3349:
        /* <DEDUP_REMOVED lines=15> */
[----:B------:R0:W-:Y:S02]  /*2870*/  @!P5 STS.64 [UR5+0x90], R24 ;  /* 0x00009018ff00d988 */ /* 0x0001e40008000a05 */
[----:B---3--:R-:W-:-:S04]  /*2880*/  IMAD.WIDE R34, R35, 0x2, R18 ;  /* 0x0000000223227825 */ /* 0x008fc800078e0212 */
[----:B----4-:R-:W-:-:S05]  /*2890*/  @!P0 IMAD.WIDE R32, R6, 0x8, R32 ;  /* 0x0000000806208825 */ /* 0x010fca00078e0220 */
[----:B------:R1:W-:Y:S01]  /*28a0*/  @!P0 STG.E.64 desc[UR8][R32.64], R16 ;  /* 0x0000001020008986 */ /* 0x0003e2000c101b08 */
[----:B------:R-:W-:Y:S01]  /*28b0*/  BAR.SYNC.DEFER_BLOCKING 0x0 ;  /* 0x0000000000007b1d */ /* 0x000fe20000010000 */
[----:B0-----:R-:W-:Y:S01]  /*28c0*/  HFMA2.MMA R24, -RZ, RZ, 1.875, 0 ;  /* 0x3f800000ff187435 */ /* 0x001fe200000001ff */
[----:B------:R-:W-:-:S06]  /*28d0*/  ISETP.NE.AND P6, PT, RZ, UR10, PT ;  /* 0x0000000aff007c0c */ /* 0x000fcc000bfc5270 */
[----:B-1----:R-:W0:Y:S01]  /*28e0*/  LDC R32, c[0x0][0x294] ;  /* 0x0000a500ff207b82 */ /* 0x002e220000000800 */
[----:B------:R-:W2:Y:S04]  /*28f0*/  LDG.E.U16 R46, desc[UR8][R30.64] ;  /* 0x000000081e2e7981 */ /* 0x000ea8000c1e1500 */
[----:B------:R-:W3:Y:S04]  /*2900*/  LDG.E.U16 R52, desc[UR8][R30.64+0x2] ;  /* 0x000002081e347981 */ /* 0x000ee8000c1e1500 */
[----:B------:R-:W4:Y:S04]  /*2910*/  LDG.E.U16 R37, desc[UR8][R34.64] ;  /* 0x0000000822257981 */ /* 0x000f28000c1e1500 */
[----:B------:R1:W5:Y:S01]  /*2920*/  LDG.E.U16 R53, desc[UR8][R34.64+0x2] ;  /* 0x0000020822357981 */ /* 0x000362000c1e1500 */
[----:B------:R-:W-:-:S02]  /*2930*/  SHF.L.U32 R40, R40, 0x10, RZ ;  /* 0x0000001028287819 */ /* 0x000fc400000006ff */
[----:B------:R-:W-:Y:S01]  /*2940*/  SHF.L.U32 R38, R38, 0x10, RZ ;  /* 0x0000001026267819 */ /* 0x000fe200000006ff */
[----:B------:R-:W0:Y:S01]  /*2950*/  LDS.64 R18, [UR5+0x90] ;  /* 0x00009005ff127984 */ /* 0x000e220008000a00 */
[----:B-1----:R-:W-:Y:S01]  /*2960*/  SHF.L.U32 R34, R47, 0x10, RZ ;  /* 0x000000102f227819 */ /* 0x002fe200000006ff */
[----:B0-----:R-:W-:-:S04]  /*2970*/  FMUL.FTZ R29, R18, UR6 ;  /* 0x00000006121d7c20 */ /* 0x001fc80008410000 */
[----:B------:R-:W-:Y:S01]  /*2980*/  FMUL.FTZ R18, R29, R29 ;  /* 0x0000001d1d127220 */ /* 0x000fe20000410000 */
[----:B------:R-:W-:-:S03]  /*2990*/  FADD.FTZ R35, R38, -R29 ;  /* 0x8000001d26237221 */ /* 0x000fc60000010000 */
[----:B------:R-:W-:-:S05]  /*29a0*/  FFMA.FTZ R18, R19, UR6, -R18 ;  /* 0x0000000613127c23 */ /* 0x000fca0008010812 */
[----:B------:R-:W-:-:S13]  /*29b0*/  FSETP.GTU.FTZ.AND P0, PT, R18, RZ, PT ;  /* 0x000000ff1200720b */ /* 0x000fda0003f1c000 */
[----:B------:R-:W0:Y:S02]  /*29c0*/  @P0 LDC R17, c[0x0][0x238] ;  /* 0x00008e00ff110b82 */ /* 0x000e240000000800 */
[----:B0-----:R-:W-:Y:S01]  /*29d0*/  @P0 FADD.FTZ R18, R18, R17 ;  /* 0x0000001112120221 */ /* 0x001fe20000010000 */
[----:B------:R-:W-:Y:S01]  /*29e0*/  IMAD.WIDE.U32 R16, R0, -0x77777777, RZ ;  /* 0x8888888900107825 */ /* 0x000fe200078e00ff */
[----:B------:R-:W-:Y:S02]  /*29f0*/  SHF.L.U32 R16, R28, 0x10, RZ ;  /* 0x000000101c107819 */ /* 0x000fe400000006ff */
[----:B------:R-:W0:Y:S02]  /*2a00*/  @P0 MUFU.RSQ R24, R18 ;  /* 0x0000001200180308 */ /* 0x000e240000001400 */
[----:B------:R-:W-:Y:S01]  /*2a10*/  SHF.R.U32.HI R33, RZ, 0x4, R17 ;  /* 0x00000004ff217819 */ /* 0x000fe20000011611 */
[----:B------:R-:W-:Y:S01]  /*2a20*/  FADD.FTZ R19, -R29, R16 ;  /* 0x000000101d137221 */ /* 0x000fe20000010100 */
[----:B------:R-:W-:-:S03]  /*2a30*/  FADD.FTZ R17, R40, -R29 ;  /* 0x8000001d28117221 */ /* 0x000fc60000010000 */
[-C--:B0-----:R-:W-:Y:S01]  /*2a40*/  FMUL.FTZ R19, R19, R24.reuse ;  /* 0x0000001813137220 */ /* 0x081fe20000410000 */
[----:B------:R-:W-:Y:S01]  /*2a50*/  FMUL.FTZ R17, R17, R24 ;  /* 0x0000001811117220 */ /* 0x000fe20000410000 */
[----:B--2---:R-:W-:Y:S02]  /*2a60*/  SHF.L.U32 R25, R46, 0x10, RZ ;  /* 0x000000102e197819 */ /* 0x004fe400000006ff */
[----:B---3--:R-:W-:Y:S02]  /*2a70*/  SHF.L.U32 R28, R52, 0x10, RZ ;  /* 0x00000010341c7819 */ /* 0x008fe400000006ff */
[----:B----4-:R-:W-:Y:S01]  /*2a80*/  SHF.L.U32 R30, R37, 0x10, RZ ;  /* 0x00000010251e7819 */ /* 0x010fe200000006ff */
[----:B------:R-:W-:Y:S01]  /*2a90*/  FADD.FTZ R37, -R29, R34 ;  /* 0x000000221d257221 */ /* 0x000fe20000010100 */
[----:B-----5:R-:W-:-:S03]  /*2aa0*/  SHF.L.U32 R31, R53, 0x10, RZ ;  /* 0x00000010351f7819 */ /* 0x020fc600000006ff */
[----:B------:R-:W-:Y:S02]  /*2ab0*/  FFMA.FTZ R47, R25, R17, R30 ;  /* 0x00000011192f7223 */ /* 0x000fe4000001001e */
        /* <DEDUP_REMOVED lines=12> */
.L_x_3359:
        /* <DEDUP_REMOVED lines=14> */
.L_x_3361:
[----:B------:R-:W-:Y:S05]  /*2c60*/  BSYNC B0 ;  /* 0x0000000000007941 */ /* 0x000fea0003800000 */
.L_x_3360:
        /* <DEDUP_REMOVED lines=17> */
.L_x_3362:
        /* <DEDUP_REMOVED lines=14> */
.L_x_3364:
[----:B------:R-:W-:Y:S05]  /*2e60*/  BSYNC B0 ;  /* 0x0000000000007941 */ /* 0x000fea0003800000 */
.L_x_3363:
[----:B------:R-:W-:Y:S01]  /*2e70*/  FADD.FTZ R15, R34, -R29 ;  /* 0x8000001d220f7221 */ /* 0x000fe20000010000 */
        /* <DEDUP_REMOVED lines=21> */
.L_x_3365:
        /* <DEDUP_REMOVED lines=14> */
.L_x_3367:
[----:B------:R-:W-:Y:S05]  /*30b0*/  BSYNC B0 ;  /* 0x0000000000007941 */ /* 0x000fea0003800000 */
.L_x_3366:
[-C--:B------:R-:W-:Y:S01]  /*30c0*/  FMUL.FTZ R35, R35, R24.reuse ;  /* 0x0000001823237220 */ /* 0x080fe20000410000 */
[----:B------:R-:W-:Y:S01]  /*30d0*/  FMUL.FTZ R37, R37, R24 ;  /* 0x0000001825257220 */ /* 0x000fe20000410000 */
[----:B------:R-:W-:Y:S02]  /*30e0*/  SHF.L.U32 R36, R36, 0x10, RZ ;  /* 0x0000001024247819 */ /* 0x000fe400000006ff */
[----:B-1----:R-:W-:Y:S01]  /*30f0*/  IADD3 R15, R27, 0x40, RZ ;  /* 0x000000401b0f7810 */ /* 0x002fe20007ffe0ff */
        /* <DEDUP_REMOVED lines=13> */
.L_x_3368:
        /* <DEDUP_REMOVED lines=14> */
.L_x_3370:
[----:B------:R-:W-:Y:S05]  /*32b0*/  BSYNC B0 ;  /* 0x0000000000007941 */ /* 0x000fea0003800000 */
.L_x_3369:
        /* <DEDUP_REMOVED lines=18> */
[C---:B------:R-:W-:Y:S01]  /*33e0*/  ISETP.LT.U32.AND P5, PT, R0.reuse, 0x1e0, !P5 ;  /* 0x000001e00000780c */ /* 0x040fe20006fa1070 */
        /* <DEDUP_REMOVED lines=13> */
.L_x_3371:
        /* <DEDUP_REMOVED lines=14> */
.L_x_3373:
[----:B------:R-:W-:Y:S05]  /*35a0*/  BSYNC B0 ;  /* 0x0000000000007941 */ /* 0x000fea0003800000 */
.L_x_3372:
        /* <DEDUP_REMOVED lines=17> */
.L_x_3374:
        /* <DEDUP_REMOVED lines=10> */
[----:B0-----:R-:W-:-:S02]  /*3760*/  LEA R18, P0, R16, UR14, 0x1 ;  /* 0x0000000e10127c11 */ /* 0x001fc4000f8008ff */
[----:B------:R-:W-:-:S04]  /*3770*/  IADD3 R23, R17, R23, RZ ;  /* 0x0000001711177210 */ /* 0x000fc80007ffe0ff */
[----:B------:R-:W-:-:S05]  /*3780*/  LEA.HI.X R19, R16, UR15, R23, 0x1, P0 ;  /* 0x0000000f10137c11 */ /* 0x000fca00080f0c17 */
[----:B------:R1:W-:Y:S02]  /*3790*/  STG.E desc[UR8][R18.64], R35 ;  /* 0x0000002312007986 */ /* 0x0003e4000c101908 */
.L_x_3376:
[----:B------:R-:W-:Y:S05]  /*37a0*/  BSYNC B0 ;  /* 0x0000000000007941 */ /* 0x000fea0003800000 */
.L_x_3375:
        /* <DEDUP_REMOVED lines=16> */
[C-C-:B------:R-:W-:Y:S01]  /*38b0*/  FFMA.FTZ R17, R25.reuse, R17, R30.reuse ;  /* 0x0000001119117223 */ /* 0x140fe2000001001e */
[C---:B------:R-:W-:Y:S01]  /*38c0*/  ISETP.GT.U32.OR P5, PT, R0.reuse, 0x1df, P5 ;  /* 0x000001df0000780c */ /* 0x040fe20002fa4470 */
[----:B------:R-:W-:Y:S01]  /*38d0*/  FFMA.FTZ R25, R25, R21, R30 ;  /* 0x0000001519197223 */ /* 0x000fe2000001001e */
[----:B------:R-:W-:Y:S01]  /*38e0*/  ISETP.LT.U32.AND P0, PT, R0, 0x1e0, !P0 ;  /* 0x000001e00000780c */ /* 0x000fe20004701070 */
[C-C-:B------:R-:W-:Y:S01]  /*38f0*/  FFMA.FTZ R16, R28.reuse, R29, R31.reuse ;  /* 0x0000001d1c107223 */ /* 0x140fe2000001001f */
[----:B------:R-:W-:Y:S01]  /*3900*/  FFMA.FTZ R24, R28, R24, R31 ;  /* 0x000000181c187223 */ /* 0x000fe2000001001f */
[----:B------:R-:W-:Y:S10]  /*3910*/  @!P6 BRA `(.L_x_3377) ;  /* 0x000000000028e947 */ /* 0x000ff40003800000 */
        /* <DEDUP_REMOVED lines=10> */
.L_x_3377:
        /* <DEDUP_REMOVED lines=14> */
.L_x_3379:
[----:B------:R-:W-:Y:S05]  /*3aa0*/  BSYNC B0 ;  /* 0x0000000000007941 */ /* 0x000fea0003800000 */
.L_x_3378:
        /* <DEDUP_REMOVED lines=11> */
.L_x_3380:
        /* <DEDUP_REMOVED lines=13> */
.L_x_3382:
[----:B------:R-:W-:Y:S05]  /*3c30*/  BSYNC B0 ;  /* 0x0000000000007941 */ /* 0x000fea0003800000 */
.L_x_3381:
[----:B------:R-:W2:Y:S01]  /*3c40*/  LDC R15, c[0x0][0x10] ;  /* 0x00000400ff0f7b82 */ /* 0x000ea20000000800 */
[----:B------:R-:W-:Y:S02]  /*3c50*/  IADD3 R8, R8, 0x1, RZ ;  /* 0x0000000108087810 */ /* 0x000fe40007ffe0ff */
[----:B--2---:R-:W-:-:S04]  /*3c60*/  IADD3 R6, R15, R6, RZ ;  /* 0x000000060f067210 */ /* 0x004fc80007ffe0ff */
[----:B------:R-:W-:-:S13]  /*3c70*/  ISETP.GE.AND P0, PT, R6, UR4, PT ;  /* 0x0000000406007c0c */ /* 0x000fda000bf06270 */
[----:B------:R-:W-:Y:S05]  /*3c80*/  @!P0 BRA `(.L_x_3383) ;  /* 0xffffffc400908947 */ /* 0x000fea000383ffff */
[----:B------:R-:W-:Y:S05]  /*3c90*/  EXIT ;  /* 0x000000000000794d */ /* 0x000fea0003800000 */
.L_x_3384:
        /* <DEDUP_REMOVED lines=14> */
.L_x_5182:


//--------------------- .text._Z35group_norm_nhwc_fwd_one_pass_kernelI11Bf16IOBf16WLi256ELi60ELi480EEv26Group_norm_nhwc_fwd_params --------------------------
	.section	.text._Z35group_norm_nhwc_fwd_one_pass_kernelI11Bf16IOBf16WLi256ELi60ELi480EEv26Group_norm_nhwc_fwd_params,"ax",@progbits
	.align	128
        .global         _Z35group_norm_nhwc_fwd_one_pass_kernelI11Bf16IOBf16WLi256ELi60ELi480EEv26Group_norm_nhwc_fwd_params
        .type           _Z35group_norm_nhwc_fwd_one_pass_kernelI11Bf16IOBf16WLi256ELi60ELi480EEv26Group_norm_nhwc_fwd_params,@function
        .size           _Z35group_norm_nhwc_fwd_one_pass_kernelI11Bf16IOBf16WLi256ELi60ELi480EEv26Group_norm_nhwc_fwd_params,(.L_x_5183 - _Z35group_norm_nhwc_fwd_one_pass_kernelI11Bf16IOBf16WLi256ELi60ELi480EEv26Group_norm_nhwc_fwd_params)
        .other          _Z35group_norm_nhwc_fwd_one_pass_kernelI11Bf16IOBf16WLi256ELi60ELi480EEv26Group_norm_nhwc_fwd_params,@"STO_CUDA_ENTRY STV_DEFAULT"
_Z35group_norm_nhwc_fwd_one_pass_kernelI11Bf16IOBf16WLi256ELi60ELi480EEv26Group_norm_nhwc_fwd_params:
.text._Z35group_norm_nhwc_fwd_one_pass_kernelI11Bf16IOBf16WLi256ELi60ELi480EEv26Group_norm_nhwc_fwd_params:
        /* <DEDUP_REMOVED lines=48> */
.L_x_3442:
[----:B------:R-:W0:Y:S01]  /*0300*/  LDC R33, c[0x0][0x288] ;  /* 0x0000a200ff217b82 */ /* 0x000e220000000800 */
[----:B------:R-:W-:Y:S01]  /*0310*/  ULDC.64 UR14, c[0x0][0x278] ;  /* 0x00009e00000e7ab9 */ /* 0x000fe20000000a00 */
[----:B------:R-:W-:Y:S01]  /*0320*/  ULDC.64 UR12, c[0x0][0x280] ;  /* 0x0000a000000c7ab9 */ /* 0x000fe20000000a00 */
[----:B------:R-:W-:Y:S02]  /*0330*/  ISETP.GE.U32.AND P3, PT, R9, UR14, PT ;  /* 0x0000000e09007c0c */ /* 0x000fe4000bf66070 */
[----:B------:R-:W-:Y:S02]  /*0340*/  ISETP.GE.U32.AND P6, PT, R11, UR14, PT ;  /* 0x0000000e0b007c0c */ /* 0x000fe4000bfc6070 */
[----:B------:R-:W-:Y:S01]  /*0350*/  ISETP.GE.AND.EX P3, PT, R25, UR15, PT, P3 ;  /* 0x0000000f19007c0c */ /* 0x000fe2000bf66330 */
[----:B------:R-:W1:Y:S01]  /*0360*/  @P0 LDC.64 R40, c[0x0][0x220] ;  /* 0x00008800ff280b82 */ /* 0x000e620000000a00 */
[----:B------:R-:W-:Y:S02]  /*0370*/  SHF.R.S32.HI R49, RZ, 0x1f, R13 ;  /* 0x0000001fff317819 */ /* 0x000fe4000001140d */
[----:B------:R-:W-:-:S02]  /*0380*/  ISETP.LT.U32.AND P3, PT, R0, 0x1e0, !P3 ;  /* 0x000001e00000780c */ /* 0x000fc40005f61070 */
[----:B0-----:R-:W-:-:S11]  /*0390*/  IABS R29, R33 ;  /* 0x00000021001d7213 */ /* 0x001fd60000000000 */
[----:B------:R-:W0:Y:S01]  /*03a0*/  @P3 LDC.64 R38, c[0x0][0x270] ;  /* 0x00009c00ff263b82 */ /* 0x000e220000000a00 */
[----:B------:R-:W2:Y:S07]  /*03b0*/  I2F.RP R24, R29 ;  /* 0x0000001d00187306 */ /* 0x000eae0000209400 */
[----:B------:R-:W3:Y:S01]  /*03c0*/  @P3 LDC.64 R42, c[0x0][0x220] ;  /* 0x00008800ff2a3b82 */ /* 0x000ee20000000a00 */
[----:B--2---:R-:W2:Y:S02]  /*03d0*/  MUFU.RCP R24, R24 ;  /* 0x0000001800187308 */ /* 0x004ea40000001000 */
[----:B--2---:R-:W-:-:S06]  /*03e0*/  IADD3 R26, R24, 0xffffffe, RZ ;  /* 0x0ffffffe181a7810 */ /* 0x004fcc0007ffe0ff */
[----:B------:R2:W4:Y:S02]  /*03f0*/  F2I.FTZ.U32.TRUNC.NTZ R27, R26 ;  /* 0x0000001a001b7305 */ /* 0x000524000021f000 */
        /* <DEDUP_REMOVED lines=39> */
[----:B------:R-:W-:Y:S01]  /*0670*/  ISETP.GE.AND.EX P6, PT, R29, UR15, PT, P6 ;  /* 0x0000000f1d007c0c */ /* 0x000fe2000bfc6360 */
[----:B------:R-:W-:Y:S01]  /*0680*/  IMAD.IADD R71, R73, 0x1, R71 ;  /* 0x0000000149477824 */ /* 0x000fe200078e0247 */
[----:B------:R-:W-:-:S02]  /*0690*/  @P0 MOV R70, R72 ;  /* 0x0000004800460202 */ /* 0x000fc40000000f00 */
[----:B------:R-:W-:Y:S01]  /*06a0*/  ISETP.GE.AND.EX P2, PT, R31, UR15, PT, P2 ;  /* 0x0000000f1f007c0c */ /* 0x000fe2000bf46320 */
[-C--:B--2---:R-:W-:Y:S01]  /*06b0*/  @P0 IMAD R24, R5, R32.reuse, RZ ;  /* 0x0000002005180224 */ /* 0x084fe200078e02ff */
[----:B------:R-:W-:Y:S01]  /*06c0*/  ISETP.GT.U32.OR P6, PT, R0, 0x1df, P6 ;  /* 0x000001df0000780c */ /* 0x000fe200037c4470 */
[C---:B------:R-:W-:Y:S01]  /*06d0*/  @P0 IMAD.WIDE.U32 R34, R2.reuse, R32, R70 ;  /* 0x0000002002220225 */ /* 0x040fe200078e0046 */
[----:B------:R-:W-:Y:S02]  /*06e0*/  @P3 MOV R36, R72 ;  /* 0x0000004800243202 */ /* 0x000fe40000000f00 */
[----:B------:R-:W-:Y:S01]  /*06f0*/  @P3 MOV R37, R71 ;  /* 0x0000004700253202 */ /* 0x000fe20000000f00 */
[----:B------:R-:W-:Y:S01]  /*0700*/  @P0 IMAD R33, R2, R33, R24 ;  /* 0x0000002102210224 */ /* 0x000fe200078e0218 */
[----:B------:R-:W-:Y:S01]  /*0710*/  ISETP.GT.U32.OR P2, PT, R0, 0x1df, P2 ;  /* 0x000001df0000780c */ /* 0x000fe20001744470 */
[----:B0-----:R-:W-:Y:S01]  /*0720*/  @P3 IMAD R24, R25, R38, RZ ;  /* 0x0000002619183224 */ /* 0x001fe200078e02ff */
[----:B-1----:R-:W-:Y:S01]  /*0730*/  @P0 LEA R32, P4, R34, R40, 0x1 ;  /* 0x0000002822200211 */ /* 0x002fe200078808ff */
[----:B------:R-:W-:-:S04]  /*0740*/  @P3 IMAD.WIDE.U32 R36, R9, R38, R36 ;  /* 0x0000002609243225 */ /* 0x000fc800078e0024 */
[----:B------:R-:W-:Y:S01]  /*0750*/  @P3 IMAD R39, R9, R39, R24 ;  /* 0x0000002709273224 */ /* 0x000fe200078e0218 */
[----:B------:R-:W-:Y:S01]  /*0760*/  @P0 IADD3 R24, R35, R33, RZ ;  /* 0x0000002123180210 */ /* 0x000fe20007ffe0ff */
[----:B------:R-:W0:Y:S01]  /*0770*/  @!P6 LDC.64 R52, c[0x0][0x270] ;  /* 0x00009c00ff34eb82 */ /* 0x000e220000000a00 */
[----:B----4-:R-:W-:Y:S02]  /*0780*/  @!P1 IMAD R26, R27, R44, RZ ;  /* 0x0000002c1b1a9224 */ /* 0x010fe400078e02ff */
[----:B------:R-:W-:Y:S02]  /*0790*/  @P0 LEA.HI.X R33, R34, R41, R24, 0x1, P4 ;  /* 0x0000002922210211 */ /* 0x000fe400020f0c18 */
[----:B------:R-:W-:Y:S01]  /*07a0*/  @P3 IADD3 R24, R37, R39, RZ ;  /* 0x0000002725183210 */ /* 0x000fe20007ffe0ff */
[----:B------:R-:W-:Y:S01]  /*07b0*/  @!P1 IMAD R39, R10, R45, R26 ;  /* 0x0000002d0a279224 */ /* 0x000fe200078e021a */
[----:B---3--:R-:W-:Y:S01]  /*07c0*/  @P3 LEA R34, P5, R36, R42, 0x1 ;  /* 0x0000002a24223211 */ /* 0x008fe200078a08ff */
        /* <DEDUP_REMOVED lines=25> */
[----:B------:R-:W-:-:S03]  /*0960*/  @!P2 MOV R40, R72 ;  /* 0x000000480028a202 */ /* 0x000fc60000000f00 */
[----:B------:R-:W-:Y:S02]  /*0970*/  @!P2 IMAD.MOV.U32 R41, RZ, RZ, R71 ;  /* 0x000000ffff29a224 */ /* 0x000fe400078e0047 */
[C---:B------:R-:W-:Y:S01]  /*0980*/  @!P2 IMAD R43, R12.reuse, R55, R26 ;  /* 0x000000370c2ba224 */ /* 0x040fe200078e021a */
[----:B------:R-:W-:Y:S01]  /*0990*/  MOV R26, RZ ;  /* 0x000000ff001a7202 */ /* 0x000fe20000000f00 */
[----:B------:R-:W-:Y:S01]  /*09a0*/  @!P2 IMAD.WIDE.U32 R40, R12, R54, R40 ;  /* 0x000000360c28a225 */ /* 0x000fe200078e0028 */
[----:B------:R-:W-:Y:S02]  /*09b0*/  ISETP.GT.U32.OR P5, PT, R0, 0x1df, P5 ;  /* 0x000001df0000780c */ /* 0x000fe40002fa4470 */
[----:B------:R-:W-:Y:S02]  /*09c0*/  @!P6 IADD3 R28, R35, R37, RZ ;  /* 0x00000025231ce210 */ /* 0x000fe40007ffe0ff */
[----:B---3--:R-:W-:Y:S01]  /*09d0*/  @!P6 LEA R36, P3, R34, R44, 0x1 ;  /* 0x0000002c2224e211 */ /* 0x008fe200078608ff */
[----:B------:R-:W3:Y:S01]  /*09e0*/  @!P1 LDG.E R26, desc[UR8][R38.64] ;  /* 0x00000008261a9981 */ /* 0x000ee2000c1e1900 */
[----:B------:R-:W-:-:S02]  /*09f0*/  @!P2 IADD3 R30, R41, R43, RZ ;  /* 0x0000002b291ea210 */ /* 0x000fc40007ffe0ff */
[----:B------:R-:W-:Y:S02]  /*0a00*/  @!P6 LEA.HI.X R37, R34, R45, R28, 0x1, P3 ;  /* 0x0000002d2225e211 */ /* 0x000fe400018f0c1c */
[C---:B--2---:R-:W-:Y:S01]  /*0a10*/  @!P2 LEA R34, P1, R40.reuse, R56, 0x1 ;  /* 0x000000382822a211 */ /* 0x044fe200078208ff */
[----:B------:R-:W1:Y:S01]  /*0a20*/  @!P4 LDC.64 R44, c[0x0][0x220] ;  /* 0x00008800ff2ccb82 */ /* 0x000e620000000a00 */
[----:B------:R-:W-:Y:S02]  /*0a30*/  SHF.R.S32.HI R53, RZ, 0x1f, R15 ;  /* 0x0000001fff357819 */ /* 0x000fe4000001140f */
[----:B------:R-:W-:Y:S02]  /*0a40*/  ISETP.GE.U32.AND P3, PT, R15, UR14, PT ;  /* 0x0000000e0f007c0c */ /* 0x000fe4000bf66070 */
[----:B------:R-:W-:Y:S02]  /*0a50*/  @!P2 LEA.HI.X R35, R40, R57, R30, 0x1, P1 ;  /* 0x000000392823a211 */ /* 0x000fe400008f0c1e */
[----:B------:R-:W-:Y:S01]  /*0a60*/  MOV R28, RZ ;  /* 0x000000ff001c7202 */ /* 0x000fe20000000f00 */
[----:B------:R-:W2:Y:S01]  /*0a70*/  @!P5 LDC.64 R58, c[0x0][0x270] ;  /* 0x00009c00ff3adb82 */ /* 0x000ea20000000a00 */
[----:B------:R-:W-:-:S02]  /*0a80*/  SHF.R.S32.HI R55, RZ, 0x1f, R16 ;  /* 0x0000001fff377819 */ /* 0x000fc40000011410 */
[----:B------:R-:W-:Y:S02]  /*0a90*/  ISETP.GE.U32.AND P1, PT, R16, UR14, PT ;  /* 0x0000000e10007c0c */ /* 0x000fe4000bf26070 */
[----:B------:R-:W-:Y:S01]  /*0aa0*/  ISETP.GE.AND.EX P3, PT, R53, UR15, PT, P3 ;  /* 0x0000000f35007c0c */ /* 0x000fe2000bf66330 */
[----:B------:R4:W5:Y:S01]  /*0ab0*/  @!P6 LDG.E R28, desc[UR8][R36.64] ;  /* 0x00000008241ce981 */ /* 0x000962000c1e1900 */
[----:B------:R-:W-:Y:S01]  /*0ac0*/  ISETP.GE.AND.EX P1, PT, R55, UR15, PT, P1 ;  /* 0x0000000f37007c0c */ /* 0x000fe2000bf26310 */
[----:B------:R-:W2:Y:S01]  /*0ad0*/  @!P5 LDC.64 R60, c[0x0][0x220] ;  /* 0x00008800ff3cdb82 */ /* 0x000ea20000000a00 */
[C---:B------:R-:W-:Y:S01]  /*0ae0*/  ISETP.GT.U32.OR P3, PT, R0.reuse, 0x1df, P3 ;  /* 0x000001df0000780c */ /* 0x040fe20001f64470 */
[----:B0-----:R-:W-:Y:S01]  /*0af0*/  @!P4 IMAD R30, R49, R46, RZ ;  /* 0x0000002e311ec224 */ /* 0x001fe200078e02ff */
[----:B------:R-:W-:Y:S02]  /*0b00*/  ISETP.GT.U32.OR P1, PT, R0, 0x1df, P1 ;  /* 0x000001df0000780c */ /* 0x000fe40000f24470 */
[----:B----4-:R-:W-:-:S02]  /*0b10*/  @!P4 MOV R36, R72 ;  /* 0x000000480024c202 */ /* 0x010fc40000000f00 */
[----:B------:R-:W-:Y:S01]  /*0b20*/  @!P4 MOV R37, R71 ;  /* 0x000000470025c202 */ /* 0x000fe20000000f00 */
[C---:B------:R-:W-:Y:S01]  /*0b30*/  @!P4 IMAD R39, R13.reuse, R47, R30 ;  /* 0x0000002f0d27c224 */ /* 0x040fe200078e021e */
[----:B------:R-:W-:Y:S01]  /*0b40*/  MOV R30, RZ ;  /* 0x000000ff001e7202 */ /* 0x000fe20000000f00 */
[----:B------:R-:W-:Y:S01]  /*0b50*/  @!P4 IMAD.WIDE.U32 R36, R13, R46, R36 ;  /* 0x0000002e0d24c225 */ /* 0x000fe200078e0024 */
[----:B------:R-:W-:-:S05]  /*0b60*/  SHF.R.S32.HI R57, RZ, 0x1f, R17 ;  /* 0x0000001fff397819 */ /* 0x000fca0000011411 */
[----:B------:R-:W0:Y:S01]  /*0b70*/  @!P1 LDC.64 R42, c[0x0][0x270] ;  /* 0x00009c00ff2a9b82 */ /* 0x000e220000000a00 */
[----:B------:R4:W5:Y:S01]  /*0b80*/  @!P2 LDG.E R30, desc[UR8][R34.64] ;  /* 0x00000008221ea981 */ /* 0x000962000c1e1900 */
[----:B------:R-:W-:Y:S02]  /*0b90*/  @!P4 IADD3 R37, R37, R39, RZ ;  /* 0x000000272525c210 */ /* 0x000fe40007ffe0ff */
[----:B-1----:R-:W-:-:S04]  /*0ba0*/  @!P4 LEA R44, P6, R36, R44, 0x1 ;  /* 0x0000002c242cc211 */ /* 0x002fc800078c08ff */
        /* <DEDUP_REMOVED lines=20> */
[-C--:B-1----:R-:W-:Y:S01]  /*0cf0*/  @!P3 IMAD R54, R53, R38.reuse, RZ ;  /* 0x000000263536b224 */ /* 0x082fe200078e02ff */
[----:B------:R-:W-:Y:S01]  /*0d00*/  @!P5 LEA.HI.X R47, R36, R61, R37, 0x1, P6 ;  /* 0x0000003d242fd211 */ /* 0x000fe200030f0c25 */
[----:B----4-:R-:W-:Y:S01]  /*0d10*/  @!P3 IMAD.MOV.U32 R44, RZ, RZ, R72 ;  /* 0x000000ffff2cb224 */ /* 0x010fe200078e0048 */
[----:B------:R-:W-:Y:S01]  /*0d20*/  @!P3 MOV R45, R71 ;  /* 0x00000047002db202 */ /* 0x000fe20000000f00 */
[----:B------:R-:W1:Y:S01]  /*0d30*/  @!P2 LDC.64 R36, c[0x0][0x270] ;  /* 0x00009c00ff24ab82 */ /* 0x000e620000000a00 */
        /* <DEDUP_REMOVED lines=26> */
[----:B------:R-:W-:Y:S02]  /*0ee0*/  @!P2 MOV R42, R72 ;  /* 0x00000048002aa202 */ /* 0x000fe40000000f00 */
[----:B------:R-:W-:Y:S02]  /*0ef0*/  @!P2 MOV R43, R71 ;  /* 0x00000047002ba202 */ /* 0x000fe40000000f00 */
        /* <DEDUP_REMOVED lines=16> */
[----:B------:R-:W-:Y:S01]  /*1000*/  MOV R58, RZ ;  /* 0x000000ff003a7202 */ /* 0x000fe20000000f00 */
[----:B------:R-:W0:Y:S01]  /*1010*/  @!P3 LDC.64 R46, c[0x0][0x220] ;  /* 0x00008800ff2ebb82 */ /* 0x000e220000000a00 */
[----:B------:R-:W-:-:S02]  /*1020*/  @!P4 MOV R40, R72 ;  /* 0x000000480028c202 */ /* 0x000fc40000000f00 */
[----:B------:R-:W-:Y:S02]  /*1030*/  @!P4 MOV R41, R71 ;  /* 0x000000470029c202 */ /* 0x000fe40000000f00 */
[----:B------:R-:W-:Y:S02]  /*1040*/  @!P2 LEA.HI.X R75, R42, R39, R43, 0x1, P6 ;  /* 0x000000272a4ba211 */ /* 0x000fe400030f0c2b */
[----:B------:R-:W-:Y:S01]  /*1050*/  ISETP.GT.U32.OR P1, PT, R0, 0x1df, P1 ;  /* 0x000001df0000780c */ /* 0x000fe20000f24470 */
[C---:B------:R-:W-:Y:S01]  /*1060*/  @!P4 IMAD R33, R18.reuse, R33, R38 ;  /* 0x000000211221c224 */ /* 0x040fe200078e0226 */
[----:B------:R-:W-:Y:S01]  /*1070*/  SHF.R.S32.HI R67, RZ, 0x1f, R22 ;  /* 0x0000001fff437819 */ /* 0x000fe20000011416 */
[----:B------:R-:W-:Y:S01]  /*1080*/  @!P4 IMAD.WIDE.U32 R40, R18, R32, R40 ;  /* 0x000000201228c225 */ /* 0x000fe200078e0028 */
[----:B------:R2:W5:Y:S01]  /*1090*/  @!P2 LDG.E R58, desc[UR8][R74.64] ;  /* 0x000000084a3aa981 */ /* 0x000562000c1e1900 */
[----:B------:R-:W-:Y:S01]  /*10a0*/  ISETP.GE.U32.AND P2, PT, R22, UR14, PT ;  /* 0x0000000e16007c0c */ /* 0x000fe2000bf46070 */
[----:B------:R-:W0:Y:S01]  /*10b0*/  @!P5 LDC.64 R42, c[0x0][0x220] ;  /* 0x00008800ff2adb82 */ /* 0x000e220000000a00 */
[----:B------:R-:W-:-:S02]  /*10c0*/  @!P4 IMAD.IADD R39, R41, 0x1, R33 ;  /* 0x000000012927c824 */ /* 0x000fc400078e0221 */
[----:B------:R-:W-:-:S05]  /*10d0*/  ISETP.GE.AND.EX P2, PT, R67, UR15, PT, P2 ;  /* 0x0000000f43007c0c */ /* 0x000fca000bf46320 */
        /* <DEDUP_REMOVED lines=31> */
[----:B------:R-:W-:-:S02]  /*12d0*/  MOV R62, RZ ;  /* 0x000000ff003e7202 */ /* 0x000fc40000000f00 */
[----:B------:R-:W1:Y:S01]  /*12e0*/  @!P2 LDC.64 R38, c[0x0][0x220] ;  /* 0x00008800ff26ab82 */ /* 0x000e620000000a00 */
[----:B------:R-:W-:Y:S01]  /*12f0*/  @!P5 IADD3 R33, R33, R77, RZ ;  /* 0x0000004d2121d210 */ /* 0x000fe20007ffe0ff */
[----:B------:R-:W-:Y:S01]  /*1300*/  @!P1 IMAD.WIDE.U32 R44, R21, R44, R74 ;  /* 0x0000002c152c9225 */ /* 0x000fe200078e004a */
[C---:B------:R-:W-:Y:S01]  /*1310*/  @!P5 LEA R42, P4, R32.reuse, R42, 0x1 ;  /* 0x0000002a202ad211 */ /* 0x040fe200078808ff */
[----:B------:R-:W5:Y:S01]  /*1320*/  @!P3 LDG.E R62, desc[UR8][R46.64] ;  /* 0x000000082e3eb981 */ /* 0x000f62000c1e1900 */
[----:B------:R-:W-:Y:S02]  /*1330*/  MOV R64, RZ ;  /* 0x000000ff00407202 */ /* 0x000fe40000000f00 */
[----:B------:R-:W-:Y:S02]  /*1340*/  @!P5 LEA.HI.X R43, R32, R43, R33, 0x1, P4 ;  /* 0x0000002b202bd211 */ /* 0x000fe400020f0c21 */
[----:B------:R-:W3:Y:S01]  /*1350*/  @!P6 LDC.64 R32, c[0x0][0x220] ;  /* 0x00008800ff20eb82 */ /* 0x000ee20000000a00 */
[----:B------:R-:W-:Y:S01]  /*1360*/  @!P1 IADD3 R45, R45, R79, RZ ;  /* 0x0000004f2d2d9210 */ /* 0x000fe20007ffe0ff */
[----:B--2---:R-:W-:Y:S01]  /*1370*/  @!P2 IMAD R66, R67, R34, RZ ;  /* 0x000000224342a224 */ /* 0x004fe200078e02ff */
[C---:B------:R-:W-:Y:S01]  /*1380*/  @!P1 LEA R40, P3, R44.reuse, R40, 0x1 ;  /* 0x000000282c289211 */ /* 0x040fe200078608ff */
[----:B------:R2:W5:Y:S03]  /*1390*/  @!P5 LDG.E R64, desc[UR8][R42.64] ;  /* 0x000000082a40d981 */ /* 0x000566000c1e1900 */
[----:B------:R-:W-:Y:S01]  /*13a0*/  @!P1 LEA.HI.X R41, R44, R41, R45, 0x1, P3 ;  /* 0x000000292c299211 */ /* 0x000fe200018f0c2d */
[----:B------:R-:W-:Y:S01]  /*13b0*/  @!P2 IMAD R45, R22, R35, R66 ;  /* 0x00000023162da224 */ /* 0x000fe200078e0242 */
[----:B------:R-:W-:-:S02]  /*13c0*/  MOV R66, RZ ;  /* 0x000000ff00427202 */ /* 0x000fc40000000f00 */
[----:B--2---:R-:W-:Y:S01]  /*13d0*/  @!P2 MOV R43, R71 ;  /* 0x00000047002ba202 */ /* 0x004fe20000000f00 */
[----:B------:R-:W-:-:S03]  /*13e0*/  @!P2 IMAD.MOV.U32 R42, RZ, RZ, R72 ;  /* 0x000000ffff2aa224 */ /* 0x000fc600078e0048 */
[----:B------:R2:W5:Y:S01]  /*13f0*/  @!P1 LDG.E R66, desc[UR8][R40.64] ;  /* 0x0000000828429981 */ /* 0x000562000c1e1900 */
[----:B0-----:R-:W-:Y:S02]  /*1400*/  @!P6 IMAD R44, R69, R36, RZ ;  /* 0x00000024452ce224 */ /* 0x001fe400078e02ff */
[----:B------:R-:W-:Y:S01]  /*1410*/  @!P2 IMAD.WIDE.U32 R34, R22, R34, R42 ;  /* 0x000000221622a225 */ /* 0x000fe200078e002a */
[----:B--2---:R-:W-:Y:S02]  /*1420*/  @!P6 MOV R40, R72 ;  /* 0x000000480028e202 */ /* 0x004fe40000000f00 */
        /* <DEDUP_REMOVED lines=8> */
[C---:B---3--:R-:W-:Y:S01]  /*14b0*/  @!P6 LEA R32, P1, R36.reuse, R32, 0x1 ;  /* 0x000000202420e211 */ /* 0x048fe200078208ff */
        /* <DEDUP_REMOVED lines=10> */
[----:B------:R-:W-:-:S04]  /*1560*/  PRMT R40, R26, 0x7632, R40 ;  /* 0x000076321a287816 */ /* 0x000fc80000000028 */
[----:B-1----:R-:W-:Y:S02]  /*1570*/  SHF.L.U32 R33, R40, 0x10, RZ ;  /* 0x0000001028217819 */ /* 0x002fe400000006ff */
[----:B------:R-:W-:-:S03]  /*1580*/  SHF.L.U32 R32, R26, 0x10, RZ ;  /* 0x000000101a207819 */ /* 0x000fc600000006ff */
        /* <DEDUP_REMOVED lines=12> */
[----:B------:R-:W-:Y:S02]  /*1650*/  IMAD.U32 R37, R34, 0x10000, RZ ;  /* 0x0001000022257824 */ /* 0x000fe400078e00ff */
[----:B------:R-:W-:Y:S01]  /*1660*/  FADD.FTZ R34, R32, R33 ;  /* 0x0000002120227221 */ /* 0x000fe20000010000 */
[--C-:B------:R-:W-:Y:S01]  /*1670*/  FADD.FTZ R35, R35, R38.reuse ;  /* 0x0000002623237221 */ /* 0x100fe20000010000 */
[----:B------:R-:W-:Y:S01]  /*1680*/  SHF.L.U32 R32, R28, 0x10, RZ ;  /* 0x000000101c207819 */ /* 0x000fe200000006ff */
[----:B------:R-:W-:Y:S01]  /*1690*/  FMUL.FTZ R33, R37, R37 ;  /* 0x0000002525217220 */ /* 0x000fe20000410000 */
[----:B------:R-:W-:Y:S01]  /*16a0*/  PRMT R38, R30, 0x7632, R38 ;  /* 0x000076321e267816 */ /* 0x000fe20000000026 */
[----:B------:R-:W-:Y:S02]  /*16b0*/  FADD.FTZ R34, R35, R34 ;  /* 0x0000002223227221 */ /* 0x000fe40000010000 */
        /* <DEDUP_REMOVED lines=38> */
[----:B------:R-:W-:Y:S01]  /*1920*/  FADD.FTZ R32, R32, R35 ;  /* 0x0000002320207221 */ /* 0x000fe20000010000 */
[----:B------:R-:W-:Y:S01]  /*1930*/  PRMT R39, R58, 0x7632, R39 ;  /* 0x000076323a277816 */ /* 0x000fe20000000027 */
[----:B------:R-:W-:Y:S01]  /*1940*/  FADD.FTZ R34, R34, R37 ;  /* 0x0000002522227221 */ /* 0x000fe20000010000 */
[----:B------:R-:W-:-:S02]  /*1950*/  FADD.FTZ R35, R33, R38 ;  /* 0x0000002621237221 */ /* 0x000fc40000010000 */
[----:B------:R-:W-:Y:S01]  /*1960*/  SHF.L.U32 R39, R39, 0x10, RZ ;  /* 0x0000001027277819 */ /* 0x000fe200000006ff */
[----:B------:R-:W-:Y:S01]  /*1970*/  FFMA.FTZ R33, R33, R33, R36 ;  /* 0x0000002121217223 */ /* 0x000fe20000010024 */
[----:B------:R-:W-:Y:S01]  /*1980*/  SHF.L.U32 R36, R58, 0x10, RZ ;  /* 0x000000103a247819 */ /* 0x000fe200000006ff */
[----:B------:R-:W-:Y:S02]  /*1990*/  FADD.FTZ R34, R34, R35 ;  /* 0x0000002322227221 */ /* 0x000fe40000010000 */
[----:B------:R-:W-:Y:S01]  /*19a0*/  FMUL.FTZ R35, R39, R39 ;  /* 0x0000002727237220 */ /* 0x000fe20000410000 */
[----:B------:R-:W-:Y:S01]  /*19b0*/  FADD.FTZ R32, R32, R33 ;  /* 0x0000002120207221 */ /* 0x000fe20000010000 */
[C---:B------:R-:W-:Y:S02]  /*19c0*/  FADD.FTZ R39, R36.reuse, R39 ;  /* 0x0000002724277221 */ /* 0x040fe40000010000 */
[----:B------:R-:W-:Y:S02]  /*19d0*/  FFMA.FTZ R35, R36, R36, R35 ;  /* 0x0000002424237223 */ /* 0x000fe40000010023 */
[----:B------:R-:W-:-:S02]  /*19e0*/  FADD.FTZ R34, R34, R39 ;  /* 0x0000002722227221 */ /* 0x000fc40000010000 */
        /* <DEDUP_REMOVED lines=131> */
.L_x_3386:
[----:B------:R-:W-:Y:S05]  /*2220*/  BSYNC B0 ;  /* 0x0000000000007941 */ /* 0x000fea0003800000 */
.L_x_3385:
        /* <DEDUP_REMOVED lines=32> */
.L_x_3389:
[----:B0-----:R-:W2:Y:S04]  /*2430*/  LDG.E.STRONG.GPU R34, desc[UR8][R32.64] ;  /* 0x0000000820227981 */ /* 0x001ea8000c1ef900 */
[----:B--2---:R-:W-:Y:S01]  /*2440*/  CCTL.IVALL ;  /* 0x00000000ff00798f */ /* 0x004fe20002000000 */
[----:B------:R-:W-:Y:S05]  /*2450*/  YIELD ;  /* 0x0000000000007946 */ /* 0x000fea0003800000 */
[----:B------:R-:W-:-:S13]  /*2460*/  ISETP.NE.AND P1, PT, R34, R37, PT ;  /* 0x000000252200720c */ /* 0x000fda0003f25270 */
[----:B------:R-:W-:Y:S05]  /*2470*/  @P1 BRA `(.L_x_3389) ;  /* 0xfffffffc00ec1947 */ /* 0x000fea000383ffff */
.L_x_3388:
[----:B------:R-:W-:Y:S01]  /*2480*/  ISETP.NE.AND P1, PT, R87, RZ, PT ;  /* 0x000000ff5700720c */ /* 0x000fe20003f25270 */
[----:B------:R-:W-:Y:S05]  /*2490*/  WARPSYNC.ALL ;  /* 0x0000000000007948 */ /* 0x000fea0003800000 */
[----:B------:R-:W-:Y:S07]  /*24a0*/  BAR.SYNC.DEFER_BLOCKING 0x0 ;  /* 0x0000000000007b1d */ /* 0x000fee0000010000 */
[----:B------:R-:W-:Y:S05]  /*24b0*/  @!P1 BRA `(.L_x_3387) ;  /* 0x0000000400e89947 */ /* 0x000fea0003800000 */
[----:B0-----:R-:W-:Y:S01]  /*24c0*/  VIADD R32, R87, 0xffffffff ;  /* 0xffffffff57207836 */ /* 0x001fe20000000000 */
[----:B------:R-:W-:-:S04]  /*24d0*/  HFMA2.MMA R46, -RZ, RZ, 0, 0 ;  /* 0x00000000ff2e7435 */ /* 0x000fc800000001ff */
[----:B------:R-:W-:-:S13]  /*24e0*/  ISETP.GE.U32.AND P1, PT, R32, 0x3, PT ;  /* 0x000000032000780c */ /* 0x000fda0003f26070 */
[----:B------:R-:W-:Y:S05]  /*24f0*/  @!P1 BRA `(.L_x_3390) ;  /* 0x0000000400089947 */ /* 0x000fea0003800000 */
[----:B------:R-:W-:Y:S02]  /*2500*/  LOP3.LUT R32, R87, 0x3, RZ, 0xc0, !PT ;  /* 0x0000000357207812 */ /* 0x000fe400078ec0ff */
[----:B------:R-:W-:Y:S02]  /*2510*/  MOV R46, RZ ;  /* 0x000000ff002e7202 */ /* 0x000fe40000000f00 */
[----:B------:R-:W-:-:S07]  /*2520*/  IADD3 R47, -R32, R87, RZ ;  /* 0x00000057202f7210 */ /* 0x000fce0007ffe1ff */
.L_x_3391:
[C---:B------:R-:W-:Y:S02]  /*2530*/  IADD3 R89, R46.reuse, 0x1, RZ ;  /* 0x000000012e597810 */ /* 0x040fe40007ffe0ff */
[C---:B------:R-:W-:Y:S02]  /*2540*/  ISETP.EQ.OR P1, PT, R46.reuse, UR7, P3 ;  /* 0x000000072e007c0c */ /* 0x040fe40009f22670 */
[----:B------:R-:W-:Y:S02]  /*2550*/  ISETP.EQ.OR P2, PT, R89, UR7, P3 ;  /* 0x0000000759007c0c */ /* 0x000fe40009f42670 */
[C---:B------:R-:W-:Y:S02]  /*2560*/  IADD3 R91, R46.reuse, 0x2, RZ ;  /* 0x000000022e5b7810 */ /* 0x040fe40007ffe0ff */
[----:B------:R-:W-:Y:S02]  /*2570*/  IADD3 R93, R46, 0x3, RZ ;  /* 0x000000032e5d7810 */ /* 0x000fe40007ffe0ff */
[----:B------:R-:W-:-:S02]  /*2580*/  ISETP.EQ.OR P4, PT, R91, UR7, P3 ;  /* 0x000000075b007c0c */ /* 0x000fc40009f82670 */
[----:B------:R-:W-:-:S03]  /*2590*/  ISETP.EQ.OR P5, PT, R93, UR7, P3 ;  /* 0x000000075d007c0c */ /* 0x000fc60009fa2670 */
[----:B------:R-:W0:Y:S01]  /*25a0*/  @!P1 LDC R39, c[0x0][0x10] ;  /* 0x00000400ff279b82 */ /* 0x000e220000000800 */
[----:B------:R-:W1:Y:S01]  /*25b0*/  @!P1 S2R R33, SR_CTAID.Y ;  /* 0x0000000000219919 */ /* 0x000e620000002600 */
[C---:B------:R-:W-:Y:S02]  /*25c0*/  @!P1 LOP3.LUT R32, R6.reuse, 0x1, RZ, 0xc0, !PT ;  /* 0x0000000106209812 */ /* 0x040fe400078ec0ff */
[----:B------:R-:W-:Y:S01]  /*25d0*/  @!P2 LOP3.LUT R37, R6, 0x1, RZ, 0xc0, !PT ;  /* 0x000000010625a812 */ /* 0x000fe200078ec0ff */
[----:B------:R-:W2:Y:S03]  /*25e0*/  @!P2 S2R R38, SR_CTAID.Y ;  /* 0x000000000026a919 */ /* 0x000ea60000002600 */
[----:B------:R-:W3:Y:S01]  /*25f0*/  @!P2 LDC R36, c[0x0][0x10] ;  /* 0x00000400ff24ab82 */ /* 0x000ee20000000800 */
[----:B------:R-:W4:Y:S07]  /*2600*/  @!P4 S2R R90, SR_CTAID.Y ;  /* 0x00000000005ac919 */ /* 0x000f2e0000002600 */
[----:B------:R-:W5:Y:S01]  /*2610*/  @!P1 LDC.64 R34, c[0x0][0x248] ;  /* 0x00009200ff229b82 */ /* 0x000f620000000a00 */
[----:B0-----:R-:W-:-:S04]  /*2620*/  @!P1 IMAD R32, R32, R39, RZ ;  /* 0x0000002720209224 */ /* 0x001fc800078e02ff */
[----:B------:R-:W-:Y:S02]  /*2630*/  @!P1 IMAD R32, R32, R87, RZ ;  /* 0x0000005720209224 */ /* 0x000fe400078e02ff */
[----:B-1----:R-:W-:-:S03]  /*2640*/  @!P1 IMAD R39, R39, R46, R33 ;  /* 0x0000002e27279224 */ /* 0x002fc600078e0221 */
[----:B------:R-:W-:Y:S01]  /*2650*/  @!P1 SHF.L.U32 R33, R32, 0x1, RZ ;  /* 0x0000000120219819 */ /* 0x000fe200000006ff */
[-C--:B---3--:R-:W-:Y:S02]  /*2660*/  @!P2 IMAD R32, R37, R36.reuse, RZ ;  /* 0x000000242520a224 */ /* 0x088fe400078e02ff */
[----:B--2---:R-:W-:Y:S02]  /*2670*/  @!P2 IMAD R89, R89, R36, R38 ;  /* 0x000000245959a224 */ /* 0x004fe400078e0226 */
[----:B------:R-:W0:Y:S01]  /*2680*/  @!P2 LDC.64 R36, c[0x0][0x248] ;  /* 0x00009200ff24ab82 */ /* 0x000e220000000a00 */
[----:B------:R-:W-:Y:S02]  /*2690*/  @!P2 IMAD R32, R32, R87, RZ ;  /* 0x000000572020a224 */ /* 0x000fe400078e02ff */
[----:B-----5:R-:W-:-:S03]  /*26a0*/  @!P1 IMAD.WIDE R34, R33, 0x4, R34 ;  /* 0x0000000421229825 */ /* 0x020fc600078e0222 */
[----:B------:R-:W-:Y:S02]  /*26b0*/  @!P2 SHF.L.U32 R33, R32, 0x1, RZ ;  /* 0x000000012021a819 */ /* 0x000fe400000006ff */
[----:B------:R-:W4:Y:S01]  /*26c0*/  @!P4 LDC R38, c[0x0][0x10] ;  /* 0x00000400ff26cb82 */ /* 0x000f220000000800 */
[----:B------:R-:W-:Y:S01]  /*26d0*/  @!P1 IMAD.WIDE.U32 R34, R39, 0x8, R34 ;  /* 0x0000000827229825 */ /* 0x000fe200078e0022 */
[----:B------:R-:W-:-:S05]  /*26e0*/  @!P4 LOP3.LUT R39, R6, 0x1, RZ, 0xc0, !PT ;  /* 0x000000010627c812 */ /* 0x000fca00078ec0ff */
[----:B------:R-:W2:Y:S01]  /*26f0*/  @!P1 LDG.E.64 R34, desc[UR8][R34.64] ;  /* 0x0000000822229981 */ /* 0x000ea2000c1e1b00 */
[----:B0-----:R-:W-:Y:S02]  /*2700*/  @!P2 IMAD.WIDE R36, R33, 0x4, R36 ;  /* 0x000000042124a825 */ /* 0x001fe400078e0224 */
[----:B------:R-:W0:Y:S02]  /*2710*/  @!P4 LDC.64 R32, c[0x0][0x248] ;  /* 0x00009200ff20cb82 */ /* 0x000e240000000a00 */
[----:B------:R-:W-:Y:S02]  /*2720*/  @!P2 IMAD.WIDE.U32 R36, R89, 0x8, R36 ;  /* 0x000000085924a825 */ /* 0x000fe400078e0024 */
[----:B------:R-:W1:Y:S02]  /*2730*/  @!P5 S2R R89, SR_CTAID.Y ;  /* 0x000000000059d919 */ /* 0x000e640000002600 */
[-C--:B----4-:R-:W-:Y:S02]  /*2740*/  @!P4 IMAD R91, R91, R38.reuse, R90 ;  /* 0x000000265b5bc224 */ /* 0x090fe400078e025a */
[----:B------:R-:W1:Y:S01]  /*2750*/  @!P5 LDC R90, c[0x0][0x10] ;  /* 0x00000400ff5adb82 */ /* 0x000e620000000800 */
[----:B------:R-:W-:Y:S01]  /*2760*/  @!P4 IMAD R38, R39, R38, RZ ;  /* 0x000000262726c224 */ /* 0x000fe200078e02ff */
[----:B------:R-:W3:Y:S03]  /*2770*/  @!P2 LDG.E.64 R36, desc[UR8][R36.64] ;  /* 0x000000082424a981 */ /* 0x000ee6000c1e1b00 */
[----:B------:R-:W-:-:S05]  /*2780*/  @!P4 IMAD R38, R38, R87, RZ ;  /* 0x000000572626c224 */ /* 0x000fca00078e02ff */
[----:B------:R-:W-:-:S05]  /*2790*/  @!P4 SHF.L.U32 R39, R38, 0x1, RZ ;  /* 0x000000012627c819 */ /* 0x000fca00000006ff */
[----:B0-----:R-:W-:Y:S01]  /*27a0*/  @!P4 IMAD.WIDE R32, R39, 0x4, R32 ;  /* 0x000000042720c825 */ /* 0x001fe200078e0220 */
[----:B------:R-:W-:-:S03]  /*27b0*/  @!P5 LOP3.LUT R39, R6, 0x1, RZ, 0xc0, !PT ;  /* 0x000000010627d812 */ /* 0x000fc600078ec0ff */
[----:B------:R-:W-:-:S06]  /*27c0*/  @!P4 IMAD.WIDE.U32 R32, R91, 0x8, R32 ;  /* 0x000000085b20c825 */ /* 0x000fcc00078e0020 */
        /* <DEDUP_REMOVED lines=21> */
.L_x_3390:
        /* <DEDUP_REMOVED lines=19> */
.L_x_3393:
[----:B------:R-:W-:Y:S05]  /*2a50*/  BSYNC B0 ;  /* 0x0000000000007941 */ /* 0x000fea0003800000 */
.L_x_3392:
[----:B------:R-:W-:Y:S05]  /*2a60*/  @!P2 BRA `(.L_x_3387) ;  /* 0x00000000007ca947 */ /* 0x000fea0003800000 */
[C---:B------:R-:W-:Y:S01]  /*2a70*/  IADD3 R39, R46.reuse, 0x1, RZ ;  /* 0x000000012e277810 */ /* 0x040fe20007ffe0ff */
[----:B------:R-:W-:-:S03]  /*2a80*/  VIADD R46, R46, 0x2 ;  /* 0x000000022e2e7836 */ /* 0x000fc60000000000 */
        /* <DEDUP_REMOVED lines=18> */
[----:B---3--:R-:W-:Y:S01]  /*2bb0*/  @!P2 IMAD.WIDE R36, R37, 0x4, R34 ;  /* 0x000000042524a825 */ /* 0x008fe200078e0222 */
[----:B------:R-:W-:-:S05]  /*2bc0*/  @!P1 SHF.L.U32 R35, R38, 0x1, RZ ;  /* 0x0000000126239819 */ /* 0x000fca00000006ff */
        /* <DEDUP_REMOVED lines=9> */
.L_x_3387:
[----:B------:R-:W-:Y:S01]  /*2c60*/  ULDC.64 UR12, c[0x0][0x218] ;  /* 0x00008600000c7ab9 */ /* 0x000fe20000000a00 */
[----:B------:R-:W-:Y:S01]  /*2c70*/  LOP3.LUT P1, RZ, R0, UR7, RZ, 0xfc, !PT ;  /* 0x0000000700ff7c12 */ /* 0x000fe2000f82fcff */
[----:B------:R-:W1:Y:S01]  /*2c80*/  S2UR UR6, SR_CgaCtaId ;  /* 0x00000000000679c3 */ /* 0x000e620000008800 */
[----:B------:R-:W-:Y:S01]  /*2c90*/  ISETP.EQ.U32.AND P2, PT, RZ, UR12, PT ;  /* 0x0000000cff007c0c */ /* 0x000fe2000bf42070 */
[----:B------:R-:W-:Y:S01]  /*2ca0*/  UMOV UR5, 0x400 ;  /* 0x0000040000057882 */ /* 0x000fe20000000000 */
[----:B------:R-:W-:Y:S02]  /*2cb0*/  IADD3 R47, R7, R88, RZ ;  /* 0x00000058072f7210 */ /* 0x000fe40007ffe0ff */
[----:B------:R-:W-:-:S03]  /*2cc0*/  ISETP.EQ.OR.EX P1, PT, RZ, UR13, P1, P2 ;  /* 0x0000000dff007c0c */ /* 0x000fc60008f22720 */
[----:B------:R-:W2:Y:S08]  /*2cd0*/  LDC.64 R36, c[0x0][0x228] ;  /* 0x00008a00ff247b82 */ /* 0x000eb00000000a00 */
[----:B0-----:R-:W0:Y:S08]  /*2ce0*/  LDC.64 R34, c[0x0][0x230] ;  /* 0x00008c00ff227b82 */ /* 0x001e300000000a00 */
[----:B------:R-:W3:Y:S01]  /*2cf0*/  @!P1 LDC.64 R38, c[0x0][0x218] ;  /* 0x00008600ff269b82 */ /* 0x000ee20000000a00 */
[----:B-1----:R-:W-:-:S03]  /*2d00*/  ULEA UR5, UR6, UR5, 0x18 ;  /* 0x0000000506057291 */ /* 0x002fc6000f8ec03f */
[----:B------:R-:W-:Y:S02]  /*2d10*/  ULDC UR6, c[0x0][0x2a4] ;  /* 0x0000a90000067ab9 */ /* 0x000fe40000000800 */
[----:B------:R-:W-:Y:S01]  /*2d20*/  @!P1 FMUL.FTZ R33, R75, UR6 ;  /* 0x000000064b219c20 */ /* 0x000fe20008410000 */
[----:B------:R-:W-:Y:S01]  /*2d30*/  @!P1 FMUL.FTZ R32, R74, UR6 ;  /* 0x000000064a209c20 */ /* 0x000fe20008410000 */
[C---:B--2---:R-:W-:Y:S02]  /*2d40*/  IMAD.WIDE R36, R47.reuse, 0x2, R36 ;  /* 0x000000022f247825 */ /* 0x044fe400078e0224 */
[----:B------:R-:W-:Y:S02]  /*2d50*/  @!P3 STS.64 [UR5+0x90], R74 ;  /* 0x0000904aff00b988 */ /* 0x000fe40008000a05 */
[----:B0-----:R-:W-:-:S04]  /*2d60*/  IMAD.WIDE R46, R47, 0x2, R34 ;  /* 0x000000022f2e7825 */ /* 0x001fc800078e0222 */
[----:B---3--:R-:W-:-:S05]  /*2d70*/  @!P1 IMAD.WIDE R38, R4, 0x8, R38 ;  /* 0x0000000804269825 */ /* 0x008fca00078e0226 */
[----:B------:R0:W-:Y:S01]  /*2d80*/  @!P1 STG.E.64 desc[UR8][R38.64], R32 ;  /* 0x0000002026009986 */ /* 0x0001e2000c101b08 */
[----:B------:R-:W-:Y:S06]  /*2d90*/  BAR.SYNC.DEFER_BLOCKING 0x0 ;  /* 0x0000000000007b1d */ /* 0x000fec0000010000 */
[----:B------:R-:W2:Y:S04]  /*2da0*/  LDG.E.U16 R88, desc[UR8][R36.64] ;  /* 0x0000000824587981 */ /* 0x000ea8000c1e1500 */
[----:B------:R-:W3:Y:S04]  /*2db0*/  LDG.E.U16 R89, desc[UR8][R36.64+0x2] ;  /* 0x0000020824597981 */ /* 0x000ee8000c1e1500 */
[----:B------:R-:W4:Y:S04]  /*2dc0*/  LDG.E.U16 R90, desc[UR8][R46.64] ;  /* 0x000000082e5a7981 */ /* 0x000f28000c1e1500 */
[----:B------:R2:W5:Y:S01]  /*2dd0*/  LDG.E.U16 R91, desc[UR8][R46.64+0x2] ;  /* 0x000002082e5b7981 */ /* 0x000562000c1e1500 */
[----:B0-----:R-:W-:-:S02]  /*2de0*/  MOV R38, 0x3f800000 ;  /* 0x3f80000000267802 */ /* 0x001fc40000000f00 */
[----:B------:R-:W-:Y:S01]  /*2df0*/  ISETP.NE.AND P5, PT, RZ, UR10, PT ;  /* 0x0000000aff007c0c */ /* 0x000fe2000bfa5270 */
[----:B------:R-:W0:Y:S01]  /*2e00*/  LDS.64 R34, [UR5+0x90] ;  /* 0x00009005ff227984 */ /* 0x000e220008000a00 */
[----:B------:R-:W-:Y:S02]  /*2e10*/  SHF.L.U32 R78, R78, 0x10, RZ ;  /* 0x000000104e4e7819 */ /* 0x000fe400000006ff */
[----:B------:R-:W-:Y:S01]  /*2e20*/  SHF.L.U32 R48, R48, 0x10, RZ ;  /* 0x0000001030307819 */ /* 0x000fe200000006ff */
[----:B0-----:R-:W-:-:S04]  /*2e30*/  FMUL.FTZ R87, R34, UR6 ;  /* 0x0000000622577c20 */ /* 0x001fc80008410000 */
[----:B------:R-:W-:-:S04]  /*2e40*/  FMUL.FTZ R34, R87, R87 ;  /* 0x0000005757227220 */ /* 0x000fc80000410000 */
[----:B------:R-:W-:Y:S01]  /*2e50*/  FFMA.FTZ R34, R35, UR6, -R34 ;  /* 0x0000000623227c23 */ /* 0x000fe20008010822 */
[----:B------:R-:W-:-:S04]  /*2e60*/  FADD.FTZ R35, -R87, R78 ;  /* 0x0000004e57237221 */ /* 0x000fc80000010100 */
        /* <DEDUP_REMOVED lines=8> */
[----:B------:R-:W-:Y:S01]  /*2ef0*/  FMUL.FTZ R33, R33, R38 ;  /* 0x0000002621217220 */ /* 0x000fe20000410000 */
[----:B--2---:R-:W-:-:S02]  /*2f00*/  SHF.L.U32 R46, R88, 0x10, RZ ;  /* 0x00000010582e7819 */ /* 0x004fc400000006ff */
[----:B---3--:R-:W-:Y:S02]  /*2f10*/  SHF.L.U32 R39, R89, 0x10, RZ ;  /* 0x0000001059277819 */ /* 0x008fe400000006ff */
[----:B----4-:R-:W-:Y:S02]  /*2f20*/  SHF.L.U32 R37, R90, 0x10, RZ ;  /* 0x000000105a257819 */ /* 0x010fe400000006ff */
        /* <DEDUP_REMOVED lines=14> */
.L_x_3394:
        /* <DEDUP_REMOVED lines=14> */
.L_x_3396:
[----:B------:R-:W-:Y:S05]  /*30f0*/  BSYNC B0 ;  /* 0x0000000000007941 */ /* 0x000fea0003800000 */
.L_x_3395:
[----:B------:R-:W-:Y:S01]  /*3100*/  ULDC.64 UR12, c[0x0][0x278] ;  /* 0x00009e00000c7ab9 */ /* 0x000fe20000000a00 */
[--C-:B------:R-:W-:Y:S01]  /*3110*/  FADD.FTZ R33, R48, -R87.reuse ;  /* 0x8000005730217221 */ /* 0x100fe20000010000 */
[----:B------:R-:W-:Y:S01]  /*3120*/  ISETP.GE.U32.AND P6, PT, R9, UR12, PT ;  /* 0x0000000c09007c0c */ /* 0x000fe2000bfc6070 */
[----:B0-----:R-:W-:Y:S01]  /*3130*/  FADD.FTZ R35, -R87, R24 ;  /* 0x0000001857237221 */ /* 0x001fe20000010100 */
[----:B------:R-:W-:Y:S01]  /*3140*/  ISETP.GE.U32.AND P1, PT, R10, UR12, PT ;  /* 0x0000000c0a007c0c */ /* 0x000fe2000bf26070 */
[----:B------:R-:W-:Y:S01]  /*3150*/  IMAD.U32 R58, R58, 0x10000, RZ ;  /* 0x000100003a3a7824 */ /* 0x000fe200078e00ff */
[----:B------:R-:W-:Y:S01]  /*3160*/  ISETP.GE.U32.AND P2, PT, R11, UR12, PT ;  /* 0x0000000c0b007c0c */ /* 0x000fe2000bf46070 */
[-C--:B------:R-:W-:Y:S01]  /*3170*/  FMUL.FTZ R33, R33, R38.reuse ;  /* 0x0000002621217220 */ /* 0x080fe20000410000 */
[----:B------:R-:W-:Y:S01]  /*3180*/  ISETP.GE.U32.AND P3, PT, R12, UR12, PT ;  /* 0x0000000c0c007c0c */ /* 0x000fe2000bf66070 */
[----:B------:R-:W-:Y:S01]  /*3190*/  FMUL.FTZ R35, R35, R38 ;  /* 0x0000002623237220 */ /* 0x000fe20000410000 */
[----:B------:R-:W-:Y:S01]  /*31a0*/  ISETP.GE.U32.AND P4, PT, R13, UR12, PT ;  /* 0x0000000c0d007c0c */ /* 0x000fe2000bf86070 */
[----:B------:R-:W-:Y:S01]  /*31b0*/  FADD.FTZ R105, R58, -R87 ;  /* 0x800000573a697221 */ /* 0x000fe20000010000 */
[----:B------:R-:W-:Y:S01]  /*31c0*/  SHF.L.U32 R74, R26, 0x10, RZ ;  /* 0x000000101a4a7819 */ /* 0x000fe200000006ff */
[----:B------:R-:W-:Y:S01]  /*31d0*/  FFMA.FTZ R24, R46, R33, R37 ;  /* 0x000000212e187223 */ /* 0x000fe20000010025 */
        /* <DEDUP_REMOVED lines=51> */
[----:B------:R-:W-:Y:S01]  /*3510*/  FADD.FTZ R41, -R87, R44 ;  /* 0x0000002c57297221 */ /* 0x000fe20000010100 */
[----:B------:R-:W-:Y:S01]  /*3520*/  ISETP.GE.AND.EX P6, PT, R25, UR13, PT, P6 ;  /* 0x0000000d19007c0c */ /* 0x000fe2000bfc6360 */
[----:B------:R-:W-:Y:S01]  /*3530*/  FADD.FTZ R45, R76, -R87 ;  /* 0x800000574c2d7221 */ /* 0x000fe20000010000 */
[----:B------:R-:W-:Y:S01]  /*3540*/  ISETP.GE.AND.EX P1, PT, R27, UR13, PT, P1 ;  /* 0x0000000d1b007c0c */ /* 0x000fe2000bf26310 */
[----:B------:R-:W-:Y:S01]  /*3550*/  FADD.FTZ R87, -R87, R52 ;  /* 0x0000003457577221 */ /* 0x000fe20000010100 */
[----:B------:R-:W-:-:S02]  /*3560*/  ISETP.GE.AND.EX P2, PT, R29, UR13, PT, P2 ;  /* 0x0000000d1d007c0c */ /* 0x000fc4000bf46320 */
[----:B------:R-:W-:Y:S02]  /*3570*/  ISETP.GE.AND.EX P3, PT, R31, UR13, PT, P3 ;  /* 0x0000000d1f007c0c */ /* 0x000fe4000bf66330 */
[----:B------:R-:W-:Y:S02]  /*3580*/  ISETP.GE.AND.EX P4, PT, R49, UR13, PT, P4 ;  /* 0x0000000d31007c0c */ /* 0x000fe4000bf86340 */
[C---:B------:R-:W-:Y:S02]  /*3590*/  ISETP.LT.U32.AND P6, PT, R0.reuse, 0x1e0, !P6 ;  /* 0x000001e00000780c */ /* 0x040fe400077c1070 */
[C---:B------:R-:W-:Y:S02]  /*35a0*/  ISETP.GT.U32.OR P1, PT, R0.reuse, 0x1df, P1 ;  /* 0x000001df0000780c */ /* 0x040fe40000f24470 */
[C---:B------:R-:W-:Y:S02]  /*35b0*/  ISETP.GT.U32.OR P2, PT, R0.reuse, 0x1df, P2 ;  /* 0x000001df0000780c */ /* 0x040fe40001744470 */
        /* <DEDUP_REMOVED lines=13> */
.L_x_3397:
[----:B------:R-:W-:Y:S04]  /*3690*/  BSSY B0, `(.L_x_3398) ;  /* 0x000000e000007945 */ /* 0x000fe80003800000 */
[----:B------:R-:W-:Y:S05]  /*36a0*/  @!P6 BRA `(.L_x_3399) ;  /* 0x000000000030e947 */ /* 0x000fea0003800000 */
[----:B------:R-:W-:Y:S01]  /*36b0*/  ULDC.64 UR14, c[0x0][0x270] ;  /* 0x00009c00000e7ab9 */ /* 0x000fe20000000a00 */
[----:B------:R-:W-:Y:S01]  /*36c0*/  MOV R32, R72 ;  /* 0x0000004800207202 */ /* 0x000fe20000000f00 */
[----:B------:R-:W-:Y:S01]  /*36d0*/  IMAD R26, R25, UR14, RZ ;  /* 0x0000000e191a7c24 */ /* 0x000fe2000f8e02ff */
[----:B------:R-:W-:Y:S01]  /*36e0*/  F2FP.BF16.F32.PACK_AB R123, R123, R24 ;  /* 0x000000187b7b723e */ /* 0x000fe200000010ff */
[----:B------:R-:W-:Y:S02]  /*36f0*/  IMAD.MOV.U32 R33, RZ, RZ, R71 ;  /* 0x000000ffff217224 */ /* 0x000fe400078e0047 */
[C---:B------:R-:W-:Y:S02]  /*3700*/  IMAD R35, R9.reuse, UR15, R26 ;  /* 0x0000000f09237c24 */ /* 0x040fe4000f8e021a */
[----:B------:R-:W-:Y:S01]  /*3710*/  IMAD.WIDE.U32 R32, R9, UR14, R32 ;  /* 0x0000000e09207c25 */ /* 0x000fe2000f8e0020 */
[----:B------:R-:W-:Y:S02]  /*3720*/  ULDC.64 UR14, c[0x0][0x210] ;  /* 0x00008400000e7ab9 */ /* 0x000fe40000000a00 */
[----:B------:R-:W-:-:S02]  /*3730*/  LEA R34, P6, R32, UR14, 0x1 ;  /* 0x0000000e20227c11 */ /* 0x000fc4000f8c08ff */
[----:B------:R-:W-:-:S04]  /*3740*/  IADD3 R35, R33, R35, RZ ;  /* 0x0000002321237210 */ /* 0x000fc80007ffe0ff */
[----:B------:R-:W-:-:S05]  /*3750*/  LEA.HI.X R35, R32, UR15, R35, 0x1, P6 ;  /* 0x0000000f20237c11 */ /* 0x000fca000b0f0c23 */
[----:B------:R0:W-:Y:S02]  /*3760*/  STG.E desc[UR8][R34.64], R123 ;  /* 0x0000007b22007986 */ /* 0x0001e4000c101908 */
.L_x_3399:
[----:B------:R-:W-:Y:S05]  /*3770*/  BSYNC B0 ;  /* 0x0000000000007941 */ /* 0x000fea0003800000 */
.L_x_3398:
[-C--:B------:R-:W-:Y:S01]  /*3780*/  FMUL.FTZ R121, R121, R38.reuse ;  /* 0x0000002679797220 */ /* 0x080fe20000410000 */
[-C--:B------:R-:W-:Y:S01]  /*3790*/  FMUL.FTZ R119, R119, R38.reuse ;  /* 0x0000002677777220 */ /* 0x080fe20000410000 */
[-C--:B------:R-:W-:Y:S01]  /*37a0*/  FMUL.FTZ R117, R117, R38.reuse ;  /* 0x0000002675757220 */ /* 0x080fe20000410000 */
[----:B------:R-:W-:Y:S01]  /*37b0*/  FMUL.FTZ R115, R115, R38 ;  /* 0x0000002673737220 */ /* 0x000fe20000410000 */
        /* <DEDUP_REMOVED lines=13> */
.L_x_3400:
        /* <DEDUP_REMOVED lines=14> */
.L_x_3402:
[----:B------:R-:W-:Y:S05]  /*3970*/  BSYNC B0 ;  /* 0x0000000000007941 */ /* 0x000fea0003800000 */
.L_x_3401:
[----:B------:R-:W-:Y:S01]  /*3980*/  FFMA.FTZ R117, R46, R117, R37 ;  /* 0x000000752e757223 */ /* 0x000fe20000010025 */
[----:B------:R-:W-:Y:S01]  /*3990*/  FFMA.FTZ R24, R39, R115, R36 ;  /* 0x0000007327187223 */ /* 0x000fe20000010024 */
[----:B------:R-:W-:Y:S06]  /*39a0*/  @!P5 BRA `(.L_x_3403) ;  /* 0x000000000028d947 */ /* 0x000fec0003800000 */
[----:B------:R-:W-:Y:S01]  /*39b0*/  FMUL.FTZ R26, R117, -1.4426950216293334961 ;  /* 0xbfb8aa3b751a7820 */ /* 0x000fe20000410000 */
[----:B------:R-:W-:-:S05]  /*39c0*/  FMUL.FTZ R30, R24, -1.4426950216293334961 ;  /* 0xbfb8aa3b181e7820 */ /* 0x000fca0000410000 */
[----:B------:R-:W2:Y:S08]  /*39d0*/  MUFU.EX2 R26, R26 ;  /* 0x0000001a001a7308 */ /* 0x000eb00000000800 */
[----:B------:R-:W1:Y:S01]  /*39e0*/  MUFU.EX2 R30, R30 ;  /* 0x0000001e001e7308 */ /* 0x000e620000000800 */
[----:B--2---:R-:W-:-:S07]  /*39f0*/  FADD.FTZ R27, R26, 1 ;  /* 0x3f8000001a1b7421 */ /* 0x004fce0000010000 */
[----:B------:R-:W2:Y:S01]  /*3a00*/  MUFU.RCP R28, R27 ;  /* 0x0000001b001c7308 */ /* 0x000ea20000001000 */
[----:B-1----:R-:W-:-:S07]  /*3a10*/  FADD.FTZ R32, R30, 1 ;  /* 0x3f8000001e207421 */ /* 0x002fce0000010000 */
[----:B------:R-:W1:Y:S01]  /*3a20*/  MUFU.RCP R33, R32 ;  /* 0x0000002000217308 */ /* 0x000e620000001000 */
[----:B--2---:R-:W-:Y:S01]  /*3a30*/  FMUL.FTZ R117, R117, R28 ;  /* 0x0000001c75757220 */ /* 0x004fe20000410000 */
[----:B-1----:R-:W-:-:S07]  /*3a40*/  FMUL.FTZ R24, R24, R33 ;  /* 0x0000002118187220 */ /* 0x002fce0000410000 */
.L_x_3403:
        /* <DEDUP_REMOVED lines=14> */
.L_x_3405:
[----:B------:R-:W-:Y:S05]  /*3b30*/  BSYNC B0 ;  /* 0x0000000000007941 */ /* 0x000fea0003800000 */
.L_x_3404:
        /* <DEDUP_REMOVED lines=8> */
[----:B--2---:R-:W-:-:S05]  /*3bc0*/  FMUL.FTZ R29, R24, -1.4426950216293334961 ;  /* 0xbfb8aa3b181d7820 */ /* 0x004fca0000410000 */
[----:B------:R-:W2:Y:S08]  /*3bd0*/  MUFU.EX2 R26, R26 ;  /* 0x0000001a001a7308 */ /* 0x000eb00000000800 */
[----:B------:R-:W3:Y:S01]  /*3be0*/  MUFU.EX2 R29, R29 ;  /* 0x0000001d001d7308 */ /* 0x000ee20000000800 */
[----:B--2---:R-:W-:-:S07]  /*3bf0*/  FADD.FTZ R27, R26, 1 ;  /* 0x3f8000001a1b7421 */ /* 0x004fce0000010000 */
[----:B------:R-:W2:Y:S01]  /*3c00*/  MUFU.RCP R28, R27 ;  /* 0x0000001b001c7308 */ /* 0x000ea20000001000 */
[----:B---3--:R-:W-:-:S07]  /*3c10*/  FADD.FTZ R30, R29, 1 ;  /* 0x3f8000001d1e7421 */ /* 0x008fce0000010000 */
[----:B-1----:R-:W1:Y:S01]  /*3c20*/  MUFU.RCP R33, R30 ;  /* 0x0000001e00217308 */ /* 0x002e620000001000 */
[----:B--2---:R-:W-:Y:S01]  /*3c30*/  FMUL.FTZ R107, R107, R28 ;  /* 0x0000001c6b6b7220 */ /* 0x004fe20000410000 */
[----:B-1----:R-:W-:-:S07]  /*3c40*/  FMUL.FTZ R24, R24, R33 ;  /* 0x0000002118187220 */ /* 0x002fce0000410000 */
.L_x_3406:
        /* <DEDUP_REMOVED lines=10> */
[----:B--2---:R-:W-:-:S02]  /*3cf0*/  LEA R28, P1, R26, UR14, 0x1 ;  /* 0x0000000e1a1c7c11 */ /* 0x004fc4000f8208ff */
[----:B------:R-:W-:-:S04]  /*3d00*/  IADD3 R31, R27, R31, RZ ;  /* 0x0000001f1b1f7210 */ /* 0x000fc80007ffe0ff */
[----:B------:R-:W-:-:S05]  /*3d10*/  LEA.HI.X R29, R26, UR15, R31, 0x1, P1 ;  /* 0x0000000f1a1d7c11 */ /* 0x000fca00088f0c1f */
[----:B------:R3:W-:Y:S02]  /*3d20*/  STG.E desc[UR8][R28.64], R107 ;  /* 0x0000006b1c007986 */ /* 0x0007e4000c101908 */
.L_x_3408:
[----:B------:R-:W-:Y:S05]  /*3d30*/  BSYNC B0 ;  /* 0x0000000000007941 */ /* 0x000fea0003800000 */
.L_x_3407:
[----:B------:R-:W-:Y:S01]  /*3d40*/  FFMA.FTZ R111, R46, R111, R37 ;  /* 0x0000006f2e6f7223 */ /* 0x000fe20000010025 */
[----:B------:R-:W-:Y:S01]  /*3d50*/  FFMA.FTZ R24, R39, R113, R36 ;  /* 0x0000007127187223 */ /* 0x000fe20000010024 */
[----:B------:R-:W-:Y:S06]  /*3d60*/  @!P5 BRA `(.L_x_3409) ;  /* 0x000000000028d947 */ /* 0x000fec0003800000 */
[----:B------:R-:W-:Y:S01]  /*3d70*/  FMUL.FTZ R26, R111, -1.4426950216293334961 ;  /* 0xbfb8aa3b6f1a7820 */ /* 0x000fe20000410000 */
[----:B--23--:R-:W-:-:S05]  /*3d80*/  FMUL.FTZ R29, R24, -1.4426950216293334961 ;  /* 0xbfb8aa3b181d7820 */ /* 0x00cfca0000410000 */
        /* <DEDUP_REMOVED lines=8> */
.L_x_3409:
[----:B------:R-:W-:Y:S04]  /*3e10*/  BSSY B0, `(.L_x_3410) ;  /* 0x000000e000007945 */ /* 0x000fe80003800000 */
[----:B------:R-:W-:Y:S05]  /*3e20*/  @P4 BRA `(.L_x_3411) ;  /* 0x0000000000304947 */ /* 0x000fea0003800000 */
[----:B------:R-:W-:Y:S01]  /*3e30*/  ULDC.64 UR14, c[0x0][0x270] ;  /* 0x00009c00000e7ab9 */ /* 0x000fe20000000a00 */
[----:B------:R-:W-:Y:S01]  /*3e40*/  MOV R26, R72 ;  /* 0x00000048001a7202 */ /* 0x000fe20000000f00 */
[----:B--23--:R-:W-:Y:S01]  /*3e50*/  IMAD R28, R49, UR14, RZ ;  /* 0x0000000e311c7c24 */ /* 0x00cfe2000f8e02ff */
        /* <DEDUP_REMOVED lines=9> */
.L_x_3411:
[----:B------:R-:W-:Y:S05]  /*3ef0*/  BSYNC B0 ;  /* 0x0000000000007941 */ /* 0x000fea0003800000 */
.L_x_3410:
        /* <DEDUP_REMOVED lines=25> */
[-C--:B------:R-:W-:Y:S01]  /*4090*/  FMUL.FTZ R47, R47, R38.reuse ;  /* 0x000000262f2f7220 */ /* 0x080fe20000410000 */
[-C--:B--234-:R-:W-:Y:S01]  /*40a0*/  FMUL.FTZ R28, R43, R38.reuse ;  /* 0x000000262b1c7220 */ /* 0x09cfe20000410000 */
[-C--:B------:R-:W-:Y:S01]  /*40b0*/  FMUL.FTZ R41, R41, R38.reuse ;  /* 0x0000002629297220 */ /* 0x080fe20000410000 */
[-C--:B------:R-:W-:Y:S01]  /*40c0*/  FMUL.FTZ R30, R45, R38.reuse ;  /* 0x000000262d1e7220 */ /* 0x080fe20000410000 */
[----:B------:R-:W-:Y:S01]  /*40d0*/  FMUL.FTZ R87, R87, R38 ;  /* 0x0000002657577220 */ /* 0x000fe20000410000 */
[----:B------:R-:W-:Y:S01]  /*40e0*/  ISETP.GT.U32.OR P6, PT, R0, 0x1df, P6 ;  /* 0x000001df0000780c */ /* 0x000fe200037c4470 */
[----:B------:R-:W-:Y:S01]  /*40f0*/  FFMA.FTZ R93, R46, R93, R37 ;  /* 0x0000005d2e5d7223 */ /* 0x000fe20000010025 */
[C---:B------:R-:W-:Y:S01]  /*4100*/  ISETP.GT.U32.OR P1, PT, R0.reuse, 0x1df, P1 ;  /* 0x000001df0000780c */ /* 0x040fe20000f24470 */
[----:B------:R-:W-:Y:S01]  /*4110*/  FFMA.FTZ R38, R39, R95, R36 ;  /* 0x0000005f27267223 */ /* 0x000fe20000010024 */
[----:B------:R-:W-:-:S02]  /*4120*/  ISETP.GT.U32.OR P2, PT, R0, 0x1df, P2 ;  /* 0x000001df0000780c */ /* 0x000fc40001744470 */
[C---:B------:R-:W-:Y:S02]  /*4130*/  ISETP.GT.U32.OR P3, PT, R0.reuse, 0x1df, P3 ;  /* 0x000001df0000780c */ /* 0x040fe40001f64470 */
[----:B------:R-:W-:Y:S01]  /*4140*/  ISETP.GT.U32.OR P4, PT, R0, 0x1df, P4 ;  /* 0x000001df0000780c */ /* 0x000fe20002784470 */
[----:B------:R-:W-:-:S12]  /*4150*/  @!P5 BRA `(.L_x_3412) ;  /* 0x000000000028d947 */ /* 0x000fd80003800000 */
        /* <DEDUP_REMOVED lines=10> */
.L_x_3412:
[----:B------:R-:W-:Y:S04]  /*4200*/  BSSY B0, `(.L_x_3413) ;  /* 0x000000e000007945 */ /* 0x000fe80003800000 */
[----:B------:R-:W-:Y:S05]  /*4210*/  @P6 BRA `(.L_x_3414) ;  /* 0x0000000000306947 */ /* 0x000fea0003800000 */
[----:B------:R-:W-:Y:S01]  /*4220*/  ULDC.64 UR14, c[0x0][0x270] ;  /* 0x00009c00000e7ab9 */ /* 0x000fe20000000a00 */
[----:B-1----:R-:W-:Y:S01]  /*4230*/  MOV R32, R72 ;  /* 0x0000004800207202 */ /* 0x002fe20000000f00 */
[----:B------:R-:W-:Y:S01]  /*4240*/  IMAD R51, R51, UR14, RZ ;  /* 0x0000000e33337c24 */ /* 0x000fe2000f8e02ff */
[----:B------:R-:W-:Y:S01]  /*4250*/  F2FP.BF16.F32.PACK_AB R93, R38, R93 ;  /* 0x0000005d265d723e */ /* 0x000fe200000010ff */
[----:B------:R-:W-:Y:S02]  /*4260*/  IMAD.MOV.U32 R33, RZ, RZ, R71 ;  /* 0x000000ffff217224 */ /* 0x000fe400078e0047 */
[C---:B------:R-:W-:Y:S02]  /*4270*/  IMAD R51, R14.reuse, UR15, R51 ;  /* 0x0000000f0e337c24 */ /* 0x040fe4000f8e0233 */
[----:B------:R-:W-:Y:S01]  /*4280*/  IMAD.WIDE.U32 R32, R14, UR14, R32 ;  /* 0x0000000e0e207c25 */ /* 0x000fe2000f8e0020 */
[----:B------:R-:W-:Y:S02]  /*4290*/  ULDC.64 UR14, c[0x0][0x210] ;  /* 0x00008400000e7ab9 */ /* 0x000fe40000000a00 */
[----:B0-----:R-:W-:-:S02]  /*42a0*/  LEA R34, P6, R32, UR14, 0x1 ;  /* 0x0000000e20227c11 */ /* 0x001fc4000f8c08ff */
[----:B------:R-:W-:-:S04]  /*42b0*/  IADD3 R51, R33, R51, RZ ;  /* 0x0000003321337210 */ /* 0x000fc80007ffe0ff */
[----:B------:R-:W-:-:S05]  /*42c0*/  LEA.HI.X R35, R32, UR15, R51, 0x1, P6 ;  /* 0x0000000f20237c11 */ /* 0x000fca000b0f0c33 */
[----:B------:R2:W-:Y:S02]  /*42d0*/  STG.E desc[UR8][R34.64], R93 ;  /* 0x0000005d22007986 */ /* 0x0005e4000c101908 */
.L_x_3414:
[----:B------:R-:W-:Y:S05]  /*42e0*/  BSYNC B0 ;  /* 0x0000000000007941 */ /* 0x000fea0003800000 */
.L_x_3413:
[----:B------:R-:W-:Y:S01]  /*42f0*/  FFMA.FTZ R97, R46, R97, R37 ;  /* 0x000000612e617223 */ /* 0x000fe20000010025 */
[----:B------:R-:W-:Y:S01]  /*4300*/  FFMA.FTZ R38, R39, R99, R36 ;  /* 0x0000006327267223 */ /* 0x000fe20000010024 */
[----:B------:R-:W-:Y:S06]  /*4310*/  @!P5 BRA `(.L_x_3415) ;  /* 0x000000000028d947 */ /* 0x000fec0003800000 */
[----:B------:R-:W-:Y:S01]  /*4320*/  FMUL.FTZ R31, R38, -1.4426950216293334961 ;  /* 0xbfb8aa3b261f7820 */ /* 0x000fe20000410000 */
[----:B------:R-:W-:-:S05]  /*4330*/  FMUL.FTZ R27, R97, -1.4426950216293334961 ;  /* 0xbfb8aa3b611b7820 */ /* 0x000fca0000410000 */
[----:B------:R-:W1:Y:S08]  /*4340*/  MUFU.EX2 R31, R31 ;  /* 0x0000001f001f7308 */ /* 0x000e700000000800 */
[----:B------:R-:W3:Y:S01]  /*4350*/  MUFU.EX2 R27, R27 ;  /* 0x0000001b001b7308 */ /* 0x000ee20000000800 */
[----:B-1----:R-:W-:-:S07]  /*4360*/  FADD.FTZ R33, R31, 1 ;  /* 0x3f8000001f217421 */ /* 0x002fce0000010000 */
[----:B------:R-:W1:Y:S01]  /*4370*/  MUFU.RCP R33, R33 ;  /* 0x0000002100217308 */ /* 0x000e620000001000 */
[----:B---3--:R-:W-:-:S07]  /*4380*/  FADD.FTZ R29, R27, 1 ;  /* 0x3f8000001b1d7421 */ /* 0x008fce0000010000 */
[----:B------:R-:W3:Y:S01]  /*4390*/  MUFU.RCP R32, R29 ;  /* 0x0000001d00207308 */ /* 0x000ee20000001000 */
[----:B-1----:R-:W-:Y:S01]  /*43a0*/  FMUL.FTZ R38, R38, R33 ;  /* 0x0000002126267220 */ /* 0x002fe20000410000 */
[----:B---3--:R-:W-:-:S07]  /*43b0*/  FMUL.FTZ R97, R97, R32 ;  /* 0x0000002061617220 */ /* 0x008fce0000410000 */
.L_x_3415:
[----:B------:R-:W-:Y:S04]  /*43c0*/  BSSY B0, `(.L_x_3416) ;  /* 0x000000e000007945 */ /* 0x000fe80003800000 */
[----:B------:R-:W-:Y:S05]  /*43d0*/  @P1 BRA `(.L_x_3417) ;  /* 0x0000000000301947 */ /* 0x000fea0003800000 */
[----:B------:R-:W-:Y:S01]  /*43e0*/  ULDC.64 UR14, c[0x0][0x270] ;  /* 0x00009c00000e7ab9 */ /* 0x000fe20000000a00 */
[----:B-1----:R-:W-:Y:S01]  /*43f0*/  MOV R32, R72 ;  /* 0x0000004800207202 */ /* 0x002fe20000000f00 */
[----:B------:R-:W-:Y:S01]  /*4400*/  IMAD R40, R53, UR14, RZ ;  /* 0x0000000e35287c24 */ /* 0x000fe2000f8e02ff */
[----:B------:R-:W-:Y:S02]  /*4410*/  MOV R33, R71 ;  /* 0x0000004700217202 */ /* 0x000fe40000000f00 */
[----:B------:R-:W-:Y:S01]  /*4420*/  F2FP.BF16.F32.PACK_AB R97, R38, R97 ;  /* 0x000000612661723e */ /* 0x000fe200000010ff */
[C---:B------:R-:W-:Y:S02]  /*4430*/  IMAD R27, R15.reuse, UR15, R40 ;  /* 0x0000000f0f1b7c24 */ /* 0x040fe4000f8e0228 */
[----:B0-2---:R-:W-:Y:S01]  /*4440*/  IMAD.WIDE.U32 R34, R15, UR14, R32 ;  /* 0x0000000e0f227c25 */ /* 0x005fe2000f8e0020 */
[----:B------:R-:W-:Y:S02]  /*4450*/  ULDC.64 UR14, c[0x0][0x210] ;  /* 0x00008400000e7ab9 */ /* 0x000fe40000000a00 */
[----:B------:R-:W-:-:S02]  /*4460*/  LEA R32, P1, R34, UR14, 0x1 ;  /* 0x0000000e22207c11 */ /* 0x000fc4000f8208ff */
[----:B------:R-:W-:-:S04]  /*4470*/  IADD3 R27, R35, R27, RZ ;  /* 0x0000001b231b7210 */ /* 0x000fc80007ffe0ff */
[----:B------:R-:W-:-:S05]  /*4480*/  LEA.HI.X R33, R34, UR15, R27, 0x1, P1 ;  /* 0x0000000f22217c11 */ /* 0x000fca00088f0c1b */
[----:B------:R3:W-:Y:S02]  /*4490*/  STG.E desc[UR8][R32.64], R97 ;  /* 0x0000006120007986 */ /* 0x0007e4000c101908 */
.L_x_3417:
[----:B------:R-:W-:Y:S05]  /*44a0*/  BSYNC B0 ;  /* 0x0000000000007941 */ /* 0x000fea0003800000 */
.L_x_3416:
[----:B------:R-:W-:Y:S01]  /*44b0*/  FFMA.FTZ R101, R46, R101, R37 ;  /* 0x000000652e657223 */ /* 0x000fe20000010025 */
[----:B------:R-:W-:Y:S01]  /*44c0*/  FFMA.FTZ R38, R39, R103, R36 ;  /* 0x0000006727267223 */ /* 0x000fe20000010024 */
[----:B------:R-:W-:Y:S06]  /*44d0*/  @!P5 BRA `(.L_x_3418) ;  /* 0x000000000028d947 */ /* 0x000fec0003800000 */
[----:B------:R-:W-:Y:S01]  /*44e0*/  FMUL.FTZ R31, R38, -1.4426950216293334961 ;  /* 0xbfb8aa3b261f7820 */ /* 0x000fe20000410000 */
[----:B------:R-:W-:-:S05]  /*44f0*/  FMUL.FTZ R27, R101, -1.4426950216293334961 ;  /* 0xbfb8aa3b651b7820 */ /* 0x000fca0000410000 */
[----:B------:R-:W1:Y:S08]  /*4500*/  MUFU.EX2 R31, R31 ;  /* 0x0000001f001f7308 */ /* 0x000e700000000800 */
[----:B------:R-:W4:Y:S01]  /*4510*/  MUFU.EX2 R27, R27 ;  /* 0x0000001b001b7308 */ /* 0x000f220000000800 */
[----:B-1-3--:R-:W-:-:S07]  /*4520*/  FADD.FTZ R33, R31, 1 ;  /* 0x3f8000001f217421 */ /* 0x00afce0000010000 */
[----:B------:R-:W1:Y:S01]  /*4530*/  MUFU.RCP R33, R33 ;  /* 0x0000002100217308 */ /* 0x000e620000001000 */
[----:B----4-:R-:W-:-:S07]  /*4540*/  FADD.FTZ R29, R27, 1 ;  /* 0x3f8000001b1d7421 */ /* 0x010fce0000010000 */
[----:B------:R-:W3:Y:S01]  /*4550*/  MUFU.RCP R32, R29 ;  /* 0x0000001d00207308 */ /* 0x000ee20000001000 */
[----:B-1----:R-:W-:Y:S01]  /*4560*/  FMUL.FTZ R38, R38, R33 ;  /* 0x0000002126267220 */ /* 0x002fe20000410000 */
[----:B---3--:R-:W-:-:S07]  /*4570*/  FMUL.FTZ R101, R101, R32 ;  /* 0x0000002065657220 */ /* 0x008fce0000410000 */
.L_x_3418:
[----:B------:R-:W-:Y:S04]  /*4580*/  BSSY B0, `(.L_x_3419) ;  /* 0x000000e000007945 */ /* 0x000fe80003800000 */
[----:B------:R-:W-:Y:S05]  /*4590*/  @P2 BRA `(.L_x_3420) ;  /* 0x0000000000302947 */ /* 0x000fea0003800000 */
[----:B------:R-:W-:Y:S01]  /*45a0*/  ULDC.64 UR14, c[0x0][0x270] ;  /* 0x00009c00000e7ab9 */ /* 0x000fe20000000a00 */
[----:B-1-3--:R-:W-:Y:S01]  /*45b0*/  MOV R32, R72 ;  /* 0x0000004800207202 */ /* 0x00afe20000000f00 */
        /* <DEDUP_REMOVED lines=10> */
.L_x_3420:
[----:B------:R-:W-:Y:S05]  /*4660*/  BSYNC B0 ;  /* 0x0000000000007941 */ /* 0x000fea0003800000 */
.L_x_3419:
[----:B------:R-:W-:Y:S01]  /*4670*/  FFMA.FTZ R105, R46, R105, R37 ;  /* 0x000000692e697223 */ /* 0x000fe20000010025 */
[----:B------:R-:W-:Y:S01]  /*4680*/  FFMA.FTZ R38, R39, R91, R36 ;  /* 0x0000005b27267223 */ /* 0x000fe20000010024 */
[----:B------:R-:W-:Y:S06]  /*4690*/  @!P5 BRA `(.L_x_3421) ;  /* 0x000000000028d947 */ /* 0x000fec0003800000 */
[----:B------:R-:W-:Y:S01]  /*46a0*/  FMUL.FTZ R31, R38, -1.4426950216293334961 ;  /* 0xbfb8aa3b261f7820 */ /* 0x000fe20000410000 */
[----:B------:R-:W-:-:S05]  /*46b0*/  FMUL.FTZ R27, R105, -1.4426950216293334961 ;  /* 0xbfb8aa3b691b7820 */ /* 0x000fca0000410000 */
[----:B------:R-:W1:Y:S08]  /*46c0*/  MUFU.EX2 R31, R31 ;  /* 0x0000001f001f7308 */ /* 0x000e700000000800 */
[----:B------:R-:W5:Y:S01]  /*46d0*/  MUFU.EX2 R27, R27 ;  /* 0x0000001b001b7308 */ /* 0x000f620000000800 */
[----:B-1-34-:R-:W-:-:S07]  /*46e0*/  FADD.FTZ R33, R31, 1 ;  /* 0x3f8000001f217421 */ /* 0x01afce0000010000 */
[----:B------:R-:W1:Y:S01]  /*46f0*/  MUFU.RCP R33, R33 ;  /* 0x0000002100217308 */ /* 0x000e620000001000 */
[----:B-----5:R-:W-:-:S07]  /*4700*/  FADD.FTZ R29, R27, 1 ;  /* 0x3f8000001b1d7421 */ /* 0x020fce0000010000 */
[----:B------:R-:W3:Y:S01]  /*4710*/  MUFU.RCP R32, R29 ;  /* 0x0000001d00207308 */ /* 0x000ee20000001000 */
[----:B-1----:R-:W-:Y:S01]  /*4720*/  FMUL.FTZ R38, R38, R33 ;  /* 0x0000002126267220 */ /* 0x002fe20000410000 */
[----:B---3--:R-:W-:-:S07]  /*4730*/  FMUL.FTZ R105, R105, R32 ;  /* 0x0000002069697220 */ /* 0x008fce0000410000 */
.L_x_3421:
[----:B------:R-:W-:Y:S04]  /*4740*/  BSSY B0, `(.L_x_3422) ;  /* 0x000000e000007945 */ /* 0x000fe80003800000 */
[----:B------:R-:W-:Y:S05]  /*4750*/  @P3 BRA `(.L_x_3423) ;  /* 0x0000000000303947 */ /* 0x000fea0003800000 */
[----:B------:R-:W-:Y:S01]  /*4760*/  ULDC.64 UR14, c[0x0][0x270] ;  /* 0x00009c00000e7ab9 */ /* 0x000fe20000000a00 */
[----:B-1-34-:R-:W-:Y:S01]  /*4770*/  MOV R32, R72 ;  /* 0x0000004800207202 */ /* 0x01afe20000000f00 */
        /* <DEDUP_REMOVED lines=10> */
.L_x_3423:
[----:B------:R-:W-:Y:S05]  /*4820*/  BSYNC B0 ;  /* 0x0000000000007941 */ /* 0x000fea0003800000 */
.L_x_3422:
[----:B------:R-:W-:Y:S01]  /*4830*/  FFMA.FTZ R89, R46, R89, R37 ;  /* 0x000000592e597223 */ /* 0x000fe20000010025 */
[----:B------:R-:W-:Y:S01]  /*4840*/  FFMA.FTZ R38, R39, R85, R36 ;  /* 0x0000005527267223 */ /* 0x000fe20000010024 */
[----:B------:R-:W-:Y:S06]  /*4850*/  @!P5 BRA `(.L_x_3424) ;  /* 0x000000000028d947 */ /* 0x000fec0003800000 */
[----:B------:R-:W-:Y:S01]  /*4860*/  FMUL.FTZ R31, R38, -1.4426950216293334961 ;  /* 0xbfb8aa3b261f7820 */ /* 0x000fe20000410000 */
[----:B------:R-:W-:-:S05]  /*4870*/  FMUL.FTZ R27, R89, -1.4426950216293334961 ;  /* 0xbfb8aa3b591b7820 */ /* 0x000fca0000410000 */
[----:B------:R-:W0:Y:S08]  /*4880*/  MUFU.EX2 R31, R31 ;  /* 0x0000001f001f7308 */ /* 0x000e300000000800 */
[----:B------:R-:W5:Y:S01]  /*4890*/  MUFU.EX2 R27, R27 ;  /* 0x0000001b001b7308 */ /* 0x000f620000000800 */
[----:B01-34-:R-:W-:-:S07]  /*48a0*/  FADD.FTZ R33, R31, 1 ;  /* 0x3f8000001f217421 */ /* 0x01bfce0000010000 */
[----:B------:R-:W0:Y:S01]  /*48b0*/  MUFU.RCP R33, R33 ;  /* 0x0000002100217308 */ /* 0x000e220000001000 */
[----:B-----5:R-:W-:-:S07]  /*48c0*/  FADD.FTZ R29, R27, 1 ;  /* 0x3f8000001b1d7421 */ /* 0x020fce0000010000 */
[----:B------:R-:W1:Y:S01]  /*48d0*/  MUFU.RCP R32, R29 ;  /* 0x0000001d00207308 */ /* 0x000e620000001000 */
[----:B0-----:R-:W-:Y:S01]  /*48e0*/  FMUL.FTZ R38, R38, R33 ;  /* 0x0000002126267220 */ /* 0x001fe20000410000 */
[----:B-1----:R-:W-:-:S07]  /*48f0*/  FMUL.FTZ R89, R89, R32 ;  /* 0x0000002059597220 */ /* 0x002fce0000410000 */
.L_x_3424:
[----:B------:R-:W-:Y:S04]  /*4900*/  BSSY B0, `(.L_x_3425) ;  /* 0x000000e000007945 */ /* 0x000fe80003800000 */
[----:B------:R-:W-:Y:S05]  /*4910*/  @P4 BRA `(.L_x_3426) ;  /* 0x0000000000304947 */ /* 0x000fea0003800000 */
[----:B------:R-:W-:Y:S01]  /*4920*/  ULDC.64 UR14, c[0x0][0x270] ;  /* 0x00009c00000e7ab9 */ /* 0x000fe20000000a00 */
[----:B01-34-:R-:W-:Y:S01]  /*4930*/  MOV R32, R72 ;  /* 0x0000004800207202 */ /* 0x01bfe20000000f00 */
[----:B------:R-:W-:Y:S01]  /*4940*/  IMAD R59, R59, UR14, RZ ;  /* 0x0000000e3b3b7c24 */ /* 0x000fe2000f8e02ff */
[----:B------:R-:W-:Y:S02]  /*4950*/  MOV R33, R71 ;  /* 0x0000004700217202 */ /* 0x000fe40000000f00 */
[----:B------:R-:W-:Y:S01]  /*4960*/  F2FP.BF16.F32.PACK_AB R89, R38, R89 ;  /* 0x000000592659723e */ /* 0x000fe200000010ff */
[C---:B------:R-:W-:Y:S02]  /*4970*/  IMAD R59, R18.reuse, UR15, R59 ;  /* 0x0000000f123b7c24 */ /* 0x040fe4000f8e023b */
[----:B--2---:R-:W-:Y:S01]  /*4980*/  IMAD.WIDE.U32 R34, R18, UR14, R32 ;  /* 0x0000000e12227c25 */ /* 0x004fe2000f8e0020 */
[----:B------:R-:W-:Y:S02]  /*4990*/  ULDC.64 UR14, c[0x0][0x210] ;  /* 0x00008400000e7ab9 */ /* 0x000fe40000000a00 */
[----:B------:R-:W-:-:S02]  /*49a0*/  LEA R32, P1, R34, UR14, 0x1 ;  /* 0x0000000e22207c11 */ /* 0x000fc4000f8208ff */
[----:B------:R-:W-:-:S04]  /*49b0*/  IADD3 R59, R35, R59, RZ ;  /* 0x0000003b233b7210 */ /* 0x000fc80007ffe0ff */
[----:B------:R-:W-:-:S05]  /*49c0*/  LEA.HI.X R33, R34, UR15, R59, 0x1, P1 ;  /* 0x0000000f22217c11 */ /* 0x000fca00088f0c3b */
[----:B------:R0:W-:Y:S02]  /*49d0*/  STG.E desc[UR8][R32.64], R89 ;  /* 0x0000005920007986 */ /* 0x0001e4000c101908 */
.L_x_3426:
[----:B------:R-:W-:Y:S05]  /*49e0*/  BSYNC B0 ;  /* 0x0000000000007941 */ /* 0x000fea0003800000 */
.L_x_3425:
[----:B------:R-:W-:Y:S01]  /*49f0*/  ISETP.GE.U32.AND P6, PT, R19, UR12, PT ;  /* 0x0000000c13007c0c */ /* 0x000fe2000bfc6070 */
[C-C-:B01-34-:R-:W-:Y:S01]  /*4a00*/  FFMA.FTZ R32, R39.reuse, R77, R36.reuse ;  /* 0x0000004d27207223 */ /* 0x15bfe20000010024 */
[----:B------:R-:W-:Y:S01]  /*4a10*/  ISETP.GE.U32.AND P1, PT, R20, UR12, PT ;  /* 0x0000000c14007c0c */ /* 0x000fe2000bf26070 */
[--C-:B--2---:R-:W-:Y:S01]  /*4a20*/  FFMA.FTZ R34, R39, R47, R36.reuse ;  /* 0x0000002f27227223 */ /* 0x104fe20000010024 */
[----:B------:R-:W-:Y:S01]  /*4a30*/  ISETP.GE.U32.AND P2, PT, R21, UR12, PT ;  /* 0x0000000c15007c0c */ /* 0x000fe2000bf46070 */
[C-C-:B------:R-:W-:Y:S01]  /*4a40*/  FFMA.FTZ R38, R39.reuse, R41, R36.reuse ;  /* 0x0000002927267223 */ /* 0x140fe20000010024 */
[----:B------:R-:W-:Y:S01]  /*4a50*/  ISETP.GE.U32.AND P3, PT, R22, UR12, PT ;  /* 0x0000000c16007c0c */ /* 0x000fe2000bf66070 */
[--C-:B------:R-:W-:Y:S01]  /*4a60*/  FFMA.FTZ R87, R39, R87, R36.reuse ;  /* 0x0000005727577223 */ /* 0x100fe20000010024 */
[----:B------:R-:W-:Y:S01]  /*4a70*/  ISETP.GE.U32.AND P4, PT, R23, UR12, PT ;  /* 0x0000000c17007c0c */ /* 0x000fe2000bf86070 */
[C-C-:B------:R-:W-:Y:S01]  /*4a80*/  FFMA.FTZ R83, R46.reuse, R83, R37.reuse ;  /* 0x000000532e537223 */ /* 0x140fe20000010025 */
[----:B------:R-:W-:Y:S01]  /*4a90*/  ISETP.GE.AND.EX P6, PT, R61, UR13, PT, P6 ;  /* 0x0000000d3d007c0c */ /* 0x000fe2000bfc6360 */
[C-C-:B------:R-:W-:Y:S01]  /*4aa0*/  FFMA.FTZ R31, R46.reuse, R24, R37.reuse ;  /* 0x000000182e1f7223 */ /* 0x140fe20000010025 */
[----:B------:R-:W-:Y:S01]  /*4ab0*/  ISETP.GE.AND.EX P1, PT, R63, UR13, PT, P1 ;  /* 0x0000000d3f007c0c */ /* 0x000fe2000bf26310 */
[C-C-:B------:R-:W-:Y:S01]  /*4ac0*/  FFMA.FTZ R33, R46.reuse, R26, R37.reuse ;  /* 0x0000001a2e217223 */ /* 0x140fe20000010025 */
[----:B------:R-:W-:Y:S01]  /*4ad0*/  ISETP.GE.AND.EX P2, PT, R65, UR13, PT, P2 ;  /* 0x0000000d41007c0c */ /* 0x000fe2000bf46320 */
[C-C-:B------:R-:W-:Y:S01]  /*4ae0*/  FFMA.FTZ R35, R46.reuse, R28, R37.reuse ;  /* 0x0000001c2e237223 */ /* 0x140fe20000010025 */
[----:B------:R-:W-:Y:S01]  /*4af0*/  ISETP.GE.AND.EX P3, PT, R67, UR13, PT, P3 ;  /* 0x0000000d43007c0c */ /* 0x000fe2000bf66330 */
[----:B------:R-:W-:Y:S01]  /*4b00*/  FFMA.FTZ R30, R46, R30, R37 ;  /* 0x0000001e2e1e7223 */ /* 0x000fe20000010025 */
        /* <DEDUP_REMOVED lines=18> */
.L_x_3427:
[----:B------:R-:W-:Y:S04]  /*4c30*/  BSSY B0, `(.L_x_3428) ;  /* 0x000000e000007945 */ /* 0x000fe80003800000 */
[----:B------:R-:W-:Y:S05]  /*4c40*/  @P6 BRA `(.L_x_3429) ;  /* 0x0000000000306947 */ /* 0x000fea0003800000 */
        /* <DEDUP_REMOVED lines=12> */
.L_x_3429:
[----:B------:R-:W-:Y:S05]  /*4d10*/  BSYNC B0 ;  /* 0x0000000000007941 */ /* 0x000fea0003800000 */
.L_x_3428:
        /* <DEDUP_REMOVED lines=11> */
.L_x_3430:
        /* <DEDUP_REMOVED lines=14> */
.L_x_3432:
[----:B------:R-:W-:Y:S05]  /*4eb0*/  BSYNC B0 ;  /* 0x0000000000007941 */ /* 0x000fea0003800000 */
.L_x_3431:
[----:B------:R-:W-:Y:S05]  /*4ec0*/  @!P5 BRA `(.L_x_3433) ;  /* 0x000000000028d947 */ /* 0x000fea0003800000 */
        /* <DEDUP_REMOVED lines=10> */
.L_x_3433:
[----:B------:R-:W-:Y:S04]  /*4f70*/  BSSY B0, `(.L_x_3434) ;  /* 0x000000e000007945 */ /* 0x000fe80003800000 */
[----:B------:R-:W-:Y:S05]  /*4f80*/  @P2 BRA `(.L_x_3435) ;  /* 0x0000000000302947 */ /* 0x000fea0003800000 */
[----:B------:R-:W-:Y:S01]  /*4f90*/  ULDC.64 UR12, c[0x0][0x270] ;  /* 0x00009c00000c7ab9 */ /* 0x000fe20000000a00 */
[----:B01----:R-:W-:Y:S01]  /*4fa0*/  MOV R26, R72 ;  /* 0x00000048001a7202 */ /* 0x003fe20000000f00 */
        /* <DEDUP_REMOVED lines=10> */
.L_x_3435:
[----:B------:R-:W-:Y:S05]  /*5050*/  BSYNC B0 ;  /* 0x0000000000007941 */ /* 0x000fea0003800000 */
.L_x_3434:
[----:B------:R-:W-:Y:S05]  /*5060*/  @!P5 BRA `(.L_x_3436) ;  /* 0x000000000028d947 */ /* 0x000fea0003800000 */
        /* <DEDUP_REMOVED lines=10> */
.L_x_3436:
[----:B------:R-:W-:Y:S04]  /*5110*/  BSSY B0, `(.L_x_3437) ;  /* 0x000000e000007945 */ /* 0x000fe80003800000 */
[----:B------:R-:W-:Y:S05]  /*5120*/  @P3 BRA `(.L_x_3438) ;  /* 0x0000000000303947 */ /* 0x000fea0003800000 */
[----:B------:R-:W-:Y:S01]  /*5130*/  ULDC.64 UR12, c[0x0][0x270] ;  /* 0x00009c00000c7ab9 */ /* 0x000fe20000000a00 */
[----:B012---:R-:W-:Y:S01]  /*5140*/  MOV R26, R72 ;  /* 0x00000048001a7202 */ /* 0x007fe20000000f00 */
        /* <DEDUP_REMOVED lines=10> */
.L_x_3438:
[----:B------:R-:W-:Y:S05]  /*51f0*/  BSYNC B0 ;  /* 0x0000000000007941 */ /* 0x000fea0003800000 */
.L_x_3437:
[----:B------:R-:W-:Y:S05]  /*5200*/  @!P5 BRA `(.L_x_3439) ;  /* 0x000000000028d947 */ /* 0x000fea0003800000 */
[----:B------:R-:W-:Y:S01]  /*5210*/  FMUL.FTZ R24, R30, -1.4426950216293334961 ;  /* 0xbfb8aa3b1e187820 */ /* 0x000fe20000410000 */
[----:B------:R-:W-:-:S05]  /*5220*/  FMUL.FTZ R28, R87, -1.4426950216293334961 ;  /* 0xbfb8aa3b571c7820 */ /* 0x000fca0000410000 */
[----:B------:R-:W0:Y:S08]  /*5230*/  MUFU.EX2 R24, R24 ;  /* 0x0000001800187308 */ /* 0x000e300000000800 */
[----:B------:R-:W4:Y:S01]  /*5240*/  MUFU.EX2 R28, R28 ;  /* 0x0000001c001c7308 */ /* 0x000f220000000800 */
[----:B0123--:R-:W-:-:S07]  /*5250*/  FADD.FTZ R26, R24, 1 ;  /* 0x3f800000181a7421 */ /* 0x00ffce0000010000 */
[----:B------:R-:W0:Y:S01]  /*5260*/  MUFU.RCP R27, R26 ;  /* 0x0000001a001b7308 */ /* 0x000e220000001000 */
[----:B----4-:R-:W-:-:S07]  /*5270*/  FADD.FTZ R29, R28, 1 ;  /* 0x3f8000001c1d7421 */ /* 0x010fce0000010000 */
[----:B------:R-:W1:Y:S01]  /*5280*/  MUFU.RCP R32, R29 ;  /* 0x0000001d00207308 */ /* 0x000e620000001000 */
[----:B0-----:R-:W-:Y:S01]  /*5290*/  FMUL.FTZ R30, R30, R27 ;  /* 0x0000001b1e1e7220 */ /* 0x001fe20000410000 */
[----:B-1----:R-:W-:-:S07]  /*52a0*/  FMUL.FTZ R87, R87, R32 ;  /* 0x0000002057577220 */ /* 0x002fce0000410000 */
.L_x_3439:
[----:B------:R-:W-:Y:S04]  /*52b0*/  BSSY B0, `(.L_x_3440) ;  /* 0x000000d000007945 */ /* 0x000fe80003800000 */
[----:B------:R-:W-:Y:S05]  /*52c0*/  @P4 BRA `(.L_x_3441) ;  /* 0x00000000002c4947 */ /* 0x000fea0003800000 */
[----:B------:R-:W-:Y:S01]  /*52d0*/  ULDC.64 UR12, c[0x0][0x270] ;  /* 0x00009c00000c7ab9 */ /* 0x000fe20000000a00 */
[----:B------:R-:W-:Y:S01]  /*52e0*/  MOV R70, R72 ;  /* 0x0000004800467202 */ /* 0x000fe20000000f00 */
[----:B------:R-:W-:Y:S01]  /*52f0*/  IMAD R24, R69, UR12, RZ ;  /* 0x0000000c45187c24 */ /* 0x000fe2000f8e02ff */
[----:B------:R-:W-:-:S03]  /*5300*/  F2FP.BF16.F32.PACK_AB R87, R87, R30 ;  /* 0x0000001e5757723e */ /* 0x000fc600000010ff */
[----:B------:R-:W-:-:S04]  /*5310*/  IMAD.WIDE.U32 R70, R23, UR12, R70 ;  /* 0x0000000c17467c25 */ /* 0x000fc8000f8e0046 */
[----:B0123--:R-:W-:Y:S01]  /*5320*/  IMAD R27, R23, UR13, R24 ;  /* 0x0000000d171b7c24 */ /* 0x00ffe2000f8e0218 */
[----:B------:R-:W-:Y:S02]  /*5330*/  ULDC.64 UR12, c[0x0][0x210] ;  /* 0x00008400000c7ab9 */ /* 0x000fe40000000a00 */
[----:B------:R-:W-:Y:S02]  /*5340*/  LEA R26, P1, R70, UR12, 0x1 ;  /* 0x0000000c461a7c11 */ /* 0x000fe4000f8208ff */
[----:B------:R-:W-:-:S04]  /*5350*/  IADD3 R27, R71, R27, RZ ;  /* 0x0000001b471b7210 */ /* 0x000fc80007ffe0ff */
[----:B------:R-:W-:-:S05]  /*5360*/  LEA.HI.X R27, R70, UR13, R27, 0x1, P1 ;  /* 0x0000000d461b7c11 */ /* 0x000fca00088f0c1b */
[----:B------:R4:W-:Y:S02]  /*5370*/  STG.E desc[UR8][R26.64], R87 ;  /* 0x000000571a007986 */ /* 0x0009e4000c101908 */
.L_x_3441:
[----:B------:R-:W-:Y:S05]  /*5380*/  BSYNC B0 ;  /* 0x0000000000007941 */ /* 0x000fea0003800000 */
.L_x_3440:
[----:B01234-:R-:W0:Y:S01]  /*5390*/  LDC R27, c[0x0][0x10] ;  /* 0x00000400ff1b7b82 */ /* 0x01fe220000000800 */
[----:B------:R-:W-:Y:S02]  /*53a0*/  IADD3 R6, R6, 0x1, RZ ;  /* 0x0000000106067810 */ /* 0x000fe40007ffe0ff */
[----:B0-----:R-:W-:-:S04]  /*53b0*/  IADD3 R4, R27, R4, RZ ;  /* 0x000000041b047210 */ /* 0x001fc80007ffe0ff */
[----:B------:R-:W-:-:S13]  /*53c0*/  ISETP.GE.AND P1, PT, R4, UR4, PT ;  /* 0x0000000404007c0c */ /* 0x000fda000bf26270 */
[----:B------:R-:W-:Y:S05]  /*53d0*/  @!P1 BRA `(.L_x_3442) ;  /* 0xffffffac00c89947 */ /* 0x000fea000383ffff */
[----:B------:R-:W-:Y:S05]  /*53e0*/  EXIT ;  /* 0x000000000000794d */ /* 0x000fea0003800000 */
.L_x_3443:
        /* <DEDUP_REMOVED lines=9> */
.L_x_5183:


//--------------------- .text._Z35group_norm_nhwc_fwd_one_pass_kernelI11Bf16IOBf16WLi512ELi60ELi480EEv26Group_norm_nhwc_fwd_params --------------------------
	.section	.text._Z35group_norm_nhwc_fwd_one_pass_kernelI11Bf16IOBf16WLi512ELi60ELi480EEv26Group_norm_nhwc_fwd_params,"ax",@progbits
	.align	128
        .global         _Z35group_norm_nhwc_fwd_one_pass_kernelI11Bf16IOBf16WLi512ELi60ELi480EEv26Group_norm_nhwc_fwd_params
        .type           _Z35group_norm_nhwc_fwd_one_pass_kernelI11Bf16IOBf16WLi512ELi60ELi480EEv26Group_norm_nhwc_fwd_params,@function
        .size           _Z35group_norm_nhwc_fwd_one_pass_kernelI11Bf16IOBf16WLi512ELi60ELi480EEv26Group_norm_nhwc_fwd_params,(.L_x_5184 - _Z35group_norm_nhwc_fwd_one_pass_kernelI11Bf16IOBf16WLi512ELi60ELi480EEv26Group_norm_nhwc_fwd_params)
        .other          _Z35group_norm_nhwc_fwd_one_pass_kernelI11Bf16IOBf16WLi512ELi60ELi480EEv26Group_norm_nhwc_fwd_params,@"STO_CUDA_ENTRY STV_DEFAULT"
_Z35group_norm_nhwc_fwd_one_pass_kernelI11Bf16IOBf16WLi512ELi60ELi480EEv26Group_norm_nhwc_fwd_params:
.text._Z35group_norm_nhwc_fwd_one_pass_kernelI11Bf16IOBf16WLi512ELi60ELi480EEv26Group_norm_nhwc_fwd_params:
        /* <DEDUP_REMOVED lines=73> */
[----:B------:R-:W-:Y:S02]  /*0490*/  IADD3 R88, R0, 0xb0, RZ ;  /* 0x000000b000587810 */ /* 0x000fe40007ffe0ff */
[----:B------:R-:W-:Y:S02]  /*04a0*/  SHF.R.S32.HI R10, RZ, 0x1f, R89 ;  /* 0x0000001fff0a7819 */ /* 0x000fe40000011459 */
[----:B------:R-:W-:Y:S02]  /*04b0*/  SHF.R.S32.HI R9, RZ, 0x1f, R88 ;  /* 0x0000001fff097819 */ /* 0x000fe40000011458 */
[----:B------:R-:W-:Y:S02]  /*04c0*/  SHF.R.S32.HI R7, RZ, 0x1f, R87 ;  /* 0x0000001fff077819 */ /* 0x000fe40000011457 */
[----:B------:R-:W-:-:S02]  /*04d0*/  @P5 LOP3.LUT R5, R5, 0x800000, RZ, 0xfc, !PT ;  /* 0x0080000005055812 */ /* 0x000fc400078efcff */
[----:B------:R-:W-:Y:S02]  /*04e0*/  ISETP.LT.U32.AND P5, PT, R96, UR8, PT ;  /* 0x0000000860007c0c */ /* 0x000fe4000bfa1070 */
[----:B------:R-:W-:Y:S02]  /*04f0*/  LOP3.LUT R5, R5, 0xffbfffff, RZ, 0xc0, !PT ;  /* 0xffbfffff05057812 */ /* 0x000fe400078ec0ff */
[----:B------:R-:W-:Y:S02]  /*0500*/  ISETP.LT.AND.EX P5, PT, R16, UR9, !P6, P5 ;  /* 0x0000000910007c0c */ /* 0x000fe4000f7a1350 */
[----:B------:R-:W-:Y:S02]  /*0510*/  IADD3 R4, R0, 0x1c0, RZ ;  /* 0x000001c000047810 */ /* 0x000fe40007ffe0ff */
[----:B------:R-:W-:Y:S02]  /*0520*/  ISETP.LT.U32.AND P0, PT, R2, UR8, PT ;  /* 0x0000000802007c0c */ /* 0x000fe4000bf01070 */
[----:B------:R-:W-:-:S02]  /*0530*/  SHF.R.S32.HI R2, RZ, 0x1f, R2 ;  /* 0x0000001fff027819 */ /* 0x000fc40000011402 */
[----:B------:R-:W-:Y:S02]  /*0540*/  ISETP.LT.U32.AND P2, PT, R4, UR8, PT ;  /* 0x0000000804007c0c */ /* 0x000fe4000bf41070 */
[----:B------:R-:W-:Y:S02]  /*0550*/  SHF.R.S32.HI R4, RZ, 0x1f, R4 ;  /* 0x0000001fff047819 */ /* 0x000fe40000011404 */
[----:B------:R-:W-:Y:S02]  /*0560*/  ISETP.LT.AND.EX P0, PT, R2, UR9, !P6, P0 ;  /* 0x0000000902007c0c */ /* 0x000fe4000f701300 */
[----:B------:R-:W-:Y:S02]  /*0570*/  @P5 LOP3.LUT R5, R5, 0x400000, RZ, 0xfc, !PT ;  /* 0x0040000005055812 */ /* 0x000fe400078efcff */
[----:B------:R-:W-:Y:S02]  /*0580*/  ISETP.LT.U32.AND P5, PT, R95, UR8, PT ;  /* 0x000000085f007c0c */ /* 0x000fe4000bfa1070 */
[----:B------:R-:W-:-:S02]  /*0590*/  LOP3.LUT R5, R5, 0xffdfffff, RZ, 0xc0, !PT ;  /* 0xffdfffff05057812 */ /* 0x000fc400078ec0ff */
[----:B------:R-:W-:Y:S02]  /*05a0*/  ISETP.LT.AND.EX P5, PT, R15, UR9, !P6, P5 ;  /* 0x000000090f007c0c */ /* 0x000fe4000f7a1350 */
[----:B------:R-:W-:Y:S02]  /*05b0*/  IADD3 R2, R0, 0x1d0, RZ ;  /* 0x000001d000027810 */ /* 0x000fe40007ffe0ff */
[----:B------:R-:W-:Y:S02]  /*05c0*/  ISETP.LT.AND.EX P2, PT, R4, UR9, !P6, P2 ;  /* 0x0000000904007c0c */ /* 0x000fe4000f741320 */
[----:B------:R-:W-:Y:S02]  /*05d0*/  SHF.R.S32.HI R4, RZ, 0x1f, R2 ;  /* 0x0000001fff047819 */ /* 0x000fe40000011402 */
[----:B------:R-:W-:Y:S02]  /*05e0*/  ISETP.LT.U32.AND P3, PT, R2, UR8, PT ;  /* 0x0000000802007c0c */ /* 0x000fe4000bf61070 */
[----:B------:R-:W-:-:S02]  /*05f0*/  IADD3 R86, R0, 0xd0, RZ ;  /* 0x000000d000567810 */ /* 0x000fc40007ffe0ff */
[----:B------:R-:W-:Y:S02]  /*0600*/  ISETP.LT.AND.EX P3, PT, R4, UR9, !P6, P3 ;  /* 0x0000000904007c0c */ /* 0x000fe4000f761330 */
[----:B------:R-:W-:Y:S02]  /*0610*/  @P5 LOP3.LUT R5, R5, 0x200000, RZ, 0xfc, !PT ;  /* 0x0020000005055812 */ /* 0x000fe400078efcff */
[----:B------:R-:W-:Y:S02]  /*0620*/  ISETP.LT.U32.AND P5, PT, R94, UR8, PT ;  /* 0x000000085e007c0c */ /* 0x000fe4000bfa1070 */
[----:B------:R-:W-:Y:S02]  /*0630*/  LOP3.LUT R5, R5, 0xffefffff, RZ, 0xc0, !PT ;  /* 0xffefffff05057812 */ /* 0x000fe400078ec0ff */
[----:B------:R-:W-:Y:S02]  /*0640*/  ISETP.LT.AND.EX P5, PT, R14, UR9, !P6, P5 ;  /* 0x000000090e007c0c */ /* 0x000fe4000f7a1350 */
[----:B------:R-:W-:-:S02]  /*0650*/  SHF.R.S32.HI R4, RZ, 0x1f, R86 ;  /* 0x0000001fff047819 */ /* 0x000fc40000011456 */
[C---:B------:R-:W-:Y:S02]  /*0660*/  IADD3 R3, R0.reuse, 0x1b0, RZ ;  /* 0x000001b000037810 */ /* 0x040fe40007ffe0ff */
[C---:B------:R-:W-:Y:S02]  /*0670*/  IADD3 R85, R0.reuse, 0xe0, RZ ;  /* 0x000000e000557810 */ /* 0x040fe40007ffe0ff */
[----:B------:R-:W-:Y:S02]  /*0680*/  ISETP.LT.U32.AND P1, PT, R3, UR8, PT ;  /* 0x0000000803007c0c */ /* 0x000fe4000bf21070 */
[----:B------:R-:W-:Y:S02]  /*0690*/  SHF.R.S32.HI R3, RZ, 0x1f, R3 ;  /* 0x0000001fff037819 */ /* 0x000fe40000011403 */
[----:B------:R-:W-:Y:S02]  /*06a0*/  IADD3 R84, R0, 0xf0, RZ ;  /* 0x000000f000547810 */ /* 0x000fe40007ffe0ff */
[----:B------:R-:W-:-:S02]  /*06b0*/  @P5 LOP3.LUT R5, R5, 0x100000, RZ, 0xfc, !PT ;  /* 0x0010000005055812 */ /* 0x000fc400078efcff */
[----:B------:R-:W-:Y:S02]  /*06c0*/  ISETP.LT.U32.AND P5, PT, R93, UR8, PT ;  /* 0x000000085d007c0c */ /* 0x000fe4000bfa1070 */
[----:B------:R-:W-:Y:S02]  /*06d0*/  LOP3.LUT R5, R5, 0xfff7ffff, RZ, 0xc0, !PT ;  /* 0xfff7ffff05057812 */ /* 0x000fe400078ec0ff */
[----:B------:R-:W-:Y:S02]  /*06e0*/  ISETP.LT.AND.EX P5, PT, R13, UR9, !P6, P5 ;  /* 0x000000090d007c0c */ /* 0x000fe4000f7a1350 */
[----:B------:R-:W-:Y:S01]  /*06f0*/  ISETP.LT.AND.EX P1, PT, R3, UR9, !P6, P1 ;  /* 0x0000000903007c0c */ /* 0x000fe2000f721310 */
[C---:B------:R-:W-:Y:S01]  /*0700*/  VIADD R3, R0.reuse, 0x1e0 ;  /* 0x000001e000037836 */ /* 0x040fe20000000000 */
[----:B------:R-:W-:Y:S02]  /*0710*/  SHF.R.S32.HI R125, RZ, 0x1f, R83 ;  /* 0x0000001fff7d7819 */ /* 0x000fe40000011453 */
[----:B------:R-:W-:-:S02]  /*0720*/  IADD3 R82, R0, 0x110, RZ ;  /* 0x0000011000527810 */ /* 0x000fc40007ffe0ff */
[----:B------:R-:W-:Y:S02]  /*0730*/  SHF.R.S32.HI R2, RZ, 0x1f, R3 ;  /* 0x0000001fff027819 */ /* 0x000fe40000011403 */
[----:B------:R-:W-:Y:S02]  /*0740*/  ISETP.LT.U32.AND P4, PT, R3, UR8, PT ;  /* 0x0000000803007c0c */ /* 0x000fe4000bf81070 */
[----:B------:R-:W-:Y:S02]  /*0750*/  SHF.R.S32.HI R3, RZ, 0x1f, R85 ;  /* 0x0000001fff037819 */ /* 0x000fe40000011455 */
[----:B------:R-:W-:Y:S02]  /*0760*/  @P5 LOP3.LUT R5, R5, 0x80000, RZ, 0xfc, !PT ;  /* 0x0008000005055812 */ /* 0x000fe400078efcff */
[----:B------:R-:W-:Y:S02]  /*0770*/  ISETP.LT.U32.AND P5, PT, R91, UR8, PT ;  /* 0x000000085b007c0c */ /* 0x000fe4000bfa1070 */
[----:B------:R-:W-:-:S02]  /*0780*/  LOP3.LUT R5, R5, 0xfffbffff, RZ, 0xc0, !PT ;  /* 0xfffbffff05057812 */ /* 0x000fc400078ec0ff */
[----:B------:R-:W-:Y:S02]  /*0790*/  ISETP.LT.AND.EX P5, PT, R12, UR9, !P6, P5 ;  /* 0x000000090c007c0c */ /* 0x000fe4000f7a1350 */
[----:B------:R-:W-:Y:S02]  /*07a0*/  ISETP.LT.AND.EX P4, PT, R2, UR9, !P6, P4 ;  /* 0x0000000902007c0c */ /* 0x000fe4000f781340 */
[----:B------:R-:W-:Y:S02]  /*07b0*/  SHF.R.S32.HI R2, RZ, 0x1f, R84 ;  /* 0x0000001fff027819 */ /* 0x000fe40000011454 */
[----:B------:R-:W-:Y:S02]  /*07c0*/  SHF.R.S32.HI R124, RZ, 0x1f, R82 ;  /* 0x0000001fff7c7819 */ /* 0x000fe40000011452 */
[C---:B------:R-:W-:Y:S02]  /*07d0*/  IADD3 R81, R0.reuse, 0x120, RZ ;  /* 0x0000012000517810 */ /* 0x040fe40007ffe0ff */
[----:B------:R-:W-:-:S02]  /*07e0*/  IADD3 R80, R0, 0x130, RZ ;  /* 0x0000013000507810 */ /* 0x000fc40007ffe0ff */
[----:B------:R-:W-:Y:S02]  /*07f0*/  SHF.R.S32.HI R123, RZ, 0x1f, R81 ;  /* 0x0000001fff7b7819 */ /* 0x000fe40000011451 */
        /* <DEDUP_REMOVED lines=68> */
.L_x_3549:
[----:B------:R-:W0:Y:S01]  /*0c40*/  LDC R15, c[0x0][0x288] ;  /* 0x0000a200ff0f7b82 */ /* 0x000e220000000800 */
[----:B------:R-:W-:Y:S01]  /*0c50*/  P2R R7, PR, RZ, 0x10 ;  /* 0x00000010ff077803 */ /* 0x000fe20000000000 */
[----:B------:R-:W-:Y:S01]  /*0c60*/  ULDC.64 UR12, c[0x0][0x280] ;  /* 0x0000a000000c7ab9 */ /* 0x000fe20000000a00 */
[C---:B------:R-:W-:Y:S02]  /*0c70*/  LOP3.LUT P4, RZ, R5.reuse, 0x4000000, RZ, 0xc0, !PT ;  /* 0x0400000005ff7812 */ /* 0x040fe4000788c0ff */
[----:B------:R-:W-:Y:S02]  /*0c80*/  LOP3.LUT P6, RZ, R5, 0x2000000, RZ, 0xc0, !PT ;  /* 0x0200000005ff7812 */ /* 0x000fe400078cc0ff */
[----:B------:R-:W-:Y:S01]  /*0c90*/  SHF.R.S32.HI R12, RZ, 0x1f, R0 ;  /* 0x0000001fff0c7819 */ /* 0x000fe20000011400 */
[----:B-1----:R-:W1:Y:S01]  /*0ca0*/  @P0 LDC.64 R36, c[0x0][0x220] ;  /* 0x00008800ff240b82 */ /* 0x002e620000000a00 */
[----:B------:R-:W-:Y:S02]  /*0cb0*/  SHF.R.S32.HI R14, RZ, 0x1f, R102 ;  /* 0x0000001fff0e7819 */ /* 0x000fe40000011466 */
[----:B------:R-:W-:-:S02]  /*0cc0*/  P2R R30, PR, RZ, 0x8 ;  /* 0x00000008ff1e7803 */ /* 0x000fc40000000000 */
[----:B------:R-:W-:Y:S02]  /*0cd0*/  LOP3.LUT P3, RZ, R5, 0x1000000, RZ, 0xc0, !PT ;  /* 0x0100000005ff7812 */ /* 0x000fe4000786c0ff */
[----:B------:R-:W-:Y:S01]  /*0ce0*/  SHF.R.S32.HI R16, RZ, 0x1f, R96 ;  /* 0x0000001fff107819 */ /* 0x000fe20000011460 */
[----:B--2---:R-:W2:Y:S01]  /*0cf0*/  @P4 LDC.64 R58, c[0x0][0x220] ;  /* 0x00008800ff3a4b82 */ /* 0x004ea20000000a00 */
[----:B------:R-:W-:Y:S02]  /*0d00*/  SHF.R.S32.HI R18, RZ, 0x1f, R94 ;  /* 0x0000001fff127819 */ /* 0x000fe4000001145e */
[----:B------:R-:W-:Y:S02]  /*0d10*/  SHF.R.S32.HI R20, RZ, 0x1f, R93 ;  /* 0x0000001fff147819 */ /* 0x000fe4000001145d */
[----:B------:R-:W-:Y:S02]  /*0d20*/  SHF.R.S32.HI R22, RZ, 0x1f, R91 ;  /* 0x0000001fff167819 */ /* 0x000fe4000001145b */
[----:B------:R-:W-:Y:S01]  /*0d30*/  SHF.R.S32.HI R24, RZ, 0x1f, R89 ;  /* 0x0000001fff187819 */ /* 0x000fe20000011459 */
[----:B---3--:R-:W3:Y:S01]  /*0d40*/  @P1 LDC.64 R34, c[0x0][0x220] ;  /* 0x00008800ff221b82 */ /* 0x008ee20000000a00 */
[----:B0-----:R-:W-:-:S02]  /*0d50*/  IABS R11, R15 ;  /* 0x0000000f000b7213 */ /* 0x001fc40000000000 */
[----:B------:R-:W-:Y:S02]  /*0d60*/  SHF.R.S32.HI R26, RZ, 0x1f, R87 ;  /* 0x0000001fff1a7819 */ /* 0x000fe40000011457 */
[----:B------:R-:W0:Y:S01]  /*0d70*/  I2F.RP R6, R11 ;  /* 0x0000000b00067306 */ /* 0x000e220000209400 */
[----:B------:R-:W-:Y:S02]  /*0d80*/  SHF.R.S32.HI R28, RZ, 0x1f, R84 ;  /* 0x0000001fff1c7819 */ /* 0x000fe40000011454 */
[----:B----4-:R-:W4:Y:S01]  /*0d90*/  @P3 LDC.64 R74, c[0x0][0x220] ;  /* 0x00008800ff4a3b82 */ /* 0x010f220000000a00 */
[C---:B------:R-:W-:Y:S02]  /*0da0*/  IADD3 R31, R0.reuse, 0x170, RZ ;  /* 0x00000170001f7810 */ /* 0x040fe40007ffe0ff */
[----:B------:R-:W-:-:S05]  /*0db0*/  IADD3 R97, R0, 0x1d0, RZ ;  /* 0x000001d000617810 */ /* 0x000fca0007ffe0ff */
        /* <DEDUP_REMOVED lines=224> */
[----:B------:R-:W-:Y:S01]  /*1bc0*/  @P6 IADD3 R8, R29, R9, RZ ;  /* 0x000000091d086210 */ /* 0x000fe20007ffe0ff */
[----:B------:R-:W-:Y:S01]  /*1bd0*/  @P3 IMAD.MOV.U32 R29, RZ, RZ, R67 ;  /* 0x000000ffff1d3224 */ /* 0x000fe200078e0043 */
[----:B-1----:R-:W-:-:S04]  /*1be0*/  @P6 LEA R26, P5, R28, R26, 0x1 ;  /* 0x0000001a1c1a6211 */ /* 0x002fc800078a08ff */
        /* <DEDUP_REMOVED lines=18> */
[----:B------:R-:W-:-:S04]  /*1d10*/  @P4 IMAD.WIDE.U32 R28, R81, R8, R28 ;  /* 0x00000008511c4225 */ /* 0x000fc800078e001c */
[----:B------:R-:W-:Y:S01]  /*1d20*/  @P4 IMAD.IADD R8, R29, 0x1, R9 ;  /* 0x000000011d084824 */ /* 0x000fe200078e0209 */
        /* <DEDUP_REMOVED lines=56> */
[----:B------:R-:W-:Y:S01]  /*20b0*/  @P3 IMAD.WIDE.U32 R28, R31, R8, R28 ;  /* 0x000000081f1c3225 */ /* 0x000fe200078e001c */
[----:B------:R-:W-:-:S03]  /*20c0*/  IADD3 R31, R0, 0x180, RZ ;  /* 0x00000180001f7810 */ /* 0x000fc60007ffe0ff */
[----:B------:R-:W-:Y:S01]  /*20d0*/  @P3 IMAD.IADD R8, R29, 0x1, R9 ;  /* 0x000000011d083824 */ /* 0x000fe200078e0209 */
        /* <DEDUP_REMOVED lines=10> */
[----:B------:R-:W-:-:S03]  /*2180*/  IADD3 R31, R0, 0x190, RZ ;  /* 0x00000190001f7810 */ /* 0x000fc60007ffe0ff */
[----:B------:R-:W-:Y:S01]  /*2190*/  @P4 IMAD.IADD R8, R29, 0x1, R9 ;  /* 0x000000011d084824 */ /* 0x000fe200078e0209 */
[C---:B----4-:R-:W-:Y:S02]  /*21a0*/  @P4 LEA R40, P5, R28.reuse, R40, 0x1 ;  /* 0x000000281c284211 */ /* 0x050fe400078a08ff */
[----:B------:R-:W-:Y:S02]  /*21b0*/  @P6 MOV R29, R67 ;  /* 0x00000043001d6202 */ /* 0x000fe40000000f00 */
[----:B------:R-:W-:Y:S02]  /*21c0*/  @P4 LEA.HI.X R41, R28, R41, R8, 0x1, P5 ;  /* 0x000000291c294211 */ /* 0x000fe400028f0c08 */
[----:B------:R-:W0:Y:S01]  /*21d0*/  @P6 LDC.64 R8, c[0x0][0x270] ;  /* 0x00009c00ff086b82 */ /* 0x000e220000000a00 */
[----:B------:R-:W-:Y:S02]  /*21e0*/  ISETP.NE.AND P4, PT, R7, RZ, PT ;  /* 0x000000ff0700720c */ /* 0x000fe40003f85270 */
[----:B------:R-:W-:-:S11]  /*21f0*/  SHF.R.S32.HI R7, RZ, 0x1f, R31 ;  /* 0x0000001fff077819 */ /* 0x000fd6000001141f */
[----:B------:R-:W-:Y:S02]  /*2200*/  @P4 MOV R98, R68 ;  /* 0x0000004400624202 */ /* 0x000fe40000000f00 */
[----:B------:R-:W-:Y:S01]  /*2210*/  @P4 MOV R99, R67 ;  /* 0x0000004300634202 */ /* 0x000fe20000000f00 */
[----:B0-----:R-:W-:-:S04]  /*2220*/  @P6 IMAD R28, R7, R8, RZ ;  /* 0x00000008071c6224 */ /* 0x001fc800078e02ff */
[----:B------:R-:W-:Y:S01]  /*2230*/  @P6 IMAD R7, R31, R9, R28 ;  /* 0x000000091f076224 */ /* 0x000fe200078e021c */
[----:B------:R-:W-:-:S05]  /*2240*/  @P6 MOV R28, R68 ;  /* 0x00000044001c6202 */ /* 0x000fca0000000f00 */
[----:B------:R-:W-:Y:S01]  /*2250*/  @P6 IMAD.WIDE.U32 R28, R31, R8, R28 ;  /* 0x000000081f1c6225 */ /* 0x000fe200078e001c */
[----:B------:R-:W-:Y:S01]  /*2260*/  IADD3 R31, R0, 0x1a0, RZ ;  /* 0x000001a0001f7810 */ /* 0x000fe20007ffe0ff */
[----:B------:R-:W0:Y:S02]  /*2270*/  @P0 LDC.64 R8, c[0x0][0x270] ;  /* 0x00009c00ff080b82 */ /* 0x000e240000000a00 */
[----:B------:R-:W-:Y:S01]  /*2280*/  @P6 IMAD.IADD R7, R29, 0x1, R7 ;  /* 0x000000011d076824 */ /* 0x000fe200078e0207 */
[C---:B-1----:R-:W-:Y:S02]  /*2290*/  @P6 LEA R38, P5, R28.reuse, R38, 0x1 ;  /* 0x000000261c266211 */ /* 0x042fe400078a08ff */
[----:B------:R-:W-:Y:S02]  /*22a0*/  @P0 MOV R29, R67 ;  /* 0x00000043001d0202 */ /* 0x000fe40000000f00 */
[----:B------:R-:W-:Y:S02]  /*22b0*/  @P6 LEA.HI.X R39, R28, R39, R7, 0x1, P5 ;  /* 0x000000271c276211 */ /* 0x000fe400028f0c07 */
[----:B------:R-:W-:-:S05]  /*22c0*/  SHF.R.S32.HI R7, RZ, 0x1f, R31 ;  /* 0x0000001fff077819 */ /* 0x000fca000001141f */
[----:B0-----:R-:W-:-:S04]  /*22d0*/  @P0 IMAD R28, R7, R8, RZ ;  /* 0x00000008071c0224 */ /* 0x001fc800078e02ff */
[----:B------:R-:W-:Y:S01]  /*22e0*/  @P0 IMAD R7, R31, R9, R28 ;  /* 0x000000091f070224 */ /* 0x000fe200078e021c */
[----:B------:R-:W-:-:S05]  /*22f0*/  @P0 MOV R28, R68 ;  /* 0x00000044001c0202 */ /* 0x000fca0000000f00 */
[----:B------:R-:W-:Y:S01]  /*2300*/  @P0 IMAD.WIDE.U32 R28, R31, R8, R28 ;  /* 0x000000081f1c0225 */ /* 0x000fe200078e001c */
[----:B------:R-:W-:Y:S01]  /*2310*/  IADD3 R31, R0, 0x1b0, RZ ;  /* 0x000001b0001f7810 */ /* 0x000fe20007ffe0ff */
[----:B------:R-:W0:Y:S02]  /*2320*/  @P1 LDC.64 R8, c[0x0][0x270] ;  /* 0x00009c00ff081b82 */ /* 0x000e240000000a00 */
[----:B------:R-:W-:Y:S01]  /*2330*/  @P0 IMAD.IADD R7, R29, 0x1, R7 ;  /* 0x000000011d070824 */ /* 0x000fe200078e0207 */
[C---:B------:R-:W-:Y:S02]  /*2340*/  @P0 LEA R36, P5, R28.reuse, R36, 0x1 ;  /* 0x000000241c240211 */ /* 0x040fe400078a08ff */
        /* <DEDUP_REMOVED lines=24> */
[----:B------:R-:W0:Y:S02]  /*24d0*/  @P3 LDC.64 R8, c[0x0][0x270] ;  /* 0x00009c00ff083b82 */ /* 0x000e240000000a00 */
[----:B------:R-:W-:Y:S01]  /*24e0*/  @P2 IMAD.IADD R7, R29, 0x1, R7 ;  /* 0x000000011d072824 */ /* 0x000fe200078e0207 */
[C---:B-----5:R-:W-:Y:S02]  /*24f0*/  @P2 LEA R32, P5, R28.reuse, R32, 0x1 ;  /* 0x000000201c202211 */ /* 0x060fe400078a08ff */
[----:B------:R-:W-:Y:S02]  /*2500*/  @P3 MOV R29, R67 ;  /* 0x00000043001d3202 */ /* 0x000fe40000000f00 */
[----:B------:R-:W-:Y:S01]  /*2510*/  @P2 LEA.HI.X R33, R28, R33, R7, 0x1, P5 ;  /* 0x000000211c212211 */ /* 0x000fe200028f0c07 */
[----:B------:R-:W1:Y:S01]  /*2520*/  @P3 LDC.64 R30, c[0x0][0x220] ;  /* 0x00008800ff1e3b82 */ /* 0x000e620000000a00 */
        /* <DEDUP_REMOVED lines=11> */
[----:B------:R-:W-:Y:S01]  /*25e0*/  @P3 LEA.HI.X R31, R28, R31, R7, 0x1, P5 ;  /* 0x0000001f1c1f3211 */ /* 0x000fe200028f0c07 */
[----:B------:R-:W-:Y:S01]  /*25f0*/  VIADD R7, R0, 0x1e0 ;  /* 0x000001e000077836 */ /* 0x000fe20000000000 */
[----:B------:R-:W1:Y:S01]  /*2600*/  @P4 LDC.64 R28, c[0x0][0x220] ;  /* 0x00008800ff1c4b82 */ /* 0x000e620000000a00 */
[C---:B------:R-:W-:Y:S02]  /*2610*/  LOP3.LUT P3, RZ, R5.reuse, 0x100000, RZ, 0xc0, !PT ;  /* 0x0010000005ff7812 */ /* 0x040fe4000786c0ff */
[----:B------:R-:W-:Y:S02]  /*2620*/  LOP3.LUT R5, R5, 0x7fffffff, RZ, 0xc0, !PT ;  /* 0x7fffffff05057812 */ /* 0x000fe400078ec0ff */
[----:B------:R-:W-:Y:S02]  /*2630*/  SHF.R.S32.HI R97, RZ, 0x1f, R7 ;  /* 0x0000001fff617819 */ /* 0x000fe40000011407 */
[----:B------:R-:W-:-:S03]  /*2640*/  @P4 LOP3.LUT R5, R5, 0x80000000, RZ, 0xfc, !PT ;  /* 0x8000000005054812 */ /* 0x000fc600078efcff */
        /* <DEDUP_REMOVED lines=67> */
[----:B------:R-:W-:-:S11]  /*2a80*/  LOP3.LUT P1, RZ, R5, 0x40000, RZ, 0xc0, !PT ;  /* 0x0004000005ff7812 */ /* 0x000fd6000782c0ff */
[----:B------:R-:W2:Y:S01]  /*2a90*/  @P4 LDG.E R22, desc[UR8][R58.64] ;  /* 0x000000083a164981 */ /* 0x000ea2000c1e1900 */
[----:B------:R-:W-:Y:S02]  /*2aa0*/  ISETP.NE.AND P4, PT, R97, RZ, PT ;  /* 0x000000ff6100720c */ /* 0x000fe40003f85270 */
[----:B------:R-:W-:Y:S01]  /*2ab0*/  LOP3.LUT P6, RZ, R5, 0x10000, RZ, 0xc0, !PT ;  /* 0x0001000005ff7812 */ /* 0x000fe200078cc0ff */
[----:B------:R-:W2:Y:S10]  /*2ac0*/  @P1 LDG.E R16, desc[UR8][R70.64] ;  /* 0x0000000846101981 */ /* 0x000eb4000c1e1900 */
[----:B------:R0:W2:Y:S01]  /*2ad0*/  @P4 LDG.E R23, desc[UR8][R24.64] ;  /* 0x0000000818174981 */ /* 0x0000a2000c1e1900 */
[----:B------:R-:W-:-:S03]  /*2ae0*/  ISETP.NE.AND P4, PT, R76, RZ, PT ;  /* 0x000000ff4c00720c */ /* 0x000fc60003f85270 */
[----:B------:R-:W2:Y:S01]  /*2af0*/  @P6 LDG.E R18, desc[UR8][R64.64] ;  /* 0x0000000840126981 */ /* 0x000ea2000c1e1900 */
[----:B0-----:R-:W-:-:S09]  /*2b00*/  CS2R R24, SRZ ;  /* 0x0000000000187805 */ /* 0x001fd2000001ff00 */
        /* <DEDUP_REMOVED lines=17> */
[----:B------:R-:W2:Y:S04]  /*2c20*/  @P2 LDG.E R46, desc[UR8][R50.64] ;  /* 0x00000008322e2981 */ /* 0x000ea8000c1e1900 */
[----:B------:R0:W2:Y:S01]  /*2c30*/  @P1 LDG.E R47, desc[UR8][R48.64] ;  /* 0x00000008302f1981 */ /* 0x0000a2000c1e1900 */
[C---:B------:R-:W-:Y:S02]  /*2c40*/  LOP3.LUT P5, RZ, R5.reuse, 0x4, RZ, 0xc0, !PT ;  /* 0x0000000405ff7812 */ /* 0x040fe400078ac0ff */
[----:B0-----:R-:W-:Y:S02]  /*2c50*/  CS2R R48, SRZ ;  /* 0x0000000000307805 */ /* 0x001fe4000001ff00 */
[----:B------:R-:W-:-:S04]  /*2c60*/  LOP3.LUT P6, RZ, R5, 0x1, RZ, 0xc0, !PT ;  /* 0x0000000105ff7812 */ /* 0x000fc800078cc0ff */
[----:B------:R-:W2:Y:S01]  /*2c70*/  @P0 LDG.E R48, desc[UR8][R42.64] ;  /* 0x000000082a300981 */ /* 0x000ea2000c1e1900 */
[----:B------:R-:W-:-:S04]  /*2c80*/  CS2R R50, SRZ ;  /* 0x0000000000327805 */ /* 0x000fc8000001ff00 */
[----:B------:R5:W2:Y:S01]  /*2c90*/  @P5 LDG.E R49, desc[UR8][R40.64] ;  /* 0x0000000828315981 */ /* 0x000aa2000c1e1900 */
[----:B------:R-:W-:-:S03]  /*2ca0*/  LOP3.LUT P1, RZ, R5, 0x10000000, RZ, 0xc0, !PT ;  /* 0x1000000005ff7812 */ /* 0x000fc6000782c0ff */
[----:B------:R3:W2:Y:S01]  /*2cb0*/  @P6 LDG.E R50, desc[UR8][R38.64] ;  /* 0x0000000826326981 */ /* 0x0006a2000c1e1900 */
[C---:B------:R-:W-:Y:S02]  /*2cc0*/  LOP3.LUT P2, RZ, R5.reuse, 0x20000000, RZ, 0xc0, !PT ;  /* 0x2000000005ff7812 */ /* 0x040fe4000784c0ff */
[----:B------:R-:W-:Y:S02]  /*2cd0*/  CS2R R52, SRZ ;  /* 0x0000000000347805 */ /* 0x000fe4000001ff00 */
[C---:B------:R-:W-:Y:S02]  /*2ce0*/  LOP3.LUT P0, RZ, R5.reuse, 0x8000000, RZ, 0xc0, !PT ;  /* 0x0800000005ff7812 */ /* 0x040fe4000780c0ff */
[----:B------:R-:W-:-:S03]  /*2cf0*/  LOP3.LUT P3, RZ, R5, 0x40000000, RZ, 0xc0, !PT ;  /* 0x4000000005ff7812 */ /* 0x000fc6000786c0ff */
[----:B------:R-:W2:Y:S01]  /*2d00*/  @P1 LDG.E R52, desc[UR8][R34.64] ;  /* 0x0000000822341981 */ /* 0x000ea2000c1e1900 */
[----:B------:R-:W-:-:S03]  /*2d10*/  LOP3.LUT P4, RZ, R5, 0x80000000, RZ, 0xc0, !PT ;  /* 0x8000000005ff7812 */ /* 0x000fc6000788c0ff */
[----:B------:R4:W2:Y:S04]  /*2d20*/  @P2 LDG.E R53, desc[UR8][R32.64] ;  /* 0x0000000820352981 */ /* 0x0008a8000c1e1900 */
[----:B------:R-:W2:Y:S01]  /*2d30*/  @P0 LDG.E R51, desc[UR8][R36.64] ;  /* 0x0000000824330981 */ /* 0x000ea2000c1e1900 */
[----:B------:R-:W-:-:S06]  /*2d40*/  CS2R R54, SRZ ;  /* 0x0000000000367805 */ /* 0x000fcc000001ff00 */
[----:B------:R-:W2:Y:S04]  /*2d50*/  @P3 LDG.E R54, desc[UR8][R30.64] ;  /* 0x000000081e363981 */ /* 0x000ea8000c1e1900 */
[----:B------:R0:W2:Y:S01]  /*2d60*/  @P4 LDG.E R55, desc[UR8][R28.64] ;  /* 0x000000081c374981 */ /* 0x0000a2000c1e1900 */
[----:B-----5:R-:W-:Y:S02]  /*2d70*/  PRMT R40, R10, 0x7632, R40 ;  /* 0x000076320a287816 */ /* 0x020fe40000000028 */
[----:B---3--:R-:W-:Y:S02]  /*2d80*/  PRMT R38, R9, 0x7632, R38 ;  /* 0x0000763209267816 */ /* 0x008fe40000000026 */
[----:B----4-:R-:W-:Y:S01]  /*2d90*/  PRMT R32, R11, 0x7632, R32 ;  /* 0x000076320b207816 */ /* 0x010fe20000000020 */
[----:B------:R-:W-:Y:S01]  /*2da0*/  IMAD.U32 R35, R40, 0x10000, RZ ;  /* 0x0001000028237824 */ /* 0x000fe200078e00ff */
[----:B------:R-:W-:-:S02]  /*2db0*/  SHF.L.U32 R38, R38, 0x10, RZ ;  /* 0x0000001026267819 */ /* 0x000fc400000006ff */
[----:B------:R-:W-:Y:S02]  /*2dc0*/  SHF.L.U32 R39, R9, 0x10, RZ ;  /* 0x0000001009277819 */ /* 0x000fe400000006ff */
[----:B------:R-:W-:Y:S01]  /*2dd0*/  SHF.L.U32 R40, R10, 0x10, RZ ;  /* 0x000000100a287819 */ /* 0x000fe200000006ff */
[----:B0-----:R-:W-:Y:S01]  /*2de0*/  FMUL.FTZ R29, R35, R35 ;  /* 0x00000023231d7220 */ /* 0x001fe20000410000 */
        /* <DEDUP_REMOVED lines=11> */
[----:B------:R-:W-:-:S02]  /*2ea0*/  IMAD.U32 R65, R12, 0x10000, RZ ;  /* 0x000100000c417824 */ /* 0x000fc400078e00ff */
[----:B------:R-:W-:Y:S01]  /*2eb0*/  FFMA.FTZ R62, R62, R62, R29 ;  /* 0x0000003e3e3e7223 */ /* 0x000fe2000001001d */
[----:B------:R-:W-:Y:S01]  /*2ec0*/  SHF.L.U32 R31, R31, 0x10, RZ ;  /* 0x000000101f1f7819 */ /* 0x000fe200000006ff */
[----:B------:R-:W-:Y:S01]  /*2ed0*/  FMUL.FTZ R30, R28, R28 ;  /* 0x0000001c1c1e7220 */ /* 0x000fe20000410000 */
[----:B------:R-:W-:Y:S01]  /*2ee0*/  FADD.FTZ R70, R65, R28 ;  /* 0x0000001c41467221 */ /* 0x000fe20000010000 */
[----:B------:R-:W-:-:S05]  /*2ef0*/  SHF.L.U32 R64, R13, 0x10, RZ ;  /* 0x000000100d407819 */ /* 0x000fca00000006ff */
[----:B------:R-:W-:Y:S01]  /*2f00*/  FADD.FTZ R63, R64, R31 ;  /* 0x0000001f403f7221 */ /* 0x000fe20000010000 */
[----:B------:R-:W-:Y:S01]  /*2f10*/  FFMA.FTZ R65, R65, R65, R30 ;  /* 0x0000004141417223 */ /* 0x000fe2000001001e */
[----:B------:R-:W-:Y:S01]  /*2f20*/  FFMA.FTZ R39, R39, R39, R34 ;  /* 0x0000002727277223 */ /* 0x000fe20000010022 */
[C---:B------:R-:W-:Y:S02]  /*2f30*/  PRMT R29, R14.reuse, 0x7632, R29 ;  /* 0x000076320e1d7816 */ /* 0x040fe4000000001d */
[----:B------:R-:W-:Y:S02]  /*2f40*/  PRMT R32, R15, 0x7632, R32 ;  /* 0x000076320f207816 */ /* 0x000fe40000000020 */
[----:B------:R-:W-:Y:S01]  /*2f50*/  SHF.L.U32 R28, R29, 0x10, RZ ;  /* 0x000000101d1c7819 */ /* 0x000fe200000006ff */
[----:B------:R-:W-:Y:S01]  /*2f60*/  FMUL.FTZ R29, R31, R31 ;  /* 0x0000001f1f1d7220 */ /* 0x000fe20000410000 */
[----:B------:R-:W-:Y:S01]  /*2f70*/  SHF.L.U32 R57, R14, 0x10, RZ ;  /* 0x000000100e397819 */ /* 0x000fe200000006ff */
[----:B------:R-:W-:-:S02]  /*2f80*/  IMAD.U32 R59, R32, 0x10000, RZ ;  /* 0x00010000203b7824 */ /* 0x000fc400078e00ff */
[----:B------:R-:W-:Y:S01]  /*2f90*/  FFMA.FTZ R64, R64, R64, R29 ;  /* 0x0000004040407223 */ /* 0x000fe2000001001d */
[----:B------:R-:W-:Y:S01]  /*2fa0*/  SHF.L.U32 R60, R15, 0x10, RZ ;  /* 0x000000100f3c7819 */ /* 0x000fe200000006ff */
[----:B------:R-:W-:Y:S01]  /*2fb0*/  FMUL.FTZ R30, R28, R28 ;  /* 0x0000001c1c1e7220 */ /* 0x000fe20000410000 */
[--C-:B------:R-:W-:Y:S01]  /*2fc0*/  FADD.FTZ R61, R57, R28.reuse ;  /* 0x0000001c393d7221 */ /* 0x100fe20000010000 */
[----:B------:R-:W-:Y:S02]  /*2fd0*/  PRMT R28, R17, 0x7632, R28 ;  /* 0x00007632111c7816 */ /* 0x000fe4000000001c */
[----:B------:R-:W-:Y:S02]  /*2fe0*/  FFMA.FTZ R57, R57, R57, R30 ;  /* 0x0000003939397223 */ /* 0x000fe4000001001e */
[----:B------:R-:W-:Y:S01]  /*2ff0*/  SHF.L.U32 R28, R28, 0x10, RZ ;  /* 0x000000101c1c7819 */ /* 0x000fe200000006ff */
[----:B------:R-:W-:-:S04]  /*3000*/  IMAD.U32 R43, R17, 0x10000, RZ ;  /* 0x00010000112b7824 */ /* 0x000fc800078e00ff */
[----:B------:R-:W-:Y:S01]  /*3010*/  FADD.FTZ R56, R43, R28 ;  /* 0x0000001c2b387221 */ /* 0x000fe20000010000 */
[----:B------:R-:W-:Y:S02]  /*3020*/  SHF.L.U32 R34, R20, 0x10, RZ ;  /* 0x0000001014227819 */ /* 0x000fe400000006ff */
[----:B------:R-:W-:-:S04]  /*3030*/  PRMT R29, R16, 0x7632, R29 ;  /* 0x00007632101d7816 */ /* 0x000fc8000000001d */
[----:B------:R-:W-:Y:S01]  /*3040*/  SHF.L.U32 R31, R29, 0x10, RZ ;  /* 0x000000101d1f7819 */ /* 0x000fe200000006ff */
[----:B------:R-:W-:Y:S01]  /*3050*/  FMUL.FTZ R29, R59, R59 ;  /* 0x0000003b3b1d7220 */ /* 0x000fe20000410000 */
[----:B------:R-:W-:Y:S01]  /*3060*/  SHF.L.U32 R42, R16, 0x10, RZ ;  /* 0x00000010102a7819 */ /* 0x000fe200000006ff */
[C---:B------:R-:W-:Y:S02]  /*3070*/  FADD.FTZ R59, R60.reuse, R59 ;  /* 0x0000003b3c3b7221 */ /* 0x040fe40000010000 */
[----:B------:R-:W-:Y:S01]  /*3080*/  FFMA.FTZ R60, R60, R60, R29 ;  /* 0x0000003c3c3c7223 */ /* 0x000fe2000001001d */
[----:B------:R-:W-:Y:S01]  /*3090*/  FMUL.FTZ R29, R31, R31 ;  /* 0x0000001f1f1d7220 */ /* 0x000fe20000410000 */
[----:B------:R-:W-:Y:S01]  /*30a0*/  PRMT R30, R18, 0x7632, R30 ;  /* 0x00007632121e7816 */ /* 0x000fe2000000001e */
[C---:B------:R-:W-:Y:S02]  /*30b0*/  FADD.FTZ R58, R42.reuse, R31 ;  /* 0x0000001f2a3a7221 */ /* 0x040fe40000010000 */
[--C-:B------:R-:W-:Y:S01]  /*30c0*/  FFMA.FTZ R42, R42, R42, R29.reuse ;  /* 0x0000002a2a2a7223 */ /* 0x100fe2000001001d */
[----:B------:R-:W-:Y:S01]  /*30d0*/  SHF.L.U32 R32, R30, 0x10, RZ ;  /* 0x000000101e207819 */ /* 0x000fe200000006ff */
[----:B------:R-:W-:Y:S01]  /*30e0*/  FMUL.FTZ R30, R28, R28 ;  /* 0x0000001c1c1e7220 */ /* 0x000fe20000410000 */
[----:B------:R-:W-:-:S02]  /*30f0*/  PRMT R29, R19, 0x7632, R29 ;  /* 0x00007632131d7816 */ /* 0x000fc4000000001d */
[----:B------:R-:W-:Y:S01]  /*3100*/  SHF.L.U32 R33, R18, 0x10, RZ ;  /* 0x0000001012217819 */ /* 0x000fe200000006ff */
[----:B------:R-:W-:Y:S01]  /*3110*/  FFMA.FTZ R43, R43, R43, R30 ;  /* 0x0000002b2b2b7223 */ /* 0x000fe2000001001e */
[----:B------:R-:W-:Y:S01]  /*3120*/  PRMT R31, R20, 0x7632, R31 ;  /* 0x00007632141f7816 */ /* 0x000fe2000000001f */
[----:B------:R-:W-:Y:S01]  /*3130*/  FMUL.FTZ R28, R32, R32 ;  /* 0x00000020201c7220 */ /* 0x000fe20000410000 */
[----:B------:R-:W-:Y:S02]  /*3140*/  SHF.L.U32 R30, R29, 0x10, RZ ;  /* 0x000000101d1e7819 */ /* 0x000fe400000006ff */
[----:B------:R-:W-:Y:S01]  /*3150*/  SHF.L.U32 R29, R19, 0x10, RZ ;  /* 0x00000010131d7819 */ /* 0x000fe200000006ff */
[----:B------:R-:W-:Y:S01]  /*3160*/  FADD.FTZ R32, R33, R32 ;  /* 0x0000002021207221 */ /* 0x000fe20000010000 */
[----:B------:R-:W-:Y:S02]  /*3170*/  IMAD.U32 R31, R31, 0x10000, RZ ;  /* 0x000100001f1f7824 */ /* 0x000fe400078e00ff */
[----:B------:R-:W-:Y:S01]  /*3180*/  FFMA.FTZ R33, R33, R33, R28 ;  /* 0x0000002121217223 */ /* 0x000fe2000001001c */
[----:B------:R-:W-:Y:S01]  /*3190*/  FMUL.FTZ R28, R30, R30 ;  /* 0x0000001e1e1c7220 */ /* 0x000fe20000410000 */
[--C-:B------:R-:W-:Y:S01]  /*31a0*/  FADD.FTZ R35, R29, R30.reuse ;  /* 0x0000001e1d237221 */ /* 0x100fe20000010000 */
[----:B------:R-:W-:Y:S01]  /*31b0*/  FMUL.FTZ R37, R31, R31 ;  /* 0x0000001f1f257220 */ /* 0x000fe20000410000 */
[----:B------:R-:W-:Y:S01]  /*31c0*/  PRMT R30, R22, 0x7632, R30 ;  /* 0x00007632161e7816 */ /* 0x000fe2000000001e */
[----:B------:R-:W-:Y:S01]  /*31d0*/  FFMA.FTZ R29, R29, R29, R28 ;  /* 0x0000001d1d1d7223 */ /* 0x000fe2000001001c */
[C---:B------:R-:W-:Y:S01]  /*31e0*/  FADD.FTZ R28, R34.reuse, R31 ;  /* 0x0000001f221c7221 */ /* 0x040fe20000010000 */
[----:B------:R-:W-:Y:S01]  /*31f0*/  PRMT R71, R21, 0x7632, R71 ;  /* 0x0000763215477816 */ /* 0x000fe20000000047 */
[----:B------:R-:W-:Y:S01]  /*3200*/  FFMA.FTZ R34, R34, R34, R37 ;  /* 0x0000002222227223 */ /* 0x000fe20000010025 */
[----:B------:R-:W-:Y:S01]  /*3210*/  SHF.L.U32 R72, R30, 0x10, RZ ;  /* 0x000000101e487819 */ /* 0x000fe200000006ff */
[----:B------:R-:W-:Y:S01]  /*3220*/  IMAD.U32 R37, R22, 0x10000, RZ ;  /* 0x0001000016257824 */ /* 0x000fe200078e00ff */
        /* <DEDUP_REMOVED lines=28> */
[----:B------:R-:W-:Y:S01]  /*33f0*/  PRMT R70, R44, 0x7632, R70 ;  /* 0x000076322c467816 */ /* 0x000fe20000000046 */
[----:B------:R-:W-:-:S02]  /*3400*/  IMAD.U32 R64, R27, 0x10000, RZ ;  /* 0x000100001b407824 */ /* 0x000fc400078e00ff */
[----:B------:R-:W-:Y:S01]  /*3410*/  FMUL.FTZ R57, R65, R65 ;  /* 0x0000004141397220 */ /* 0x000fe20000410000 */
[----:B------:R-:W-:Y:S01]  /*3420*/  FADD.FTZ R59, R59, R58 ;  /* 0x0000003a3b3b7221 */ /* 0x000fe20000010000 */
[----:B------:R-:W-:Y:S01]  /*3430*/  SHF.L.U32 R71, R70, 0x10, RZ ;  /* 0x0000001046477819 */ /* 0x000fe200000006ff */
[----:B------:R-:W-:Y:S01]  /*3440*/  FADD.FTZ R42, R63, R42 ;  /* 0x0000002a3f2a7221 */ /* 0x000fe20000010000 */
        /* <DEDUP_REMOVED lines=19> */
[----:B------:R-:W-:Y:S01]  /*3580*/  FMUL.FTZ R60, R64, R64 ;  /* 0x00000040403c7220 */ /* 0x000fe20000410000 */
[----:B------:R-:W-:Y:S01]  /*3590*/  PRMT R38, R24, 0x7632, R38 ;  /* 0x0000763218267816 */ /* 0x000fe20000000026 */
[----:B------:R-:W-:Y:S02]  /*35a0*/  IMAD.U32 R63, R63, 0x10000, RZ ;  /* 0x000100003f3f7824 */ /* 0x000fe400078e00ff */
[----:B------:R-:W-:Y:S01]  /*35b0*/  FMUL.FTZ R76, R74, R74 ;  /* 0x0000004a4a4c7220 */ /* 0x000fe20000410000 */
[----:B------:R-:W-:Y:S01]  /*35c0*/  SHF.L.U32 R37, R23, 0x10, RZ ;  /* 0x0000001017257819 */ /* 0x000fe200000006ff */
[----:B------:R-:W-:Y:S01]  /*35d0*/  FADD.FTZ R30, R31, R74 ;  /* 0x0000004a1f1e7221 */ /* 0x000fe20000010000 */
[----:B------:R-:W-:Y:S01]  /*35e0*/  FADD.FTZ R35, R35, R28 ;  /* 0x0000001c23237221 */ /* 0x000fe20000010000 */
[----:B------:R-:W-:Y:S01]  /*35f0*/  PRMT R40, R25, 0x7632, R40 ;  /* 0x0000763219287816 */ /* 0x000fe20000000028 */
[----:B------:R-:W-:Y:S01]  /*3600*/  FADD.FTZ R34, R33, R34 ;  /* 0x0000002221227221 */ /* 0x000fe20000010000 */
[----:B------:R-:W-:Y:S01]  /*3610*/  SHF.L.U32 R56, R46, 0x10, RZ ;  /* 0x000000102e387819 */ /* 0x000fe200000006ff */
[----:B------:R-:W-:Y:S01]  /*3620*/  FMUL.FTZ R74, R36, R36 ;  /* 0x00000024244a7220 */ /* 0x000fe20000410000 */
[----:B------:R-:W-:Y:S01]  /*3630*/  SHF.L.U32 R38, R38, 0x10, RZ ;  /* 0x0000001026267819 */ /* 0x000fe200000006ff */
[C---:B------:R-:W-:Y:S01]  /*3640*/  FADD.FTZ R32, R59.reuse, R64 ;  /* 0x000000403b207221 */ /* 0x040fe20000010000 */
[----:B------:R-:W-:Y:S01]  /*3650*/  FFMA.FTZ R29, R59, R59, R60 ;  /* 0x0000003b3b1d7223 */ /* 0x000fe2000001003c */
[----:B------:R-:W-:Y:S01]  /*3660*/  FMUL.FTZ R33, R63, R63 ;  /* 0x0000003f3f217220 */ /* 0x000fe20000410000 */
[----:B------:R-:W-:Y:S01]  /*3670*/  FFMA.FTZ R31, R31, R31, R76 ;  /* 0x0000001f1f1f7223 */ /* 0x000fe2000001004c */
[----:B------:R-:W-:Y:S01]  /*3680*/  SHF.L.U32 R39, R24, 0x10, RZ ;  /* 0x0000001018277819 */ /* 0x000fe200000006ff */
[----:B------:R-:W-:Y:S01]  /*3690*/  FADD.FTZ R36, R37, R36 ;  /* 0x0000002425247221 */ /* 0x000fe20000010000 */
[----:B------:R-:W-:Y:S01]  /*36a0*/  PRMT R59, R47, 0x7632, R59 ;  /* 0x000076322f3b7816 */ /* 0x000fe2000000003b */
[----:B------:R-:W-:Y:S01]  /*36b0*/  FADD.FTZ R35, R35, R30 ;  /* 0x0000001e23237221 */ /* 0x000fe20000010000 */
[----:B------:R-:W-:Y:S01]  /*36c0*/  FFMA.FTZ R37, R37, R37, R74 ;  /* 0x0000002525257223 */ /* 0x000fe2000001004a */
[----:B------:R-:W-:-:S02]  /*36d0*/  IMAD.U32 R41, R40, 0x10000, RZ ;  /* 0x0001000028297824 */ /* 0x000fc400078e00ff */
[C---:B------:R-:W-:Y:S01]  /*36e0*/  FADD.FTZ R28, R56.reuse, R63 ;  /* 0x0000003f381c7221 */ /* 0x040fe20000010000 */
[----:B------:R-:W-:Y:S01]  /*36f0*/  FFMA.FTZ R30, R56, R56, R33 ;  /* 0x00000038381e7223 */ /* 0x000fe20000010021 */
[----:B------:R-:W-:Y:S01]  /*3700*/  FMUL.FTZ R74, R38, R38 ;  /* 0x00000026264a7220 */ /* 0x000fe20000410000 */
[----:B------:R-:W-:Y:S01]  /*3710*/  SHF.L.U32 R40, R25, 0x10, RZ ;  /* 0x0000001019287819 */ /* 0x000fe200000006ff */
[--C-:B------:R-:W-:Y:S01]  /*3720*/  FADD.FTZ R34, R34, R31.reuse ;  /* 0x0000001f22227221 */ /* 0x100fe20000010000 */
[----:B------:R-:W-:Y:S01]  /*3730*/  SHF.L.U32 R56, R59, 0x10, RZ ;  /* 0x000000103b387819 */ /* 0x000fe200000006ff */
[----:B------:R-:W-:Y:S01]  /*3740*/  FADD.FTZ R38, R39, R38 ;  /* 0x0000002627267221 */ /* 0x000fe20000010000 */
[----:B------:R-:W-:Y:S01]  /*3750*/  FADD.FTZ R35, R35, R36 ;  /* 0x0000002423237221 */ /* 0x000fe20000010000 */
[----:B------:R-:W-:Y:S01]  /*3760*/  PRMT R31, R48, 0x7632, R31 ;  /* 0x00007632301f7816 */ /* 0x000fe2000000001f */
[----:B------:R-:W-:Y:S01]  /*3770*/  FMUL.FTZ R75, R41, R41 ;  /* 0x00000029294b7220 */ /* 0x000fe20000410000 */
[----:B------:R-:W-:Y:S01]  /*3780*/  SHF.L.U32 R33, R47, 0x10, RZ ;  /* 0x000000102f217819 */ /* 0x000fe200000006ff */
[----:B------:R-:W-:Y:S01]  /*3790*/  FFMA.FTZ R39, R39, R39, R74 ;  /* 0x0000002727277223 */ /* 0x000fe2000001004a */
[----:B------:R-:W-:Y:S01]  /*37a0*/  FADD.FTZ R41, R40, R41 ;  /* 0x0000002928297221 */ /* 0x000fe20000010000 */
[----:B------:R-:W-:Y:S01]  /*37b0*/  FADD.FTZ R34, R34, R37 ;  /* 0x0000002522227221 */ /* 0x000fe20000010000 */
[----:B------:R-:W-:Y:S01]  /*37c0*/  FMUL.FTZ R36, R56, R56 ;  /* 0x0000003838247220 */ /* 0x000fe20000410000 */
[----:B------:R-:W-:Y:S01]  /*37d0*/  FADD.FTZ R38, R35, R38 ;  /* 0x0000002623267221 */ /* 0x000fe20000010000 */
[----:B------:R-:W-:Y:S01]  /*37e0*/  SHF.L.U32 R60, R31, 0x10, RZ ;  /* 0x000000101f3c7819 */ /* 0x000fe200000006ff */
[C---:B------:R-:W-:Y:S01]  /*37f0*/  FADD.FTZ R31, R33.reuse, R56 ;  /* 0x00000038211f7221 */ /* 0x040fe20000010000 */
[----:B------:R-:W-:Y:S01]  /*3800*/  FFMA.FTZ R40, R40, R40, R75 ;  /* 0x0000002828287223 */ /* 0x000fe2000001004b */
[----:B------:R-:W-:Y:S01]  /*3810*/  FFMA.FTZ R33, R33, R33, R36 ;  /* 0x0000002121217223 */ /* 0x000fe20000010024 */
[----:B------:R-:W-:Y:S01]  /*3820*/  FADD.FTZ R39, R34, R39 ;  /* 0x0000002722277221 */ /* 0x000fe20000010000 */
[----:B------:R-:W-:-:S02]  /*3830*/  IMAD.U32 R35, R48, 0x10000, RZ ;  /* 0x0001000030237824 */ /* 0x000fc400078e00ff */
[----:B------:R-:W-:Y:S01]  /*3840*/  FADD.FTZ R38, R38, R41 ;  /* 0x0000002926267221 */ /* 0x000fe20000010000 */
[----:B------:R-:W-:Y:S01]  /*3850*/  FMUL.FTZ R36, R60, R60 ;  /* 0x0000003c3c247220 */ /* 0x000fe20000410000 */
[----:B------:R-:W-:Y:S01]  /*3860*/  PRMT R37, R49, 0x7632, R37 ;  /* 0x0000763231257816 */ /* 0x000fe20000000025 */
[----:B------:R-:W-:Y:S01]  /*3870*/  FADD.FTZ R39, R39, R40 ;  /* 0x0000002827277221 */ /* 0x000fe20000010000 */
[C---:B------:R-:W-:Y:S01]  /*3880*/  FADD.FTZ R34, R35.reuse, R60 ;  /* 0x0000003c23227221 */ /* 0x040fe20000010000 */
[----:B------:R-:W-:Y:S01]  /*3890*/  FADD.FTZ R61, R38, R61 ;  /* 0x0000003d263d7221 */ /* 0x000fe20000010000 */
[----:B------:R-:W-:Y:S01]  /*38a0*/  FFMA.FTZ R35, R35, R35, R36 ;  /* 0x0000002323237223 */ /* 0x000fe20000010024 */
[----:B------:R-:W-:Y:S01]  /*38b0*/  SHF.L.U32 R36, R37, 0x10, RZ ;  /* 0x0000001025247819 */ /* 0x000fe200000006ff */
[----:B------:R-:W-:Y:S01]  /*38c0*/  FADD.FTZ R62, R39, R62 ;  /* 0x0000003e273e7221 */ /* 0x000fe20000010000 */
[----:B------:R-:W-:Y:S01]  /*38d0*/  FADD.FTZ R61, R61, R58 ;  /* 0x0000003a3d3d7221 */ /* 0x000fe20000010000 */
[----:B------:R-:W-:-:S02]  /*38e0*/  SHF.L.U32 R37, R49, 0x10, RZ ;  /* 0x0000001031257819 */ /* 0x000fc400000006ff */
        /* <DEDUP_REMOVED lines=13> */
[C---:B------:R-:W-:Y:S01]  /*39c0*/  FADD.FTZ R32, R38.reuse, R39 ;  /* 0x0000002726207221 */ /* 0x040fe20000010000 */
[--C-:B------:R-:W-:Y:S01]  /*39d0*/  FFMA.FTZ R38, R38, R38, R41.reuse ;  /* 0x0000002626267223 */ /* 0x100fe20000010029 */
[----:B------:R-:W-:Y:S01]  /*39e0*/  PRMT R41, R52, 0x7632, R41 ;  /* 0x0000763234297816 */ /* 0x000fe20000000029 */
[----:B------:R-:W-:Y:S01]  /*39f0*/  FADD.FTZ R30, R29, R30 ;  /* 0x0000001e1d1e7221 */ /* 0x000fe20000010000 */
[----:B------:R-:W-:Y:S02]  /*3a00*/  FADD.FTZ R31, R28, R31 ;  /* 0x0000001f1c1f7221 */ /* 0x000fe40000010000 */
[----:B------:R-:W-:Y:S01]  /*3a10*/  SHF.L.U32 R41, R41, 0x10, RZ ;  /* 0x0000001029297819 */ /* 0x000fe200000006ff */
[----:B------:R-:W-:Y:S01]  /*3a20*/  FADD.FTZ R30, R30, R33 ;  /* 0x000000211e1e7221 */ /* 0x000fe20000010000 */
[----:B------:R-:W-:Y:S01]  /*3a30*/  FADD.FTZ R31, R31, R34 ;  /* 0x000000221f1f7221 */ /* 0x000fe20000010000 */
[----:B------:R-:W-:-:S02]  /*3a40*/  PRMT R40, R51, 0x7632, R40 ;  /* 0x0000763233287816 */ /* 0x000fc40000000028 */
[----:B------:R-:W-:Y:S02]  /*3a50*/  PRMT R33, R53, 0x7632, R33 ;  /* 0x0000763235217816 */ /* 0x000fe40000000021 */
[----:B------:R-:W-:Y:S01]  /*3a60*/  SHF.L.U32 R28, R52, 0x10, RZ ;  /* 0x00000010341c7819 */ /* 0x000fe200000006ff */
[----:B------:R-:W-:Y:S01]  /*3a70*/  FMUL.FTZ R29, R41, R41 ;  /* 0x00000029291d7220 */ /* 0x000fe20000410000 */
[----:B------:R-:W-:Y:S01]  /*3a80*/  FADD.FTZ R31, R31, R36 ;  /* 0x000000241f1f7221 */ /* 0x000fe20000010000 */
[----:B------:R-:W-:Y:S01]  /*3a90*/  FADD.FTZ R30, R30, R35 ;  /* 0x000000231e1e7221 */ /* 0x000fe20000010000 */
[----:B------:R-:W-:Y:S01]  /*3aa0*/  SHF.L.U32 R36, R33, 0x10, RZ ;  /* 0x0000001021247819 */ /* 0x000fe200000006ff */
[----:B------:R-:W-:Y:S01]  /*3ab0*/  IMAD.U32 R40, R40, 0x10000, RZ ;  /* 0x0001000028287824 */ /* 0x000fe200078e00ff */
[----:B------:R-:W-:Y:S01]  /*3ac0*/  SHF.L.U32 R39, R51, 0x10, RZ ;  /* 0x0000001033277819 */ /* 0x000fe200000006ff */
[C---:B------:R-:W-:Y:S01]  /*3ad0*/  FADD.FTZ R34, R28.reuse, R41 ;  /* 0x000000291c227221 */ /* 0x040fe20000010000 */
[----:B------:R-:W-:Y:S01]  /*3ae0*/  FFMA.FTZ R28, R28, R28, R29 ;  /* 0x0000001c1c1c7223 */ /* 0x000fe2000001001d */
[----:B------:R-:W-:Y:S01]  /*3af0*/  FADD.FTZ R37, R30, R37 ;  /* 0x000000251e257221 */ /* 0x000fe20000010000 */
[----:B------:R-:W-:-:S02]  /*3b00*/  IMAD.U32 R29, R53, 0x10000, RZ ;  /* 0x00010000351d7824 */ /* 0x000fc400078e00ff */
[----:B------:R-:W-:Y:S01]  /*3b10*/  FMUL.FTZ R42, R40, R40 ;  /* 0x00000028282a7220 */ /* 0x000fe20000410000 */
[----:B------:R-:W-:Y:S01]  /*3b20*/  FMUL.FTZ R30, R36, R36 ;  /* 0x00000024241e7220 */ /* 0x000fe20000410000 */
[----:B------:R-:W-:Y:S01]  /*3b30*/  FADD.FTZ R40, R39, R40 ;  /* 0x0000002827287221 */ /* 0x000fe20000010000 */
[C---:B------:R-:W-:Y:S01]  /*3b40*/  PRMT R33, R54.reuse, 0x7632, R33 ;  /* 0x0000763236217816 */ /* 0x040fe20000000021 */
[----:B------:R-:W-:Y:S01]  /*3b50*/  FADD.FTZ R31, R31, R32 ;  /* 0x000000201f1f7221 */ /* 0x000fe20000010000 */
[C---:B------:R-:W-:Y:S01]  /*3b60*/  FADD.FTZ R36, R29.reuse, R36 ;  /* 0x000000241d247221 */ /* 0x040fe20000010000 */
[----:B------:R-:W-:Y:S01]  /*3b70*/  FFMA.FTZ R29, R29, R29, R30 ;  /* 0x0000001d1d1d7223 */ /* 0x000fe2000001001e */
[----:B------:R-:W-:Y:S01]  /*3b80*/  FADD.FTZ R37, R37, R38 ;  /* 0x0000002625257221 */ /* 0x000fe20000010000 */
[----:B------:R-:W-:Y:S01]  /*3b90*/  SHF.L.U32 R33, R33, 0x10, RZ ;  /* 0x0000001021217819 */ /* 0x000fe200000006ff */
[----:B------:R-:W-:Y:S01]  /*3ba0*/  FADD.FTZ R31, R31, R40 ;  /* 0x000000281f1f7221 */ /* 0x000fe20000010000 */
[----:B------:R-:W-:Y:S01]  /*3bb0*/  SHF.L.U32 R30, R54, 0x10, RZ ;  /* 0x00000010361e7819 */ /* 0x000fe200000006ff */
[----:B------:R-:W-:Y:S01]  /*3bc0*/  FFMA.FTZ R42, R39, R39, R42 ;  /* 0x00000027272a7223 */ /* 0x000fe2000001002a */
[----:B------:R-:W-:Y:S01]  /*3bd0*/  PRMT R38, R55, 0x7632, R38 ;  /* 0x0000763237267816 */ /* 0x000fe20000000026 */
[----:B------:R-:W-:Y:S01]  /*3be0*/  FADD.FTZ R31, R31, R34 ;  /* 0x000000221f1f7221 */ /* 0x000fe20000010000 */
[----:B------:R-:W-:Y:S01]  /*3bf0*/  FMUL.FTZ R35, R33, R33 ;  /* 0x0000002121237220 */ /* 0x000fe20000410000 */
[----:B------:R-:W-:Y:S01]  /*3c00*/  FADD.FTZ R37, R37, R42 ;  /* 0x0000002a25257221 */ /* 0x000fe20000010000 */
[----:B------:R-:W-:Y:S01]  /*3c10*/  FADD.FTZ R32, R30, R33 ;  /* 0x000000211e207221 */ /* 0x000fe20000010000 */
[----:B------:R-:W-:Y:S01]  /*3c20*/  SHF.L.U32 R33, R38, 0x10, RZ ;  /* 0x0000001026217819 */ /* 0x000fe200000006ff */
[----:B------:R-:W-:Y:S01]  /*3c30*/  FADD.FTZ R31, R31, R36 ;  /* 0x000000241f1f7221 */ /* 0x000fe20000010000 */
[----:B------:R-:W0:Y:S01]  /*3c40*/  S2R R38, SR_LANEID ;  /* 0x0000000000267919 */ /* 0x000e220000000000 */
[----:B------:R-:W-:Y:S01]  /*3c50*/  FFMA.FTZ R35, R30, R30, R35 ;  /* 0x0000001e1e237223 */ /* 0x000fe20000010023 */
[----:B------:R-:W-:Y:S01]  /*3c60*/  FADD.FTZ R28, R37, R28 ;  /* 0x0000001c251c7221 */ /* 0x000fe20000010000 */
[----:B------:R-:W-:-:S02]  /*3c70*/  PRMT R36, R8, 0x7632, R36 ;  /* 0x0000763208247816 */ /* 0x000fc40000000024 */
[----:B------:R-:W-:Y:S01]  /*3c80*/  SHF.L.U32 R30, R55, 0x10, RZ ;  /* 0x00000010371e7819 */ /* 0x000fe200000006ff */
[----:B------:R-:W-:Y:S01]  /*3c90*/  FMUL.FTZ R37, R33, R33 ;  /* 0x0000002121257220 */ /* 0x000fe20000410000 */
[----:B------:R-:W-:Y:S01]  /*3ca0*/  FADD.FTZ R28, R28, R29 ;  /* 0x0000001d1c1c7221 */ /* 0x000fe20000010000 */
[----:B------:R-:W-:Y:S01]  /*3cb0*/  IMAD.U32 R36, R36, 0x10000, RZ ;  /* 0x0001000024247824 */ /* 0x000fe200078e00ff */
[----:B------:R-:W-:Y:S01]  /*3cc0*/  SHF.L.U32 R29, R8, 0x10, RZ ;  /* 0x00000010081d7819 */ /* 0x000fe200000006ff */
[C---:B------:R-:W-:Y:S01]  /*3cd0*/  FADD.FTZ R34, R30.reuse, R33 ;  /* 0x000000211e227221 */ /* 0x040fe20000010000 */
[----:B------:R-:W-:Y:S01]  /*3ce0*/  FADD.FTZ R31, R31, R32 ;  /* 0x000000201f1f7221 */ /* 0x000fe20000010000 */
[----:B------:R-:W-:Y:S01]  /*3cf0*/  FFMA.FTZ R37, R30, R30, R37 ;  /* 0x0000001e1e257223 */ /* 0x000fe20000010025 */
[----:B------:R-:W-:Y:S01]  /*3d00*/  FADD.FTZ R28, R28, R35 ;  /* 0x000000231c1c7221 */ /* 0x000fe20000010000 */
[----:B------:R-:W-:Y:S01]  /*3d10*/  FMUL.FTZ R30, R36, R36 ;  /* 0x00000024241e7220 */ /* 0x000fe20000410000 */
[----:B------:R-:W-:Y:S01]  /*3d20*/  FADD.FTZ R31, R31, R34 ;  /* 0x000000221f1f7221 */ /* 0x000fe20000010000 */
[C---:B------:R-:W-:Y:S01]  /*3d30*/  FADD.FTZ R36, R29.reuse, R36 ;  /* 0x000000241d247221 */ /* 0x040fe20000010000 */
[----:B------:R-:W-:Y:S01]  /*3d40*/  FADD.FTZ R28, R28, R37 ;  /* 0x000000251c1c7221 */ /* 0x000fe20000010000 */
[----:B------:R-:W-:-:S02]  /*3d50*/  FFMA.FTZ R29, R29, R29, R30 ;  /* 0x0000001d1d1d7223 */ /* 0x000fc4000001001e */
[----:B------:R-:W-:Y:S02]  /*3d60*/  FADD.FTZ R31, R31, R36 ;  /* 0x000000241f1f7221 */ /* 0x000fe40000010000 */
        /* <DEDUP_REMOVED lines=24> */
[----:B------:R-:W-:Y:S01]  /*3ef0*/  ISETP.GT.AND P5, PT, R38, 0xf, PT ;  /* 0x0000000f2600780c */ /* 0x000fe20003fa4270 */
[----:B------:R-:W-:Y:S02]  /*3f00*/  UMOV UR5, 0x400 ;  /* 0x0000040000057882 */ /* 0x000fe40000000000 */
[----:B--2---:R-:W-:Y:S01]  /*3f10*/  ULEA UR5, UR6, UR5, 0x18 ;  /* 0x0000000506057291 */ /* 0x004fe2000f8ec03f */
[----:B------:R-:W2:Y:S09]  /*3f20*/  LDC R56, c[0x0][0xc] ;  /* 0x00000300ff387b82 */ /* 0x000eb20000000800 */
[----:B0-----:R-:W-:Y:S01]  /*3f30*/  @!P5 FADD.FTZ R31, R31, R28 ;  /* 0x0000001c1f1fd221 */ /* 0x001fe20000010000 */
[----:B------:R-:W-:Y:S01]  /*3f40*/  SHF.R.S32.HI R28, RZ, 0x1f, R103 ;  /* 0x0000001fff1c7819 */ /* 0x000fe20000011467 */
[----:B-1----:R-:W-:-:S03]  /*3f50*/  @!P5 FADD.FTZ R29, R29, R30 ;  /* 0x0000001e1d1dd221 */ /* 0x002fc60000010000 */
[----:B------:R-:W-:Y:S02]  /*3f60*/  LEA.HI R28, R28, R103, RZ, 0x5 ;  /* 0x000000671c1c7211 */ /* 0x000fe400078f28ff */
[----:B------:R-:W-:Y:S02]  /*3f70*/  ISETP.NE.AND P5, PT, R38, RZ, PT ;  /* 0x000000ff2600720c */ /* 0x000fe40003fa5270 */
[----:B------:R-:W-:-:S04]  /*3f80*/  SHF.R.S32.HI R28, RZ, 0x5, R28 ;  /* 0x00000005ff1c7819 */ /* 0x000fc8000001141c */
[----:B------:R-:W-:Y:S02]  /*3f90*/  LEA R30, R28, UR5, 0x3 ;  /* 0x000000051c1e7c11 */ /* 0x000fe4000f8e18ff */
[----:B------:R-:W-:-:S05]  /*3fa0*/  MOV R28, R31 ;  /* 0x0000001f001c7202 */ /* 0x000fca0000000f00 */
        /* <DEDUP_REMOVED lines=18> */
[----:B0-2---:R-:W-:Y:S05]  /*40d0*/  @P5 BRA `(.L_x_3445) ;  /* 0x00000000009c5947 */ /* 0x005fea0003800000 */
[----:B------:R-:W0:Y:S01]  /*40e0*/  S2UR UR6, SR_CgaCtaId ;  /* 0x00000000000679c3 */ /* 0x000e220000008800 */
[----:B------:R-:W-:Y:S02]  /*40f0*/  UMOV UR5, 0x400 ;  /* 0x0000040000057882 */ /* 0x000fe40000000000 */
[----:B0-----:R-:W-:-:S09]  /*4100*/  ULEA UR5, UR6, UR5, 0x18 ;  /* 0x0000000506057291 */ /* 0x001fd2000f8ec03f */
[----:B------:R-:W0:Y:S04]  /*4110*/  LDS.64 R30, [UR5+0x18] ;  /* 0x00001805ff1e7984 */ /* 0x000e280008000a00 */
[----:B------:R-:W1:Y:S04]  /*4120*/  LDS.128 R32, [UR5+0x20] ;  /* 0x00002005ff207984 */ /* 0x000e680008000c00 */
[----:B------:R-:W2:Y:S04]  /*4130*/  LDS.128 R40, [UR5+0x30] ;  /* 0x00003005ff287984 */ /* 0x000ea80008000c00 */
[----:B------:R-:W-:Y:S01]  /*4140*/  LDS.64 R72, [UR5+0x80] ;  /* 0x00008005ff487984 */ /* 0x000fe20008000a00 */
[----:B0-----:R-:W-:Y:S01]  /*4150*/  FADD.FTZ R37, R28, R30 ;  /* 0x0000001e1c257221 */ /* 0x001fe20000010000 */
[----:B------:R-:W-:-:S02]  /*4160*/  FADD.FTZ R36, R29, R31 ;  /* 0x0000001f1d247221 */ /* 0x000fc40000010000 */
[----:B------:R-:W0:Y:S01]  /*4170*/  LDS.128 R28, [UR5+0x40] ;  /* 0x00004005ff1c7984 */ /* 0x000e220008000c00 */
[----:B-1----:R-:W-:Y:S01]  /*4180*/  FADD.FTZ R37, R37, R32 ;  /* 0x0000002025257221 */ /* 0x002fe20000010000 */
[----:B------:R-:W-:-:S03]  /*4190*/  FADD.FTZ R36, R36, R33 ;  /* 0x0000002124247221 */ /* 0x000fc60000010000 */
        /* <DEDUP_REMOVED lines=27> */
.L_x_3445:
[----:B------:R-:W-:Y:S05]  /*4350*/  BSYNC B0 ;  /* 0x0000000000007941 */ /* 0x000fea0003800000 */
.L_x_3444:
[----:B------:R-:W-:Y:S02]  /*4360*/  ISETP.GE.U32.AND P6, PT, R56, 0x2, PT ;  /* 0x000000023800780c */ /* 0x000fe40003fc6070 */
        /* <DEDUP_REMOVED lines=22> */
[--C-:B-1----:R-:W-:Y:S01]  /*44d0*/  IMAD R73, R73, UR7, R97.reuse ;  /* 0x0000000749497c24 */ /* 0x102fe2000f8e0261 */
[----:B------:R-:W-:Y:S01]  /*44e0*/  ISETP.NE.AND P6, PT, R43, -0x1, PT ;  /* 0xffffffff2b00780c */ /* 0x000fe20003fc5270 */
[----:B------:R-:W-:Y:S02]  /*44f0*/  IMAD.IADD R97, R92, 0x1, R97 ;  /* 0x000000015c617824 */ /* 0x000fe400078e0261 */
        /* <DEDUP_REMOVED lines=10> */
.L_x_3448:
[----:B-1----:R-:W2:Y:S04]  /*45a0*/  LDG.E.STRONG.GPU R40, desc[UR8][R38.64] ;  /* 0x0000000826287981 */ /* 0x002ea8000c1ef900 */
[----:B--2---:R-:W-:Y:S01]  /*45b0*/  CCTL.IVALL ;  /* 0x00000000ff00798f */ /* 0x004fe20002000000 */
[----:B------:R-:W-:Y:S05]  /*45c0*/  YIELD ;  /* 0x0000000000007946 */ /* 0x000fea0003800000 */
[----:B------:R-:W-:-:S13]  /*45d0*/  ISETP.NE.AND P6, PT, R40, R43, PT ;  /* 0x0000002b2800720c */ /* 0x000fda0003fc5270 */
[----:B------:R-:W-:Y:S05]  /*45e0*/  @P6 BRA `(.L_x_3448) ;  /* 0xfffffffc00ec6947 */ /* 0x000fea000383ffff */
.L_x_3447:
        /* <DEDUP_REMOVED lines=10> */
[----:B------:R-:W-:-:S07]  /*4690*/  IADD3 R41, -R41, R56, RZ ;  /* 0x0000003829297210 */ /* 0x000fce0007ffe1ff */
.L_x_3450:
        /* <DEDUP_REMOVED lines=63> */
.L_x_3449:
        /* <DEDUP_REMOVED lines=18> */
.L_x_3452:
[----:B------:R-:W-:Y:S05]  /*4bb0*/  BSYNC B0 ;  /* 0x0000000000007941 */ /* 0x000fea0003800000 */
.L_x_3451:
[----:B------:R-:W-:-:S13]  /*4bc0*/  ISETP.NE.AND P6, PT, R41, 0x1, PT ;  /* 0x000000012900780c */ /* 0x000fda0003fc5270 */
[----:B------:R-:W-:Y:S05]  /*4bd0*/  @!P6 BRA `(.L_x_3446) ;  /* 0x00000000007ce947 */ /* 0x000fea0003800000 */
[----:B------:R-:W-:-:S05]  /*4be0*/  VIADD R72, R40, 0x1 ;  /* 0x0000000128487836 */ /* 0x000fca0000000000 */
        /* <DEDUP_REMOVED lines=30> */
.L_x_3446:
        /* <DEDUP_REMOVED lines=27> */
[----:B------:R-:W-:Y:S01]  /*4f80*/  IMAD.IADD R41, R4, 0x1, R6 ;  /* 0x0000000104297824 */ /* 0x000fe200078e0206 */
[----:B------:R-:W-:Y:S02]  /*4f90*/  SHF.L.U32 R14, R14, 0x10, RZ ;  /* 0x000000100e0e7819 */ /* 0x000fe400000006ff */
[----:B------:R-:W-:Y:S01]  /*4fa0*/  SHF.L.U32 R20, R20, 0x10, RZ ;  /* 0x0000001014147819 */ /* 0x000fe200000006ff */
[C---:B-1----:R-:W-:Y:S01]  /*4fb0*/  IMAD.WIDE R28, R41.reuse, 0x2, R28 ;  /* 0x00000002291c7825 */ /* 0x042fe200078e021c */
[----:B------:R-:W-:Y:S01]  /*4fc0*/  SHF.L.U32 R97, R22, 0x10, RZ ;  /* 0x0000001016617819 */ /* 0x000fe200000006ff */
[----:B------:R-:W1:Y:S02]  /*4fd0*/  @P5 MUFU.RSQ R98, R40 ;  /* 0x0000002800625308 */ /* 0x000e640000001400 */
[----:B0-----:R-:W-:Y:S01]  /*4fe0*/  IMAD.WIDE R38, R41, 0x2, R38 ;  /* 0x0000000229267825 */ /* 0x001fe200078e0226 */
[----:B------:R-:W2:Y:S04]  /*4ff0*/  LDG.E.U16 R6, desc[UR8][R28.64] ;  /* 0x000000081c067981 */ /* 0x000ea8000c1e1500 */
[----:B------:R-:W3:Y:S04]  /*5000*/  LDG.E.U16 R41, desc[UR8][R38.64] ;  /* 0x0000000826297981 */ /* 0x000ee8000c1e1500 */
[----:B------:R-:W4:Y:S04]  /*5010*/  LDG.E.U16 R99, desc[UR8][R28.64+0x2] ;  /* 0x000002081c637981 */ /* 0x000f28000c1e1500 */
[----:B------:R0:W5:Y:S01]  /*5020*/  LDG.E.U16 R105, desc[UR8][R38.64+0x2] ;  /* 0x0000020826697981 */ /* 0x000162000c1e1500 */
[----:B------:R-:W-:Y:S01]  /*5030*/  SHF.L.U32 R27, R27, 0x10, RZ ;  /* 0x000000101b1b7819 */ /* 0x000fe200000006ff */
[----:B------:R-:W-:Y:S01]  /*5040*/  IMAD.U32 R12, R12, 0x10000, RZ ;  /* 0x000100000c0c7824 */ /* 0x000fe200078e00ff */
        /* <DEDUP_REMOVED lines=9> */
[-C--:B-1----:R-:W-:Y:S01]  /*50e0*/  FMUL.FTZ R97, R97, R98.reuse ;  /* 0x0000006261617220 */ /* 0x082fe20000410000 */
[----:B0-----:R-:W-:Y:S01]  /*50f0*/  SHF.L.U32 R39, R51, 0x10, RZ ;  /* 0x0000001033277819 */ /* 0x001fe200000006ff */
        /* <DEDUP_REMOVED lines=68> */
[----:B------:R-:W-:Y:S01]  /*5540*/  PRMT R118, R54, 0x7632, R118 ;  /* 0x0000763236767816 */ /* 0x000fe20000000076 */
[----:B------:R-:W-:Y:S01]  /*5550*/  IMAD.U32 R42, R62, 0x10000, RZ ;  /* 0x000100003e2a7824 */ /* 0x000fe200078e00ff */
[----:B------:R-:W-:Y:S01]  /*5560*/  PRMT R55, R55, 0x7632, R55 ;  /* 0x0000763237377816 */ /* 0x000fe20000000037 */
[----:B------:R-:W-:Y:S01]  /*5570*/  IMAD.U32 R57, R57, 0x10000, RZ ;  /* 0x0001000039397824 */ /* 0x000fe200078e00ff */
[----:B------:R-:W-:Y:S01]  /*5580*/  PRMT R54, R8, 0x7632, R54 ;  /* 0x0000763208367816 */ /* 0x000fe20000000036 */
[----:B------:R-:W-:Y:S01]  /*5590*/  IMAD.U32 R107, R30, 0x10000, RZ ;  /* 0x000100001e6b7824 */ /* 0x000fe200078e00ff */
[----:B------:R-:W-:Y:S01]  /*55a0*/  ISETP.NE.AND P6, PT, RZ, UR10, PT ;  /* 0x0000000aff007c0c */ /* 0x000fe2000bfc5270 */
[----:B------:R-:W-:Y:S01]  /*55b0*/  IMAD.U32 R112, R35, 0x10000, RZ ;  /* 0x0001000023707824 */ /* 0x000fe200078e00ff */
[----:B------:R-:W-:Y:S01]  /*55c0*/  SHF.L.U32 R58, R58, 0x10, RZ ;  /* 0x000000103a3a7819 */ /* 0x000fe200000006ff */
[----:B------:R-:W-:Y:S01]  /*55d0*/  IMAD.U32 R55, R55, 0x10000, RZ ;  /* 0x0001000037377824 */ /* 0x000fe200078e00ff */
[----:B------:R-:W-:Y:S01]  /*55e0*/  SHF.L.U32 R59, R59, 0x10, RZ ;  /* 0x000000103b3b7819 */ /* 0x000fe200000006ff */
[----:B------:R-:W-:Y:S01]  /*55f0*/  FADD.FTZ R30, -R56, R42 ;  /* 0x0000002a381e7221 */ /* 0x000fe20000010100 */
[----:B------:R-:W-:Y:S01]  /*5600*/  SHF.L.U32 R60, R60, 0x10, RZ ;  /* 0x000000103c3c7819 */ /* 0x000fe200000006ff */
[----:B------:R-:W-:Y:S01]  /*5610*/  FADD.FTZ R35, -R56, R107 ;  /* 0x0000006b38237221 */ /* 0x000fe20000010100 */
[----:B------:R-:W-:Y:S01]  /*5620*/  SHF.L.U32 R61, R61, 0x10, RZ ;  /* 0x000000103d3d7819 */ /* 0x000fe200000006ff */
[-C--:B------:R-:W-:Y:S01]  /*5630*/  FMUL.FTZ R30, R30, R98.reuse ;  /* 0x000000621e1e7220 */ /* 0x080fe20000410000 */
        /* <DEDUP_REMOVED lines=25> */
[-C--:B------:R-:W-:Y:S01]  /*57d0*/  FMUL.FTZ R76, R76, R98.reuse ;  /* 0x000000624c4c7220 */ /* 0x080fe20000410000 */
[-C--:B------:R-:W-:Y:S01]  /*57e0*/  FMUL.FTZ R75, R75, R98.reuse ;  /* 0x000000624b4b7220 */ /* 0x080fe20000410000 */
[-C--:B------:R-:W-:Y:S01]  /*57f0*/  FMUL.FTZ R74, R74, R98.reuse ;  /* 0x000000624a4a7220 */ /* 0x080fe20000410000 */
[-C--:B------:R-:W-:Y:S01]  /*5800*/  FMUL.FTZ R71, R71, R98.reuse ;  /* 0x0000006247477220 */ /* 0x080fe20000410000 */
        /* <DEDUP_REMOVED lines=11> */
[----:B--2---:R-:W-:Y:S01]  /*58c0*/  SHF.L.U32 R45, R6, 0x10, RZ ;  /* 0x00000010062d7819 */ /* 0x004fe200000006ff */
[--C-:B------:R-:W-:Y:S01]  /*58d0*/  FADD.FTZ R6, R14, -R56.reuse ;  /* 0x800000380e067221 */ /* 0x100fe20000010000 */
[--C-:B------:R-:W-:Y:S01]  /*58e0*/  FADD.FTZ R14, R20, -R56.reuse ;  /* 0x80000038140e7221 */ /* 0x100fe20000010000 */
[--C-:B------:R-:W-:Y:S01]  /*58f0*/  FADD.FTZ R20, R27, -R56.reuse ;  /* 0x800000381b147221 */ /* 0x100fe20000010000 */
[----:B------:R-:W-:Y:S01]  /*5900*/  SHF.L.U32 R27, R49, 0x10, RZ ;  /* 0x00000010311b7819 */ /* 0x000fe200000006ff */
[----:B---3--:R-:W-:Y:S01]  /*5910*/  IMAD.U32 R41, R41, 0x10000, RZ ;  /* 0x0001000029297824 */ /* 0x008fe200078e00ff */
[----:B------:R-:W-:Y:S01]  /*5920*/  PRMT R49, R48, 0x7632, R49 ;  /* 0x0000763230317816 */ /* 0x000fe20000000031 */
[-C--:B------:R-:W-:Y:S01]  /*5930*/  FMUL.FTZ R6, R6, R98.reuse ;  /* 0x0000006206067220 */ /* 0x080fe20000410000 */
[-C--:B------:R-:W-:Y:S01]  /*5940*/  FMUL.FTZ R14, R14, R98.reuse ;  /* 0x000000620e0e7220 */ /* 0x080fe20000410000 */
[----:B------:R-:W-:Y:S01]  /*5950*/  FADD.FTZ R26, R27, -R56 ;  /* 0x800000381b1a7221 */ /* 0x000fe20000010000 */
[----:B------:R-:W-:Y:S01]  /*5960*/  PRMT R50, R49, 0x7632, R50 ;  /* 0x0000763231327816 */ /* 0x000fe20000000032 */
[--C-:B------:R-:W-:Y:S01]  /*5970*/  FADD.FTZ R27, R29, -R56.reuse ;  /* 0x800000381d1b7221 */ /* 0x100fe20000010000 */
[----:B------:R-:W-:Y:S01]  /*5980*/  FADD.FTZ R29, R47, -R56 ;  /* 0x800000382f1d7221 */ /* 0x000fe20000010000 */
[-C--:B------:R-:W-:Y:S01]  /*5990*/  FMUL.FTZ R20, R20, R98.reuse ;  /* 0x0000006214147220 */ /* 0x080fe20000410000 */
[----:B------:R-:W-:Y:S01]  /*59a0*/  PRMT R51, R50, 0x7632, R51 ;  /* 0x0000763232337816 */ /* 0x000fe20000000033 */
[-C--:B------:R-:W-:Y:S01]  /*59b0*/  FMUL.FTZ R26, R26, R98.reuse ;  /* 0x000000621a1a7220 */ /* 0x080fe20000410000 */
[-C--:B------:R-:W-:Y:S01]  /*59c0*/  FMUL.FTZ R27, R27, R98.reuse ;  /* 0x000000621b1b7220 */ /* 0x080fe20000410000 */
[----:B------:R-:W-:Y:S01]  /*59d0*/  FMUL.FTZ R29, R29, R98 ;  /* 0x000000621d1d7220 */ /* 0x000fe20000410000 */
[----:B------:R-:W-:Y:S01]  /*59e0*/  PRMT R52, R51, 0x7632, R52 ;  /* 0x0000763233347816 */ /* 0x000fe20000000034 */
[C-C-:B------:R-:W-:Y:S01]  /*59f0*/  FFMA.FTZ R97, R45.reuse, R97, R41.reuse ;  /* 0x000000612d617223 */ /* 0x140fe20000010029 */
[C-C-:B------:R-:W-:Y:S01]  /*5a00*/  FFMA.FTZ R92, R45.reuse, R92, R41.reuse ;  /* 0x0000005c2d5c7223 */ /* 0x140fe20000010029 */
[C---:B------:R-:W-:Y:S01]  /*5a10*/  FFMA.FTZ R73, R45.reuse, R73, R41 ;  /* 0x000000492d497223 */ /* 0x040fe20000010029 */
[----:B------:R-:W-:Y:S01]  /*5a20*/  PRMT R53, R52, 0x7632, R53 ;  /* 0x0000763234357816 */ /* 0x000fe20000000035 */
[C-C-:B------:R-:W-:Y:S01]  /*5a30*/  FFMA.FTZ R72, R45.reuse, R72, R41.reuse ;  /* 0x000000482d487223 */ /* 0x140fe20000010029 */
[C-C-:B------:R-:W-:Y:S01]  /*5a40*/  FFMA.FTZ R44, R45.reuse, R44, R41.reuse ;  /* 0x0000002c2d2c7223 */ /* 0x140fe20000010029 */
[----:B------:R-:W-:Y:S01]  /*5a50*/  FFMA.FTZ R43, R45, R43, R41 ;  /* 0x0000002b2d2b7223 */ /* 0x000fe20000010029 */
[----:B------:R-:W-:Y:S01]  /*5a60*/  PRMT R119, R53, 0x7632, R119 ;  /* 0x0000763235777816 */ /* 0x000fe20000000077 */
        /* <DEDUP_REMOVED lines=26> */
[----:B------:R-:W-:Y:S01]  /*5c10*/  SHF.L.U32 R45, R63, 0x10, RZ ;  /* 0x000000103f2d7819 */ /* 0x000fe200000006ff */
[----:B------:R-:W-:Y:S01]  /*5c20*/  IMAD.U32 R51, R51, 0x10000, RZ ;  /* 0x0001000033337824 */ /* 0x000fe200078e00ff */
[----:B------:R-:W-:Y:S01]  /*5c30*/  SHF.L.U32 R46, R64, 0x10, RZ ;  /* 0x00000010402e7819 */ /* 0x000fe200000006ff */
[C---:B------:R-:W-:Y:S01]  /*5c40*/  FADD.FTZ R64, -R56.reuse, R59 ;  /* 0x0000003b38407221 */ /* 0x040fe20000010100 */
        /* <DEDUP_REMOVED lines=22> */
[----:B----4-:R-:W-:Y:S01]  /*5db0*/  SHF.L.U32 R99, R99, 0x10, RZ ;  /* 0x0000001063637819 */ /* 0x010fe200000006ff */
[-C--:B------:R-:W-:Y:S01]  /*5dc0*/  FMUL.FTZ R63, R63, R98.reuse ;  /* 0x000000623f3f7220 */ /* 0x080fe20000410000 */
[----:B-----5:R-:W-:Y:S01]  /*5dd0*/  SHF.L.U32 R105, R105, 0x10, RZ ;  /* 0x0000001069697819 */ /* 0x020fe200000006ff */
        /* <DEDUP_REMOVED lines=59> */
.L_x_3453:
[----:B------:R-:W-:Y:S01]  /*6190*/  LOP3.LUT P5, RZ, R5, 0x4000000, RZ, 0xc0, !PT ;  /* 0x0400000005ff7812 */ /* 0x000fe200078ac0ff */
[----:B------:R-:W-:-:S12]  /*61a0*/  BSSY B0, `(.L_x_3454) ;  /* 0x000000f000007945 */ /* 0x000fd80003800000 */
[----:B------:R-:W-:Y:S05]  /*61b0*/  @!P5 BRA `(.L_x_3455) ;  /* 0x000000000034d947 */ /* 0x000fea0003800000 */
[----:B------:R-:W-:Y:S01]  /*61c0*/  SHF.R.S32.HI R54, RZ, 0x1f, R0 ;  /* 0x0000001fff367819 */ /* 0x000fe20000011400 */
[----:B------:R-:W-:Y:S01]  /*61d0*/  ULDC.64 UR12, c[0x0][0x270] ;  /* 0x00009c00000c7ab9 */ /* 0x000fe20000000a00 */
[----:B------:R-:W-:Y:S01]  /*61e0*/  IMAD.MOV.U32 R55, RZ, RZ, R67 ;  /* 0x000000ffff377224 */ /* 0x000fe200078e0043 */
[----:B------:R-:W-:Y:S02]  /*61f0*/  F2FP.BF16.F32.PACK_AB R97, R76, R97 ;  /* 0x000000614c61723e */ /* 0x000fe400000010ff */
[----:B------:R-:W-:Y:S01]  /*6200*/  IMAD R57, R54, UR12, RZ ;  /* 0x0000000c36397c24 */ /* 0x000fe2000f8e02ff */
        /* <DEDUP_REMOVED lines=8> */
.L_x_3455:
[----:B------:R-:W-:Y:S05]  /*6290*/  BSYNC B0 ;  /* 0x0000000000007941 */ /* 0x000fea0003800000 */
.L_x_3454:
        /* <DEDUP_REMOVED lines=11> */
.L_x_3456:
[----:B------:R-:W-:Y:S01]  /*6350*/  LOP3.LUT P5, RZ, R5, 0x2000000, RZ, 0xc0, !PT ;  /* 0x0200000005ff7812 */ /* 0x000fe200078ac0ff */
[----:B------:R-:W-:-:S12]  /*6360*/  BSSY B0, `(.L_x_3457) ;  /* 0x000000f000007945 */ /* 0x000fd80003800000 */
[----:B------:R-:W-:Y:S05]  /*6370*/  @!P5 BRA `(.L_x_3458) ;  /* 0x000000000034d947 */ /* 0x000fea0003800000 */
[----:B------:R-:W-:Y:S01]  /*6380*/  SHF.R.S32.HI R54, RZ, 0x1f, R102 ;  /* 0x0000001fff367819 */ /* 0x000fe20000011466 */
[----:B------:R-:W-:Y:S01]  /*6390*/  ULDC.64 UR12, c[0x0][0x270] ;  /* 0x00009c00000c7ab9 */ /* 0x000fe20000000a00 */
[----:B------:R-:W-:Y:S02]  /*63a0*/  MOV R55, R67 ;  /* 0x0000004300377202 */ /* 0x000fe40000000f00 */
[----:B------:R-:W-:Y:S01]  /*63b0*/  F2FP.BF16.F32.PACK_AB R75, R75, R92 ;  /* 0x0000005c4b4b723e */ /* 0x000fe200000010ff */
[----:B0-----:R-:W-:Y:S01]  /*63c0*/  IMAD R57, R54, UR12, RZ ;  /* 0x0000000c36397c24 */ /* 0x001fe2000f8e02ff */
        /* <DEDUP_REMOVED lines=8> */
.L_x_3458:
[----:B------:R-:W-:Y:S05]  /*6450*/  BSYNC B0 ;  /* 0x0000000000007941 */ /* 0x000fea0003800000 */
.L_x_3457:
        /* <DEDUP_REMOVED lines=11> */
.L_x_3459:
[----:B------:R-:W-:Y:S01]  /*6510*/  LOP3.LUT P5, RZ, R5, 0x1000000, RZ, 0xc0, !PT ;  /* 0x0100000005ff7812 */ /* 0x000fe200078ac0ff */
[----:B------:R-:W-:-:S12]  /*6520*/  BSSY B0, `(.L_x_3460) ;  /* 0x000000f000007945 */ /* 0x000fd80003800000 */
[----:B------:R-:W-:Y:S05]  /*6530*/  @!P5 BRA `(.L_x_3461) ;  /* 0x000000000034d947 */ /* 0x000fea0003800000 */
[----:B------:R-:W-:Y:S01]  /*6540*/  SHF.R.S32.HI R54, RZ, 0x1f, R101 ;  /* 0x0000001fff367819 */ /* 0x000fe20000011465 */
[----:B------:R-:W-:Y:S01]  /*6550*/  ULDC.64 UR12, c[0x0][0x270] ;  /* 0x00009c00000c7ab9 */ /* 0x000fe20000000a00 */
[----:B------:R-:W-:Y:S02]  /*6560*/  MOV R55, R67 ;  /* 0x0000004300377202 */ /* 0x000fe40000000f00 */
[----:B------:R-:W-:Y:S01]  /*6570*/  F2FP.BF16.F32.PACK_AB R63, R63, R73 ;  /* 0x000000493f3f723e */ /* 0x000fe200000010ff */
[----:B01----:R-:W-:Y:S02]  /*6580*/  IMAD R56, R54, UR12, RZ ;  /* 0x0000000c36387c24 */ /* 0x003fe4000f8e02ff */
        /* <DEDUP_REMOVED lines=8> */
.L_x_3461:
[----:B------:R-:W-:Y:S05]  /*6610*/  BSYNC B0 ;  /* 0x0000000000007941 */ /* 0x000fea0003800000 */
.L_x_3460:
[----:B--2---:R-:W-:Y:S01]  /*6620*/  IADD3 R63, R0, 0x1f0, RZ ;  /* 0x000001f0003f7810 */ /* 0x004fe20007ffe0ff */
[----:B------:R-:W-:Y:S06]  /*6630*/  @!P6 BRA `(.L_x_3462) ;  /* 0x000000000028e947 */ /* 0x000fec0003800000 */
        /* <DEDUP_REMOVED lines=10> */
.L_x_3462:
[----:B------:R-:W-:Y:S01]  /*66e0*/  LOP3.LUT P5, RZ, R5, 0x800000, RZ, 0xc0, !PT ;  /* 0x0080000005ff7812 */ /* 0x000fe200078ac0ff */
[----:B------:R-:W-:-:S12]  /*66f0*/  BSSY B0, `(.L_x_3463) ;  /* 0x000000f000007945 */ /* 0x000fd80003800000 */
[----:B------:R-:W-:Y:S05]  /*6700*/  @!P5 BRA `(.L_x_3464) ;  /* 0x000000000034d947 */ /* 0x000fea0003800000 */
[----:B------:R-:W-:Y:S01]  /*6710*/  SHF.R.S32.HI R54, RZ, 0x1f, R100 ;  /* 0x0000001fff367819 */ /* 0x000fe20000011464 */
[----:B------:R-:W-:Y:S01]  /*6720*/  ULDC.64 UR12, c[0x0][0x270] ;  /* 0x00009c00000c7ab9 */ /* 0x000fe20000000a00 */
[----:B------:R-:W-:-:S03]  /*6730*/  IMAD.MOV.U32 R55, RZ, RZ, R67 ;  /* 0x000000ffff377224 */ /* 0x000fc600078e0043 */
[----:B01----:R-:W-:Y:S01]  /*6740*/  IMAD R57, R54, UR12, RZ ;  /* 0x0000000c36397c24 */ /* 0x003fe2000f8e02ff */
[----:B------:R-:W-:-:S03]  /*6750*/  MOV R54, R68 ;  /* 0x0000004400367202 */ /* 0x000fc60000000f00 */
        /* <DEDUP_REMOVED lines=8> */
.L_x_3464:
[----:B------:R-:W-:Y:S05]  /*67e0*/  BSYNC B0 ;  /* 0x0000000000007941 */ /* 0x000fea0003800000 */
.L_x_3463:
        /* <DEDUP_REMOVED lines=11> */
.L_x_3465:
[----:B------:R-:W-:Y:S01]  /*68a0*/  LOP3.LUT P5, RZ, R5, 0x400000, RZ, 0xc0, !PT ;  /* 0x0040000005ff7812 */ /* 0x000fe200078ac0ff */
[----:B------:R-:W-:-:S12]  /*68b0*/  BSSY B0, `(.L_x_3466) ;  /* 0x000000f000007945 */ /* 0x000fd80003800000 */
[----:B------:R-:W-:Y:S05]  /*68c0*/  @!P5 BRA `(.L_x_3467) ;  /* 0x000000000034d947 */ /* 0x000fea0003800000 */
[----:B------:R-:W-:Y:S01]  /*68d0*/  SHF.R.S32.HI R54, RZ, 0x1f, R96 ;  /* 0x0000001fff367819 */ /* 0x000fe20000011460 */
[----:B------:R-:W-:Y:S01]  /*68e0*/  ULDC.64 UR12, c[0x0][0x270] ;  /* 0x00009c00000c7ab9 */ /* 0x000fe20000000a00 */
[----:B--2---:R-:W-:Y:S02]  /*68f0*/  MOV R55, R67 ;  /* 0x0000004300377202 */ /* 0x004fe40000000f00 */
        /* <DEDUP_REMOVED lines=10> */
.L_x_3467:
[----:B------:R-:W-:Y:S05]  /*69a0*/  BSYNC B0 ;  /* 0x0000000000007941 */ /* 0x000fea0003800000 */
.L_x_3466:
[----:B------:R-:W-:Y:S05]  /*69b0*/  @!P6 BRA `(.L_x_3468) ;  /* 0x000000000028e947 */ /* 0x000fea0003800000 */
[----:B------:R-:W-:Y:S01]  /*69c0*/  FMUL.FTZ R44, R43, -1.4426950216293334961 ;  /* 0xbfb8aa3b2b2c7820 */ /* 0x000fe20000410000 */
[----:B--2---:R-:W-:-:S05]  /*69d0*/  FMUL.FTZ R55, R70, -1.4426950216293334961 ;  /* 0xbfb8aa3b46377820 */ /* 0x004fca0000410000 */
[----:B------:R-:W2:Y:S08]  /*69e0*/  MUFU.EX2 R44, R44 ;  /* 0x0000002c002c7308 */ /* 0x000eb00000000800 */
[----:B------:R-:W0:Y:S01]  /*69f0*/  MUFU.EX2 R55, R55 ;  /* 0x0000003700377308 */ /* 0x000e220000000800 */
[----:B--2---:R-:W-:-:S07]  /*6a00*/  FADD.FTZ R54, R44, 1 ;  /* 0x3f8000002c367421 */ /* 0x004fce0000010000 */
[----:B------:R-:W2:Y:S01]  /*6a10*/  MUFU.RCP R54, R54 ;  /* 0x0000003600367308 */ /* 0x000ea20000001000 */
[----:B01-3--:R-:W-:-:S07]  /*6a20*/  FADD.FTZ R56, R55, 1 ;  /* 0x3f80000037387421 */ /* 0x00bfce0000010000 */
[----:B------:R-:W0:Y:S01]  /*6a30*/  MUFU.RCP R57, R56 ;  /* 0x0000003800397308 */ /* 0x000e220000001000 */
[----:B--2---:R-:W-:Y:S01]  /*6a40*/  FMUL.FTZ R43, R43, R54 ;  /* 0x000000362b2b7220 */ /* 0x004fe20000410000 */
[----:B0-----:R-:W-:-:S07]  /*6a50*/  FMUL.FTZ R70, R70, R57 ;  /* 0x0000003946467220 */ /* 0x001fce0000410000 */
.L_x_3468:
[----:B------:R-:W-:Y:S01]  /*6a60*/  LOP3.LUT P5, RZ, R5, 0x200000, RZ, 0xc0, !PT ;  /* 0x0020000005ff7812 */ /* 0x000fe200078ac0ff */
[----:B------:R-:W-:-:S12]  /*6a70*/  BSSY B0, `(.L_x_3469) ;  /* 0x000000f000007945 */ /* 0x000fd80003800000 */
[----:B------:R-:W-:Y:S05]  /*6a80*/  @!P5 BRA `(.L_x_3470) ;  /* 0x000000000034d947 */ /* 0x000fea0003800000 */
[----:B------:R-:W-:Y:S01]  /*6a90*/  SHF.R.S32.HI R44, RZ, 0x1f, R95 ;  /* 0x0000001fff2c7819 */ /* 0x000fe2000001145f */
[----:B------:R-:W-:Y:S01]  /*6aa0*/  ULDC.64 UR12, c[0x0][0x270] ;  /* 0x00009c00000c7ab9 */ /* 0x000fe20000000a00 */
[----:B--2---:R-:W-:Y:S01]  /*6ab0*/  MOV R55, R67 ;  /* 0x0000004300377202 */ /* 0x004fe20000000f00 */
[----:B------:R-:W-:Y:S01]  /*6ac0*/  IMAD.MOV.U32 R54, RZ, RZ, R68 ;  /* 0x000000ffff367224 */ /* 0x000fe200078e0044 */
[----:B------:R-:W-:Y:S01]  /*6ad0*/  F2FP.BF16.F32.PACK_AB R43, R70, R43 ;  /* 0x0000002b462b723e */ /* 0x000fe200000010ff */
[----:B------:R-:W-:Y:S02]  /*6ae0*/  IMAD R44, R44, UR12, RZ ;  /* 0x0000000c2c2c7c24 */ /* 0x000fe4000f8e02ff */
[----:B------:R-:W-:-:S04]  /*6af0*/  IMAD.WIDE.U32 R54, R95, UR12, R54 ;  /* 0x0000000c5f367c25 */ /* 0x000fc8000f8e0036 */
[----:B01-3--:R-:W-:Y:S01]  /*6b00*/  IMAD R57, R95, UR13, R44 ;  /* 0x0000000d5f397c24 */ /* 0x00bfe2000f8e022c */
[----:B------:R-:W-:Y:S02]  /*6b10*/  ULDC.64 UR12, c[0x0][0x210] ;  /* 0x00008400000c7ab9 */ /* 0x000fe40000000a00 */
[----:B------:R-:W-:Y:S02]  /*6b20*/  LEA R56, P5, R54, UR12, 0x1 ;  /* 0x0000000c36387c11 */ /* 0x000fe4000f8a08ff */
[----:B------:R-:W-:-:S04]  /*6b30*/  IADD3 R57, R55, R57, RZ ;  /* 0x0000003937397210 */ /* 0x000fc80007ffe0ff */
[----:B------:R-:W-:-:S05]  /*6b40*/  LEA.HI.X R57, R54, UR13, R57, 0x1, P5 ;  /* 0x0000000d36397c11 */ /* 0x000fca000a8f0c39 */
[----:B------:R4:W-:Y:S02]  /*6b50*/  STG.E desc[UR8][R56.64], R43 ;  /* 0x0000002b38007986 */ /* 0x0009e4000c101908 */
.L_x_3470:
[----:B------:R-:W-:Y:S05]  /*6b60*/  BSYNC B0 ;  /* 0x0000000000007941 */ /* 0x000fea0003800000 */
.L_x_3469:
[----:B------:R-:W-:Y:S05]  /*6b70*/  @!P6 BRA `(.L_x_3471) ;  /* 0x000000000028e947 */ /* 0x000fea0003800000 */
[----:B------:R-:W-:Y:S01]  /*6b80*/  FMUL.FTZ R54, R65, -1.4426950216293334961 ;  /* 0xbfb8aa3b41367820 */ /* 0x000fe20000410000 */
[----:B----4-:R-:W-:-:S05]  /*6b90*/  FMUL.FTZ R43, R6, -1.4426950216293334961 ;  /* 0xbfb8aa3b062b7820 */ /* 0x010fca0000410000 */
        /* <DEDUP_REMOVED lines=8> */
.L_x_3471:
[----:B------:R-:W-:Y:S01]  /*6c20*/  LOP3.LUT P5, RZ, R5, 0x100000, RZ, 0xc0, !PT ;  /* 0x0010000005ff7812 */ /* 0x000fe200078ac0ff */
[----:B------:R-:W-:-:S12]  /*6c30*/  BSSY B0, `(.L_x_3472) ;  /* 0x000000f000007945 */ /* 0x000fd80003800000 */
[----:B------:R-:W-:Y:S05]  /*6c40*/  @!P5 BRA `(.L_x_3473) ;  /* 0x000000000034d947 */ /* 0x000fea0003800000 */
[----:B----4-:R-:W-:Y:S01]  /*6c50*/  SHF.R.S32.HI R43, RZ, 0x1f, R94 ;  /* 0x0000001fff2b7819 */ /* 0x010fe2000001145e */
[----:B------:R-:W-:Y:S01]  /*6c60*/  ULDC.64 UR12, c[0x0][0x270] ;  /* 0x00009c00000c7ab9 */ /* 0x000fe20000000a00 */
[----:B------:R-:W-:Y:S02]  /*6c70*/  MOV R54, R68 ;  /* 0x0000004400367202 */ /* 0x000fe40000000f00 */
[----:B--2---:R-:W-:Y:S01]  /*6c80*/  MOV R55, R67 ;  /* 0x0000004300377202 */ /* 0x004fe20000000f00 */
[----:B------:R-:W-:Y:S01]  /*6c90*/  IMAD R43, R43, UR12, RZ ;  /* 0x0000000c2b2b7c24 */ /* 0x000fe2000f8e02ff */
        /* <DEDUP_REMOVED lines=8> */
.L_x_3473:
[----:B------:R-:W-:Y:S05]  /*6d20*/  BSYNC B0 ;  /* 0x0000000000007941 */ /* 0x000fea0003800000 */
.L_x_3472:
        /* <DEDUP_REMOVED lines=8> */
[----:B------:R-:W4:Y:S01]  /*6db0*/  MUFU.RCP R44, R43 ;  /* 0x0000002b002c7308 */ /* 0x000f220000001000 */
[----:B--2---:R-:W-:Y:S01]  /*6dc0*/  FMUL.FTZ R64, R64, R55 ;  /* 0x0000003740407220 */ /* 0x004fe20000410000 */
[----:B----4-:R-:W-:-:S07]  /*6dd0*/  FMUL.FTZ R9, R9, R44 ;  /* 0x0000002c09097220 */ /* 0x010fce0000410000 */
.L_x_3474:
[----:B------:R-:W-:Y:S01]  /*6de0*/  LOP3.LUT P5, RZ, R5, 0x80000, RZ, 0xc0, !PT ;  /* 0x0008000005ff7812 */ /* 0x000fe200078ac0ff */
[----:B------:R-:W-:-:S12]  /*6df0*/  BSSY B0, `(.L_x_3475) ;  /* 0x000000f000007945 */ /* 0x000fd80003800000 */
[----:B------:R-:W-:Y:S05]  /*6e00*/  @!P5 BRA `(.L_x_3476) ;  /* 0x000000000034d947 */ /* 0x000fea0003800000 */
[----:B------:R-:W-:Y:S01]  /*6e10*/  SHF.R.S32.HI R6, RZ, 0x1f, R93 ;  /* 0x0000001fff067819 */ /* 0x000fe2000001145d */
[----:B------:R-:W-:Y:S01]  /*6e20*/  ULDC.64 UR12, c[0x0][0x270] ;  /* 0x00009c00000c7ab9 */ /* 0x000fe20000000a00 */
[----:B------:R-:W-:Y:S02]  /*6e30*/  MOV R54, R68 ;  /* 0x0000004400367202 */ /* 0x000fe40000000f00 */
[----:B--2---:R-:W-:Y:S01]  /*6e40*/  MOV R55, R67 ;  /* 0x0000004300377202 */ /* 0x004fe20000000f00 */
[----:B------:R-:W-:Y:S01]  /*6e50*/  IMAD R6, R6, UR12, RZ ;  /* 0x0000000c06067c24 */ /* 0x000fe2000f8e02ff */
[----:B------:R-:W-:Y:S01]  /*6e60*/  F2FP.BF16.F32.PACK_AB R9, R64, R9 ;  /* 0x000000094009723e */ /* 0x000fe200000010ff */
[----:B------:R-:W-:-:S04]  /*6e70*/  IMAD.WIDE.U32 R54, R93, UR12, R54 ;  /* 0x0000000c5d367c25 */ /* 0x000fc8000f8e0036 */
[----:B----4-:R-:W-:Y:S01]  /*6e80*/  IMAD R43, R93, UR13, R6 ;  /* 0x0000000d5d2b7c24 */ /* 0x010fe2000f8e0206 */
[----:B------:R-:W-:Y:S02]  /*6e90*/  ULDC.64 UR12, c[0x0][0x210] ;  /* 0x00008400000c7ab9 */ /* 0x000fe40000000a00 */
[----:B01-3--:R-:W-:Y:S02]  /*6ea0*/  LEA R56, P5, R54, UR12, 0x1 ;  /* 0x0000000c36387c11 */ /* 0x00bfe4000f8a08ff */
[----:B------:R-:W-:-:S04]  /*6eb0*/  IADD3 R43, R55, R43, RZ ;  /* 0x0000002b372b7210 */ /* 0x000fc80007ffe0ff */
[----:B------:R-:W-:-:S05]  /*6ec0*/  LEA.HI.X R57, R54, UR13, R43, 0x1, P5 ;  /* 0x0000000d36397c11 */ /* 0x000fca000a8f0c2b */
[----:B------:R0:W-:Y:S02]  /*6ed0*/  STG.E desc[UR8][R56.64], R9 ;  /* 0x0000000938007986 */ /* 0x0001e4000c101908 */
.L_x_3476:
[----:B------:R-:W-:Y:S05]  /*6ee0*/  BSYNC B0 ;  /* 0x0000000000007941 */ /* 0x000fea0003800000 */
.L_x_3475:
[----:B------:R-:W-:Y:S05]  /*6ef0*/  @!P6 BRA `(.L_x_3477) ;  /* 0x000000000028e947 */ /* 0x000fea0003800000 */
[----:B------:R-:W-:Y:S01]  /*6f00*/  FMUL.FTZ R6, R10, -1.4426950216293334961 ;  /* 0xbfb8aa3b0a067820 */ /* 0x000fe20000410000 */
[----:B----4-:R-:W-:-:S05]  /*6f10*/  FMUL.FTZ R43, R62, -1.4426950216293334961 ;  /* 0xbfb8aa3b3e2b7820 */ /* 0x010fca0000410000 */
[----:B------:R-:W0:Y:S08]  /*6f20*/  MUFU.EX2 R6, R6 ;  /* 0x0000000600067308 */ /* 0x000e300000000800 */
[----:B------:R-:W4:Y:S01]  /*6f30*/  MUFU.EX2 R43, R43 ;  /* 0x0000002b002b7308 */ /* 0x000f220000000800 */
[----:B0-----:R-:W-:-:S07]  /*6f40*/  FADD.FTZ R9, R6, 1 ;  /* 0x3f80000006097421 */ /* 0x001fce0000010000 */
[----:B------:R-:W0:Y:S01]  /*6f50*/  MUFU.RCP R9, R9 ;  /* 0x0000000900097308 */ /* 0x000e220000001000 */
[----:B----4-:R-:W-:-:S07]  /*6f60*/  FADD.FTZ R44, R43, 1 ;  /* 0x3f8000002b2c7421 */ /* 0x010fce0000010000 */
[----:B--2---:R-:W2:Y:S01]  /*6f70*/  MUFU.RCP R55, R44 ;  /* 0x0000002c00377308 */ /* 0x004ea20000001000 */
[----:B0-----:R-:W-:Y:S01]  /*6f80*/  FMUL.FTZ R10, R10, R9 ;  /* 0x000000090a0a7220 */ /* 0x001fe20000410000 */
[----:B--2---:R-:W-:-:S07]  /*6f90*/  FMUL.FTZ R62, R62, R55 ;  /* 0x000000373e3e7220 */ /* 0x004fce0000410000 */
.L_x_3477:
[----:B------:R-:W-:Y:S01]  /*6fa0*/  LOP3.LUT P5, RZ, R5, 0x40000, RZ, 0xc0, !PT ;  /* 0x0004000005ff7812 */ /* 0x000fe200078ac0ff */
[----:B------:R-:W-:-:S12]  /*6fb0*/  BSSY B0, `(.L_x_3478) ;  /* 0x000000f000007945 */ /* 0x000fd80003800000 */
[----:B------:R-:W-:Y:S05]  /*6fc0*/  @!P5 BRA `(.L_x_3479) ;  /* 0x000000000034d947 */ /* 0x000fea0003800000 */
[----:B------:R-:W-:Y:S01]  /*6fd0*/  SHF.R.S32.HI R6, RZ, 0x1f, R91 ;  /* 0x0000001fff067819 */ /* 0x000fe2000001145b */
[----:B------:R-:W-:Y:S01]  /*6fe0*/  ULDC.64 UR12, c[0x0][0x270] ;  /* 0x00009c00000c7ab9 */ /* 0x000fe20000000a00 */
[----:B------:R-:W-:Y:S01]  /*6ff0*/  MOV R54, R68 ;  /* 0x0000004400367202 */ /* 0x000fe20000000f00 */
[----:B--2---:R-:W-:Y:S02]  /*7000*/  IMAD.MOV.U32 R55, RZ, RZ, R67 ;  /* 0x000000ffff377224 */ /* 0x004fe400078e0043 */
[----:B------:R-:W-:Y:S02]  /*7010*/  IMAD R6, R6, UR12, RZ ;  /* 0x0000000c06067c24 */ /* 0x000fe4000f8e02ff */
[----:B------:R-:W-:-:S04]  /*7020*/  IMAD.WIDE.U32 R54, R91, UR12, R54 ;  /* 0x0000000c5b367c25 */ /* 0x000fc8000f8e0036 */
[----:B0-----:R-:W-:Y:S01]  /*7030*/  IMAD R9, R91, UR13, R6 ;  /* 0x0000000d5b097c24 */ /* 0x001fe2000f8e0206 */
[----:B------:R-:W-:Y:S02]  /*7040*/  ULDC.64 UR12, c[0x0][0x210] ;  /* 0x00008400000c7ab9 */ /* 0x000fe40000000a00 */
[----:B-1-34-:R-:W-:Y:S02]  /*7050*/  LEA R56, P5, R54, UR12, 0x1 ;  /* 0x0000000c36387c11 */ /* 0x01afe4000f8a08ff */
[----:B------:R-:W-:-:S04]  /*7060*/  IADD3 R9, R55, R9, RZ ;  /* 0x0000000937097210 */ /* 0x000fc80007ffe0ff */
[----:B------:R-:W-:Y:S02]  /*7070*/  LEA.HI.X R57, R54, UR13, R9, 0x1, P5 ;  /* 0x0000000d36397c11 */ /* 0x000fe4000a8f0c09 */
[----:B------:R-:W-:-:S05]  /*7080*/  F2FP.BF16.F32.PACK_AB R9, R62, R10 ;  /* 0x0000000a3e09723e */ /* 0x000fca00000010ff */
[----:B------:R0:W-:Y:S02]  /*7090*/  STG.E desc[UR8][R56.64], R9 ;  /* 0x0000000938007986 */ /* 0x0001e4000c101908 */
.L_x_3479:
[----:B------:R-:W-:Y:S05]  /*70a0*/  BSYNC B0 ;  /* 0x0000000000007941 */ /* 0x000fea0003800000 */
.L_x_3478:
        /* <DEDUP_REMOVED lines=11> */
.L_x_3480:
[----:B------:R-:W-:Y:S01]  /*7160*/  LOP3.LUT P5, RZ, R5, 0x20000, RZ, 0xc0, !PT ;  /* 0x0002000005ff7812 */ /* 0x000fe200078ac0ff */
[----:B------:R-:W-:-:S12]  /*7170*/  BSSY B0, `(.L_x_3481) ;  /* 0x000000f000007945 */ /* 0x000fd80003800000 */
[----:B------:R-:W-:Y:S05]  /*7180*/  @!P5 BRA `(.L_x_3482) ;  /* 0x000000000034d947 */ /* 0x000fea0003800000 */
[----:B------:R-:W-:Y:S01]  /*7190*/  SHF.R.S32.HI R6, RZ, 0x1f, R90 ;  /* 0x0000001fff067819 */ /* 0x000fe2000001145a */
[----:B------:R-:W-:Y:S01]  /*71a0*/  ULDC.64 UR12, c[0x0][0x270] ;  /* 0x00009c00000c7ab9 */ /* 0x000fe20000000a00 */
[----:B------:R-:W-:Y:S02]  /*71b0*/  MOV R54, R68 ;  /* 0x0000004400367202 */ /* 0x000fe40000000f00 */
[----:B--2---:R-:W-:Y:S01]  /*71c0*/  MOV R55, R67 ;  /* 0x0000004300377202 */ /* 0x004fe20000000f00 */
[----:B0-----:R-:W-:Y:S01]  /*71d0*/  IMAD R9, R6, UR12, RZ ;  /* 0x0000000c06097c24 */ /* 0x001fe2000f8e02ff */
[----:B------:R-:W-:Y:S01]  /*71e0*/  F2FP.BF16.F32.PACK_AB R11, R8, R11 ;  /* 0x0000000b080b723e */ /* 0x000fe200000010ff */
[----:B------:R-:W-:-:S04]  /*71f0*/  IMAD.WIDE.U32 R54, R90, UR12, R54 ;  /* 0x0000000c5a367c25 */ /* 0x000fc8000f8e0036 */
[----:B------:R-:W-:Y:S01]  /*7200*/  IMAD R9, R90, UR13, R9 ;  /* 0x0000000d5a097c24 */ /* 0x000fe2000f8e0209 */
[----:B------:R-:W-:Y:S02]  /*7210*/  ULDC.64 UR12, c[0x0][0x210] ;  /* 0x00008400000c7ab9 */ /* 0x000fe40000000a00 */
[----:B-1-34-:R-:W-:Y:S02]  /*7220*/  LEA R56, P5, R54, UR12, 0x1 ;  /* 0x0000000c36387c11 */ /* 0x01afe4000f8a08ff */
[----:B------:R-:W-:-:S04]  /*7230*/  IADD3 R9, R55, R9, RZ ;  /* 0x0000000937097210 */ /* 0x000fc80007ffe0ff */
[----:B------:R-:W-:-:S05]  /*7240*/  LEA.HI.X R57, R54, UR13, R9, 0x1, P5 ;  /* 0x0000000d36397c11 */ /* 0x000fca000a8f0c09 */
[----:B------:R0:W-:Y:S02]  /*7250*/  STG.E desc[UR8][R56.64], R11 ;  /* 0x0000000b38007986 */ /* 0x0001e4000c101908 */
.L_x_3482:
[----:B------:R-:W-:Y:S05]  /*7260*/  BSYNC B0 ;  /* 0x0000000000007941 */ /* 0x000fea0003800000 */
.L_x_3481:
        /* <DEDUP_REMOVED lines=8> */
[----:B------:R-:W5:Y:S01]  /*72f0*/  MUFU.RCP R9, R8 ;  /* 0x0000000800097308 */ /* 0x000f620000001000 */
[----:B0-----:R-:W-:Y:S01]  /*7300*/  FMUL.FTZ R30, R30, R11 ;  /* 0x0000000b1e1e7220 */ /* 0x001fe20000410000 */
[----:B-----5:R-:W-:-:S07]  /*7310*/  FMUL.FTZ R12, R12, R9 ;  /* 0x000000090c0c7220 */ /* 0x020fce0000410000 */
.L_x_3483:
[----:B------:R-:W-:Y:S01]  /*7320*/  LOP3.LUT P5, RZ, R5, 0x10000, RZ, 0xc0, !PT ;  /* 0x0001000005ff7812 */ /* 0x000fe200078ac0ff */
[----:B------:R-:W-:-:S12]  /*7330*/  BSSY B0, `(.L_x_3484) ;  /* 0x000000f000007945 */ /* 0x000fd80003800000 */
[----:B------:R-:W-:Y:S05]  /*7340*/  @!P5 BRA `(.L_x_3485) ;  /* 0x000000000034d947 */ /* 0x000fea0003800000 */
[----:B------:R-:W-:Y:S01]  /*7350*/  SHF.R.S32.HI R6, RZ, 0x1f, R89 ;  /* 0x0000001fff067819 */ /* 0x000fe20000011459 */
[----:B------:R-:W-:Y:S01]  /*7360*/  ULDC.64 UR12, c[0x0][0x270] ;  /* 0x00009c00000c7ab9 */ /* 0x000fe20000000a00 */
[----:B0-----:R-:W-:Y:S01]  /*7370*/  MOV R9, R67 ;  /* 0x0000004300097202 */ /* 0x001fe20000000f00 */
[----:B------:R-:W-:Y:S02]  /*7380*/  IMAD.MOV.U32 R8, RZ, RZ, R68 ;  /* 0x000000ffff087224 */ /* 0x000fe400078e0044 */
        /* <DEDUP_REMOVED lines=9> */
.L_x_3485:
[----:B------:R-:W-:Y:S05]  /*7420*/  BSYNC B0 ;  /* 0x0000000000007941 */ /* 0x000fea0003800000 */
.L_x_3484:
[----:B------:R-:W-:Y:S05]  /*7430*/  @!P6 BRA `(.L_x_3486) ;  /* 0x000000000028e947 */ /* 0x000fea0003800000 */
[----:B------:R-:W-:Y:S01]  /*7440*/  FMUL.FTZ R6, R13, -1.4426950216293334961 ;  /* 0xbfb8aa3b0d067820 */ /* 0x000fe20000410000 */
[----:B0-----:R-:W-:-:S05]  /*7450*/  FMUL.FTZ R9, R31, -1.4426950216293334961 ;  /* 0xbfb8aa3b1f097820 */ /* 0x001fca0000410000 */
        /* <DEDUP_REMOVED lines=8> */
.L_x_3486:
[----:B------:R-:W-:Y:S01]  /*74e0*/  LOP3.LUT P5, RZ, R5, 0x8000, RZ, 0xc0, !PT ;  /* 0x0000800005ff7812 */ /* 0x000fe200078ac0ff */
[----:B------:R-:W-:-:S12]  /*74f0*/  BSSY B0, `(.L_x_3487) ;  /* 0x000000f000007945 */ /* 0x000fd80003800000 */
[----:B------:R-:W-:Y:S05]  /*7500*/  @!P5 BRA `(.L_x_3488) ;  /* 0x000000000034d947 */ /* 0x000fea0003800000 */
[----:B------:R-:W-:Y:S01]  /*7510*/  SHF.R.S32.HI R6, RZ, 0x1f, R88 ;  /* 0x0000001fff067819 */ /* 0x000fe20000011458 */
[----:B------:R-:W-:Y:S01]  /*7520*/  ULDC.64 UR12, c[0x0][0x270] ;  /* 0x00009c00000c7ab9 */ /* 0x000fe20000000a00 */
[----:B------:R-:W-:Y:S02]  /*7530*/  MOV R8, R68 ;  /* 0x0000004400087202 */ /* 0x000fe40000000f00 */
[----:B0-----:R-:W-:Y:S01]  /*7540*/  MOV R9, R67 ;  /* 0x0000004300097202 */ /* 0x001fe20000000f00 */
[----:B------:R-:W-:Y:S01]  /*7550*/  IMAD R11, R6, UR12, RZ ;  /* 0x0000000c060b7c24 */ /* 0x000fe2000f8e02ff */
[----:B------:R-:W-:Y:S01]  /*7560*/  F2FP.BF16.F32.PACK_AB R13, R31, R13 ;  /* 0x0000000d1f0d723e */ /* 0x000fe200000010ff */
[----:B------:R-:W-:-:S04]  /*7570*/  IMAD.WIDE.U32 R8, R88, UR12, R8 ;  /* 0x0000000c58087c25 */ /* 0x000fc8000f8e0008 */
[----:B------:R-:W-:Y:S01]  /*7580*/  IMAD R11, R88, UR13, R11 ;  /* 0x0000000d580b7c24 */ /* 0x000fe2000f8e020b */
[----:B------:R-:W-:Y:S02]  /*7590*/  ULDC.64 UR12, c[0x0][0x210] ;  /* 0x00008400000c7ab9 */ /* 0x000fe40000000a00 */
[----:B------:R-:W-:Y:S01]  /*75a0*/  LEA R10, P5, R8, UR12, 0x1 ;  /* 0x0000000c080a7c11 */ /* 0x000fe2000f8a08ff */
[----:B------:R-:W-:-:S05]  /*75b0*/  IMAD.IADD R11, R9, 0x1, R11 ;  /* 0x00000001090b7824 */ /* 0x000fca00078e020b */
[----:B------:R-:W-:-:S05]  /*75c0*/  LEA.HI.X R11, R8, UR13, R11, 0x1, P5 ;  /* 0x0000000d080b7c11 */ /* 0x000fca000a8f0c0b */
[----:B------:R0:W-:Y:S02]  /*75d0*/  STG.E desc[UR8][R10.64], R13 ;  /* 0x0000000d0a007986 */ /* 0x0001e4000c101908 */
.L_x_3488:
[----:B------:R-:W-:Y:S05]  /*75e0*/  BSYNC B0 ;  /* 0x0000000000007941 */ /* 0x000fea0003800000 */
.L_x_3487:
        /* <DEDUP_REMOVED lines=11> */
.L_x_3489:
[----:B------:R-:W-:Y:S01]  /*76a0*/  LOP3.LUT P5, RZ, R5, 0x4000, RZ, 0xc0, !PT ;  /* 0x0000400005ff7812 */ /* 0x000fe200078ac0ff */
[----:B------:R-:W-:-:S12]  /*76b0*/  BSSY B0, `(.L_x_3490) ;  /* 0x000000f000007945 */ /* 0x000fd80003800000 */
[----:B------:R-:W-:Y:S05]  /*76c0*/  @!P5 BRA `(.L_x_3491) ;  /* 0x000000000034d947 */ /* 0x000fea0003800000 */
[----:B------:R-:W-:Y:S01]  /*76d0*/  SHF.R.S32.HI R6, RZ, 0x1f, R87 ;  /* 0x0000001fff067819 */ /* 0x000fe20000011457 */
[----:B------:R-:W-:Y:S01]  /*76e0*/  ULDC.64 UR12, c[0x0][0x270] ;  /* 0x00009c00000c7ab9 */ /* 0x000fe20000000a00 */
[----:B------:R-:W-:Y:S02]  /*76f0*/  MOV R8, R68 ;  /* 0x0000004400087202 */ /* 0x000fe40000000f00 */
[----:B0-----:R-:W-:Y:S01]  /*7700*/  MOV R9, R67 ;  /* 0x0000004300097202 */ /* 0x001fe20000000f00 */
        /* <DEDUP_REMOVED lines=9> */
.L_x_3491:
[----:B------:R-:W-:Y:S05]  /*77a0*/  BSYNC B0 ;  /* 0x0000000000007941 */ /* 0x000fea0003800000 */
.L_x_3490:
        /* <DEDUP_REMOVED lines=11> */
.L_x_3492:
[----:B------:R-:W-:Y:S01]  /*7860*/  LOP3.LUT P5, RZ, R5, 0x2000, RZ, 0xc0, !PT ;  /* 0x0000200005ff7812 */ /* 0x000fe200078ac0ff */
[----:B------:R-:W-:-:S12]  /*7870*/  BSSY B0, `(.L_x_3493) ;  /* 0x000000f000007945 */ /* 0x000fd80003800000 */
[----:B------:R-:W-:Y:S05]  /*7880*/  @!P5 BRA `(.L_x_3494) ;  /* 0x000000000034d947 */ /* 0x000fea0003800000 */
[----:B------:R-:W-:Y:S01]  /*7890*/  SHF.R.S32.HI R6, RZ, 0x1f, R86 ;  /* 0x0000001fff067819 */ /* 0x000fe20000011456 */
[----:B------:R-:W-:Y:S01]  /*78a0*/  ULDC.64 UR12, c[0x0][0x270] ;  /* 0x00009c00000c7ab9 */ /* 0x000fe20000000a00 */
[----:B------:R-:W-:Y:S01]  /*78b0*/  MOV R8, R68 ;  /* 0x0000004400087202 */ /* 0x000fe20000000f00 */
[----:B0-----:R-:W-:Y:S01]  /*78c0*/  IMAD.MOV.U32 R9, RZ, RZ, R67 ;  /* 0x000000ffff097224 */ /* 0x001fe200078e0043 */
        /* <DEDUP_REMOVED lines=9> */
.L_x_3494:
[----:B------:R-:W-:Y:S05]  /*7960*/  BSYNC B0 ;  /* 0x0000000000007941 */ /* 0x000fea0003800000 */
.L_x_3493:
        /* <DEDUP_REMOVED lines=11> */
.L_x_3495:
        /* <DEDUP_REMOVED lines=16> */
.L_x_3497:
[----:B------:R-:W-:Y:S05]  /*7b20*/  BSYNC B0 ;  /* 0x0000000000007941 */ /* 0x000fea0003800000 */
.L_x_3496:
        /* <DEDUP_REMOVED lines=11> */
.L_x_3498:
        /* <DEDUP_REMOVED lines=16> */
.L_x_3500:
[----:B------:R-:W-:Y:S05]  /*7ce0*/  BSYNC B0 ;  /* 0x0000000000007941 */ /* 0x000fea0003800000 */
.L_x_3499:
        /* <DEDUP_REMOVED lines=11> */
.L_x_3501:
[----:B------:R-:W-:Y:S01]  /*7da0*/  LOP3.LUT P5, RZ, R5, 0x400, RZ, 0xc0, !PT ;  /* 0x0000040005ff7812 */ /* 0x000fe200078ac0ff */
[----:B------:R-:W-:-:S12]  /*7db0*/  BSSY B0, `(.L_x_3502) ;  /* 0x000000e000007945 */ /* 0x000fd80003800000 */
[----:B------:R-:W-:Y:S05]  /*7dc0*/  @!P5 BRA `(.L_x_3503) ;  /* 0x000000000030d947 */ /* 0x000fea0003800000 */
[----:B------:R-:W-:Y:S01]  /*7dd0*/  ULDC.64 UR12, c[0x0][0x270] ;  /* 0x00009c00000c7ab9 */ /* 0x000fe20000000a00 */
[----:B------:R-:W-:Y:S01]  /*7de0*/  MOV R8, R68 ;  /* 0x0000004400087202 */ /* 0x000fe20000000f00 */
[----:B------:R-:W-:Y:S01]  /*7df0*/  IMAD R6, R125, UR12, RZ ;  /* 0x0000000c7d067c24 */ /* 0x000fe2000f8e02ff */
[----:B0-----:R-:W-:-:S03]  /*7e00*/  MOV R9, R67 ;  /* 0x0000004300097202 */ /* 0x001fc60000000f00 */
        /* <DEDUP_REMOVED lines=8> */
.L_x_3503:
[----:B------:R-:W-:Y:S05]  /*7e90*/  BSYNC B0 ;  /* 0x0000000000007941 */ /* 0x000fea0003800000 */
.L_x_3502:
        /* <DEDUP_REMOVED lines=11> */
.L_x_3504:
[----:B------:R-:W-:Y:S01]  /*7f50*/  LOP3.LUT P5, RZ, R5, 0x200, RZ, 0xc0, !PT ;  /* 0x0000020005ff7812 */ /* 0x000fe200078ac0ff */
[----:B------:R-:W-:-:S12]  /*7f60*/  BSSY B0, `(.L_x_3505) ;  /* 0x000000e000007945 */ /* 0x000fd80003800000 */
        /* <DEDUP_REMOVED lines=13> */
.L_x_3506:
[----:B------:R-:W-:Y:S05]  /*8040*/  BSYNC B0 ;  /* 0x0000000000007941 */ /* 0x000fea0003800000 */
.L_x_3505:
        /* <DEDUP_REMOVED lines=11> */
.L_x_3507:
[----:B------:R-:W-:Y:S01]  /*8100*/  LOP3.LUT P5, RZ, R5, 0x100, RZ, 0xc0, !PT ;  /* 0x0000010005ff7812 */ /* 0x000fe200078ac0ff */
[----:B------:R-:W-:-:S12]  /*8110*/  BSSY B0, `(.L_x_3508) ;  /* 0x000000e000007945 */ /* 0x000fd80003800000 */
[----:B------:R-:W-:Y:S05]  /*8120*/  @!P5 BRA `(.L_x_3509) ;  /* 0x000000000030d947 */ /* 0x000fea0003800000 */
[----:B------:R-:W-:Y:S01]  /*8130*/  ULDC.64 UR12, c[0x0][0x270] ;  /* 0x00009c00000c7ab9 */ /* 0x000fe20000000a00 */
[----:B------:R-:W-:Y:S01]  /*8140*/  MOV R8, R68 ;  /* 0x0000004400087202 */ /* 0x000fe20000000f00 */
[----:B------:R-:W-:Y:S02]  /*8150*/  IMAD R6, R123, UR12, RZ ;  /* 0x0000000c7b067c24 */ /* 0x000fe4000f8e02ff */
[----:B0-----:R-:W-:Y:S02]  /*8160*/  IMAD.MOV.U32 R9, RZ, RZ, R67 ;  /* 0x000000ffff097224 */ /* 0x001fe400078e0043 */
        /* <DEDUP_REMOVED lines=8> */
.L_x_3509:
[----:B------:R-:W-:Y:S05]  /*81f0*/  BSYNC B0 ;  /* 0x0000000000007941 */ /* 0x000fea0003800000 */
.L_x_3508:
        /* <DEDUP_REMOVED lines=11> */
.L_x_3510:
        /* <DEDUP_REMOVED lines=15> */
.L_x_3512:
[----:B------:R-:W-:Y:S05]  /*83a0*/  BSYNC B0 ;  /* 0x0000000000007941 */ /* 0x000fea0003800000 */
.L_x_3511:
        /* <DEDUP_REMOVED lines=11> */
.L_x_3513:
[----:B------:R-:W-:Y:S01]  /*8460*/  LOP3.LUT P5, RZ, R5, 0x40, RZ, 0xc0, !PT ;  /* 0x0000004005ff7812 */ /* 0x000fe200078ac0ff */
[----:B------:R-:W-:-:S12]  /*8470*/  BSSY B0, `(.L_x_3514) ;  /* 0x000000e000007945 */ /* 0x000fd80003800000 */
[----:B------:R-:W-:Y:S05]  /*8480*/  @!P5 BRA `(.L_x_3515) ;  /* 0x000000000030d947 */ /* 0x000fea0003800000 */
[----:B------:R-:W-:Y:S01]  /*8490*/  ULDC.64 UR12, c[0x0][0x270] ;  /* 0x00009c00000c7ab9 */ /* 0x000fe20000000a00 */
[----:B0-----:R-:W-:Y:S01]  /*84a0*/  MOV R9, R67 ;  /* 0x0000004300097202 */ /* 0x001fe20000000f00 */
        /* <DEDUP_REMOVED lines=10> */
.L_x_3515:
[----:B------:R-:W-:Y:S05]  /*8550*/  BSYNC B0 ;  /* 0x0000000000007941 */ /* 0x000fea0003800000 */
.L_x_3514:
        /* <DEDUP_REMOVED lines=11> */
.L_x_3516:
        /* <DEDUP_REMOVED lines=15> */
.L_x_3518:
[----:B------:R-:W-:Y:S05]  /*8700*/  BSYNC B0 ;  /* 0x0000000000007941 */ /* 0x000fea0003800000 */
.L_x_3517:
        /* <DEDUP_REMOVED lines=11> */
.L_x_3519:
        /* <DEDUP_REMOVED lines=15> */
.L_x_3521:
[----:B------:R-:W-:Y:S05]  /*88b0*/  BSYNC B0 ;  /* 0x0000000000007941 */ /* 0x000fea0003800000 */
.L_x_3520:
        /* <DEDUP_REMOVED lines=11> */
.L_x_3522:
[----:B------:R-:W-:Y:S01]  /*8970*/  LOP3.LUT P5, RZ, R5, 0x8, RZ, 0xc0, !PT ;  /* 0x0000000805ff7812 */ /* 0x000fe200078ac0ff */
[----:B------:R-:W-:-:S12]  /*8980*/  BSSY B0, `(.L_x_3523) ;  /* 0x0000010000007945 */ /* 0x000fd80003800000 */
[----:B------:R-:W-:Y:S05]  /*8990*/  @!P5 BRA `(.L_x_3524) ;  /* 0x000000000038d947 */ /* 0x000fea0003800000 */
[----:B0-----:R-:W-:Y:S01]  /*89a0*/  IADD3 R11, R0, 0x170, RZ ;  /* 0x00000170000b7810 */ /* 0x001fe20007ffe0ff */
[----:B------:R-:W-:Y:S01]  /*89b0*/  ULDC.64 UR12, c[0x0][0x270] ;  /* 0x00009c00000c7ab9 */ /* 0x000fe20000000a00 */
[----:B------:R-:W-:Y:S01]  /*89c0*/  MOV R9, R67 ;  /* 0x0000004300097202 */ /* 0x000fe20000000f00 */
[----:B------:R-:W-:Y:S01]  /*89d0*/  IMAD.MOV.U32 R8, RZ, RZ, R68 ;  /* 0x000000ffff087224 */ /* 0x000fe200078e0044 */
        /* <DEDUP_REMOVED lines=10> */
.L_x_3524:
[----:B------:R-:W-:Y:S05]  /*8a80*/  BSYNC B0 ;  /* 0x0000000000007941 */ /* 0x000fea0003800000 */
.L_x_3523:
        /* <DEDUP_REMOVED lines=11> */
.L_x_3525:
[----:B------:R-:W-:Y:S01]  /*8b40*/  LOP3.LUT P5, RZ, R5, 0x4, RZ, 0xc0, !PT ;  /* 0x0000000405ff7812 */ /* 0x000fe200078ac0ff */
[----:B------:R-:W-:-:S12]  /*8b50*/  BSSY B0, `(.L_x_3526) ;  /* 0x0000010000007945 */ /* 0x000fd80003800000 */
[----:B------:R-:W-:Y:S05]  /*8b60*/  @!P5 BRA `(.L_x_3527) ;  /* 0x000000000038d947 */ /* 0x000fea0003800000 */
[----:B0-----:R-:W-:Y:S01]  /*8b70*/  IADD3 R11, R0, 0x180, RZ ;  /* 0x00000180000b7810 */ /* 0x001fe20007ffe0ff */
[----:B------:R-:W-:Y:S01]  /*8b80*/  ULDC.64 UR12, c[0x0][0x270] ;  /* 0x00009c00000c7ab9 */ /* 0x000fe20000000a00 */
[----:B------:R-:W-:Y:S01]  /*8b90*/  MOV R8, R68 ;  /* 0x0000004400087202 */ /* 0x000fe20000000f00 */
        /* <DEDUP_REMOVED lines=11> */
.L_x_3527:
[----:B------:R-:W-:Y:S05]  /*8c50*/  BSYNC B0 ;  /* 0x0000000000007941 */ /* 0x000fea0003800000 */
.L_x_3526:
        /* <DEDUP_REMOVED lines=11> */
.L_x_3528:
[----:B------:R-:W-:Y:S01]  /*8d10*/  LOP3.LUT P5, RZ, R5, 0x1, RZ, 0xc0, !PT ;  /* 0x0000000105ff7812 */ /* 0x000fe200078ac0ff */
[----:B------:R-:W-:-:S12]  /*8d20*/  BSSY B0, `(.L_x_3529) ;  /* 0x0000010000007945 */ /* 0x000fd80003800000 */
[----:B------:R-:W-:Y:S05]  /*8d30*/  @!P5 BRA `(.L_x_3530) ;  /* 0x000000000038d947 */ /* 0x000fea0003800000 */
[----:B0-----:R-:W-:Y:S01]  /*8d40*/  IADD3 R11, R0, 0x190, RZ ;  /* 0x00000190000b7810 */ /* 0x001fe20007ffe0ff */
[----:B------:R-:W-:Y:S01]  /*8d50*/  ULDC.64 UR12, c[0x0][0x270] ;  /* 0x00009c00000c7ab9 */ /* 0x000fe20000000a00 */
[----:B------:R-:W-:Y:S02]  /*8d60*/  MOV R8, R68 ;  /* 0x0000004400087202 */ /* 0x000fe40000000f00 */
[----:B------:R-:W-:Y:S02]  /*8d70*/  SHF.R.S32.HI R6, RZ, 0x1f, R11 ;  /* 0x0000001fff067819 */ /* 0x000fe4000001140b */
[----:B------:R-:W-:Y:S02]  /*8d80*/  MOV R9, R67 ;  /* 0x0000004300097202 */ /* 0x000fe40000000f00 */
[----:B------:R-:W-:Y:S01]  /*8d90*/  F2FP.BF16.F32.PACK_AB R27, R51, R27 ;  /* 0x0000001b331b723e */ /* 0x000fe200000010ff */
[----:B------:R-:W-:Y:S02]  /*8da0*/  IMAD R6, R6, UR12, RZ ;  /* 0x0000000c06067c24 */ /* 0x000fe4000f8e02ff */
[----:B------:R-:W-:-:S04]  /*8db0*/  IMAD.WIDE.U32 R8, R11, UR12, R8 ;  /* 0x0000000c0b087c25 */ /* 0x000fc8000f8e0008 */
[----:B------:R-:W-:Y:S01]  /*8dc0*/  IMAD R11, R11, UR13, R6 ;  /* 0x0000000d0b0b7c24 */ /* 0x000fe2000f8e0206 */
[----:B------:R-:W-:Y:S02]  /*8dd0*/  ULDC.64 UR12, c[0x0][0x210] ;  /* 0x00008400000c7ab9 */ /* 0x000fe40000000a00 */
[----:B------:R-:W-:Y:S01]  /*8de0*/  LEA R10, P5, R8, UR12, 0x1 ;  /* 0x0000000c080a7c11 */ /* 0x000fe2000f8a08ff */
[----:B------:R-:W-:-:S05]  /*8df0*/  IMAD.IADD R11, R9, 0x1, R11 ;  /* 0x00000001090b7824 */ /* 0x000fca00078e020b */
[----:B------:R-:W-:-:S05]  /*8e00*/  LEA.HI.X R11, R8, UR13, R11, 0x1, P5 ;  /* 0x0000000d080b7c11 */ /* 0x000fca000a8f0c0b */
[----:B------:R0:W-:Y:S02]  /*8e10*/  STG.E desc[UR8][R10.64], R27 ;  /* 0x0000001b0a007986 */ /* 0x0001e4000c101908 */
.L_x_3530:
[----:B------:R-:W-:Y:S05]  /*8e20*/  BSYNC B0 ;  /* 0x0000000000007941 */ /* 0x000fea0003800000 */
.L_x_3529:
        /* <DEDUP_REMOVED lines=11> */
.L_x_3531:
        /* <DEDUP_REMOVED lines=16> */
.L_x_3533:
[----:B------:R-:W-:Y:S05]  /*8fe0*/  BSYNC B0 ;  /* 0x0000000000007941 */ /* 0x000fea0003800000 */
.L_x_3532:
        /* <DEDUP_REMOVED lines=11> */
.L_x_3534:
[----:B------:R-:W-:Y:S04]  /*90a0*/  BSSY B0, `(.L_x_3535) ;  /* 0x0000010000007945 */ /* 0x000fe80003800000 */
[----:B------:R-:W-:Y:S05]  /*90b0*/  @!P1 BRA `(.L_x_3536) ;  /* 0x0000000000389947 */ /* 0x000fea0003800000 */
[----:B0-----:R-:W-:Y:S01]  /*90c0*/  VIADD R11, R0, 0x1b0 ;  /* 0x000001b0000b7836 */ /* 0x001fe20000000000 */
[----:B------:R-:W-:Y:S01]  /*90d0*/  ULDC.64 UR12, c[0x0][0x270] ;  /* 0x00009c00000c7ab9 */ /* 0x000fe20000000a00 */
[----:B------:R-:W-:Y:S02]  /*90e0*/  MOV R8, R68 ;  /* 0x0000004400087202 */ /* 0x000fe40000000f00 */
[----:B------:R-:W-:Y:S02]  /*90f0*/  MOV R9, R67 ;  /* 0x0000004300097202 */ /* 0x000fe40000000f00 */
        /* <DEDUP_REMOVED lines=10> */
.L_x_3536:
[----:B------:R-:W-:Y:S05]  /*91a0*/  BSYNC B0 ;  /* 0x0000000000007941 */ /* 0x000fea0003800000 */
.L_x_3535:
        /* <DEDUP_REMOVED lines=11> */
.L_x_3537:
[----:B------:R-:W-:Y:S04]  /*9260*/  BSSY B0, `(.L_x_3538) ;  /* 0x0000010000007945 */ /* 0x000fe80003800000 */
        /* <DEDUP_REMOVED lines=15> */
.L_x_3539:
[----:B------:R-:W-:Y:S05]  /*9360*/  BSYNC B0 ;  /* 0x0000000000007941 */ /* 0x000fea0003800000 */
.L_x_3538:
        /* <DEDUP_REMOVED lines=11> */
.L_x_3540:
[----:B------:R-:W-:Y:S04]  /*9420*/  BSSY B0, `(.L_x_3541) ;  /* 0x0000010000007945 */ /* 0x000fe80003800000 */
        /* <DEDUP_REMOVED lines=15> */
.L_x_3542:
[----:B------:R-:W-:Y:S05]  /*9520*/  BSYNC B0 ;  /* 0x0000000000007941 */ /* 0x000fea0003800000 */
.L_x_3541:
        /* <DEDUP_REMOVED lines=11> */
.L_x_3543:
        /* <DEDUP_REMOVED lines=16> */
.L_x_3545:
[----:B------:R-:W-:Y:S05]  /*96e0*/  BSYNC B0 ;  /* 0x0000000000007941 */ /* 0x000fea0003800000 */
.L_x_3544:
        /* <DEDUP_REMOVED lines=11> */
.L_x_3546:
        /* <DEDUP_REMOVED lines=17> */
.L_x_3548:
[----:B------:R-:W-:Y:S05]  /*98b0*/  BSYNC B0 ;  /* 0x0000000000007941 */ /* 0x000fea0003800000 */
.L_x_3547:
[----:B0-----:R-:W0:Y:S01]  /*98c0*/  LDC R7, c[0x0][0x10] ;  /* 0x00000400ff077b82 */ /* 0x001e220000000800 */
[----:B------:R-:W-:Y:S02]  /*98d0*/  IADD3 R3, R3, 0x1, RZ ;  /* 0x0000000103037810 */ /* 0x000fe40007ffe0ff */
[----:B0-----:R-:W-:-:S04]  /*98e0*/  IADD3 R2, R7, R2, RZ ;  /* 0x0000000207027210 */ /* 0x001fc80007ffe0ff */
[----:B------:R-:W-:-:S13]  /*98f0*/  ISETP.GE.AND P5, PT, R2, UR4, PT ;  /* 0x0000000402007c0c */ /* 0x000fda000bfa6270 */
[----:B------:R-:W-:Y:S05]  /*9900*/  @!P5 BRA `(.L_x_3549) ;  /* 0xffffff7000ccd947 */ /* 0x000fea000383ffff */
[----:B------:R-:W-:Y:S05]  /*9910*/  EXIT ;  /* 0x000000000000794d */ /* 0x000fea0003800000 */
.L_x_3550:
        /* <DEDUP_REMOVED lines=14> */
.L_x_5184:


//--------------------- .text._Z35group_norm_nhwc_fwd_one_pass_kernelI11Bf16IOFp16WLi64ELi60ELi480EEv26Group_norm_nhwc_fwd_params --------------------------
	.section	.text._Z35group_norm_nhwc_fwd_one_pass_kernelI11Bf16IOFp16WLi64ELi60ELi480EEv26Group_norm_nhwc_fwd_params,"ax",@progbits
	.align	128
        .global         _Z35group_norm_nhwc_fwd_one_pass_kernelI11Bf16IOFp16WLi64ELi60ELi480EEv26Group_norm_nhwc_fwd_params
        .type           _Z35group_norm_nhwc_fwd_one_pass_kernelI11Bf16IOFp16WLi64ELi60ELi480EEv26Group_norm_nhwc_fwd_params,@function
        .size           _Z35group_norm_nhwc_fwd_one_pass_kernelI11Bf16IOFp16WLi64ELi60ELi480EEv26Group_norm_nhwc_fwd_params,(.L_x_5185 - _Z35group_norm_nhwc_fwd_one_pass_kernelI11Bf16IOFp16WLi64ELi60ELi480EEv26Group_norm_nhwc_fwd_params)
        .other          _Z35group_norm_nhwc_fwd_one_pass_kernelI11Bf16IOFp16WLi64ELi60ELi480EEv26Group_norm_nhwc_fwd_params,@"STO_CUDA_ENTRY STV_DEFAULT"
_Z35group_norm_nhwc_fwd_one_pass_kernelI11Bf16IOFp16WLi64ELi60ELi480EEv26Group_norm_nhwc_fwd_params:
.text._Z35group_norm_nhwc_fwd_one_pass_kernelI11Bf16IOFp16WLi64ELi60ELi480EEv26Group_norm_nhwc_fwd_params:
        /* <DEDUP_REMOVED lines=29> */
.L_x_3572:
        /* <DEDUP_REMOVED lines=205> */
.L_x_3552:
[----:B------:R-:W-:Y:S05]  /*0ea0*/  BSYNC B0 ;  /* 0x0000000000007941 */ /* 0x000fea0003800000 */
.L_x_3551:
        /* <DEDUP_REMOVED lines=29> */
.L_x_3555:
[----:B--2---:R-:W2:Y:S04]  /*1080*/  LDG.E.STRONG.GPU R11, desc[UR8][R8.64] ;  /* 0x00000008080b7981 */ /* 0x004ea8000c1ef900 */
[----:B--2---:R-:W-:Y:S01]  /*1090*/  CCTL.IVALL ;  /* 0x00000000ff00798f */ /* 0x004fe20002000000 */
[----:B------:R-:W-:Y:S05]  /*10a0*/  YIELD ;  /* 0x0000000000007946 */ /* 0x000fea0003800000 */
[----:B------:R-:W-:-:S13]  /*10b0*/  ISETP.NE.AND P1, PT, R11, R28, PT ;  /* 0x0000001c0b00720c */ /* 0x000fda0003f25270 */
[----:B------:R-:W-:Y:S05]  /*10c0*/  @P1 BRA `(.L_x_3555) ;  /* 0xfffffffc00ec1947 */ /* 0x000fea000383ffff */
.L_x_3554:
        /* <DEDUP_REMOVED lines=11> */
.L_x_3557:
        /* <DEDUP_REMOVED lines=63> */
.L_x_3556:
        /* <DEDUP_REMOVED lines=19> */
.L_x_3559:
[----:B------:R-:W-:Y:S05]  /*16a0*/  BSYNC B0 ;  /* 0x0000000000007941 */ /* 0x000fea0003800000 */
.L_x_3558:
        /* <DEDUP_REMOVED lines=32> */
.L_x_3553:
        /* <DEDUP_REMOVED lines=64> */
[----:B------:R-:W-:Y:S01]  /*1cb0*/  ISETP.GT.U32.OR P2, PT, R4, 0x1df, P2 ;  /* 0x000001df0400780c */ /* 0x000fe20001744470 */
[----:B--2---:R-:W-:Y:S02]  /*1cc0*/  HADD2.F32 R6, -RZ, R0.H0_H0 ;  /* 0x20000000ff067230 */ /* 0x004fe40000004100 */
[-C--:B------:R-:W-:Y:S01]  /*1cd0*/  FMUL.FTZ R0, R27, R8.reuse ;  /* 0x000000081b007220 */ /* 0x080fe20000410000 */
[----:B---3--:R-:W-:Y:S02]  /*1ce0*/  HADD2.F32 R11, -RZ, R10.H0_H0 ;  /* 0x2000000aff0b7230 */ /* 0x008fe40000004100 */
[----:B------:R-:W-:-:S03]  /*1cf0*/  FMUL.FTZ R10, R13, R8 ;  /* 0x000000080d0a7220 */ /* 0x000fc60000410000 */
[C-C-:B------:R-:W-:Y:S01]  /*1d00*/  FFMA.FTZ R28, R6.reuse, R5, R11.reuse ;  /* 0x00000005061c7223 */ /* 0x140fe2000001000b */
[C-C-:B------:R-:W-:Y:S01]  /*1d10*/  FFMA.FTZ R5, R6.reuse, R10, R11.reuse ;  /* 0x0000000a06057223 */ /* 0x140fe2000001000b */
[C-C-:B------:R-:W-:Y:S01]  /*1d20*/  FFMA.FTZ R0, R6.reuse, R0, R11.reuse ;  /* 0x0000000006007223 */ /* 0x140fe2000001000b */
[----:B------:R-:W-:Y:S01]  /*1d30*/  FFMA.FTZ R10, R6, R12, R11 ;  /* 0x0000000c060a7223 */ /* 0x000fe2000001000b */
[C---:B------:R-:W-:Y:S02]  /*1d40*/  IADD3 R11, R20.reuse, 0x20, RZ ;  /* 0x00000020140b7810 */ /* 0x040fe40007ffe0ff */
[----:B------:R-:W-:Y:S01]  /*1d50*/  IADD3 R12, R20, 0x30, RZ ;  /* 0x00000030140c7810 */ /* 0x000fe20007ffe0ff */
[----:B----4-:R-:W-:Y:S01]  /*1d60*/  HADD2.F32 R6, -RZ, R15.H0_H0 ;  /* 0x2000000fff067230 */ /* 0x010fe20000004100 */
[----:B------:R-:W-:Y:S02]  /*1d70*/  ISETP.GE.U32.AND P3, PT, R11, UR12, PT ;  /* 0x0000000c0b007c0c */ /* 0x000fe4000bf66070 */
[----:B------:R-:W-:-:S02]  /*1d80*/  ISETP.GE.U32.AND P1, PT, R12, UR12, PT ;  /* 0x0000000c0c007c0c */ /* 0x000fc4000bf26070 */
[----:B------:R-:W-:Y:S02]  /*1d90*/  SHF.R.S32.HI R13, RZ, 0x1f, R11 ;  /* 0x0000001fff0d7819 */ /* 0x000fe4000001140b */
[----:B------:R-:W-:Y:S01]  /*1da0*/  SHF.R.S32.HI R14, RZ, 0x1f, R12 ;  /* 0x0000001fff0e7819 */ /* 0x000fe2000001140c */
[----:B-----5:R-:W-:Y:S02]  /*1db0*/  HADD2.F32 R27, -RZ, R26.H0_H0 ;  /* 0x2000001aff1b7230 */ /* 0x020fe40000004100 */
[-C--:B------:R-:W-:Y:S01]  /*1dc0*/  FMUL.FTZ R15, R9, R8.reuse ;  /* 0x00000008090f7220 */ /* 0x080fe20000410000 */
        /* <DEDUP_REMOVED lines=20> */
.L_x_3560:
        /* <DEDUP_REMOVED lines=14> */
.L_x_3562:
[----:B------:R-:W-:Y:S05]  /*1ff0*/  BSYNC B0 ;  /* 0x0000000000007941 */ /* 0x000fea0003800000 */
.L_x_3561:
        /* <DEDUP_REMOVED lines=11> */
.L_x_3563:
        /* <DEDUP_REMOVED lines=14> */
.L_x_3565:
[----:B------:R-:W-:Y:S05]  /*2190*/  BSYNC B0 ;  /* 0x0000000000007941 */ /* 0x000fea0003800000 */
.L_x_3564:
        /* <DEDUP_REMOVED lines=11> */
.L_x_3566:
        /* <DEDUP_REMOVED lines=14> */
.L_x_3568:
[----:B------:R-:W-:Y:S05]  /*2330*/  BSYNC B0 ;  /* 0x0000000000007941 */ /* 0x000fea0003800000 */
.L_x_3567:
        /* <DEDUP_REMOVED lines=11> */
.L_x_3569:
        /* <DEDUP_REMOVED lines=14> */
.L_x_3571:
[----:B------:R-:W-:Y:S05]  /*24d0*/  BSYNC B0 ;  /* 0x0000000000007941 */ /* 0x000fea0003800000 */
.L_x_3570:
[----:B------:R-:W4:Y:S01]  /*24e0*/  LDC R0, c[0x0][0x10] ;  /* 0x00000400ff007b82 */ /* 0x000f220000000800 */
[----:B------:R-:W-:Y:S02]  /*24f0*/  IADD3 R17, R17, 0x1, RZ ;  /* 0x0000000111117810 */ /* 0x000fe40007ffe0ff */
[----:B----4-:R-:W-:-:S04]  /*2500*/  IADD3 R21, R0, R21, RZ ;  /* 0x0000001500157210 */ /* 0x010fc80007ffe0ff */
[----:B------:R-:W-:-:S13]  /*2510*/  ISETP.GE.AND P1, PT, R21, UR4, PT ;  /* 0x0000000415007c0c */ /* 0x000fda000bf26270 */
[----:B------:R-:W-:Y:S05]  /*2520*/  @!P1 BRA `(.L_x_3572) ;  /* 0xffffffdc00289947 */ /* 0x000fea000383ffff */
[----:B------:R-:W-:Y:S05]  /*2530*/  EXIT ;  /* 0x000000000000794d */ /* 0x000fea0003800000 */
.L_x_3573:
        /* <DEDUP_REMOVED lines=12> */
.L_x_5185:


//--------------------- .text._Z35group_norm_nhwc_fwd_one_pass_kernelI11Bf16IOFp16WLi128ELi60ELi480EEv26Group_norm_nhwc_fwd_params --------------------------
	.section	.text._Z35group_norm_nhwc_fwd_one_pass_kernelI11Bf16IOFp16WLi128ELi60ELi480EEv26Group_norm_nhwc_fwd_params,"ax",@progbits
	.align	128
        .global         _Z35group_norm_nhwc_fwd_one_pass_kernelI11Bf16IOFp16WLi128ELi60ELi480EEv26Group_norm_nhwc_fwd_params
        .type           _Z35group_norm_nhwc_fwd_one_pass_kernelI11Bf16IOFp16WLi128ELi60ELi480EEv26Group_norm_nhwc_fwd_params,@function
        .size           _Z35group_norm_nhwc_fwd_one_pass_kernelI11Bf16IOFp16WLi128ELi60ELi480EEv26Group_norm_nhwc_fwd_params,(.L_x_5186 - _Z35group_norm_nhwc_fwd_one_pass_kernelI11Bf16IOFp16WLi128ELi60ELi480EEv26Group_norm_nhwc_fwd_params)
        .other          _Z35group_norm_nhwc_fwd_one_pass_kernelI11Bf16IOFp16WLi128ELi60ELi480EEv26Group_norm_nhwc_fwd_params,@"STO_CUDA_ENTRY STV_DEFAULT"
_Z35group_norm_nhwc_fwd_one_pass_kernelI11Bf16IOFp16WLi128ELi60ELi480EEv26Group_norm_nhwc_fwd_params:
.text._Z35group_norm_nhwc_fwd_one_pass_kernelI11Bf16IOFp16WLi128ELi60ELi480EEv26Group_norm_nhwc_fwd_params:
        /* <DEDUP_REMOVED lines=45> */
.L_x_3610:
        /* <DEDUP_REMOVED lines=294> */
.L_x_3575:
[----:B------:R-:W-:Y:S05]  /*1530*/  BSYNC B0 ;  /* 0x0000000000007941 */ /* 0x000fea0003800000 */
.L_x_3574:
        /* <DEDUP_REMOVED lines=33> */
.L_x_3578:
[----:B-1----:R-:W2:Y:S04]  /*1750*/  LDG.E.STRONG.GPU R18, desc[UR8][R16.64] ;  /* 0x0000000810127981 */ /* 0x002ea8000c1ef900 */
[----:B--2---:R-:W-:Y:S01]  /*1760*/  CCTL.IVALL ;  /* 0x00000000ff00798f */ /* 0x004fe20002000000 */
[----:B------:R-:W-:Y:S05]  /*1770*/  YIELD ;  /* 0x0000000000007946 */ /* 0x000fea0003800000 */
[----:B------:R-:W-:-:S13]  /*1780*/  ISETP.NE.AND P0, PT, R18, R33, PT ;  /* 0x000000211200720c */ /* 0x000fda0003f05270 */
[----:B------:R-:W-:Y:S05]  /*1790*/  @P0 BRA `(.L_x_3578) ;  /* 0xfffffffc00ec0947 */ /* 0x000fea000383ffff */
.L_x_3577:
        /* <DEDUP_REMOVED lines=17> */
.L_x_3582:
        /* <DEDUP_REMOVED lines=115> */
.L_x_3581:
        /* <DEDUP_REMOVED lines=61> */
.L_x_3583:
[----:B------:R-:W-:-:S13]  /*23b0*/  ISETP.NE.OR P0, PT, R31, RZ, P0 ;  /* 0x000000ff1f00720c */ /* 0x000fda0000705670 */
[----:B------:R-:W-:Y:S05]  /*23c0*/  @!P0 BRA `(.L_x_3579) ;  /* 0x00000000007c8947 */ /* 0x000fea0003800000 */
.L_x_3580:
        /* <DEDUP_REMOVED lines=31> */
.L_x_3579:
        /* <DEDUP_REMOVED lines=11> */
.L_x_3585:
[----:B------:R-:W-:Y:S05]  /*2670*/  BSYNC B0 ;  /* 0x0000000000007941 */ /* 0x000fea0003800000 */
.L_x_3584:
        /* <DEDUP_REMOVED lines=16> */
.L_x_3576:
        /* <DEDUP_REMOVED lines=46> */
[----:B--2---:R-:W-:Y:S02]  /*2a60*/  HADD2.F32 R25, -RZ, R46.H0_H0 ;  /* 0x2000002eff197230 */ /* 0x004fe40000004100 */
[----:B---3--:R-:W-:Y:S02]  /*2a70*/  HADD2.F32 R28, -RZ, R52.H0_H0 ;  /* 0x20000034ff1c7230 */ /* 0x008fe40000004100 */
[----:B----4-:R-:W-:Y:S02]  /*2a80*/  HADD2.F32 R30, -RZ, R37.H0_H0 ;  /* 0x20000025ff1e7230 */ /* 0x010fe40000004100 */
[----:B------:R-:W-:Y:S01]  /*2a90*/  FADD.FTZ R37, -R29, R34 ;  /* 0x000000221d257221 */ /* 0x000fe20000010100 */
[----:B-----5:R-:W-:Y:S02]  /*2aa0*/  HADD2.F32 R31, -RZ, R53.H0_H0 ;  /* 0x20000035ff1f7230 */ /* 0x020fe40000004100 */
[----:B------:R-:W-:-:S03]  /*2ab0*/  FFMA.FTZ R47, R25, R17, R30 ;  /* 0x00000011192f7223 */ /* 0x000fc6000001001e */
        /* <DEDUP_REMOVED lines=12> */
.L_x_3586:
        /* <DEDUP_REMOVED lines=14> */
.L_x_3588:
[----:B------:R-:W-:Y:S05]  /*2c60*/  BSYNC B0 ;  /* 0x0000000000007941 */ /* 0x000fea0003800000 */
.L_x_3587:
        /* <DEDUP_REMOVED lines=17> */
.L_x_3589:
        /* <DEDUP_REMOVED lines=14> */
.L_x_3591:
[----:B------:R-:W-:Y:S05]  /*2e60*/  BSYNC B0 ;  /* 0x0000000000007941 */ /* 0x000fea0003800000 */
.L_x_3590:
        /* <DEDUP_REMOVED lines=22> */
.L_x_3592:
        /* <DEDUP_REMOVED lines=14> */
.L_x_3594:
[----:B------:R-:W-:Y:S05]  /*30b0*/  BSYNC B0 ;  /* 0x0000000000007941 */ /* 0x000fea0003800000 */
.L_x_3593:
        /* <DEDUP_REMOVED lines=17> */
.L_x_3595:
        /* <DEDUP_REMOVED lines=14> */
.L_x_3597:
[----:B------:R-:W-:Y:S05]  /*32b0*/  BSYNC B0 ;  /* 0x0000000000007941 */ /* 0x000fea0003800000 */
.L_x_3596:
        /* <DEDUP_REMOVED lines=32> */
.L_x_3598:
        /* <DEDUP_REMOVED lines=14> */
.L_x_3600:
[----:B------:R-:W-:Y:S05]  /*35a0*/  BSYNC B0 ;  /* 0x0000000000007941 */ /* 0x000fea0003800000 */
.L_x_3599:
        /* <DEDUP_REMOVED lines=17> */
.L_x_3601:
        /* <DEDUP_REMOVED lines=14> */
.L_x_3603:
[----:B------:R-:W-:Y:S05]  /*37a0*/  BSYNC B0 ;  /* 0x0000000000007941 */ /* 0x000fea0003800000 */
.L_x_3602:
        /* <DEDUP_REMOVED lines=33> */
.L_x_3604:
        /* <DEDUP_REMOVED lines=14> */
.L_x_3606:
[----:B------:R-:W-:Y:S05]  /*3aa0*/  BSYNC B0 ;  /* 0x0000000000007941 */ /* 0x000fea0003800000 */
.L_x_3605:
        /* <DEDUP_REMOVED lines=11> */
.L_x_3607:
        /* <DEDUP_REMOVED lines=13> */
.L_x_3609:
[----:B------:R-:W-:Y:S05]  /*3c30*/  BSYNC B0 ;  /* 0x0000000000007941 */ /* 0x000fea0003800000 */
.L_x_3608:
[----:B------:R-:W2:Y:S01]  /*3c40*/  LDC R15, c[0x0][0x10] ;  /* 0x00000400ff0f7b82 */ /* 0x000ea20000000800 */
[----:B------:R-:W-:Y:S02]  /*3c50*/  IADD3 R8, R8, 0x1, RZ ;  /* 0x0000000108087810 */ /* 0x000fe40007ffe0ff */
[----:B--2---:R-:W-:-:S04]  /*3c60*/  IADD3 R6, R15, R6, RZ ;  /* 0x000000060f067210 */ /* 0x004fc80007ffe0ff */
[----:B------:R-:W-:-:S13]  /*3c70*/  ISETP.GE.AND P0, PT, R6, UR4, PT ;  /* 0x0000000406007c0c */ /* 0x000fda000bf06270 */
[----:B------:R-:W-:Y:S05]  /*3c80*/  @!P0 BRA `(.L_x_3610) ;  /* 0xffffffc400908947 */ /* 0x000fea000383ffff */
[----:B------:R-:W-:Y:S05]  /*3c90*/  EXIT ;  /* 0x000000000000794d */ /* 0x000fea0003800000 */
.L_x_3611:
        /* <DEDUP_REMOVED lines=14> */
.L_x_5186:


//--------------------- .text._Z35group_norm_nhwc_fwd_one_pass_kernelI11Bf16IOFp16WLi256ELi60ELi480EEv26Group_norm_nhwc_fwd_params --------------------------
	.section	.text._Z35group_norm_nhwc_fwd_one_pass_kernelI11Bf16IOFp16WLi256ELi60ELi480EEv26Group_norm_nhwc_fwd_params,"ax",@progbits
	.align	128
        .global         _Z35group_norm_nhwc_fwd_one_pass_kernelI11Bf16IOFp16WLi256ELi60ELi480EEv26Group_norm_nhwc_fwd_params
        .type           _Z35group_norm_nhwc_fwd_one_pass_kernelI11Bf16IOFp16WLi256ELi60ELi480EEv26Group_norm_nhwc_fwd_params,@function
        .size           _Z35group_norm_nhwc_fwd_one_pass_kernelI11Bf16IOFp16WLi256ELi60ELi480EEv26Group_norm_nhwc_fwd_params,(.L_x_5187 - _Z35group_norm_nhwc_fwd_one_pass_kernelI11Bf16IOFp16WLi256ELi60ELi480EEv26Group_norm_nhwc_fwd_params)
        .other          _Z35group_norm_nhwc_fwd_one_pass_kernelI11Bf16IOFp16WLi256ELi60ELi480EEv26Group_norm_nhwc_fwd_params,@"STO_CUDA_ENTRY STV_DEFAULT"
_Z35group_norm_nhwc_fwd_one_pass_kernelI11Bf16IOFp16WLi256ELi60ELi480EEv26Group_norm_nhwc_fwd_params:
.text._Z35group_norm_nhwc_fwd_one_pass_kernelI11Bf16IOFp16WLi256ELi60ELi480EEv26Group_norm_nhwc_fwd_params:
        /* <DEDUP_REMOVED lines=21> */
[----:B------:R-:W-:-:S03]  /*0150*/  IMAD R7, R9, -0x1e, R0 ;  /* 0xffffffe209077824 */ /* 0x000fc600078e0200 */
[C---:B------:R-:W-:Y:S02]  /*0160*/  ISETP.GE.U32.AND P0, PT, R2.reuse, UR8, PT ;  /* 0x0000000802007c0c */ /* 0x040fe4000bf06070 */
        /* <DEDUP_REMOVED lines=22> */
[C---:B------:R-:W-:Y:S02]  /*02d0*/  IADD3 R22, R2.reuse, 0xe0, RZ ;  /* 0x000000e002167810 */ /* 0x040fe40007ffe0ff */
[----:B------:R-:W-:Y:S02]  /*02e0*/  IADD3 R23, R2, 0xf0, RZ ;  /* 0x000000f002177810 */ /* 0x000fe40007ffe0ff */
[----:B0-----:R-:W-:-:S07]  /*02f0*/  SHF.R.S32.HI R25, RZ, 0x1f, R9 ;  /* 0x0000001fff197819 */ /* 0x001fce0000011409 */
.L_x_3669:
        /* <DEDUP_REMOVED lines=16> */
[----:B--2---:R-:W-:Y:S01]  /*0400*/  MOV R26, RZ ;  /* 0x000000ff001a7202 */ /* 0x004fe20000000f00 */
[----:B----4-:R-:W-:-:S04]  /*0410*/  IMAD.MOV R28, RZ, RZ, -R27 ;  /* 0x000000ffff1c7224 */ /* 0x010fc800078e0a1b */
        /* <DEDUP_REMOVED lines=50> */
[----:B------:R-:W-:Y:S01]  /*0740*/  @P0 IADD3 R24, R35, R33, RZ ;  /* 0x0000002123180210 */ /* 0x000fe20007ffe0ff */
[----:B------:R-:W-:Y:S01]  /*0750*/  @P3 IMAD.WIDE.U32 R36, R9, R38, R36 ;  /* 0x0000002609243225 */ /* 0x000fe200078e0024 */
[C---:B-1----:R-:W-:Y:S01]  /*0760*/  @P0 LEA R32, P4, R34.reuse, R40, 0x1 ;  /* 0x0000002822200211 */ /* 0x042fe200078808ff */
[----:B------:R-:W0:Y:S02]  /*0770*/  @!P6 LDC.64 R52, c[0x0][0x270] ;  /* 0x00009c00ff34eb82 */ /* 0x000e240000000a00 */
[----:B----4-:R-:W-:Y:S01]  /*0780*/  @!P1 IMAD R26, R27, R44, RZ ;  /* 0x0000002c1b1a9224 */ /* 0x010fe200078e02ff */
        /* <DEDUP_REMOVED lines=22> */
[----:B----4-:R-:W-:Y:S01]  /*08f0*/  @!P6 MOV R35, R71 ;  /* 0x000000470023e202 */ /* 0x010fe20000000f00 */
[----:B------:R-:W-:Y:S01]  /*0900*/  @!P6 IMAD.MOV.U32 R34, RZ, RZ, R72 ;  /* 0x000000ffff22e224 */ /* 0x000fe200078e0048 */
[----:B------:R-:W0:Y:S01]  /*0910*/  @!P4 LDC.64 R46, c[0x0][0x270] ;  /* 0x00009c00ff2ecb82 */ /* 0x000e220000000a00 */
[----:B-1----:R-:W-:Y:S01]  /*0920*/  @!P2 IMAD R26, R31, R54, RZ ;  /* 0x000000361f1aa224 */ /* 0x002fe200078e02ff */
[----:B------:R-:W-:Y:S01]  /*0930*/  ISETP.GE.AND.EX P5, PT, R51, UR15, PT, P5 ;  /* 0x0000000f33007c0c */ /* 0x000fe2000bfa6350 */
[C---:B------:R-:W-:Y:S01]  /*0940*/  @!P6 IMAD R37, R11.reuse, R53, R28 ;  /* 0x000000350b25e224 */ /* 0x040fe200078e021c */
[----:B------:R-:W-:Y:S01]  /*0950*/  @!P2 MOV R40, R72 ;  /* 0x000000480028a202 */ /* 0x000fe20000000f00 */
[----:B------:R-:W-:Y:S01]  /*0960*/  @!P6 IMAD.WIDE.U32 R34, R11, R52, R34 ;  /* 0x000000340b22e225 */ /* 0x000fe200078e0022 */
[----:B------:R-:W-:-:S03]  /*0970*/  @!P2 MOV R41, R71 ;  /* 0x000000470029a202 */ /* 0x000fc60000000f00 */
[C---:B------:R-:W-:Y:S01]  /*0980*/  @!P2 IMAD R43, R12.reuse, R55, R26 ;  /* 0x000000370c2ba224 */ /* 0x040fe200078e021a */
[----:B------:R-:W-:Y:S01]  /*0990*/  MOV R26, RZ ;  /* 0x000000ff001a7202 */ /* 0x000fe20000000f00 */
[----:B------:R-:W-:Y:S01]  /*09a0*/  @!P2 IMAD.WIDE.U32 R40, R12, R54, R40 ;  /* 0x000000360c28a225 */ /* 0x000fe200078e0028 */
[----:B------:R-:W-:Y:S02]  /*09b0*/  ISETP.GT.U32.OR P5, PT, R0, 0x1df, P5 ;  /* 0x000001df0000780c */ /* 0x000fe40002fa4470 */
[----:B------:R-:W-:Y:S02]  /*09c0*/  @!P6 IADD3 R28, R35, R37, RZ ;  /* 0x00000025231ce210 */ /* 0x000fe40007ffe0ff */
[C---:B---3--:R-:W-:Y:S01]  /*09d0*/  @!P6 LEA R36, P3, R34.reuse, R44, 0x1 ;  /* 0x0000002c2224e211 */ /* 0x048fe200078608ff */
[----:B------:R-:W3:Y:S01]  /*09e0*/  @!P1 LDG.E R26, desc[UR8][R38.64] ;  /* 0x00000008261a9981 */ /* 0x000ee2000c1e1900 */
[----:B------:R-:W-:Y:S02]  /*09f0*/  @!P2 IADD3 R30, R41, R43, RZ ;  /* 0x0000002b291ea210 */ /* 0x000fe40007ffe0ff */
[----:B------:R-:W-:-:S02]  /*0a00*/  @!P6 LEA.HI.X R37, R34, R45, R28, 0x1, P3 ;  /* 0x0000002d2225e211 */ /* 0x000fc400018f0c1c */
        /* <DEDUP_REMOVED lines=131> */
[----:B------:R-:W-:Y:S01]  /*1240*/  @!P5 MOV R38, R72 ;  /* 0x000000480026d202 */ /* 0x000fe20000000f00 */
[----:B------:R-:W-:Y:S01]  /*1250*/  @!P5 IMAD.MOV.U32 R39, RZ, RZ, R71 ;  /* 0x000000ffff27d224 */ /* 0x000fe200078e0047 */
[----:B------:R-:W-:Y:S01]  /*1260*/  @!P3 LEA.HI.X R47, R36, R47, R37, 0x1, P4 ;  /* 0x0000002f242fb211 */ /* 0x000fe200020f0c25 */
[----:B-1----:R-:W-:Y:S01]  /*1270*/  @!P1 IMAD R62, R65, R44, RZ ;  /* 0x0000002c413e9224 */ /* 0x002fe200078e02ff */
        /* <DEDUP_REMOVED lines=21> */
[----:B--2---:R-:W-:-:S04]  /*13d0*/  @!P2 MOV R42, R72 ;  /* 0x00000048002aa202 */ /* 0x004fc80000000f00 */
[----:B------:R2:W5:Y:S01]  /*13e0*/  @!P1 LDG.E R66, desc[UR8][R40.64] ;  /* 0x0000000828429981 */ /* 0x000562000c1e1900 */
[-C--:B------:R-:W-:Y:S01]  /*13f0*/  @!P2 MOV R43, R71.reuse ;  /* 0x00000047002ba202 */ /* 0x080fe20000000f00 */
        /* <DEDUP_REMOVED lines=28> */
[----:B------:R-:W-:Y:S01]  /*15c0*/  SHF.L.U32 R35, R34, 0x10, RZ ;  /* 0x0000001022237819 */ /* 0x000fe200000006ff */
[----:B------:R-:W-:-:S04]  /*15d0*/  IMAD.U32 R34, R48, 0x10000, RZ ;  /* 0x0001000030227824 */ /* 0x000fc800078e00ff */
        /* <DEDUP_REMOVED lines=67> */
[----:B------:R-:W-:Y:S02]  /*1a10*/  SHF.L.U32 R33, R60, 0x10, RZ ;  /* 0x000000103c217819 */ /* 0x000fe400000006ff */
[----:B------:R-:W-:-:S05]  /*1a20*/  SHF.L.U32 R38, R37, 0x10, RZ ;  /* 0x0000001025267819 */ /* 0x000fca00000006ff */
[----:B------:R-:W-:Y:S01]  /*1a30*/  FMUL.FTZ R36, R38, R38 ;  /* 0x0000002626247220 */ /* 0x000fe20000410000 */
[----:B------:R-:W-:-:S03]  /*1a40*/  FADD.FTZ R35, R33, R38 ;  /* 0x0000002621237221 */ /* 0x000fc60000010000 */
[----:B------:R-:W-:Y:S01]  /*1a50*/  FFMA.FTZ R33, R33, R33, R36 ;  /* 0x0000002121217223 */ /* 0x000fe20000010024 */
[----:B------:R-:W-:Y:S01]  /*1a60*/  FADD.FTZ R34, R34, R35 ;  /* 0x0000002322227221 */ /* 0x000fe20000010000 */
[C---:B------:R-:W-:Y:S02]  /*1a70*/  PRMT R37, R62.reuse, 0x7632, R37 ;  /* 0x000076323e257816 */ /* 0x040fe40000000025 */
[----:B------:R-:W-:-:S03]  /*1a80*/  SHF.L.U32 R36, R62, 0x10, RZ ;  /* 0x000000103e247819 */ /* 0x000fc600000006ff */
[----:B------:R-:W-:Y:S01]  /*1a90*/  IMAD.U32 R37, R37, 0x10000, RZ ;  /* 0x0001000025257824 */ /* 0x000fe200078e00ff */
[----:B------:R-:W-:-:S03]  /*1aa0*/  PRMT R38, R64, 0x7632, R38 ;  /* 0x0000763240267816 */ /* 0x000fc60000000026 */
[----:B------:R-:W-:Y:S01]  /*1ab0*/  FMUL.FTZ R35, R37, R37 ;  /* 0x0000002525237220 */ /* 0x000fe20000410000 */
[----:B------:R-:W-:Y:S01]  /*1ac0*/  FADD.FTZ R32, R32, R33 ;  /* 0x0000002120207221 */ /* 0x000fe20000010000 */
[----:B------:R-:W-:Y:S02]  /*1ad0*/  SHF.L.U32 R33, R64, 0x10, RZ ;  /* 0x0000001040217819 */ /* 0x000fe400000006ff */
        /* <DEDUP_REMOVED lines=11> */
[----:B------:R-:W-:Y:S01]  /*1b90*/  FADD.FTZ R34, R34, R35 ;  /* 0x0000002322227221 */ /* 0x000fe20000010000 */
[----:B------:R-:W-:Y:S01]  /*1ba0*/  FMUL.FTZ R35, R39, R39 ;  /* 0x0000002727237220 */ /* 0x000fe20000410000 */
[----:B------:R-:W-:Y:S01]  /*1bb0*/  FADD.FTZ R32, R32, R33 ;  /* 0x0000002120207221 */ /* 0x000fe20000010000 */
[C---:B------:R-:W-:Y:S02]  /*1bc0*/  FADD.FTZ R39, R36.reuse, R39 ;  /* 0x0000002724277221 */ /* 0x040fe40000010000 */
        /* <DEDUP_REMOVED lines=101> */
.L_x_3613:
[----:B------:R-:W-:Y:S05]  /*2220*/  BSYNC B0 ;  /* 0x0000000000007941 */ /* 0x000fea0003800000 */
.L_x_3612:
        /* <DEDUP_REMOVED lines=32> */
.L_x_3616:
[----:B0-----:R-:W2:Y:S04]  /*2430*/  LDG.E.STRONG.GPU R34, desc[UR8][R32.64] ;  /* 0x0000000820227981 */ /* 0x001ea8000c1ef900 */
[----:B--2---:R-:W-:Y:S01]  /*2440*/  CCTL.IVALL ;  /* 0x00000000ff00798f */ /* 0x004fe20002000000 */
[----:B------:R-:W-:Y:S05]  /*2450*/  YIELD ;  /* 0x0000000000007946 */ /* 0x000fea0003800000 */
[----:B------:R-:W-:-:S13]  /*2460*/  ISETP.NE.AND P1, PT, R34, R37, PT ;  /* 0x000000252200720c */ /* 0x000fda0003f25270 */
[----:B------:R-:W-:Y:S05]  /*2470*/  @P1 BRA `(.L_x_3616) ;  /* 0xfffffffc00ec1947 */ /* 0x000fea000383ffff */
.L_x_3615:
[----:B------:R-:W-:Y:S01]  /*2480*/  ISETP.NE.AND P1, PT, R87, RZ, PT ;  /* 0x000000ff5700720c */ /* 0x000fe20003f25270 */
[----:B------:R-:W-:Y:S05]  /*2490*/  WARPSYNC.ALL ;  /* 0x0000000000007948 */ /* 0x000fea0003800000 */
[----:B------:R-:W-:Y:S07]  /*24a0*/  BAR.SYNC.DEFER_BLOCKING 0x0 ;  /* 0x0000000000007b1d */ /* 0x000fee0000010000 */
[----:B------:R-:W-:Y:S05]  /*24b0*/  @!P1 BRA `(.L_x_3614) ;  /* 0x0000000400e89947 */ /* 0x000fea0003800000 */
[----:B0-----:R-:W-:Y:S01]  /*24c0*/  IADD3 R32, R87, -0x1, RZ ;  /* 0xffffffff57207810 */ /* 0x001fe20007ffe0ff */
[----:B------:R-:W-:-:S03]  /*24d0*/  HFMA2.MMA R46, -RZ, RZ, 0, 0 ;  /* 0x00000000ff2e7435 */ /* 0x000fc600000001ff */
[----:B------:R-:W-:-:S13]  /*24e0*/  ISETP.GE.U32.AND P1, PT, R32, 0x3, PT ;  /* 0x000000032000780c */ /* 0x000fda0003f26070 */
[----:B------:R-:W-:Y:S05]  /*24f0*/  @!P1 BRA `(.L_x_3617) ;  /* 0x0000000400089947 */ /* 0x000fea0003800000 */
[----:B------:R-:W-:Y:S02]  /*2500*/  LOP3.LUT R32, R87, 0x3, RZ, 0xc0, !PT ;  /* 0x0000000357207812 */ /* 0x000fe400078ec0ff */
[----:B------:R-:W-:Y:S02]  /*2510*/  MOV R46, RZ ;  /* 0x000000ff002e7202 */ /* 0x000fe40000000f00 */
[----:B------:R-:W-:-:S07]  /*2520*/  IADD3 R47, -R32, R87, RZ ;  /* 0x00000057202f7210 */ /* 0x000fce0007ffe1ff */
.L_x_3618:
[C---:B------:R-:W-:Y:S02]  /*2530*/  IADD3 R89, R46.reuse, 0x1, RZ ;  /* 0x000000012e597810 */ /* 0x040fe40007ffe0ff */
[C---:B------:R-:W-:Y:S02]  /*2540*/  ISETP.EQ.OR P1, PT, R46.reuse, UR7, P3 ;  /* 0x000000072e007c0c */ /* 0x040fe40009f22670 */
[----:B------:R-:W-:Y:S02]  /*2550*/  ISETP.EQ.OR P2, PT, R89, UR7, P3 ;  /* 0x0000000759007c0c */ /* 0x000fe40009f42670 */
[C---:B------:R-:W-:Y:S02]  /*2560*/  IADD3 R91, R46.reuse, 0x2, RZ ;  /* 0x000000022e5b7810 */ /* 0x040fe40007ffe0ff */
[----:B------:R-:W-:Y:S02]  /*2570*/  IADD3 R93, R46, 0x3, RZ ;  /* 0x000000032e5d7810 */ /* 0x000fe40007ffe0ff */
[----:B------:R-:W-:-:S02]  /*2580*/  ISETP.EQ.OR P4, PT, R91, UR7, P3 ;  /* 0x000000075b007c0c */ /* 0x000fc40009f82670 */
[----:B------:R-:W-:-:S03]  /*2590*/  ISETP.EQ.OR P5, PT, R93, UR7, P3 ;  /* 0x000000075d007c0c */ /* 0x000fc60009fa2670 */
[----:B------:R-:W0:Y:S01]  /*25a0*/  @!P1 S2R R33, SR_CTAID.Y ;  /* 0x0000000000219919 */ /* 0x000e220000002600 */
[----:B------:R-:W1:Y:S01]  /*25b0*/  @!P1 LDC R39, c[0x0][0x10] ;  /* 0x00000400ff279b82 */ /* 0x000e620000000800 */
[C---:B------:R-:W-:Y:S01]  /*25c0*/  @!P1 LOP3.LUT R32, R6.reuse, 0x1, RZ, 0xc0, !PT ;  /* 0x0000000106209812 */ /* 0x040fe200078ec0ff */
[----:B------:R-:W2:Y:S01]  /*25d0*/  @!P2 S2R R38, SR_CTAID.Y ;  /* 0x000000000026a919 */ /* 0x000ea20000002600 */
[----:B------:R-:W-:-:S04]  /*25e0*/  @!P2 LOP3.LUT R37, R6, 0x1, RZ, 0xc0, !PT ;  /* 0x000000010625a812 */ /* 0x000fc800078ec0ff */
[----:B------:R-:W3:Y:S01]  /*25f0*/  @!P4 S2R R90, SR_CTAID.Y ;  /* 0x00000000005ac919 */ /* 0x000ee20000002600 */
[----:B------:R-:W2:Y:S08]  /*2600*/  @!P2 LDC R36, c[0x0][0x10] ;  /* 0x00000400ff24ab82 */ /* 0x000eb00000000800 */
[----:B------:R-:W4:Y:S01]  /*2610*/  @!P1 LDC.64 R34, c[0x0][0x248] ;  /* 0x00009200ff229b82 */ /* 0x000f220000000a00 */
[----:B-1----:R-:W-:-:S04]  /*2620*/  @!P1 IMAD R32, R32, R39, RZ ;  /* 0x0000002720209224 */ /* 0x002fc800078e02ff */
[----:B------:R-:W-:Y:S02]  /*2630*/  @!P1 IMAD R32, R32, R87, RZ ;  /* 0x0000005720209224 */ /* 0x000fe400078e02ff */
[----:B0-----:R-:W-:Y:S02]  /*2640*/  @!P1 IMAD R39, R39, R46, R33 ;  /* 0x0000002e27279224 */ /* 0x001fe400078e0221 */
[----:B------:R-:W-:Y:S02]  /*2650*/  @!P1 IMAD.SHL.U32 R33, R32, 0x2, RZ ;  /* 0x0000000220219824 */ /* 0x000fe400078e00ff */
[-C--:B--2---:R-:W-:Y:S02]  /*2660*/  @!P2 IMAD R89, R89, R36.reuse, R38 ;  /* 0x000000245959a224 */ /* 0x084fe400078e0226 */
[----:B------:R-:W-:Y:S01]  /*2670*/  @!P2 IMAD R32, R37, R36, RZ ;  /* 0x000000242520a224 */ /* 0x000fe200078e02ff */
[----:B------:R-:W3:Y:S01]  /*2680*/  @!P4 LDC R38, c[0x0][0x10] ;  /* 0x00000400ff26cb82 */ /* 0x000ee20000000800 */
[----:B----4-:R-:W-:-:S04]  /*2690*/  @!P1 IMAD.WIDE R34, R33, 0x4, R34 ;  /* 0x0000000421229825 */ /* 0x010fc800078e0222 */
[----:B------:R-:W-:-:S03]  /*26a0*/  @!P2 IMAD R32, R32, R87, RZ ;  /* 0x000000572020a224 */ /* 0x000fc600078e02ff */
[----:B------:R-:W0:Y:S01]  /*26b0*/  @!P2 LDC.64 R36, c[0x0][0x248] ;  /* 0x00009200ff24ab82 */ /* 0x000e220000000a00 */
[----:B------:R-:W-:Y:S01]  /*26c0*/  @!P1 IMAD.WIDE.U32 R34, R39, 0x8, R34 ;  /* 0x0000000827229825 */ /* 0x000fe200078e0022 */
[----:B------:R-:W-:Y:S02]  /*26d0*/  @!P4 LOP3.LUT R39, R6, 0x1, RZ, 0xc0, !PT ;  /* 0x000000010627c812 */ /* 0x000fe400078ec0ff */
[----:B------:R-:W-:-:S03]  /*26e0*/  @!P2 SHF.L.U32 R33, R32, 0x1, RZ ;  /* 0x000000012021a819 */ /* 0x000fc600000006ff */
[----:B------:R-:W2:Y:S01]  /*26f0*/  @!P1 LDG.E.64 R34, desc[UR8][R34.64] ;  /* 0x0000000822229981 */ /* 0x000ea2000c1e1b00 */
[-C--:B---3--:R-:W-:Y:S02]  /*2700*/  @!P4 IMAD R91, R91, R38.reuse, R90 ;  /* 0x000000265b5bc224 */ /* 0x088fe400078e025a */
[----:B------:R-:W1:Y:S01]  /*2710*/  @!P5 LDC R90, c[0x0][0x10] ;  /* 0x00000400ff5adb82 */ /* 0x000e620000000800 */
[----:B------:R-:W-:-:S04]  /*2720*/  @!P4 IMAD R38, R39, R38, RZ ;  /* 0x000000262726c224 */ /* 0x000fc800078e02ff */
[----:B------:R-:W-:Y:S02]  /*2730*/  @!P4 IMAD R38, R38, R87, RZ ;  /* 0x000000572626c224 */ /* 0x000fe400078e02ff */
[----:B0-----:R-:W-:Y:S02]  /*2740*/  @!P2 IMAD.WIDE R36, R33, 0x4, R36 ;  /* 0x000000042124a825 */ /* 0x001fe400078e0224 */
[----:B------:R-:W0:Y:S01]  /*2750*/  @!P4 LDC.64 R32, c[0x0][0x248] ;  /* 0x00009200ff20cb82 */ /* 0x000e220000000a00 */
[----:B------:R-:W-:Y:S01]  /*2760*/  @!P4 SHF.L.U32 R39, R38, 0x1, RZ ;  /* 0x000000012627c819 */ /* 0x000fe200000006ff */
[----:B------:R-:W-:Y:S02]  /*2770*/  @!P2 IMAD.WIDE.U32 R36, R89, 0x8, R36 ;  /* 0x000000085924a825 */ /* 0x000fe400078e0024 */
[----:B------:R-:W1:Y:S04]  /*2780*/  @!P5 S2R R89, SR_CTAID.Y ;  /* 0x000000000059d919 */ /* 0x000e680000002600 */
[----:B------:R-:W3:Y:S01]  /*2790*/  @!P2 LDG.E.64 R36, desc[UR8][R36.64] ;  /* 0x000000082424a981 */ /* 0x000ee2000c1e1b00 */
        /* <DEDUP_REMOVED lines=24> */
.L_x_3617:
        /* <DEDUP_REMOVED lines=19> */
.L_x_3620:
[----:B------:R-:W-:Y:S05]  /*2a50*/  BSYNC B0 ;  /* 0x0000000000007941 */ /* 0x000fea0003800000 */
.L_x_3619:
        /* <DEDUP_REMOVED lines=32> */
.L_x_3614:
        /* <DEDUP_REMOVED lines=42> */
[----:B--2---:R-:W-:-:S02]  /*2f00*/  HADD2.F32 R46, -RZ, R88.H0_H0 ;  /* 0x20000058ff2e7230 */ /* 0x004fc40000004100 */
[----:B---3--:R-:W-:Y:S02]  /*2f10*/  HADD2.F32 R39, -RZ, R89.H0_H0 ;  /* 0x20000059ff277230 */ /* 0x008fe40000004100 */
[----:B----4-:R-:W-:Y:S02]  /*2f20*/  HADD2.F32 R37, -RZ, R90.H0_H0 ;  /* 0x2000005aff257230 */ /* 0x010fe40000004100 */
[----:B-----5:R-:W-:-:S03]  /*2f30*/  HADD2.F32 R36, -RZ, R91.H0_H0 ;  /* 0x2000005bff247230 */ /* 0x020fc60000004100 */
        /* <DEDUP_REMOVED lines=13> */
.L_x_3621:
        /* <DEDUP_REMOVED lines=14> */
.L_x_3623:
[----:B------:R-:W-:Y:S05]  /*30f0*/  BSYNC B0 ;  /* 0x0000000000007941 */ /* 0x000fea0003800000 */
.L_x_3622:
[----:B------:R-:W-:Y:S01]  /*3100*/  ULDC.64 UR12, c[0x0][0x278] ;  /* 0x00009e00000c7ab9 */ /* 0x000fe20000000a00 */
[----:B------:R-:W-:Y:S01]  /*3110*/  FADD.FTZ R33, R48, -R87 ;  /* 0x8000005730217221 */ /* 0x000fe20000010000 */
        /* <DEDUP_REMOVED lines=9> */
[----:B------:R-:W-:Y:S01]  /*31b0*/  FFMA.FTZ R24, R46, R33, R37 ;  /* 0x000000212e187223 */ /* 0x000fe20000010025 */
[----:B------:R-:W-:Y:S01]  /*31c0*/  SHF.L.U32 R74, R26, 0x10, RZ ;  /* 0x000000101a4a7819 */ /* 0x000fe200000006ff */
[----:B------:R-:W-:Y:S01]  /*31d0*/  FFMA.FTZ R123, R39, R35, R36 ;  /* 0x00000023277b7223 */ /* 0x000fe20000010024 */
[----:B------:R-:W-:-:S02]  /*31e0*/  SHF.L.U32 R78, R28, 0x10, RZ ;  /* 0x000000101c4e7819 */ /* 0x000fc400000006ff */
        /* <DEDUP_REMOVED lines=50> */
[----:B------:R-:W-:Y:S01]  /*3510*/  ISETP.GE.AND.EX P6, PT, R25, UR13, PT, P6 ;  /* 0x0000000d19007c0c */ /* 0x000fe2000bfc6360 */
[----:B------:R-:W-:Y:S01]  /*3520*/  FADD.FTZ R41, -R87, R44 ;  /* 0x0000002c57297221 */ /* 0x000fe20000010100 */
[----:B------:R-:W-:Y:S01]  /*3530*/  ISETP.GE.AND.EX P1, PT, R27, UR13, PT, P1 ;  /* 0x0000000d1b007c0c */ /* 0x000fe2000bf26310 */
[----:B------:R-:W-:Y:S01]  /*3540*/  FADD.FTZ R45, R76, -R87 ;  /* 0x800000574c2d7221 */ /* 0x000fe20000010000 */
[----:B------:R-:W-:Y:S01]  /*3550*/  ISETP.GE.AND.EX P2, PT, R29, UR13, PT, P2 ;  /* 0x0000000d1d007c0c */ /* 0x000fe2000bf46320 */
[----:B------:R-:W-:Y:S01]  /*3560*/  FADD.FTZ R87, -R87, R52 ;  /* 0x0000003457577221 */ /* 0x000fe20000010100 */
[----:B------:R-:W-:-:S02]  /*3570*/  ISETP.GE.AND.EX P3, PT, R31, UR13, PT, P3 ;  /* 0x0000000d1f007c0c */ /* 0x000fc4000bf66330 */
[----:B------:R-:W-:Y:S02]  /*3580*/  ISETP.GE.AND.EX P4, PT, R49, UR13, PT, P4 ;  /* 0x0000000d31007c0c */ /* 0x000fe4000bf86340 */
        /* <DEDUP_REMOVED lines=16> */
.L_x_3624:
        /* <DEDUP_REMOVED lines=14> */
.L_x_3626:
[----:B------:R-:W-:Y:S05]  /*3770*/  BSYNC B0 ;  /* 0x0000000000007941 */ /* 0x000fea0003800000 */
.L_x_3625:
        /* <DEDUP_REMOVED lines=17> */
.L_x_3627:
        /* <DEDUP_REMOVED lines=14> */
.L_x_3629:
[----:B------:R-:W-:Y:S05]  /*3970*/  BSYNC B0 ;  /* 0x0000000000007941 */ /* 0x000fea0003800000 */
.L_x_3628:
        /* <DEDUP_REMOVED lines=13> */
.L_x_3630:
        /* <DEDUP_REMOVED lines=14> */
.L_x_3632:
[----:B------:R-:W-:Y:S05]  /*3b30*/  BSYNC B0 ;  /* 0x0000000000007941 */ /* 0x000fea0003800000 */
.L_x_3631:
        /* <DEDUP_REMOVED lines=17> */
.L_x_3633:
        /* <DEDUP_REMOVED lines=14> */
.L_x_3635:
[----:B------:R-:W-:Y:S05]  /*3d30*/  BSYNC B0 ;  /* 0x0000000000007941 */ /* 0x000fea0003800000 */
.L_x_3634:
        /* <DEDUP_REMOVED lines=13> */
.L_x_3636:
        /* <DEDUP_REMOVED lines=14> */
.L_x_3638:
[----:B------:R-:W-:Y:S05]  /*3ef0*/  BSYNC B0 ;  /* 0x0000000000007941 */ /* 0x000fea0003800000 */
.L_x_3637:
        /* <DEDUP_REMOVED lines=48> */
.L_x_3639:
        /* <DEDUP_REMOVED lines=14> */
.L_x_3641:
[----:B------:R-:W-:Y:S05]  /*42e0*/  BSYNC B0 ;  /* 0x0000000000007941 */ /* 0x000fea0003800000 */
.L_x_3640:
        /* <DEDUP_REMOVED lines=13> */
.L_x_3642:
        /* <DEDUP_REMOVED lines=14> */
.L_x_3644:
[----:B------:R-:W-:Y:S05]  /*44a0*/  BSYNC B0 ;  /* 0x0000000000007941 */ /* 0x000fea0003800000 */
.L_x_3643:
        /* <DEDUP_REMOVED lines=13> */
.L_x_3645:
        /* <DEDUP_REMOVED lines=14> */
.L_x_3647:
[----:B------:R-:W-:Y:S05]  /*4660*/  BSYNC B0 ;  /* 0x0000000000007941 */ /* 0x000fea0003800000 */
.L_x_3646:
        /* <DEDUP_REMOVED lines=13> */
.L_x_3648:
        /* <DEDUP_REMOVED lines=14> */
.L_x_3650:
[----:B------:R-:W-:Y:S05]  /*4820*/  BSYNC B0 ;  /* 0x0000000000007941 */ /* 0x000fea0003800000 */
.L_x_3649:
        /* <DEDUP_REMOVED lines=13> */
.L_x_3651:
[----:B------:R-:W-:Y:S04]  /*4900*/  BSSY B0, `(.L_x_3652) ;  /* 0x000000e000007945 */ /* 0x000fe80003800000 */
[----:B------:R-:W-:Y:S05]  /*4910*/  @P4 BRA `(.L_x_3653) ;  /* 0x0000000000304947 */ /* 0x000fea0003800000 */
[----:B------:R-:W-:Y:S01]  /*4920*/  ULDC.64 UR14, c[0x0][0x270] ;  /* 0x00009c00000e7ab9 */ /* 0x000fe20000000a00 */
[----:B01-34-:R-:W-:Y:S01]  /*4930*/  MOV R33, R71 ;  /* 0x0000004700217202 */ /* 0x01bfe20000000f00 */
[----:B------:R-:W-:Y:S01]  /*4940*/  IMAD R59, R59, UR14, RZ ;  /* 0x0000000e3b3b7c24 */ /* 0x000fe2000f8e02ff */
[----:B------:R-:W-:Y:S01]  /*4950*/  F2FP.BF16.F32.PACK_AB R89, R38, R89 ;  /* 0x000000592659723e */ /* 0x000fe200000010ff */
[----:B------:R-:W-:Y:S02]  /*4960*/  IMAD.MOV.U32 R32, RZ, RZ, R72 ;  /* 0x000000ffff207224 */ /* 0x000fe400078e0048 */
[C---:B------:R-:W-:Y:S02]  /*4970*/  IMAD R59, R18.reuse, UR15, R59 ;  /* 0x0000000f123b7c24 */ /* 0x040fe4000f8e023b */
[----:B--2---:R-:W-:Y:S01]  /*4980*/  IMAD.WIDE.U32 R34, R18, UR14, R32 ;  /* 0x0000000e12227c25 */ /* 0x004fe2000f8e0020 */
[----:B------:R-:W-:Y:S02]  /*4990*/  ULDC.64 UR14, c[0x0][0x210] ;  /* 0x00008400000e7ab9 */ /* 0x000fe40000000a00 */
[----:B------:R-:W-:-:S02]  /*49a0*/  LEA R32, P1, R34, UR14, 0x1 ;  /* 0x0000000e22207c11 */ /* 0x000fc4000f8208ff */
[----:B------:R-:W-:-:S04]  /*49b0*/  IADD3 R59, R35, R59, RZ ;  /* 0x0000003b233b7210 */ /* 0x000fc80007ffe0ff */
[----:B------:R-:W-:-:S05]  /*49c0*/  LEA.HI.X R33, R34, UR15, R59, 0x1, P1 ;  /* 0x0000000f22217c11 */ /* 0x000fca00088f0c3b */
[----:B------:R0:W-:Y:S02]  /*49d0*/  STG.E desc[UR8][R32.64], R89 ;  /* 0x0000005920007986 */ /* 0x0001e4000c101908 */
.L_x_3653:
[----:B------:R-:W-:Y:S05]  /*49e0*/  BSYNC B0 ;  /* 0x0000000000007941 */ /* 0x000fea0003800000 */
.L_x_3652:
        /* <DEDUP_REMOVED lines=36> */
.L_x_3654:
        /* <DEDUP_REMOVED lines=14> */
.L_x_3656:
[----:B------:R-:W-:Y:S05]  /*4d10*/  BSYNC B0 ;  /* 0x0000000000007941 */ /* 0x000fea0003800000 */
.L_x_3655:
        /* <DEDUP_REMOVED lines=11> */
.L_x_3657:
        /* <DEDUP_REMOVED lines=14> */
.L_x_3659:
[----:B------:R-:W-:Y:S05]  /*4eb0*/  BSYNC B0 ;  /* 0x0000000000007941 */ /* 0x000fea0003800000 */
.L_x_3658:
        /* <DEDUP_REMOVED lines=11> */
.L_x_3660:
        /* <DEDUP_REMOVED lines=14> */
.L_x_3662:
[----:B------:R-:W-:Y:S05]  /*5050*/  BSYNC B0 ;  /* 0x0000000000007941 */ /* 0x000fea0003800000 */
.L_x_3661:
        /* <DEDUP_REMOVED lines=11> */
.L_x_3663:
        /* <DEDUP_REMOVED lines=14> */
.L_x_3665:
[----:B------:R-:W-:Y:S05]  /*51f0*/  BSYNC B0 ;  /* 0x0000000000007941 */ /* 0x000fea0003800000 */
.L_x_3664:
        /* <DEDUP_REMOVED lines=11> */
.L_x_3666:
        /* <DEDUP_REMOVED lines=13> */
.L_x_3668:
[----:B------:R-:W-:Y:S05]  /*5380*/  BSYNC B0 ;  /* 0x0000000000007941 */ /* 0x000fea0003800000 */
.L_x_3667:
[----:B01234-:R-:W0:Y:S01]  /*5390*/  LDC R27, c[0x0][0x10] ;  /* 0x00000400ff1b7b82 */ /* 0x01fe220000000800 */
[----:B------:R-:W-:Y:S02]  /*53a0*/  IADD3 R6, R6, 0x1, RZ ;  /* 0x0000000106067810 */ /* 0x000fe40007ffe0ff */
[----:B0-----:R-:W-:-:S04]  /*53b0*/  IADD3 R4, R27, R4, RZ ;  /* 0x000000041b047210 */ /* 0x001fc80007ffe0ff */
[----:B------:R-:W-:-:S13]  /*53c0*/  ISETP.GE.AND P1, PT, R4, UR4, PT ;  /* 0x0000000404007c0c */ /* 0x000fda000bf26270 */
[----:B------:R-:W-:Y:S05]  /*53d0*/  @!P1 BRA `(.L_x_3669) ;  /* 0xffffffac00c89947 */ /* 0x000fea000383ffff */
[----:B------:R-:W-:Y:S05]  /*53e0*/  EXIT ;  /* 0x000000000000794d */ /* 0x000fea0003800000 */
.L_x_3670:
        /* <DEDUP_REMOVED lines=9> */
.L_x_5187:


//--------------------- .text._Z35group_norm_nhwc_fwd_one_pass_kernelI11Bf16IOFp16WLi512ELi60ELi480EEv26Group_norm_nhwc_fwd_params --------------------------
	.section	.text._Z35group_norm_nhwc_fwd_one_pass_kernelI11Bf16IOFp16WLi512ELi60ELi480EEv26Group_norm_nhwc_fwd_params,"ax",@progbits
	.align	128
        .global         _Z35group_norm_nhwc_fwd_one_pass_kernelI11Bf16IOFp16WLi512ELi60ELi480EEv26Group_norm_nhwc_fwd_params
        .type           _Z35group_norm_nhwc_fwd_one_pass_kernelI11Bf16IOFp16WLi512ELi60ELi480EEv26Group_norm_nhwc_fwd_params,@function
        .size           _Z35group_norm_nhwc_fwd_one_pass_kernelI11Bf16IOFp16WLi512ELi60ELi480EEv26Group_norm_nhwc_fwd_params,(.L_x_5188 - _Z35group_norm_nhwc_fwd_one_pass_kernelI11Bf16IOFp16WLi512ELi60ELi480EEv26Group_norm_nhwc_fwd_params)
        .other          _Z35group_norm_nhwc_fwd_one_pass_kernelI11Bf16IOFp16WLi512ELi60ELi480EEv26Group_norm_nhwc_fwd_params,@"STO_CUDA_ENTRY STV_DEFAULT"
_Z35group_norm_nhwc_fwd_one_pass_kernelI11Bf16IOFp16WLi512ELi60ELi480EEv26Group_norm_nhwc_fwd_params:
.text._Z35group_norm_nhwc_fwd_one_pass_kernelI11Bf16IOFp16WLi512ELi60ELi480EEv26Group_norm_nhwc_fwd_params:
        /* <DEDUP_REMOVED lines=196> */
.L_x_3776:
        /* <DEDUP_REMOVED lines=23> */
[----:B------:R-:W-:-:S07]  /*0db0*/  IADD3 R31, R0, 0x170, RZ ;  /* 0x00000170001f7810 */ /* 0x000fce0007ffe0ff */
        /* <DEDUP_REMOVED lines=173> */
[----:B------:R-:W-:Y:S02]  /*1890*/  @P3 IMAD.MOV.U32 R27, RZ, RZ, R67 ;  /* 0x000000ffff1b3224 */ /* 0x000fe400078e0043 */
[----:B0-----:R-:W-:Y:S01]  /*18a0*/  @P4 IMAD R24, R26, R8, RZ ;  /* 0x000000081a184224 */ /* 0x001fe200078e02ff */
[----:B------:R-:W-:-:S03]  /*18b0*/  SHF.R.S32.HI R26, RZ, 0x1f, R86 ;  /* 0x0000001fff1a7819 */ /* 0x000fc60000011456 */
        /* <DEDUP_REMOVED lines=324> */
[----:B------:R0:W2:Y:S01]  /*2d00*/  @P1 LDG.E R52, desc[UR8][R34.64] ;  /* 0x0000000822341981 */ /* 0x0000a2000c1e1900 */
        /* <DEDUP_REMOVED lines=212> */
[----:B------:R-:W-:Y:S02]  /*3a50*/  SHF.L.U32 R28, R52, 0x10, RZ ;  /* 0x00000010341c7819 */ /* 0x000fe400000006ff */
[----:B------:R-:W-:Y:S01]  /*3a60*/  PRMT R33, R53, 0x7632, R33 ;  /* 0x0000763235217816 */ /* 0x000fe20000000021 */
[----:B------:R-:W-:Y:S01]  /*3a70*/  FMUL.FTZ R29, R41, R41 ;  /* 0x00000029291d7220 */ /* 0x000fe20000410000 */
[----:B------:R-:W-:Y:S01]  /*3a80*/  FADD.FTZ R31, R31, R36 ;  /* 0x000000241f1f7221 */ /* 0x000fe20000010000 */
[----:B------:R-:W-:Y:S01]  /*3a90*/  SHF.L.U32 R40, R40, 0x10, RZ ;  /* 0x0000001028287819 */ /* 0x000fe200000006ff */
[----:B------:R-:W-:Y:S01]  /*3aa0*/  FADD.FTZ R30, R30, R35 ;  /* 0x000000231e1e7221 */ /* 0x000fe20000010000 */
[----:B------:R-:W-:Y:S01]  /*3ab0*/  SHF.L.U32 R36, R33, 0x10, RZ ;  /* 0x0000001021247819 */ /* 0x000fe200000006ff */
[C---:B------:R-:W-:Y:S01]  /*3ac0*/  FADD.FTZ R34, R28.reuse, R41 ;  /* 0x000000291c227221 */ /* 0x040fe20000010000 */
[----:B------:R-:W-:Y:S02]  /*3ad0*/  IMAD.U32 R39, R51, 0x10000, RZ ;  /* 0x0001000033277824 */ /* 0x000fe400078e00ff */
[----:B------:R-:W-:Y:S01]  /*3ae0*/  FFMA.FTZ R28, R28, R28, R29 ;  /* 0x0000001c1c1c7223 */ /* 0x000fe2000001001d */
[----:B------:R-:W-:Y:S01]  /*3af0*/  SHF.L.U32 R29, R53, 0x10, RZ ;  /* 0x00000010351d7819 */ /* 0x000fe200000006ff */
[----:B------:R-:W-:Y:S01]  /*3b00*/  FADD.FTZ R37, R30, R37 ;  /* 0x000000251e257221 */ /* 0x000fe20000010000 */
        /* <DEDUP_REMOVED lines=8> */
[----:B------:R-:W-:Y:S01]  /*3b90*/  FADD.FTZ R31, R31, R40 ;  /* 0x000000281f1f7221 */ /* 0x000fe20000010000 */
[----:B------:R-:W-:Y:S01]  /*3ba0*/  SHF.L.U32 R30, R54, 0x10, RZ ;  /* 0x00000010361e7819 */ /* 0x000fe200000006ff */
[----:B------:R-:W-:Y:S01]  /*3bb0*/  IMAD.U32 R33, R33, 0x10000, RZ ;  /* 0x0001000021217824 */ /* 0x000fe200078e00ff */
[----:B------:R-:W-:Y:S01]  /*3bc0*/  PRMT R38, R55, 0x7632, R38 ;  /* 0x0000763237267816 */ /* 0x000fe20000000026 */
[----:B------:R-:W-:Y:S01]  /*3bd0*/  FFMA.FTZ R42, R39, R39, R42 ;  /* 0x00000027272a7223 */ /* 0x000fe2000001002a */
[----:B------:R-:W-:Y:S01]  /*3be0*/  FADD.FTZ R31, R31, R34 ;  /* 0x000000221f1f7221 */ /* 0x000fe20000010000 */
[----:B------:R-:W-:Y:S01]  /*3bf0*/  FMUL.FTZ R35, R33, R33 ;  /* 0x0000002121237220 */ /* 0x000fe20000410000 */
[----:B------:R-:W-:Y:S01]  /*3c00*/  FADD.FTZ R32, R30, R33 ;  /* 0x000000211e207221 */ /* 0x000fe20000010000 */
[----:B------:R-:W-:Y:S01]  /*3c10*/  FADD.FTZ R37, R37, R42 ;  /* 0x0000002a25257221 */ /* 0x000fe20000010000 */
[----:B------:R-:W-:Y:S01]  /*3c20*/  SHF.L.U32 R33, R38, 0x10, RZ ;  /* 0x0000001026217819 */ /* 0x000fe200000006ff */
[--C-:B------:R-:W-:Y:S01]  /*3c30*/  FADD.FTZ R31, R31, R36.reuse ;  /* 0x000000241f1f7221 */ /* 0x100fe20000010000 */
[----:B------:R-:W0:Y:S01]  /*3c40*/  S2R R38, SR_LANEID ;  /* 0x0000000000267919 */ /* 0x000e220000000000 */
[----:B------:R-:W-:Y:S01]  /*3c50*/  FFMA.FTZ R35, R30, R30, R35 ;  /* 0x0000001e1e237223 */ /* 0x000fe20000010023 */
[----:B------:R-:W-:Y:S01]  /*3c60*/  PRMT R36, R8, 0x7632, R36 ;  /* 0x0000763208247816 */ /* 0x000fe20000000024 */
[----:B------:R-:W-:Y:S01]  /*3c70*/  FADD.FTZ R28, R37, R28 ;  /* 0x0000001c251c7221 */ /* 0x000fe20000010000 */
[----:B------:R-:W-:Y:S01]  /*3c80*/  SHF.L.U32 R30, R55, 0x10, RZ ;  /* 0x00000010371e7819 */ /* 0x000fe200000006ff */
[----:B------:R-:W-:Y:S01]  /*3c90*/  FMUL.FTZ R37, R33, R33 ;  /* 0x0000002121257220 */ /* 0x000fe20000410000 */
[----:B------:R-:W-:Y:S01]  /*3ca0*/  SHF.L.U32 R36, R36, 0x10, RZ ;  /* 0x0000001024247819 */ /* 0x000fe200000006ff */
[----:B------:R-:W-:Y:S01]  /*3cb0*/  FADD.FTZ R28, R28, R29 ;  /* 0x0000001d1c1c7221 */ /* 0x000fe20000010000 */
[----:B------:R-:W-:Y:S01]  /*3cc0*/  FADD.FTZ R31, R31, R32 ;  /* 0x000000201f1f7221 */ /* 0x000fe20000010000 */
[----:B------:R-:W-:Y:S01]  /*3cd0*/  FADD.FTZ R34, R30, R33 ;  /* 0x000000211e227221 */ /* 0x000fe20000010000 */
[----:B------:R-:W-:-:S02]  /*3ce0*/  IMAD.U32 R29, R8, 0x10000, RZ ;  /* 0x00010000081d7824 */ /* 0x000fc400078e00ff */
[----:B------:R-:W-:Y:S01]  /*3cf0*/  FFMA.FTZ R37, R30, R30, R37 ;  /* 0x0000001e1e257223 */ /* 0x000fe20000010025 */
[----:B------:R-:W-:Y:S01]  /*3d00*/  FADD.FTZ R28, R28, R35 ;  /* 0x000000231c1c7221 */ /* 0x000fe20000010000 */
[----:B------:R-:W-:Y:S01]  /*3d10*/  FMUL.FTZ R30, R36, R36 ;  /* 0x00000024241e7220 */ /* 0x000fe20000410000 */
[----:B------:R-:W-:Y:S01]  /*3d20*/  FADD.FTZ R31, R31, R34 ;  /* 0x000000221f1f7221 */ /* 0x000fe20000010000 */
[C---:B------:R-:W-:Y:S01]  /*3d30*/  FADD.FTZ R36, R29.reuse, R36 ;  /* 0x000000241d247221 */ /* 0x040fe20000010000 */
[----:B------:R-:W-:Y:S01]  /*3d40*/  FADD.FTZ R28, R28, R37 ;  /* 0x000000251c1c7221 */ /* 0x000fe20000010000 */
[----:B------:R-:W-:Y:S02]  /*3d50*/  FFMA.FTZ R29, R29, R29, R30 ;  /* 0x0000001d1d1d7223 */ /* 0x000fe4000001001e */
        /* <DEDUP_REMOVED lines=95> */
.L_x_3672:
[----:B------:R-:W-:Y:S05]  /*4350*/  BSYNC B0 ;  /* 0x0000000000007941 */ /* 0x000fea0003800000 */
.L_x_3671:
        /* <DEDUP_REMOVED lines=36> */
.L_x_3675:
[----:B-1----:R-:W2:Y:S04]  /*45a0*/  LDG.E.STRONG.GPU R40, desc[UR8][R38.64] ;  /* 0x0000000826287981 */ /* 0x002ea8000c1ef900 */
[----:B--2---:R-:W-:Y:S01]  /*45b0*/  CCTL.IVALL ;  /* 0x00000000ff00798f */ /* 0x004fe20002000000 */
[----:B------:R-:W-:Y:S05]  /*45c0*/  YIELD ;  /* 0x0000000000007946 */ /* 0x000fea0003800000 */
[----:B------:R-:W-:-:S13]  /*45d0*/  ISETP.NE.AND P6, PT, R40, R43, PT ;  /* 0x0000002b2800720c */ /* 0x000fda0003fc5270 */
[----:B------:R-:W-:Y:S05]  /*45e0*/  @P6 BRA `(.L_x_3675) ;  /* 0xfffffffc00ec6947 */ /* 0x000fea000383ffff */
.L_x_3674:
        /* <DEDUP_REMOVED lines=11> */
.L_x_3677:
        /* <DEDUP_REMOVED lines=63> */
.L_x_3676:
        /* <DEDUP_REMOVED lines=18> */
.L_x_3679:
[----:B------:R-:W-:Y:S05]  /*4bb0*/  BSYNC B0 ;  /* 0x0000000000007941 */ /* 0x000fea0003800000 */
.L_x_3678:
        /* <DEDUP_REMOVED lines=33> */
.L_x_3673:
        /* <DEDUP_REMOVED lines=29> */
[----:B------:R-:W-:Y:S01]  /*4fa0*/  IMAD.U32 R97, R22, 0x10000, RZ ;  /* 0x0001000016617824 */ /* 0x000fe200078e00ff */
[----:B------:R-:W-:Y:S01]  /*4fb0*/  SHF.L.U32 R20, R20, 0x10, RZ ;  /* 0x0000001014147819 */ /* 0x000fe200000006ff */
[----:B-1----:R-:W-:Y:S01]  /*4fc0*/  IMAD.WIDE R28, R41, 0x2, R28 ;  /* 0x00000002291c7825 */ /* 0x002fe200078e021c */
[----:B------:R-:W-:Y:S01]  /*4fd0*/  SHF.L.U32 R27, R27, 0x10, RZ ;  /* 0x000000101b1b7819 */ /* 0x000fe200000006ff */
[----:B------:R1:W2:Y:S02]  /*4fe0*/  @P5 MUFU.RSQ R98, R40 ;  /* 0x0000002800625308 */ /* 0x0002a40000001400 */
[----:B0-----:R-:W-:Y:S01]  /*4ff0*/  IMAD.WIDE R38, R41, 0x2, R38 ;  /* 0x0000000229267825 */ /* 0x001fe200078e0226 */
[----:B------:R-:W3:Y:S04]  /*5000*/  LDG.E.U16 R6, desc[UR8][R28.64] ;  /* 0x000000081c067981 */ /* 0x000ee8000c1e1500 */
[----:B------:R-:W4:Y:S04]  /*5010*/  LDG.E.U16 R41, desc[UR8][R38.64] ;  /* 0x0000000826297981 */ /* 0x000f28000c1e1500 */
[----:B------:R0:W5:Y:S04]  /*5020*/  LDG.E.U16 R99, desc[UR8][R28.64+0x2] ;  /* 0x000002081c637981 */ /* 0x000168000c1e1500 */
[----:B------:R2:W5:Y:S01]  /*5030*/  LDG.E.U16 R105, desc[UR8][R38.64+0x2] ;  /* 0x0000020826697981 */ /* 0x000562000c1e1500 */
[----:B------:R-:W-:Y:S01]  /*5040*/  IMAD.U32 R22, R45, 0x10000, RZ ;  /* 0x000100002d167824 */ /* 0x000fe200078e00ff */
[----:B------:R-:W-:Y:S01]  /*5050*/  SHF.L.U32 R12, R12, 0x10, RZ ;  /* 0x000000100c0c7819 */ /* 0x000fe200000006ff */
[----:B------:R-:W-:Y:S01]  /*5060*/  IMAD.U32 R18, R18, 0x10000, RZ ;  /* 0x0001000012127824 */ /* 0x000fe200078e00ff */
[----:B------:R-:W-:Y:S01]  /*5070*/  SHF.L.U32 R92, R9, 0x10, RZ ;  /* 0x00000010095c7819 */ /* 0x000fe200000006ff */
[----:B------:R-:W-:Y:S01]  /*5080*/  IMAD.U32 R43, R13, 0x10000, RZ ;  /* 0x000100000d2b7824 */ /* 0x000fe200078e00ff */
[----:B------:R-:W-:Y:S01]  /*5090*/  SHF.L.U32 R9, R15, 0x10, RZ ;  /* 0x000000100f097819 */ /* 0x000fe200000006ff */
[----:B0-----:R-:W-:Y:S01]  /*50a0*/  IMAD.U32 R29, R50, 0x10000, RZ ;  /* 0x00010000321d7824 */ /* 0x001fe200078e00ff */
[----:B------:R-:W-:Y:S01]  /*50b0*/  SHF.L.U32 R25, R25, 0x10, RZ ;  /* 0x0000001019197819 */ /* 0x000fe200000006ff */
[----:B-1----:R-:W-:Y:S01]  /*50c0*/  IMAD.U32 R40, R55, 0x10000, RZ ;  /* 0x0001000037287824 */ /* 0x002fe200078e00ff */
[----:B--2---:R-:W-:Y:S01]  /*50d0*/  SHF.L.U32 R39, R51, 0x10, RZ ;  /* 0x0000001033277819 */ /* 0x004fe200000006ff */
        /* <DEDUP_REMOVED lines=69> */
[----:B------:R-:W-:Y:S01]  /*5530*/  PRMT R118, R54, 0x7632, R118 ;  /* 0x0000763236767816 */ /* 0x000fe20000000076 */
[----:B------:R-:W-:Y:S01]  /*5540*/  IMAD.U32 R60, R60, 0x10000, RZ ;  /* 0x000100003c3c7824 */ /* 0x000fe200078e00ff */
[----:B------:R-:W-:Y:S01]  /*5550*/  PRMT R55, R55, 0x7632, R55 ;  /* 0x0000763237377816 */ /* 0x000fe20000000037 */
[----:B------:R-:W-:Y:S01]  /*5560*/  IMAD.U32 R74, R74, 0x10000, RZ ;  /* 0x000100004a4a7824 */ /* 0x000fe200078e00ff */
[----:B------:R-:W-:Y:S01]  /*5570*/  PRMT R54, R8, 0x7632, R54 ;  /* 0x0000763208367816 */ /* 0x000fe20000000036 */
[----:B------:R-:W-:Y:S01]  /*5580*/  IMAD.U32 R110, R33, 0x10000, RZ ;  /* 0x00010000216e7824 */ /* 0x000fe200078e00ff */
[----:B------:R-:W-:Y:S01]  /*5590*/  SHF.L.U32 R115, R42, 0x10, RZ ;  /* 0x000000102a737819 */ /* 0x000fe200000006ff */
[----:B------:R-:W-:Y:S01]  /*55a0*/  FADD.FTZ R74, -R56, R74 ;  /* 0x0000004a384a7221 */ /* 0x000fe20000010100 */
[----:B------:R-:W-:-:S02]  /*55b0*/  ISETP.NE.AND P6, PT, RZ, UR10, PT ;  /* 0x0000000aff007c0c */ /* 0x000fc4000bfc5270 */
[----:B------:R-:W-:Y:S01]  /*55c0*/  SHF.L.U32 R58, R58, 0x10, RZ ;  /* 0x000000103a3a7819 */ /* 0x000fe200000006ff */
[-C--:B------:R-:W-:Y:S01]  /*55d0*/  FMUL.FTZ R74, R74, R98.reuse ;  /* 0x000000624a4a7220 */ /* 0x080fe20000410000 */
[----:B------:R-:W-:Y:S02]  /*55e0*/  SHF.L.U32 R59, R59, 0x10, RZ ;  /* 0x000000103b3b7819 */ /* 0x000fe400000006ff */
[----:B------:R-:W-:Y:S02]  /*55f0*/  SHF.L.U32 R61, R61, 0x10, RZ ;  /* 0x000000103d3d7819 */ /* 0x000fe400000006ff */
        /* <DEDUP_REMOVED lines=9> */
[-C--:B------:R-:W-:Y:S01]  /*5690*/  FMUL.FTZ R76, R76, R98.reuse ;  /* 0x000000624c4c7220 */ /* 0x080fe20000410000 */
        /* <DEDUP_REMOVED lines=17> */
[-C--:B------:R-:W-:Y:S01]  /*57b0*/  FMUL.FTZ R75, R75, R98.reuse ;  /* 0x000000624b4b7220 */ /* 0x080fe20000410000 */
[----:B------:R-:W-:Y:S01]  /*57c0*/  SHF.L.U32 R55, R55, 0x10, RZ ;  /* 0x0000001037377819 */ /* 0x000fe200000006ff */
[-C--:B------:R-:W-:Y:S01]  /*57d0*/  FMUL.FTZ R71, R71, R98.reuse ;  /* 0x0000006247477220 */ /* 0x080fe20000410000 */
[----:B------:R-:W-:Y:S01]  /*57e0*/  SHF.L.U32 R54, R54, 0x10, RZ ;  /* 0x0000001036367819 */ /* 0x000fe200000006ff */
[-C--:B------:R-:W-:Y:S01]  /*57f0*/  FMUL.FTZ R70, R70, R98.reuse ;  /* 0x0000006246467220 */ /* 0x080fe20000410000 */
[-C--:B------:R-:W-:Y:S01]  /*5800*/  FMUL.FTZ R62, R62, R98.reuse ;  /* 0x000000623e3e7220 */ /* 0x080fe20000410000 */
[----:B------:R-:W-:Y:S01]  /*5810*/  FADD.FTZ R60, -R56, R55 ;  /* 0x00000037383c7221 */ /* 0x000fe20000010100 */
        /* <DEDUP_REMOVED lines=10> */
[----:B---3--:R-:W-:-:S02]  /*58c0*/  HADD2.F32 R45, -RZ, R6.H0_H0 ;  /* 0x20000006ff2d7230 */ /* 0x008fc40000004100 */
[--C-:B------:R-:W-:Y:S01]  /*58d0*/  FADD.FTZ R6, R14, -R56.reuse ;  /* 0x800000380e067221 */ /* 0x100fe20000010000 */
[--C-:B------:R-:W-:Y:S01]  /*58e0*/  FADD.FTZ R14, R20, -R56.reuse ;  /* 0x80000038140e7221 */ /* 0x100fe20000010000 */
[--C-:B------:R-:W-:Y:S01]  /*58f0*/  FADD.FTZ R20, R27, -R56.reuse ;  /* 0x800000381b147221 */ /* 0x100fe20000010000 */
[----:B------:R-:W-:Y:S01]  /*5900*/  SHF.L.U32 R27, R49, 0x10, RZ ;  /* 0x00000010311b7819 */ /* 0x000fe200000006ff */
[----:B----4-:R-:W-:Y:S01]  /*5910*/  HADD2.F32 R41, -RZ, R41.H0_H0 ;  /* 0x20000029ff297230 */ /* 0x010fe20000004100 */
        /* <DEDUP_REMOVED lines=73> */
[----:B-----5:R-:W-:-:S02]  /*5db0*/  HADD2.F32 R99, -RZ, R99.H0_H0 ;  /* 0x20000063ff637230 */ /* 0x020fc40000004100 */
[-C--:B------:R-:W-:Y:S01]  /*5dc0*/  FMUL.FTZ R63, R63, R98.reuse ;  /* 0x000000623f3f7220 */ /* 0x080fe20000410000 */
[----:B------:R-:W-:Y:S02]  /*5dd0*/  HADD2.F32 R105, -RZ, R105.H0_H0 ;  /* 0x20000069ff697230 */ /* 0x000fe40000004100 */
        /* <DEDUP_REMOVED lines=59> */
.L_x_3680:
        /* <DEDUP_REMOVED lines=16> */
.L_x_3682:
[----:B------:R-:W-:Y:S05]  /*6290*/  BSYNC B0 ;  /* 0x0000000000007941 */ /* 0x000fea0003800000 */
.L_x_3681:
        /* <DEDUP_REMOVED lines=11> */
.L_x_3683:
        /* <DEDUP_REMOVED lines=16> */
.L_x_3685:
[----:B------:R-:W-:Y:S05]  /*6450*/  BSYNC B0 ;  /* 0x0000000000007941 */ /* 0x000fea0003800000 */
.L_x_3684:
        /* <DEDUP_REMOVED lines=11> */
.L_x_3686:
        /* <DEDUP_REMOVED lines=16> */
.L_x_3688:
[----:B------:R-:W-:Y:S05]  /*6610*/  BSYNC B0 ;  /* 0x0000000000007941 */ /* 0x000fea0003800000 */
.L_x_3687:
        /* <DEDUP_REMOVED lines=12> */
.L_x_3689:
        /* <DEDUP_REMOVED lines=16> */
.L_x_3691:
[----:B------:R-:W-:Y:S05]  /*67e0*/  BSYNC B0 ;  /* 0x0000000000007941 */ /* 0x000fea0003800000 */
.L_x_3690:
        /* <DEDUP_REMOVED lines=11> */
.L_x_3692:
        /* <DEDUP_REMOVED lines=16> */
.L_x_3694:
[----:B------:R-:W-:Y:S05]  /*69a0*/  BSYNC B0 ;  /* 0x0000000000007941 */ /* 0x000fea0003800000 */
.L_x_3693:
        /* <DEDUP_REMOVED lines=11> */
.L_x_3695:
        /* <DEDUP_REMOVED lines=16> */
.L_x_3697:
[----:B------:R-:W-:Y:S05]  /*6b60*/  BSYNC B0 ;  /* 0x0000000000007941 */ /* 0x000fea0003800000 */
.L_x_3696:
        /* <DEDUP_REMOVED lines=11> */
.L_x_3698:
        /* <DEDUP_REMOVED lines=16> */
.L_x_3700:
[----:B------:R-:W-:Y:S05]  /*6d20*/  BSYNC B0 ;  /* 0x0000000000007941 */ /* 0x000fea0003800000 */
.L_x_3699:
        /* <DEDUP_REMOVED lines=11> */
.L_x_3701:
        /* <DEDUP_REMOVED lines=16> */
.L_x_3703:
[----:B------:R-:W-:Y:S05]  /*6ee0*/  BSYNC B0 ;  /* 0x0000000000007941 */ /* 0x000fea0003800000 */
.L_x_3702:
        /* <DEDUP_REMOVED lines=11> */
.L_x_3704:
        /* <DEDUP_REMOVED lines=16> */
.L_x_3706:
[----:B------:R-:W-:Y:S05]  /*70a0*/  BSYNC B0 ;  /* 0x0000000000007941 */ /* 0x000fea0003800000 */
.L_x_3705:
        /* <DEDUP_REMOVED lines=11> */
.L_x_3707:
        /* <DEDUP_REMOVED lines=16> */
.L_x_3709:
[----:B------:R-:W-:Y:S05]  /*7260*/  BSYNC B0 ;  /* 0x0000000000007941 */ /* 0x000fea0003800000 */
.L_x_3708:
        /* <DEDUP_REMOVED lines=11> */
.L_x_3710:
        /* <DEDUP_REMOVED lines=16> */
.L_x_3712:
[----:B------:R-:W-:Y:S05]  /*7420*/  BSYNC B0 ;  /* 0x0000000000007941 */ /* 0x000fea0003800000 */
.L_x_3711:
        /* <DEDUP_REMOVED lines=11> */
.L_x_3713:
        /* <DEDUP_REMOVED lines=16> */
.L_x_3715:
[----:B------:R-:W-:Y:S05]  /*75e0*/  BSYNC B0 ;  /* 0x0000000000007941 */ /* 0x000fea0003800000 */
.L_x_3714:
        /* <DEDUP_REMOVED lines=11> */
.L_x_3716:
        /* <DEDUP_REMOVED lines=16> */
.L_x_3718:
[----:B------:R-:W-:Y:S05]  /*77a0*/  BSYNC B0 ;  /* 0x0000000000007941 */ /* 0x000fea0003800000 */
.L_x_3717:
        /* <DEDUP_REMOVED lines=11> */
.L_x_3719:
        /* <DEDUP_REMOVED lines=16> */
.L_x_3721:
[----:B------:R-:W-:Y:S05]  /*7960*/  BSYNC B0 ;  /* 0x0000000000007941 */ /* 0x000fea0003800000 */
.L_x_3720:
        /* <DEDUP_REMOVED lines=11> */
.L_x_3722:
        /* <DEDUP_REMOVED lines=16> */
.L_x_3724:
[----:B------:R-:W-:Y:S05]  /*7b20*/  BSYNC B0 ;  /* 0x0000000000007941 */ /* 0x000fea0003800000 */
.L_x_3723:
        /* <DEDUP_REMOVED lines=11> */
.L_x_3725:
        /* <DEDUP_REMOVED lines=16> */
.L_x_3727:
[----:B------:R-:W-:Y:S05]  /*7ce0*/  BSYNC B0 ;  /* 0x0000000000007941 */ /* 0x000fea0003800000 */
.L_x_3726:
        /* <DEDUP_REMOVED lines=11> */
.L_x_3728:
        /* <DEDUP_REMOVED lines=15> */
.L_x_3730:
[----:B------:R-:W-:Y:S05]  /*7e90*/  BSYNC B0 ;  /* 0x0000000000007941 */ /* 0x000fea0003800000 */
.L_x_3729:
        /* <DEDUP_REMOVED lines=11> */
.L_x_3731:
        /* <DEDUP_REMOVED lines=15> */
.L_x_3733:
[----:B------:R-:W-:Y:S05]  /*8040*/  BSYNC B0 ;  /* 0x0000000000007941 */ /* 0x000fea0003800000 */
.L_x_3732:
        /* <DEDUP_REMOVED lines=11> */
.L_x_3734:
        /* <DEDUP_REMOVED lines=15> */
.L_x_3736:
[----:B------:R-:W-:Y:S05]  /*81f0*/  BSYNC B0 ;  /* 0x0000000000007941 */ /* 0x000fea0003800000 */
.L_x_3735:
        /* <DEDUP_REMOVED lines=11> */
.L_x_3737:
        /* <DEDUP_REMOVED lines=15> */
.L_x_3739:
[----:B------:R-:W-:Y:S05]  /*83a0*/  BSYNC B0 ;  /* 0x0000000000007941 */ /* 0x000fea0003800000 */
.L_x_3738:
        /* <DEDUP_REMOVED lines=11> */
.L_x_3740:
        /* <DEDUP_REMOVED lines=15> */
.L_x_3742:
[----:B------:R-:W-:Y:S05]  /*8550*/  BSYNC B0 ;  /* 0x0000000000007941 */ /* 0x000fea0003800000 */
.L_x_3741:
        /* <DEDUP_REMOVED lines=11> */
.L_x_3743:
        /* <DEDUP_REMOVED lines=15> */
.L_x_3745:
[----:B------:R-:W-:Y:S05]  /*8700*/  BSYNC B0 ;  /* 0x0000000000007941 */ /* 0x000fea0003800000 */
.L_x_3744:
        /* <DEDUP_REMOVED lines=11> */
.L_x_3746:
        /* <DEDUP_REMOVED lines=15> */
.L_x_3748:
[----:B------:R-:W-:Y:S05]  /*88b0*/  BSYNC B0 ;  /* 0x0000000000007941 */ /* 0x000fea0003800000 */
.L_x_3747:
        /* <DEDUP_REMOVED lines=11> */
.L_x_3749:
        /* <DEDUP_REMOVED lines=17> */
.L_x_3751:
[----:B------:R-:W-:Y:S05]  /*8a80*/  BSYNC B0 ;  /* 0x0000000000007941 */ /* 0x000fea0003800000 */
.L_x_3750:
        /* <DEDUP_REMOVED lines=11> */
.L_x_3752:
        /* <DEDUP_REMOVED lines=17> */
.L_x_3754:
[----:B------:R-:W-:Y:S05]  /*8c50*/  BSYNC B0 ;  /* 0x0000000000007941 */ /* 0x000fea0003800000 */
.L_x_3753:
        /* <DEDUP_REMOVED lines=11> */
.L_x_3755:
        /* <DEDUP_REMOVED lines=17> */
.L_x_3757:
[----:B------:R-:W-:Y:S05]  /*8e20*/  BSYNC B0 ;  /* 0x0000000000007941 */ /* 0x000fea0003800000 */
.L_x_3756:
        /* <DEDUP_REMOVED lines=11> */
.L_x_3758:
        /* <DEDUP_REMOVED lines=16> */
.L_x_3760:
[----:B------:R-:W-:Y:S05]  /*8fe0*/  BSYNC B0 ;  /* 0x0000000000007941 */ /* 0x000fea0003800000 */
.L_x_3759:
        /* <DEDUP_REMOVED lines=11> */
.L_x_3761:
        /* <DEDUP_REMOVED lines=16> */
.L_x_3763:
[----:B------:R-:W-:Y:S05]  /*91a0*/  BSYNC B0 ;  /* 0x0000000000007941 */ /* 0x000fea0003800000 */
.L_x_3762:
        /* <DEDUP_REMOVED lines=11> */
.L_x_3764:
        /* <DEDUP_REMOVED lines=16> */
.L_x_3766:
[----:B------:R-:W-:Y:S05]  /*9360*/  BSYNC B0 ;  /* 0x0000000000007941 */ /* 0x000fea0003800000 */
.L_x_3765:
        /* <DEDUP_REMOVED lines=11> */
.L_x_3767:
        /* <DEDUP_REMOVED lines=16> */
.L_x_3769:
[----:B------:R-:W-:Y:S05]  /*9520*/  BSYNC B0 ;  /* 0x0000000000007941 */ /* 0x000fea0003800000 */
.L_x_3768:
        /* <DEDUP_REMOVED lines=11> */
.L_x_3770:
        /* <DEDUP_REMOVED lines=16> */
.L_x_3772:
[----:B------:R-:W-:Y:S05]  /*96e0*/  BSYNC B0 ;  /* 0x0000000000007941 */ /* 0x000fea0003800000 */
.L_x_3771:
        /* <DEDUP_REMOVED lines=11> */
.L_x_3773:
        /* <DEDUP_REMOVED lines=17> */
.L_x_3775:
[----:B------:R-:W-:Y:S05]  /*98b0*/  BSYNC B0 ;  /* 0x0000000000007941 */ /* 0x000fea0003800000 */
.L_x_3774:
[----:B0-----:R-:W0:Y:S01]  /*98c0*/  LDC R7, c[0x0][0x10] ;  /* 0x00000400ff077b82 */ /* 0x001e220000000800 */
[----:B------:R-:W-:Y:S02]  /*98d0*/  IADD3 R3, R3, 0x1, RZ ;  /* 0x0000000103037810 */ /* 0x000fe40007ffe0ff */
[----:B0-----:R-:W-:-:S04]  /*98e0*/  IADD3 R2, R7, R2, RZ ;  /* 0x0000000207027210 */ /* 0x001fc80007ffe0ff */
[----:B------:R-:W-:-:S13]  /*98f0*/  ISETP.GE.AND P5, PT, R2, UR4, PT ;  /* 0x0000000402007c0c */ /* 0x000fda000bfa6270 */
[----:B------:R-:W-:Y:S05]  /*9900*/  @!P5 BRA `(.L_x_3776) ;  /* 0xffffff7000ccd947 */ /* 0x000fea000383ffff */
[----:B------:R-:W-:Y:S05]  /*9910*/  EXIT ;  /* 0x000000000000794d */ /* 0x000fea0003800000 */
.L_x_3777:
        /* <DEDUP_REMOVED lines=14> */
.L_x_5188:


//--------------------- .text._Z35group_norm_nhwc_fwd_one_pass_kernelI11Fp16IOFp32WLi64ELi60ELi480EEv26Group_norm_nhwc_fwd_params --------------------------
	.section	.text._Z35group_norm_nhwc_fwd_one_pass_kernelI11Fp16IOFp32WLi64ELi60ELi480EEv26Group_norm_nhwc_fwd_params,"ax",@progbits
	.align	128
        .global         _Z35group_norm_nhwc_fwd_one_pass_kernelI11Fp16IOFp32WLi64ELi60ELi480EEv26Group_norm_nhwc_fwd_params
        .type           _Z35group_norm_nhwc_fwd_one_pass_kernelI11Fp16IOFp32WLi64ELi60ELi480EEv26Group_norm_nhwc_fwd_params,@function
        .size           _Z35group_norm_nhwc_fwd_one_pass_kernelI11Fp16IOFp32WLi64ELi60ELi480EEv26Group_norm_nhwc_fwd_params,(.L_x_5189 - _Z35group_norm_nhwc_fwd_one_pass_kernelI11Fp16IOFp32WLi64ELi60ELi480EEv26Group_norm_nhwc_fwd_params)
        .other          _Z35group_norm_nhwc_fwd_one_pass_kernelI11Fp16IOFp32WLi64ELi60ELi480EEv26Group_norm_nhwc_fwd_params,@"STO_CUDA_ENTRY STV_DEFAULT"
_Z35group_norm_nhwc_fwd_one_pass_kernelI11Fp16IOFp32WLi64ELi60ELi480EEv26Group_norm_nhwc_fwd_params:
.text._Z35group_norm_nhwc_fwd_one_pass_kernelI11Fp16IOFp32WLi64ELi60ELi480EEv26Group_norm_nhwc_fwd_params:
        /* <DEDUP_REMOVED lines=10> */
[----:B------:R-:W-:-:S06]  /*00a0*/  HFMA2.MMA R4, -RZ, RZ, 0, 0 ;  /* 0x00000000ff047435 */ /* 0x000fcc00000001ff */
[----:B------:R-:W1:Y:S01]  /*00b0*/  LDC R17, c[0x0][0x294] ;  /* 0x0000a500ff117b82 */ /* 0x000e620000000800 */
[----:B0-----:R-:W-:-:S05]  /*00c0*/  IMAD.WIDE.U32 R2, R0, -0x77777777, RZ ;  /* 0x8888888900027825 */ /* 0x001fca00078e00ff */
[----:B------:R-:W-:-:S05]  /*00d0*/  SHF.R.U32.HI R2, RZ, 0x4, R3 ;  /* 0x00000004ff027819 */ /* 0x000fca0000011603 */
[----:B-1----:R-:W-:-:S05]  /*00e0*/  IMAD R17, R17, UR7, R2 ;  /* 0x0000000711117c24 */ /* 0x002fca000f8e0202 */
[C---:B------:R-:W-:Y:S02]  /*00f0*/  ISETP.GE.U32.AND P0, PT, R17.reuse, UR8, PT ;  /* 0x0000000811007c0c */ /* 0x040fe4000bf06070 */
[----:B------:R-:W-:Y:S02]  /*0100*/  SHF.R.S32.HI R3, RZ, 0x1f, R17 ;  /* 0x0000001fff037819 */ /* 0x000fe40000011411 */
[----:B------:R-:W-:Y:S02]  /*0110*/  IADD3 R16, R17, 0x10, RZ ;  /* 0x0000001011107810 */ /* 0x000fe40007ffe0ff */
[----:B------:R-:W-:Y:S01]  /*0120*/  ISETP.GE.AND.EX P0, PT, R3, UR9, PT, P0 ;  /* 0x0000000903007c0c */ /* 0x000fe2000bf06300 */
[----:B------:R-:W-:Y:S01]  /*0130*/  ULDC.64 UR8, c[0x0][0x208] ;  /* 0x0000820000087ab9 */ /* 0x000fe20000000a00 */
[----:B------:R-:W-:Y:S02]  /*0140*/  IADD3 R6, R17, 0x20, RZ ;  /* 0x0000002011067810 */ /* 0x000fe40007ffe0ff */
[----:B------:R-:W-:-:S13]  /*0150*/  ISETP.LT.U32.AND P0, PT, R0, 0x1e0, !P0 ;  /* 0x000001e00000780c */ /* 0x000fda0004701070 */
.L_x_3799:
[----:B0-----:R-:W0:Y:S01]  /*0160*/  LDC R7, c[0x0][0x288] ;  /* 0x0000a200ff077b82 */ /* 0x001e220000000800 */
[----:B------:R-:W-:Y:S01]  /*0170*/  ULDC.64 UR12, c[0x0][0x278] ;  /* 0x00009e00000c7ab9 */ /* 0x000fe20000000a00 */
[----:B------:R-:W-:Y:S01]  /*0180*/  ULDC.64 UR10, c[0x0][0x280] ;  /* 0x0000a000000a7ab9 */ /* 0x000fe20000000a00 */
[----:B0-----:R-:W-:-:S04]  /*0190*/  IABS R5, R7 ;  /* 0x0000000700057213 */ /* 0x001fc80000000000 */
[----:B------:R-:W0:Y:S08]  /*01a0*/  I2F.RP R2, R5 ;  /* 0x0000000500027306 */ /* 0x000e300000209400 */
[----:B0-----:R-:W0:Y:S02]  /*01b0*/  MUFU.RCP R2, R2 ;  /* 0x0000000200027308 */ /* 0x001e240000001000 */
[----:B0-----:R-:W-:-:S06]  /*01c0*/  IADD3 R8, R2, 0xffffffe, RZ ;  /* 0x0ffffffe02087810 */ /* 0x001fcc0007ffe0ff */
[----:B-1----:R0:W1:Y:S02]  /*01d0*/  F2I.FTZ.U32.TRUNC.NTZ R9, R8 ;  /* 0x0000000800097305 */ /* 0x002064000021f000 */
[----:B0-----:R-:W-:Y:S02]  /*01e0*/  MOV R8, RZ ;  /* 0x000000ff00087202 */ /* 0x001fe40000000f00 */
[----:B-123--:R-:W-:-:S05]  /*01f0*/  IADD3 R10, RZ, -R9, RZ ;  /* 0x80000009ff0a7210 */ /* 0x00efca0007ffe0ff */
        /* <DEDUP_REMOVED lines=8> */
[----:B------:R-:W0:Y:S03]  /*0280*/  @P0 LDC.64 R8, c[0x0][0x270] ;  /* 0x00009c00ff080b82 */ /* 0x000e260000000a00 */
[----:B------:R-:W-:Y:S01]  /*0290*/  IMAD R11, R11, -0x1e, R0 ;  /* 0xffffffe20b0b7824 */ /* 0x000fe200078e0200 */
[----:B------:R-:W-:-:S04]  /*02a0*/  ISETP.GT.U32.AND P2, PT, R5, R2, PT ;  /* 0x000000020500720c */ /* 0x000fc80003f44070 */
[----:B------:R-:W-:Y:S02]  /*02b0*/  SHF.L.U32 R27, R11, 0x1, RZ ;  /* 0x000000010b1b7819 */ /* 0x000fe400000006ff */
[----:B------:R-:W1:Y:S02]  /*02c0*/  @P0 LDC.64 R10, c[0x0][0x220] ;  /* 0x00008800ff0a0b82 */ /* 0x000e640000000a00 */
[----:B------:R-:W-:-:S05]  /*02d0*/  SHF.R.S32.HI R19, RZ, 0x1f, R27 ;  /* 0x0000001fff137819 */ /* 0x000fca000001141b */
[-C--:B------:R-:W-:Y:S02]  /*02e0*/  @!P2 IADD3 R2, R2, -R5.reuse, RZ ;  /* 0x800000050202a210 */ /* 0x080fe40007ffe0ff */
[----:B------:R-:W-:Y:S02]  /*02f0*/  @!P2 IADD3 R15, R15, 0x1, RZ ;  /* 0x000000010f0fa810 */ /* 0x000fe40007ffe0ff */
[----:B------:R-:W-:Y:S02]  /*0300*/  ISETP.GE.U32.AND P1, PT, R2, R5, PT ;  /* 0x000000050200720c */ /* 0x000fe40003f26070 */
[----:B------:R-:W-:Y:S02]  /*0310*/  LOP3.LUT R2, R20, R7, RZ, 0x3c, !PT ;  /* 0x0000000714027212 */ /* 0x000fe400078e3cff */
[----:B------:R-:W-:Y:S02]  /*0320*/  ISETP.NE.AND P2, PT, R7, RZ, PT ;  /* 0x000000ff0700720c */ /* 0x000fe40003f45270 */
[----:B------:R-:W-:-:S02]  /*0330*/  ISETP.GE.AND P3, PT, R2, RZ, PT ;  /* 0x000000ff0200720c */ /* 0x000fc40003f66270 */
[----:B------:R-:W-:-:S05]  /*0340*/  SHF.R.S32.HI R5, RZ, 0x1f, R16 ;  /* 0x0000001fff057819 */ /* 0x000fca0000011410 */
[----:B------:R-:W-:Y:S02]  /*0350*/  @P1 IADD3 R15, R15, 0x1, RZ ;  /* 0x000000010f0f1810 */ /* 0x000fe40007ffe0ff */
[----:B------:R-:W-:-:S04]  /*0360*/  ISETP.GE.U32.AND P1, PT, R16, UR12, PT ;  /* 0x0000000c10007c0c */ /* 0x000fc8000bf26070 */
[----:B------:R-:W-:Y:S02]  /*0370*/  @!P3 IADD3 R15, -R15, RZ, RZ ;  /* 0x000000ff0f0fb210 */ /* 0x000fe40007ffe1ff */
[----:B------:R-:W-:Y:S02]  /*0380*/  @!P2 LOP3.LUT R15, RZ, R7, RZ, 0x33, !PT ;  /* 0x00000007ff0fa212 */ /* 0x000fe400078e33ff */
[----:B------:R-:W-:Y:S02]  /*0390*/  ISETP.GE.AND.EX P1, PT, R5, UR13, PT, P1 ;  /* 0x0000000d05007c0c */ /* 0x000fe4000bf26310 */
[----:B------:R-:W-:Y:S02]  /*03a0*/  IADD3 R2, -R15, RZ, RZ ;  /* 0x000000ff0f027210 */ /* 0x000fe40007ffe1ff */
[----:B------:R-:W-:Y:S02]  /*03b0*/  ISETP.GT.U32.OR P1, PT, R0, 0x1df, P1 ;  /* 0x000001df0000780c */ /* 0x000fe40000f24470 */
[----:B------:R-:W-:Y:S01]  /*03c0*/  ISETP.GE.U32.AND P2, PT, R6, UR12, PT ;  /* 0x0000000c06007c0c */ /* 0x000fe2000bf46070 */
[----:B------:R-:W-:Y:S01]  /*03d0*/  IMAD R2, R7, R2, R20 ;  /* 0x0000000207027224 */ /* 0x000fe200078e0214 */
[----:B------:R-:W-:-:S02]  /*03e0*/  SHF.R.S32.HI R7, RZ, 0x1f, R6 ;  /* 0x0000001fff077819 */ /* 0x000fc40000011406 */
[----:B------:R-:W-:Y:S01]  /*03f0*/  SHF.R.S32.HI R14, RZ, 0x1f, R15 ;  /* 0x0000001fff0e7819 */ /* 0x000fe2000001140f */
[----:B------:R-:W-:Y:S01]  /*0400*/  IMAD R2, R2, 0x3c, RZ ;  /* 0x0000003c02027824 */ /* 0x000fe200078e02ff */
[----:B------:R-:W-:-:S03]  /*0410*/  ISETP.GE.AND.EX P2, PT, R7, UR13, PT, P2 ;  /* 0x0000000d07007c0c */ /* 0x000fc6000bf46320 */
[----:B------:R-:W-:Y:S01]  /*0420*/  IMAD R14, R14, UR10, RZ ;  /* 0x0000000a0e0e7c24 */ /* 0x000fe2000f8e02ff */
[----:B------:R-:W-:Y:S01]  /*0430*/  IADD3 R26, P3, R27, R2, RZ ;  /* 0x000000021b1a7210 */ /* 0x000fe20007f7e0ff */
[----:B------:R-:W2:Y:S01]  /*0440*/  @!P1 LDC.64 R12, c[0x0][0x270] ;  /* 0x00009c00ff0c9b82 */ /* 0x000ea20000000a00 */
[----:B------:R-:W-:Y:S01]  /*0450*/  ISETP.GT.U32.OR P2, PT, R0, 0x1df, P2 ;  /* 0x000001df0000780c */ /* 0x000fe20001744470 */
[----:B------:R-:W-:Y:S01]  /*0460*/  IMAD R29, R15, UR11, R14 ;  /* 0x0000000b0f1d7c24 */ /* 0x000fe2000f8e020e */
[----:B------:R-:W-:Y:S01]  /*0470*/  LEA.HI.X.SX32 R27, R2, R19, 0x1, P3 ;  /* 0x00000013021b7211 */ /* 0x000fe200018f0eff */
[----:B0-----:R-:W-:Y:S02]  /*0480*/  @P0 IMAD R14, R3, R8, RZ ;  /* 0x00000008030e0224 */ /* 0x001fe400078e02ff */
[----:B------:R-:W-:-:S04]  /*0490*/  IMAD.WIDE.U32 R26, R15, UR10, R26 ;  /* 0x0000000a0f1a7c25 */ /* 0x000fc8000f8e001a */
[----:B------:R-:W-:Y:S01]  /*04a0*/  @P0 IMAD R21, R17, R9, R14 ;  /* 0x0000000911150224 */ /* 0x000fe200078e020e */
[----:B------:R-:W-:-:S03]  /*04b0*/  IADD3 R29, R27, R29, RZ ;  /* 0x0000001d1b1d7210 */ /* 0x000fc60007ffe0ff */
[----:B------:R-:W0:Y:S01]  /*04c0*/  @!P2 LDC.64 R18, c[0x0][0x270] ;  /* 0x00009c00ff12ab82 */ /* 0x000e220000000a00 */
[-C--:B------:R-:W-:Y:S02]  /*04d0*/  @P0 MOV R28, R26.reuse ;  /* 0x0000001a001c0202 */ /* 0x080fe40000000f00 */
[----:B------:R-:W-:Y:S02]  /*04e0*/  @!P1 MOV R22, R26 ;  /* 0x0000001a00169202 */ /* 0x000fe40000000f00 */
[----:B------:R-:W-:Y:S01]  /*04f0*/  @!P1 MOV R23, R29 ;  /* 0x0000001d00179202 */ /* 0x000fe20000000f00 */
[----:B------:R-:W-:Y:S02]  /*0500*/  @P0 IMAD.WIDE.U32 R8, R17, R8, R28 ;  /* 0x0000000811080225 */ /* 0x000fe400078e001c */
[----:B------:R-:W3:Y:S03]  /*0510*/  @!P1 LDC.64 R14, c[0x0][0x220] ;  /* 0x00008800ff0e9b82 */ /* 0x000ee60000000a00 */
[----:B------:R-:W-:Y:S01]  /*0520*/  @P0 IADD3 R9, R9, R21, RZ ;  /* 0x0000001509090210 */ /* 0x000fe20007ffe0ff */
[----:B--2---:R-:W-:Y:S01]  /*0530*/  @!P1 IMAD R21, R5, R12, RZ ;  /* 0x0000000c05159224 */ /* 0x004fe200078e02ff */
[----:B-1----:R-:W-:-:S03]  /*0540*/  @P0 LEA R10, P3, R8, R10, 0x1 ;  /* 0x0000000a080a0211 */ /* 0x002fc600078608ff */
[----:B------:R-:W-:Y:S01]  /*0550*/  @!P1 IMAD R25, R16, R13, R21 ;  /* 0x0000000d10199224 */ /* 0x000fe200078e0215 */
[----:B------:R-:W-:Y:S01]  /*0560*/  @P0 LEA.HI.X R11, R8, R11, R9, 0x1, P3 ;  /* 0x0000000b080b0211 */ /* 0x000fe200018f0c09 */
[----:B------:R-:W-:Y:S01]  /*0570*/  @!P1 IMAD.WIDE.U32 R12, R16, R12, R22 ;  /* 0x0000000c100c9225 */ /* 0x000fe200078e0016 */
[----:B------:R-:W1:Y:S01]  /*0580*/  @!P2 LDC.64 R8, c[0x0][0x220] ;  /* 0x00008800ff08ab82 */ /* 0x000e620000000a00 */
[----:B------:R-:W-:Y:S02]  /*0590*/  MOV R21, RZ ;  /* 0x000000ff00157202 */ /* 0x000fe40000000f00 */
[----:B0-----:R-:W-:Y:S01]  /*05a0*/  @!P2 IMAD R22, R7, R18, RZ ;  /* 0x000000120716a224 */ /* 0x001fe200078e02ff */
[----:B------:R-:W-:-:S03]  /*05b0*/  @!P1 IADD3 R13, R13, R25, RZ ;  /* 0x000000190d0d9210 */ /* 0x000fc60007ffe0ff */
[----:B------:R0:W2:Y:S01]  /*05c0*/  @P0 LDG.E R21, desc[UR8][R10.64] ;  /* 0x000000080a150981 */ /* 0x0000a2000c1e1900 */
[----:B------:R-:W-:Y:S01]  /*05d0*/  @!P2 IMAD R23, R6, R19, R22 ;  /* 0x000000130617a224 */ /* 0x000fe200078e0216 */
[----:B------:R-:W-:Y:S02]  /*05e0*/  MOV R19, RZ ;  /* 0x000000ff00137202 */ /* 0x000fe40000000f00 */
[C---:B---3--:R-:W-:Y:S02]  /*05f0*/  @!P1 LEA R14, P3, R12.reuse, R14, 0x1 ;  /* 0x0000000e0c0e9211 */ /* 0x048fe400078608ff */
[----:B0-----:R-:W-:Y:S02]  /*0600*/  @!P2 MOV R10, R26 ;  /* 0x0000001a000aa202 */ /* 0x001fe40000000f00 */
[----:B------:R-:W-:Y:S02]  /*0610*/  @!P2 MOV R11, R29 ;  /* 0x0000001d000ba202 */ /* 0x000fe40000000f00 */
[----:B------:R-:W-:Y:S01]  /*0620*/  @!P1 LEA.HI.X R15, R12, R15, R13, 0x1, P3 ;  /* 0x0000000f0c0f9211 */ /* 0x000fe200018f0c0d */
[----:B------:R-:W-:-:S04]  /*0630*/  @!P2 IMAD.WIDE.U32 R12, R6, R18, R10 ;  /* 0x00000012060ca225 */ /* 0x000fc800078e000a */
[----:B------:R0:W3:Y:S01]  /*0640*/  @!P1 LDG.E R19, desc[UR8][R14.64] ;  /* 0x000000080e139981 */ /* 0x0000e2000c1e1900 */
[----:B------:R-:W-:Y:S02]  /*0650*/  MOV R22, RZ ;  /* 0x000000ff00167202 */ /* 0x000fe40000000f00 */
[----:B------:R-:W-:Y:S02]  /*0660*/  @!P2 IADD3 R13, R13, R23, RZ ;  /* 0x000000170d0da210 */ /* 0x000fe40007ffe0ff */
[----:B-1----:R-:W-:-:S04]  /*0670*/  @!P2 LEA R10, P1, R12, R8, 0x1 ;  /* 0x000000080c0aa211 */ /* 0x002fc800078208ff */
[----:B------:R-:W-:-:S05]  /*0680*/  @!P2 LEA.HI.X R11, R12, R9, R13, 0x1, P1 ;  /* 0x000000090c0ba211 */ /* 0x000fca00008f0c0d */
[----:B------:R1:W4:Y:S01]  /*0690*/  @!P2 LDG.E R22, desc[UR8][R10.64] ;  /* 0x000000080a16a981 */ /* 0x000322000c1e1900 */
[----:B------:R-:W-:-:S04]  /*06a0*/  IADD3 R25, R17, 0x30, RZ ;  /* 0x0000003011197810 */ /* 0x000fc80007ffe0ff */
[----:B------:R-:W-:Y:S02]  /*06b0*/  ISETP.GE.U32.AND P1, PT, R25, UR12, PT ;  /* 0x0000000c19007c0c */ /* 0x000fe4000bf26070 */
[----:B------:R-:W-:-:S04]  /*06c0*/  SHF.R.S32.HI R23, RZ, 0x1f, R25 ;  /* 0x0000001fff177819 */ /* 0x000fc80000011419 */
[----:B------:R-:W-:-:S04]  /*06d0*/  ISETP.GE.AND.EX P1, PT, R23, UR13, PT, P1 ;  /* 0x0000000d17007c0c */ /* 0x000fc8000bf26310 */
[----:B------:R-:W-:-:S13]  /*06e0*/  ISETP.GT.U32.OR P1, PT, R0, 0x1df, P1 ;  /* 0x000001df0000780c */ /* 0x000fda0000f24470 */
[----:B------:R-:W5:Y:S02]  /*06f0*/  @!P1 LDC.64 R8, c[0x0][0x270] ;  /* 0x00009c00ff089b82 */ /* 0x000f640000000a00 */
[----:B-----5:R-:W-:-:S04]  /*0700*/  @!P1 IMAD R18, R23, R8, RZ ;  /* 0x0000000817129224 */ /* 0x020fc800078e02ff */
[----:B------:R-:W-:Y:S01]  /*0710*/  @!P1 IMAD R23, R25, R9, R18 ;  /* 0x0000000919179224 */ /* 0x000fe200078e0212 */
[----:B------:R-:W-:Y:S01]  /*0720*/  MOV R18, RZ ;  /* 0x000000ff00127202 */ /* 0x000fe20000000f00 */
[--C-:B--2---:R-:W-:Y:S02]  /*0730*/  HADD2.F32 R13, -RZ, R21.reuse.H1_H1 ;  /* 0x30000015ff0d7230 */ /* 0x104fe40000004100 */
[----:B------:R-:W-:-:S03]  /*0740*/  HADD2.F32 R12, -RZ, R21.H0_H0 ;  /* 0x20000015ff0c7230 */ /* 0x000fc60000004100 */
[----:B0-----:R-:W-:Y:S02]  /*0750*/  FMUL.FTZ R15, R13, R13 ;  /* 0x0000000d0d0f7220 */ /* 0x001fe40000410000 */
[C---:B------:R-:W-:Y:S02]  /*0760*/  FADD.FTZ R13, R12.reuse, R13 ;  /* 0x0000000d0c0d7221 */ /* 0x040fe40000010000 */
[----:B------:R-:W-:Y:S02]  /*0770*/  FFMA.FTZ R15, R12, R12, R15 ;  /* 0x0000000c0c0f7223 */ /* 0x000fe4000001000f */
[----:B------:R-:W-:Y:S02]  /*0780*/  FADD.FTZ R13, RZ, R13 ;  /* 0x0000000dff0d7221 */ /* 0x000fe40000010000 */
[----:B------:R-:W-:Y:S01]  /*0790*/  FADD.FTZ R12, RZ, R15 ;  /* 0x0000000fff0c7221 */ /* 0x000fe20000010000 */
[----:B------:R-:W-:Y:S01]  /*07a0*/  @!P1 MOV R15, R29 ;  /* 0x0000001d000f9202 */ /* 0x000fe20000000f00 */
[----:B---3--:R-:W-:-:S02]  /*07b0*/  HADD2.F32 R14, -RZ, R19.H1_H1 ;  /* 0x30000013ff0e7230 */ /* 0x008fc40000004100 */
[----:B-1----:R-:W-:-:S03]  /*07c0*/  HADD2.F32 R10, -RZ, R19.H0_H0 ;  /* 0x20000013ff0a7230 */ /* 0x002fc60000004100 */
[----:B------:R-:W-:Y:S02]  /*07d0*/  FMUL.FTZ R11, R14, R14 ;  /* 0x0000000e0e0b7220 */ /* 0x000fe40000410000 */
[C---:B------:R-:W-:Y:S02]  /*07e0*/  FADD.FTZ R14, R10.reuse, R14 ;  /* 0x0000000e0a0e7221 */ /* 0x040fe40000010000 */
[----:B------:R-:W-:Y:S02]  /*07f0*/  FFMA.FTZ R11, R10, R10, R11 ;  /* 0x0000000a0a0b7223 */ /* 0x000fe4000001000b */
[----:B------:R-:W-:Y:S02]  /*0800*/  FADD.FTZ R13, R13, R14 ;  /* 0x0000000e0d0d7221 */ /* 0x000fe40000010000 */
[----:B------:R-:W-:Y:S01]  /*0810*/  FADD.FTZ R12, R12, R11 ;  /* 0x0000000b0c0c7221 */ /* 0x000fe20000010000 */
[--C-:B----4-:R-:W-:Y:S02]  /*0820*/  HADD2.F32 R10, -RZ, R22.reuse.H1_H1 ;  /* 0x30000016ff0a7230 */ /* 0x110fe40000004100 */
[----:B------:R-:W-:-:S03]  /*0830*/  HADD2.F32 R11, -RZ, R22.H0_H0 ;  /* 0x20000016ff0b7230 */ /* 0x000fc60000004100 */
[----:B------:R-:W-:Y:S02]  /*0840*/  FMUL.FTZ R14, R10, R10 ;  /* 0x0000000a0a0e7220 */ /* 0x000fe40000410000 */
[C---:B------:R-:W-:Y:S02]  /*0850*/  FADD.FTZ R10, R11.reuse, R10 ;  /* 0x0000000a0b0a7221 */ /* 0x040fe40000010000 */
[----:B------:R-:W-:Y:S01]  /*0860*/  FFMA.FTZ R11, R11, R11, R14 ;  /* 0x0000000b0b0b7223 */ /* 0x000fe2000001000e */
[----:B------:R-:W-:-:S05]  /*0870*/  @!P1 MOV R14, R26 ;  /* 0x0000001a000e9202 */ /* 0x000fca0000000f00 */
[----:B------:R-:W-:Y:S02]  /*0880*/  @!P1 IMAD.WIDE.U32 R14, R25, R8, R14 ;  /* 0x00000008190e9225 */ /* 0x000fe400078e000e */
[----:B------:R-:W0:Y:S03]  /*0890*/  @!P1 LDC.64 R8, c[0x0][0x220] ;  /* 0x00008800ff089b82 */ /* 0x000e260000000a00 */
[----:B------:R-:W-:Y:S02]  /*08a0*/  @!P1 IADD3 R23, R15, R23, RZ ;  /* 0x000000170f179210 */ /* 0x000fe40007ffe0ff */
[----:B0-----:R-:W-:-:S04]  /*08b0*/  @!P1 LEA R8, P2, R14, R8, 0x1 ;  /* 0x000000080e089211 */ /* 0x001fc800078408ff */
[----:B------:R-:W-:-:S05]  /*08c0*/  @!P1 LEA.HI.X R9, R14, R9, R23, 0x1, P2 ;  /* 0x000000090e099211 */ /* 0x000fca00010f0c17 */
[----:B------:R-:W2:Y:S01]  /*08d0*/  @!P1 LDG.E R18, desc[UR8][R8.64] ;  /* 0x0000000808129981 */ /* 0x000ea2000c1e1900 */
[----:B------:R-:W-:Y:S01]  /*08e0*/  FADD.FTZ R10, R13, R10 ;  /* 0x0000000a0d0a7221 */ /* 0x000fe20000010000 */
[----:B------:R-:W-:Y:S01]  /*08f0*/  FADD.FTZ R11, R12, R11 ;  /* 0x0000000b0c0b7221 */ /* 0x000fe20000010000 */
[----:B------:R-:W0:Y:S01]  /*0900*/  S2UR UR6, SR_CgaCtaId ;  /* 0x00000000000679c3 */ /* 0x000e220000008800 */
[----:B------:R-:W1:Y:S01]  /*0910*/  S2R R14, SR_LANEID ;  /* 0x00000000000e7919 */ /* 0x000e620000000000 */
[----:B------:R-:W-:Y:S01]  /*0920*/  UMOV UR5, 0x400 ;  /* 0x0000040000057882 */ /* 0x000fe20000000000 */
[----:B------:R-:W-:Y:S01]  /*0930*/  ISETP.NE.AND P2, PT, R0, RZ, PT ;  /* 0x000000ff0000720c */ /* 0x000fe20003f45270 */
[----:B------:R-:W-:Y:S01]  /*0940*/  BSSY B0, `(.L_x_3778) ;  /* 0x0000051000007945 */ /* 0x000fe20003800000 */
[----:B0-----:R-:W-:Y:S01]  /*0950*/  ULEA UR5, UR6, UR5, 0x18 ;  /* 0x0000000506057291 */ /* 0x001fe2000f8ec03f */
[C---:B-1----:R-:W-:Y:S02]  /*0960*/  ISETP.GT.AND P1, PT, R14.reuse, 0x1e, PT ;  /* 0x0000001e0e00780c */ /* 0x042fe40003f24270 */
[----:B------:R-:W-:Y:S01]  /*0970*/  ISETP.NE.AND P3, PT, R14, RZ, PT ;  /* 0x000000ff0e00720c */ /* 0x000fe20003f65270 */
[----:B--2---:R-:W-:-:S02]  /*0980*/  HADD2.F32 R24, -RZ, R18.H1_H1 ;  /* 0x30000012ff187230 */ /* 0x004fc40000004100 */
[----:B------:R-:W-:-:S03]  /*0990*/  HADD2.F32 R15, -RZ, R18.H0_H0 ;  /* 0x20000012ff0f7230 */ /* 0x000fc60000004100 */
[----:B------:R-:W-:Y:S02]  /*09a0*/  FMUL.FTZ R23, R24, R24 ;  /* 0x0000001818177220 */ /* 0x000fe40000410000 */
[C---:B------:R-:W-:Y:S02]  /*09b0*/  FADD.FTZ R13, R15.reuse, R24 ;  /* 0x000000180f0d7221 */ /* 0x040fe40000010000 */
[----:B------:R-:W-:Y:S02]  /*09c0*/  FFMA.FTZ R24, R15, R15, R23 ;  /* 0x0000000f0f187223 */ /* 0x000fe40000010017 */
[----:B------:R-:W-:Y:S02]  /*09d0*/  FADD.FTZ R12, R10, R13 ;  /* 0x0000000d0a0c7221 */ /* 0x000fe40000010000 */
[----:B------:R-:W-:Y:S01]  /*09e0*/  FADD.FTZ R13, R11, R24 ;  /* 0x000000180b0d7221 */ /* 0x000fe20000010000 */
[----:B------:R-:W-:Y:S02]  /*09f0*/  SHF.R.S32.HI R11, RZ, 0x1f, R0 ;  /* 0x0000001fff0b7819 */ /* 0x000fe40000011400 */
[----:B------:R-:W0:Y:S02]  /*0a00*/  SHFL.DOWN PT, R9, R12, 0x1, 0x1f ;  /* 0x08201f000c097f89 */ /* 0x000e2400000e0000 */
[----:B------:R-:W-:-:S02]  /*0a10*/  LEA.HI R11, R11, R0, RZ, 0x5 ;  /* 0x000000000b0b7211 */ /* 0x000fc400078f28ff */
[----:B------:R-:W1:Y:S02]  /*0a20*/  SHFL.DOWN PT, R8, R13, 0x1, 0x1f ;  /* 0x08201f000d087f89 */ /* 0x000e6400000e0000 */
[----:B------:R-:W-:-:S04]  /*0a30*/  SHF.R.S32.HI R11, RZ, 0x5, R11 ;  /* 0x00000005ff0b7819 */ /* 0x000fc8000001140b */
[----:B------:R-:W-:Y:S01]  /*0a40*/  LEA R11, R11, UR5, 0x3 ;  /* 0x000000050b0b7c11 */ /* 0x000fe2000f8e18ff */
        /* <DEDUP_REMOVED lines=29> */
[----:B0-----:R-:W0:Y:S01]  /*0c20*/  LDS.128 R8, [UR5+0x20] ;  /* 0x00002005ff087984 */ /* 0x001e220008000c00 */
[----:B-1----:R-:W-:Y:S01]  /*0c30*/  FADD.FTZ R23, R12, R14 ;  /* 0x0000000e0c177221 */ /* 0x002fe20000010000 */
        /* <DEDUP_REMOVED lines=23> */
[----:B------:R-:W-:Y:S02]  /*0db0*/  FADD.FTZ R24, R24, R9 ;  /* 0x0000000918187221 */ /* 0x000fe40000010000 */
[----:B------:R-:W0:Y:S01]  /*0dc0*/  LDS.64 R8, [UR5+0x80] ;  /* 0x00008005ff087984 */ /* 0x000e220008000a00 */
[----:B------:R-:W-:Y:S01]  /*0dd0*/  FADD.FTZ R23, R23, R10 ;  /* 0x0000000a17177221 */ /* 0x000fe20000010000 */
[----:B------:R-:W-:-:S03]  /*0de0*/  FADD.FTZ R24, R24, R11 ;  /* 0x0000000b18187221 */ /* 0x000fc60000010000 */
[----:B-1----:R-:W-:Y:S01]  /*0df0*/  FADD.FTZ R23, R23, R12 ;  /* 0x0000000c17177221 */ /* 0x002fe20000010000 */
[----:B------:R-:W-:-:S03]  /*0e00*/  FADD.FTZ R24, R24, R13 ;  /* 0x0000000d18187221 */ /* 0x000fc60000010000 */
[----:B------:R-:W-:Y:S01]  /*0e10*/  FADD.FTZ R23, R23, R14 ;  /* 0x0000000e17177221 */ /* 0x000fe20000010000 */
[----:B------:R-:W-:-:S03]  /*0e20*/  FADD.FTZ R24, R24, R15 ;  /* 0x0000000f18187221 */ /* 0x000fc60000010000 */
[----:B0-----:R-:W-:Y:S01]  /*0e30*/  FADD.FTZ R12, R23, R8 ;  /* 0x00000008170c7221 */ /* 0x001fe20000010000 */
[----:B------:R-:W-:-:S07]  /*0e40*/  FADD.FTZ R13, R24, R9 ;  /* 0x00000009180d7221 */ /* 0x000fce0000010000 */
.L_x_3779:
[----:B------:R-:W-:Y:S05]  /*0e50*/  BSYNC B0 ;  /* 0x0000000000007941 */ /* 0x000fea0003800000 */
.L_x_3778:
[----:B------:R-:W1:Y:S02]  /*0e60*/  LDC R10, c[0x0][0xc] ;  /* 0x00000300ff0a7b82 */ /* 0x000e640000000800 */
[----:B-1----:R-:W-:-:S13]  /*0e70*/  ISETP.GE.U32.AND P1, PT, R10, 0x2, PT ;  /* 0x000000020a00780c */ /* 0x002fda0003f26070 */
[----:B------:R-:W-:Y:S05]  /*0e80*/  @!P1 BRA `(.L_x_3780) ;  /* 0x0000000800709947 */ /* 0x000fea0003800000 */
[----:B------:R-:W-:Y:S05]  /*0e90*/  @P2 BRA `(.L_x_3781) ;  /* 0x0000000000742947 */ /* 0x000fea0003800000 */
[----:B------:R-:W1:Y:S01]  /*0ea0*/  LDC R23, c[0x0][0x10] ;  /* 0x00000400ff177b82 */ /* 0x000e620000000800 */
[----:B0-----:R-:W0:Y:S01]  /*0eb0*/  S2R R11, SR_CTAID.Y ;  /* 0x00000000000b7919 */ /* 0x001e220000002600 */
[C---:B------:R-:W-:Y:S02]  /*0ec0*/  LOP3.LUT R8, R4.reuse, 0x1, RZ, 0xc0, !PT ;  /* 0x0000000104087812 */ /* 0x040fe400078ec0ff */
[----:B------:R-:W-:-:S04]  /*0ed0*/  LOP3.LUT P1, RZ, R4, 0x2, RZ, 0xc0, !PT ;  /* 0x0000000204ff7812 */ /* 0x000fc8000782c0ff */
[----:B------:R-:W2:Y:S01]  /*0ee0*/  LDC.64 R14, c[0x0][0x248] ;  /* 0x00009200ff0e7b82 */ /* 0x000ea20000000a00 */
[----:B-1----:R-:W-:-:S04]  /*0ef0*/  IMAD R8, R8, R23, RZ ;  /* 0x0000001708087224 */ /* 0x002fc800078e02ff */
[----:B------:R-:W-:-:S05]  /*0f00*/  IMAD R9, R8, R10, RZ ;  /* 0x0000000a08097224 */ /* 0x000fca00078e02ff */
[----:B------:R-:W-:Y:S01]  /*0f10*/  SHF.L.U32 R9, R9, 0x1, RZ ;  /* 0x0000000109097819 */ /* 0x000fe200000006ff */
[----:B0-----:R-:W-:Y:S01]  /*0f20*/  IMAD R23, R23, UR7, R11 ;  /* 0x0000000717177c24 */ /* 0x001fe2000f8e020b */
[----:B------:R-:W-:-:S03]  /*0f30*/  IADD3 R11, R8, R11, RZ ;  /* 0x0000000b080b7210 */ /* 0x000fc60007ffe0ff */
[----:B--2---:R-:W-:Y:S02]  /*0f40*/  IMAD.WIDE R14, R9, 0x4, R14 ;  /* 0x00000004090e7825 */ /* 0x004fe400078e020e */
[----:B------:R-:W0:Y:S01]  /*0f50*/  LDC.64 R8, c[0x0][0x240] ;  /* 0x00009000ff087b82 */ /* 0x000e220000000a00 */
[----:B------:R-:W-:Y:S01]  /*0f60*/  SEL R24, R10, RZ, !P1 ;  /* 0x000000ff0a187207 */ /* 0x000fe20004800000 */
[----:B------:R-:W-:Y:S01]  /*0f70*/  IMAD.WIDE.U32 R14, R23, 0x8, R14 ;  /* 0x00000008170e7825 */ /* 0x000fe200078e000e */
[----:B------:R-:W-:-:S04]  /*0f80*/  MOV R23, 0xffffffff ;  /* 0xffffffff00177802 */ /* 0x000fc80000000f00 */
[----:B------:R1:W-:Y:S01]  /*0f90*/  STG.E.64 desc[UR8][R14.64], R12 ;  /* 0x0000000c0e007986 */ /* 0x0003e2000c101b08 */
[----:B0-----:R-:W-:Y:S01]  /*0fa0*/  IMAD.WIDE.U32 R8, R11, 0x4, R8 ;  /* 0x000000040b087825 */ /* 0x001fe200078e0008 */
[----:B------:R-:W-:Y:S02]  /*0fb0*/  SEL R11, R23, 0x1, P1 ;  /* 0x00000001170b7807 */ /* 0x000fe40000800000 */
[----:B------:R-:W-:Y:S01]  /*0fc0*/  ISETP.NE.AND P1, PT, R24, -0x1, PT ;  /* 0xffffffff1800780c */ /* 0x000fe20003f25270 */
[----:B------:R-:W-:Y:S06]  /*0fd0*/  MEMBAR.ALL.GPU ;  /* 0x0000000000007992 */ /* 0x000fec000000a000 */
[----:B------:R-:W-:-:S00]  /*0fe0*/  ERRBAR ;  /* 0x00000000000079ab */ /* 0x000fc00000000000 */
[----:B------:R-:W-:Y:S06]  /*0ff0*/  CGAERRBAR ;  /* 0x00000000000075ab */ /* 0x000fec0000000000 */
[----:B------:R1:W-:Y:S01]  /*1000*/  REDG.E.ADD.S32.STRONG.GPU desc[UR8][R8.64], R11 ;  /* 0x0000000b0800798e */ /* 0x0003e2000c10e388 */
[----:B------:R-:W-:Y:S05]  /*1010*/  @!P1 BRA `(.L_x_3781) ;  /* 0x0000000000149947 */ /* 0x000fea0003800000 */
.L_x_3782:
[----:B-1----:R-:W2:Y:S04]  /*1020*/  LDG.E.STRONG.GPU R11, desc[UR8][R8.64] ;  /* 0x00000008080b7981 */ /* 0x002ea8000c1ef900 */
[----:B--2---:R-:W-:Y:S01]  /*1030*/  CCTL.IVALL ;  /* 0x00000000ff00798f */ /* 0x004fe20002000000 */
[----:B------:R-:W-:Y:S05]  /*1040*/  YIELD ;  /* 0x0000000000007946 */ /* 0x000fea0003800000 */
[----:B------:R-:W-:-:S13]  /*1050*/  ISETP.NE.AND P1, PT, R11, R24, PT ;  /* 0x000000180b00720c */ /* 0x000fda0003f25270 */
[----:B------:R-:W-:Y:S05]  /*1060*/  @P1 BRA `(.L_x_3782) ;  /* 0xfffffffc00ec1947 */ /* 0x000fea000383ffff */
.L_x_3781:
[----:B------:R-:W-:Y:S01]  /*1070*/  ISETP.NE.AND P1, PT, R10, RZ, PT ;  /* 0x000000ff0a00720c */ /* 0x000fe20003f25270 */
[----:B------:R-:W-:Y:S05]  /*1080*/  WARPSYNC.ALL ;  /* 0x0000000000007948 */ /* 0x000fea0003800000 */
[----:B------:R-:W-:Y:S07]  /*1090*/  BAR.SYNC.DEFER_BLOCKING 0x0 ;  /* 0x0000000000007b1d */ /* 0x000fee0000010000 */
[----:B------:R-:W-:Y:S05]  /*10a0*/  @!P1 BRA `(.L_x_3780) ;  /* 0x0000000400e89947 */ /* 0x000fea0003800000 */
[----:B-1----:R-:W-:Y:S01]  /*10b0*/  IADD3 R8, R10, -0x1, RZ ;  /* 0xffffffff0a087810 */ /* 0x002fe20007ffe0ff */
[----:B0-----:R-:W-:-:S03]  /*10c0*/  HFMA2.MMA R11, -RZ, RZ, 0, 0 ;  /* 0x00000000ff0b7435 */ /* 0x001fc600000001ff */
[----:B------:R-:W-:-:S13]  /*10d0*/  ISETP.GE.U32.AND P1, PT, R8, 0x3, PT ;  /* 0x000000030800780c */ /* 0x000fda0003f26070 */
[----:B------:R-:W-:Y:S05]  /*10e0*/  @!P1 BRA `(.L_x_3783) ;  /* 0x0000000400089947 */ /* 0x000fea0003800000 */
[----:B------:R-:W-:Y:S02]  /*10f0*/  LOP3.LUT R9, R10, 0x3, RZ, 0xc0, !PT ;  /* 0x000000030a097812 */ /* 0x000fe400078ec0ff */
[----:B------:R-:W-:Y:S02]  /*1100*/  MOV R11, RZ ;  /* 0x000000ff000b7202 */ /* 0x000fe40000000f00 */
[----:B------:R-:W-:-:S07]  /*1110*/  IADD3 R14, -R9, R10, RZ ;  /* 0x0000000a090e7210 */ /* 0x000fce0007ffe1ff */
.L_x_3784:
[----:B------:R-:W-:-:S13]  /*1120*/  ISETP.EQ.OR P1, PT, R11, UR7, P2 ;  /* 0x000000070b007c0c */ /* 0x000fda0009722670 */
[----:B------:R-:W0:Y:S01]  /*1130*/  @!P1 S2R R25, SR_CTAID.Y ;  /* 0x0000000000199919 */ /* 0x000e220000002600 */
[----:B------:R-:W1:Y:S01]  /*1140*/  @!P1 LDC R8, c[0x0][0x10] ;  /* 0x00000400ff089b82 */ /* 0x000e620000000800 */
[----:B------:R-:W-:-:S05]  /*1150*/  @!P1 LOP3.LUT R15, R4, 0x1, RZ, 0xc0, !PT ;  /* 0x00000001040f9812 */ /* 0x000fca00078ec0ff */
[----:B-1----:R-:W-:-:S04]  /*1160*/  @!P1 IMAD R15, R15, R8, RZ ;  /* 0x000000080f0f9224 */ /* 0x002fc800078e02ff */
[----:B------:R-:W-:Y:S02]  /*1170*/  @!P1 IMAD R15, R15, R10, RZ ;  /* 0x0000000a0f0f9224 */ /* 0x000fe400078e02ff */
[----:B0-----:R-:W-:Y:S02]  /*1180*/  @!P1 IMAD R25, R8, R11, R25 ;  /* 0x0000000b08199224 */ /* 0x001fe400078e0219 */
[----:B------:R-:W0:Y:S01]  /*1190*/  @!P1 LDC.64 R8, c[0x0][0x248] ;  /* 0x00009200ff089b82 */ /* 0x000e220000000a00 */
[----:B------:R-:W-:-:S05]  /*11a0*/  @!P1 SHF.L.U32 R15, R15, 0x1, RZ ;  /* 0x000000010f0f9819 */ /* 0x000fca00000006ff */
[----:B0-----:R-:W-:-:S04]  /*11b0*/  @!P1 IMAD.WIDE R8, R15, 0x4, R8 ;  /* 0x000000040f089825 */ /* 0x001fc800078e0208 */
[----:B------:R-:W-:-:S05]  /*11c0*/  @!P1 IMAD.WIDE.U32 R24, R25, 0x8, R8 ;  /* 0x0000000819189825 */ /* 0x000fca00078e0008 */
[----:B------:R0:W2:Y:S01]  /*11d0*/  @!P1 LDG.E.64 R8, desc[UR8][R24.64] ;  /* 0x0000000818089981 */ /* 0x0000a2000c1e1b00 */
[----:B------:R-:W-:-:S04]  /*11e0*/  IADD3 R15, R11, 0x1, RZ ;  /* 0x000000010b0f7810 */ /* 0x000fc80007ffe0ff */
[----:B------:R-:W-:-:S13]  /*11f0*/  ISETP.EQ.OR P3, PT, R15, UR7, P2 ;  /* 0x000000070f007c0c */ /* 0x000fda0009762670 */
[----:B0-----:R-:W0:Y:S01]  /*1200*/  @!P3 S2R R24, SR_CTAID.Y ;  /* 0x000000000018b919 */ /* 0x001e220000002600 */
[----:B------:R-:W0:Y:S02]  /*1210*/  @!P3 LDC R23, c[0x0][0x10] ;  /* 0x00000400ff17bb82 */ /* 0x000e240000000800 */
[----:B0-----:R-:W-:Y:S02]  /*1220*/  @!P3 IMAD R15, R15, R23, R24 ;  /* 0x000000170f0fb224 */ /* 0x001fe400078e0218 */
[----:B--2---:R-:W-:Y:S01]  /*1230*/  @!P1 FADD.FTZ R12, R12, R8 ;  /* 0x000000080c0c9221 */ /* 0x004fe20000010000 */
[----:B------:R-:W-:Y:S01]  /*1240*/  @!P3 LOP3.LUT R8, R4, 0x1, RZ, 0xc0, !PT ;  /* 0x000000010408b812 */ /* 0x000fe200078ec0ff */
[----:B------:R-:W-:-:S04]  /*1250*/  @!P1 FADD.FTZ R13, R13, R9 ;  /* 0x000000090d0d9221 */ /* 0x000fc80000010000 */
[----:B------:R-:W-:Y:S02]  /*1260*/  @!P3 IMAD R23, R8, R23, RZ ;  /* 0x000000170817b224 */ /* 0x000fe400078e02ff */
[----:B------:R-:W0:Y:S02]  /*1270*/  @!P3 LDC.64 R8, c[0x0][0x248] ;  /* 0x00009200ff08bb82 */ /* 0x000e240000000a00 */
[----:B------:R-:W-:-:S05]  /*1280*/  @!P3 IMAD R23, R23, R10, RZ ;  /* 0x0000000a1717b224 */ /* 0x000fca00078e02ff */
        /* <DEDUP_REMOVED lines=40> */
.L_x_3783:
        /* <DEDUP_REMOVED lines=19> */
.L_x_3786:
[----:B------:R-:W-:Y:S05]  /*1640*/  BSYNC B0 ;  /* 0x0000000000007941 */ /* 0x000fea0003800000 */
.L_x_3785:
[----:B------:R-:W-:Y:S05]  /*1650*/  @!P3 BRA `(.L_x_3780) ;  /* 0x00000000007cb947 */ /* 0x000fea0003800000 */
[C---:B------:R-:W-:Y:S02]  /*1660*/  IADD3 R24, R11.reuse, 0x1, RZ ;  /* 0x000000010b187810 */ /* 0x040fe40007ffe0ff */
[----:B------:R-:W-:Y:S02]  /*1670*/  IADD3 R8, R11, 0x2, RZ ;  /* 0x000000020b087810 */ /* 0x000fe40007ffe0ff */
[----:B------:R-:W-:Y:S02]  /*1680*/  ISETP.EQ.OR P3, PT, R24, UR7, P2 ;  /* 0x0000000718007c0c */ /* 0x000fe40009762670 */
[----:B------:R-:W-:-:S04]  /*1690*/  ISETP.EQ.OR P1, PT, R8, UR7, P2 ;  /* 0x0000000708007c0c */ /* 0x000fc80009722670 */
[----:B------:R-:W-:-:S07]  /*16a0*/  ISETP.EQ.OR P1, PT, R14, 0x2, P1 ;  /* 0x000000020e00780c */ /* 0x000fce0000f22670 */
[----:B------:R-:W0:Y:S01]  /*16b0*/  @!P3 S2R R15, SR_CTAID.Y ;  /* 0x00000000000fb919 */ /* 0x000e220000002600 */
[----:B------:R-:W0:Y:S05]  /*16c0*/  @!P3 LDC R11, c[0x0][0x10] ;  /* 0x00000400ff0bbb82 */ /* 0x000e2a0000000800 */
[----:B------:R-:W1:Y:S03]  /*16d0*/  @!P1 S2R R14, SR_CTAID.Y ;  /* 0x00000000000e9919 */ /* 0x000e660000002600 */
[----:B------:R-:W1:Y:S01]  /*16e0*/  @!P1 LDC R9, c[0x0][0x10] ;  /* 0x00000400ff099b82 */ /* 0x000e620000000800 */
[----:B0-----:R-:W-:Y:S01]  /*16f0*/  @!P3 IMAD R15, R24, R11, R15 ;  /* 0x0000000b180fb224 */ /* 0x001fe200078e020f */
[----:B------:R-:W-:-:S05]  /*1700*/  @!P3 LOP3.LUT R24, R4, 0x1, RZ, 0xc0, !PT ;  /* 0x000000010418b812 */ /* 0x000fca00078ec0ff */
[----:B------:R-:W-:Y:S01]  /*1710*/  @!P3 IMAD R11, R24, R11, RZ ;  /* 0x0000000b180bb224 */ /* 0x000fe200078e02ff */
[----:B------:R-:W-:Y:S01]  /*1720*/  @!P1 LOP3.LUT R24, R4, 0x1, RZ, 0xc0, !PT ;  /* 0x0000000104189812 */ /* 0x000fe200078ec0ff */
[-C--:B-1----:R-:W-:Y:S02]  /*1730*/  @!P1 IMAD R14, R8, R9.reuse, R14 ;  /* 0x00000009080e9224 */ /* 0x082fe400078e020e */
[-C--:B------:R-:W-:Y:S02]  /*1740*/  @!P3 IMAD R11, R11, R10.reuse, RZ ;  /* 0x0000000a0b0bb224 */ /* 0x080fe400078e02ff */
[----:B------:R-:W-:Y:S02]  /*1750*/  @!P1 IMAD R23, R24, R9, RZ ;  /* 0x0000000918179224 */ /* 0x000fe400078e02ff */
[----:B------:R-:W0:Y:S01]  /*1760*/  @!P3 LDC.64 R8, c[0x0][0x248] ;  /* 0x00009200ff08bb82 */ /* 0x000e220000000a00 */
[----:B------:R-:W-:Y:S01]  /*1770*/  @!P3 SHF.L.U32 R11, R11, 0x1, RZ ;  /* 0x000000010b0bb819 */ /* 0x000fe200000006ff */
[----:B------:R-:W-:-:S05]  /*1780*/  @!P1 IMAD R23, R23, R10, RZ ;  /* 0x0000000a17179224 */ /* 0x000fca00078e02ff */
[----:B------:R-:W-:Y:S01]  /*1790*/  @!P1 SHF.L.U32 R23, R23, 0x1, RZ ;  /* 0x0000000117179819 */ /* 0x000fe200000006ff */
[----:B0-----:R-:W-:Y:S02]  /*17a0*/  @!P3 IMAD.WIDE R10, R11, 0x4, R8 ;  /* 0x000000040b0ab825 */ /* 0x001fe400078e0208 */
[----:B------:R-:W0:Y:S02]  /*17b0*/  @!P1 LDC.64 R8, c[0x0][0x248] ;  /* 0x00009200ff089b82 */ /* 0x000e240000000a00 */
[----:B------:R-:W-:-:S04]  /*17c0*/  @!P3 IMAD.WIDE.U32 R24, R15, 0x8, R10 ;  /* 0x000000080f18b825 */ /* 0x000fc800078e000a */
[----:B0-----:R-:W-:-:S04]  /*17d0*/  @!P1 IMAD.WIDE R8, R23, 0x4, R8 ;  /* 0x0000000417089825 */ /* 0x001fc800078e0208 */
[----:B------:R-:W-:Y:S02]  /*17e0*/  @!P1 IMAD.WIDE.U32 R10, R14, 0x8, R8 ;  /* 0x000000080e0a9825 */ /* 0x000fe400078e0008 */
[----:B------:R-:W2:Y:S04]  /*17f0*/  @!P3 LDG.E.64 R8, desc[UR8][R24.64] ;  /* 0x000000081808b981 */ /* 0x000ea8000c1e1b00 */
[----:B------:R-:W3:Y:S01]  /*1800*/  @!P1 LDG.E.64 R10, desc[UR8][R10.64] ;  /* 0x000000080a0a9981 */ /* 0x000ee2000c1e1b00 */
[----:B--2---:R-:W-:Y:S01]  /*1810*/  @!P3 FADD.FTZ R12, R12, R8 ;  /* 0x000000080c0cb221 */ /* 0x004fe20000010000 */
[----:B------:R-:W-:-:S03]  /*1820*/  @!P3 FADD.FTZ R13, R13, R9 ;  /* 0x000000090d0db221 */ /* 0x000fc60000010000 */
[----:B---3--:R-:W-:Y:S01]  /*1830*/  @!P1 FADD.FTZ R12, R12, R10 ;  /* 0x0000000a0c0c9221 */ /* 0x008fe20000010000 */
[----:B------:R-:W-:-:S07]  /*1840*/  @!P1 FADD.FTZ R13, R13, R11 ;  /* 0x0000000b0d0d9221 */ /* 0x000fce0000010000 */
.L_x_3780:
[----:B------:R-:W-:Y:S01]  /*1850*/  ULDC.64 UR10, c[0x0][0x218] ;  /* 0x00008600000a7ab9 */ /* 0x000fe20000000a00 */
[C---:B------:R-:W-:Y:S01]  /*1860*/  LOP3.LUT P1, RZ, R0.reuse, UR7, RZ, 0xfc, !PT ;  /* 0x0000000700ff7c12 */ /* 0x040fe2000f82fcff */
[----:B------:R-:W2:Y:S01]  /*1870*/  S2UR UR6, SR_CgaCtaId ;  /* 0x00000000000679c3 */ /* 0x000ea20000008800 */
[----:B------:R-:W-:Y:S01]  /*1880*/  ISETP.EQ.U32.AND P3, PT, RZ, UR10, PT ;  /* 0x0000000aff007c0c */ /* 0x000fe2000bf62070 */
[----:B------:R-:W-:Y:S01]  /*1890*/  UMOV UR5, 0x400 ;  /* 0x0000040000057882 */ /* 0x000fe20000000000 */
[----:B-1----:R-:W-:Y:S02]  /*18a0*/  IMAD.WIDE.U32 R8, R0, -0x77777777, RZ ;  /* 0x8888888900087825 */ /* 0x002fe400078e00ff */
[----:B------:R-:W-:Y:S01]  /*18b0*/  ISETP.EQ.OR.EX P1, PT, RZ, UR11, P1, P3 ;  /* 0x0000000bff007c0c */ /* 0x000fe20008f22730 */
[----:B------:R-:W-:Y:S02]  /*18c0*/  ULDC.64 UR10, c[0x0][0x278] ;  /* 0x00009e00000a7ab9 */ /* 0x000fe40000000a00 */
[----:B------:R-:W-:Y:S01]  /*18d0*/  SHF.R.U32.HI R23, RZ, 0x4, R9 ;  /* 0x00000004ff177819 */ /* 0x000fe20000011609 */
[----:B0-----:R-:W0:Y:S04]  /*18e0*/  LDC.64 R10, c[0x0][0x228] ;  /* 0x00008a00ff0a7b82 */ /* 0x001e280000000a00 */
[----:B------:R-:W-:-:S04]  /*18f0*/  IMAD R23, R23, -0x1e, R0 ;  /* 0xffffffe217177824 */ /* 0x000fc800078e0200 */
[----:B------:R-:W1:Y:S01]  /*1900*/  LDC.64 R8, c[0x0][0x230] ;  /* 0x00008c00ff087b82 */ /* 0x000e620000000a00 */
[----:B------:R-:W-:-:S04]  /*1910*/  SHF.L.U32 R23, R23, 0x1, RZ ;  /* 0x0000000117177819 */ /* 0x000fc800000006ff */
[----:B------:R-:W-:Y:S01]  /*1920*/  IADD3 R23, R23, R2, RZ ;  /* 0x0000000217177210 */ /* 0x000fe20007ffe0ff */
[----:B--2---:R-:W-:Y:S02]  /*1930*/  ULEA UR5, UR6, UR5, 0x18 ;  /* 0x0000000506057291 */ /* 0x004fe4000f8ec03f */
[----:B------:R-:W2:Y:S01]  /*1940*/  @!P1 LDC.64 R14, c[0x0][0x218] ;  /* 0x00008600ff0e9b82 */ /* 0x000ea20000000a00 */
[----:B------:R-:W-:Y:S02]  /*1950*/  ULDC UR6, c[0x0][0x2a4] ;  /* 0x0000a90000067ab9 */ /* 0x000fe40000000800 */
[----:B------:R-:W-:Y:S01]  /*1960*/  @!P1 FMUL.FTZ R25, R13, UR6 ;  /* 0x000000060d199c20 */ /* 0x000fe20008410000 */
[----:B------:R-:W-:-:S03]  /*1970*/  @!P1 FMUL.FTZ R24, R12, UR6 ;  /* 0x000000060c189c20 */ /* 0x000fc60008410000 */
[----:B------:R1:W-:Y:S01]  /*1980*/  @!P2 STS.64 [UR5+0x90], R12 ;  /* 0x0000900cff00a988 */ /* 0x0003e20008000a05 */
[----:B0-----:R-:W-:-:S04]  /*1990*/  IMAD.WIDE R10, R23, 0x4, R10 ;  /* 0x00000004170a7825 */ /* 0x001fc800078e020a */
[----:B-1----:R-:W-:-:S04]  /*19a0*/  IMAD.WIDE R12, R23, 0x4, R8 ;  /* 0x00000004170c7825 */ /* 0x002fc800078e0208 */
[----:B--2---:R-:W-:-:S05]  /*19b0*/  @!P1 IMAD.WIDE R14, R20, 0x8, R14 ;  /* 0x00000008140e9825 */ /* 0x004fca00078e020e */
[----:B------:R0:W-:Y:S01]  /*19c0*/  @!P1 STG.E.64 desc[UR8][R14.64], R24 ;  /* 0x000000180e009986 */ /* 0x0001e2000c101b08 */
[----:B------:R-:W-:Y:S06]  /*19d0*/  BAR.SYNC.DEFER_BLOCKING 0x0 ;  /* 0x0000000000007b1d */ /* 0x000fec0000010000 */
[----:B------:R-:W2:Y:S04]  /*19e0*/  LDG.E.64 R8, desc[UR8][R10.64] ;  /* 0x000000080a087981 */ /* 0x000ea8000c1e1b00 */
[----:B------:R-:W1:Y:S01]  /*19f0*/  LDS.64 R14, [UR5+0x90] ;  /* 0x00009005ff0e7984 */ /* 0x000e620008000a00 */
[----:B0-----:R-:W-:Y:S01]  /*1a00*/  HADD2.F32 R25, -RZ, R19.H0_H0 ;  /* 0x20000013ff197230 */ /* 0x001fe20000004100 */
[----:B------:R-:W-:-:S02]  /*1a10*/  ULDC.U8 UR5, c[0x0][0x28c] ;  /* 0x0000a30000057ab9 */ /* 0x000fc40000000000 */
[----:B------:R0:W2:Y:S01]  /*1a20*/  LDG.E.64 R10, desc[UR8][R12.64] ;  /* 0x000000080c0a7981 */ /* 0x0000a2000c1e1b00 */
[----:B------:R-:W-:Y:S01]  /*1a30*/  ISETP.NE.AND P4, PT, RZ, UR5, PT ;  /* 0x00000005ff007c0c */ /* 0x000fe2000bf85270 */
[----:B------:R-:W-:Y:S01]  /*1a40*/  HADD2.F32 R19, -RZ, R19.H1_H1 ;  /* 0x30000013ff137230 */ /* 0x000fe20000004100 */
[----:B------:R-:W-:Y:S02]  /*1a50*/  ISETP.GE.U32.AND P2, PT, R16, UR10, PT ;  /* 0x0000000a10007c0c */ /* 0x000fe4000bf46070 */
[----:B------:R-:W-:Y:S02]  /*1a60*/  ISETP.GE.U32.AND P3, PT, R6, UR10, PT ;  /* 0x0000000a06007c0c */ /* 0x000fe4000bf66070 */
[----:B------:R-:W-:Y:S02]  /*1a70*/  ISETP.GE.AND.EX P2, PT, R5, UR11, PT, P2 ;  /* 0x0000000b05007c0c */ /* 0x000fe4000bf46320 */
[----:B------:R-:W-:Y:S01]  /*1a80*/  ISETP.GE.AND.EX P3, PT, R7, UR11, PT, P3 ;  /* 0x0000000b07007c0c */ /* 0x000fe2000bf66330 */
[----:B0-----:R-:W-:Y:S01]  /*1a90*/  HADD2.F32 R13, -RZ, R18.H0_H0 ;  /* 0x20000012ff0d7230 */ /* 0x001fe20000004100 */
[----:B------:R-:W-:-:S02]  /*1aa0*/  ISETP.GT.U32.OR P2, PT, R0, 0x1df, P2 ;  /* 0x000001df0000780c */ /* 0x000fc40001744470 */
[----:B------:R-:W-:Y:S01]  /*1ab0*/  ISETP.GT.U32.OR P3, PT, R0, 0x1df, P3 ;  /* 0x000001df0000780c */ /* 0x000fe20001f64470 */
[----:B-1----:R-:W-:Y:S01]  /*1ac0*/  FMUL.FTZ R24, R14, UR6 ;  /* 0x000000060e187c20 */ /* 0x002fe20008410000 */
[----:B------:R-:W-:-:S03]  /*1ad0*/  HADD2.F32 R14, -RZ, R22.H0_H0 ;  /* 0x20000016ff0e7230 */ /* 0x000fc60000004100 */
[----:B------:R-:W-:-:S04]  /*1ae0*/  FMUL.FTZ R2, R24, R24 ;  /* 0x0000001818027220 */ /* 0x000fc80000410000 */
[----:B------:R-:W-:Y:S01]  /*1af0*/  FFMA.FTZ R2, R15, UR6, -R2 ;  /* 0x000000060f027c23 */ /* 0x000fe20008010802 */
[--C-:B------:R-:W-:Y:S02]  /*1b00*/  HADD2.F32 R15, -RZ, R21.reuse.H0_H0 ;  /* 0x20000015ff0f7230 */ /* 0x100fe40000004100 */
[----:B------:R-:W-:Y:S02]  /*1b10*/  HADD2.F32 R21, -RZ, R21.H1_H1 ;  /* 0x30000015ff157230 */ /* 0x000fe40000004100 */
[----:B------:R-:W-:Y:S01]  /*1b20*/  FSETP.GTU.FTZ.AND P1, PT, R2, RZ, PT ;  /* 0x000000ff0200720b */ /* 0x000fe20003f3c000 */
[--C-:B------:R-:W-:Y:S01]  /*1b30*/  FADD.FTZ R12, R15, -R24.reuse ;  /* 0x800000180f0c7221 */ /* 0x100fe20000010000 */
[----:B------:R-:W-:-:S11]  /*1b40*/  FADD.FTZ R15, R25, -R24 ;  /* 0x80000018190f7221 */ /* 0x000fd60000010000 */
[----:B------:R-:W0:Y:S02]  /*1b50*/  @P1 LDC R23, c[0x0][0x238] ;  /* 0x00008e00ff171b82 */ /* 0x000e240000000800 */
[----:B0-----:R-:W-:Y:S01]  /*1b60*/  @P1 FADD.FTZ R2, R2, R23 ;  /* 0x0000001702021221 */ /* 0x001fe20000010000 */
[----:B------:R-:W-:-:S06]  /*1b70*/  MOV R23, 0x3f800000 ;  /* 0x3f80000000177802 */ /* 0x000fcc0000000f00 */
[----:B------:R0:W1:Y:S02]  /*1b80*/  @P1 MUFU.RSQ R23, R2 ;  /* 0x0000000200171308 */ /* 0x0000640000001400 */
[--C-:B0-----:R-:W-:Y:S01]  /*1b90*/  FADD.FTZ R2, R14, -R24.reuse ;  /* 0x800000180e027221 */ /* 0x101fe20000010000 */
[----:B------:R-:W-:Y:S01]  /*1ba0*/  FADD.FTZ R14, R13, -R24 ;  /* 0x800000180d0e7221 */ /* 0x000fe20000010000 */
[-C--:B-1----:R-:W-:Y:S01]  /*1bb0*/  FMUL.FTZ R15, R15, R23.reuse ;  /* 0x000000170f0f7220 */ /* 0x082fe20000410000 */
[-C--:B------:R-:W-:Y:S01]  /*1bc0*/  FMUL.FTZ R13, R12, R23.reuse ;  /* 0x000000170c0d7220 */ /* 0x080fe20000410000 */
[-C--:B------:R-:W-:Y:S01]  /*1bd0*/  FMUL.FTZ R25, R2, R23.reuse ;  /* 0x0000001702197220 */ /* 0x080fe20000410000 */
[----:B------:R-:W-:Y:S01]  /*1be0*/  FMUL.FTZ R14, R14, R23 ;  /* 0x000000170e0e7220 */ /* 0x000fe20000410000 */
[C-C-:B--2---:R-:W-:Y:S01]  /*1bf0*/  FFMA.FTZ R12, R8.reuse, R15, R10.reuse ;  /* 0x0000000f080c7223 */ /* 0x144fe2000001000a */
[----:B------:R-:W-:Y:S02]  /*1c00*/  HADD2.F32 R15, -RZ, R22.H1_H1 ;  /* 0x30000016ff0f7230 */ /* 0x000fe40000004100 */
[----:B------:R-:W-:Y:S01]  /*1c10*/  FFMA.FTZ R2, R8, R25, R10 ;  /* 0x0000001908027223 */ /* 0x000fe2000001000a */
[----:B------:R-:W-:-:S02]  /*1c20*/  HADD2.F32 R25, -RZ, R18.H1_H1 ;  /* 0x30000012ff197230 */ /* 0x000fc40000004100 */
[C-C-:B------:R-:W-:Y:S01]  /*1c30*/  FFMA.FTZ R13, R8.reuse, R13, R10.reuse ;  /* 0x0000000d080d7223 */ /* 0x140fe2000001000a */
[----:B------:R-:W-:Y:S01]  /*1c40*/  FFMA.FTZ R14, R8, R14, R10 ;  /* 0x0000000e080e7223 */ /* 0x000fe2000001000a */
[--C-:B------:R-:W-:Y:S01]  /*1c50*/  FADD.FTZ R22, R15, -R24.reuse ;  /* 0x800000180f167221 */ /* 0x100fe20000010000 */
[----:B------:R-:W-:Y:S01]  /*1c60*/  IADD3 R15, R17, 0x30, RZ ;  /* 0x00000030110f7810 */ /* 0x000fe20007ffe0ff */
[--C-:B------:R-:W-:Y:S01]  /*1c70*/  FADD.FTZ R8, R21, -R24.reuse ;  /* 0x8000001815087221 */ /* 0x100fe20000010000 */
[--C-:B------:R-:W-:Y:S01]  /*1c80*/  FADD.FTZ R10, R19, -R24.reuse ;  /* 0x80000018130a7221 */ /* 0x100fe20000010000 */
[----:B------:R-:W-:Y:S01]  /*1c90*/  FADD.FTZ R24, R25, -R24 ;  /* 0x8000001819187221 */ /* 0x000fe20000010000 */
[----:B------:R-:W-:Y:S01]  /*1ca0*/  ISETP.GE.U32.AND P1, PT, R15, UR10, PT ;  /* 0x0000000a0f007c0c */ /* 0x000fe2000bf26070 */
[-C--:B------:R-:W-:Y:S01]  /*1cb0*/  FMUL.FTZ R22, R22, R23.reuse ;  /* 0x0000001716167220 */ /* 0x080fe20000410000 */
[----:B------:R-:W-:Y:S01]  /*1cc0*/  SHF.R.S32.HI R18, RZ, 0x1f, R15 ;  /* 0x0000001fff127819 */ /* 0x000fe2000001140f */
[-C--:B------:R-:W-:Y:S01]  /*1cd0*/  FMUL.FTZ R10, R10, R23.reuse ;  /* 0x000000170a0a7220 */ /* 0x080fe20000410000 */
[-C--:B------:R-:W-:Y:S01]  /*1ce0*/  FMUL.FTZ R24, R24, R23.reuse ;  /* 0x0000001718187220 */ /* 0x080fe20000410000 */
[----:B------:R-:W-:Y:S01]  /*1cf0*/  FMUL.FTZ R8, R8, R23 ;  /* 0x0000001708087220 */ /* 0x000fe20000410000 */
[----:B------:R-:W-:Y:S01]  /*1d00*/  ISETP.GE.AND.EX P1, PT, R18, UR11, PT, P1 ;  /* 0x0000000b12007c0c */ /* 0x000fe2000bf26310 */
[C-C-:B------:R-:W-:Y:S01]  /*1d10*/  FFMA.FTZ R21, R9.reuse, R22, R11.reuse ;  /* 0x0000001609157223 */ /* 0x140fe2000001000b */
[C-C-:B------:R-:W-:Y:S01]  /*1d20*/  FFMA.FTZ R19, R9.reuse, R10, R11.reuse ;  /* 0x0000000a09137223 */ /* 0x140fe2000001000b */
[C-C-:B------:R-:W-:Y:S01]  /*1d30*/  FFMA.FTZ R23, R9.reuse, R24, R11.reuse ;  /* 0x0000001809177223 */ /* 0x140fe2000001000b */
[----:B------:R-:W-:Y:S01]  /*1d40*/  ISETP.GT.U32.OR P1, PT, R0, 0x1df, P1 ;  /* 0x000001df0000780c */ /* 0x000fe20000f24470 */
        /* <DEDUP_REMOVED lines=12> */
.L_x_3787:
[----:B------:R-:W-:Y:S04]  /*1e10*/  BSSY B0, `(.L_x_3788) ;  /* 0x000000e000007945 */ /* 0x000fe80003800000 */
[----:B------:R-:W-:Y:S05]  /*1e20*/  @!P0 BRA `(.L_x_3789) ;  /* 0x0000000000308947 */ /* 0x000fea0003800000 */
[----:B------:R-:W-:Y:S01]  /*1e30*/  ULDC.64 UR10, c[0x0][0x270] ;  /* 0x00009c00000a7ab9 */ /* 0x000fe20000000a00 */
[----:B------:R-:W-:Y:S01]  /*1e40*/  MOV R8, R26 ;  /* 0x0000001a00087202 */ /* 0x000fe20000000f00 */
[----:B------:R-:W-:Y:S01]  /*1e50*/  IMAD R10, R3, UR10, RZ ;  /* 0x0000000a030a7c24 */ /* 0x000fe2000f8e02ff */
[----:B------:R-:W-:Y:S02]  /*1e60*/  MOV R9, R29 ;  /* 0x0000001d00097202 */ /* 0x000fe40000000f00 */
[----:B------:R-:W-:Y:S01]  /*1e70*/  F2FP.F16.F32.PACK_AB R13, R22, R13 ;  /* 0x0000000d160d723e */ /* 0x000fe200000000ff */
[C---:B------:R-:W-:Y:S02]  /*1e80*/  IMAD R11, R17.reuse, UR11, R10 ;  /* 0x0000000b110b7c24 */ /* 0x040fe4000f8e020a */
[----:B------:R-:W-:Y:S01]  /*1e90*/  IMAD.WIDE.U32 R8, R17, UR10, R8 ;  /* 0x0000000a11087c25 */ /* 0x000fe2000f8e0008 */
[----:B------:R-:W-:-:S04]  /*1ea0*/  ULDC.64 UR10, c[0x0][0x210] ;  /* 0x00008400000a7ab9 */ /* 0x000fc80000000a00 */
[----:B------:R-:W-:Y:S02]  /*1eb0*/  IADD3 R11, R9, R11, RZ ;  /* 0x0000000b090b7210 */ /* 0x000fe40007ffe0ff */
[----:B------:R-:W-:-:S04]  /*1ec0*/  LEA R10, P5, R8, UR10, 0x1 ;  /* 0x0000000a080a7c11 */ /* 0x000fc8000f8a08ff */
[----:B------:R-:W-:-:S05]  /*1ed0*/  LEA.HI.X R11, R8, UR11, R11, 0x1, P5 ;  /* 0x0000000b080b7c11 */ /* 0x000fca000a8f0c0b */
[----:B------:R0:W-:Y:S04]  /*1ee0*/  STG.E desc[UR8][R10.64], R13 ;  /* 0x0000000d0a007986 */ /* 0x0001e8000c101908 */
.L_x_3789:
[----:B------:R-:W-:Y:S05]  /*1ef0*/  BSYNC B0 ;  /* 0x0000000000007941 */ /* 0x000fea0003800000 */
.L_x_3788:
        /* <DEDUP_REMOVED lines=11> */
.L_x_3790:
[----:B------:R-:W-:Y:S04]  /*1fb0*/  BSSY B0, `(.L_x_3791) ;  /* 0x000000e000007945 */ /* 0x000fe80003800000 */
[----:B------:R-:W-:Y:S05]  /*1fc0*/  @P2 BRA `(.L_x_3792) ;  /* 0x0000000000302947 */ /* 0x000fea0003800000 */
[----:B------:R-:W-:Y:S01]  /*1fd0*/  ULDC.64 UR10, c[0x0][0x270] ;  /* 0x00009c00000a7ab9 */ /* 0x000fe20000000a00 */
[----:B------:R-:W-:Y:S01]  /*1fe0*/  MOV R8, R26 ;  /* 0x0000001a00087202 */ /* 0x000fe20000000f00 */
[----:B------:R-:W-:Y:S01]  /*1ff0*/  IMAD R5, R5, UR10, RZ ;  /* 0x0000000a05057c24 */ /* 0x000fe2000f8e02ff */
[----:B------:R-:W-:Y:S02]  /*2000*/  MOV R9, R29 ;  /* 0x0000001d00097202 */ /* 0x000fe40000000f00 */
[----:B------:R-:W-:Y:S01]  /*2010*/  F2FP.F16.F32.PACK_AB R19, R19, R12 ;  /* 0x0000000c1313723e */ /* 0x000fe200000000ff */
[C---:B------:R-:W-:Y:S02]  /*2020*/  IMAD R5, R16.reuse, UR11, R5 ;  /* 0x0000000b10057c24 */ /* 0x040fe4000f8e0205 */
[----:B------:R-:W-:Y:S01]  /*2030*/  IMAD.WIDE.U32 R8, R16, UR10, R8 ;  /* 0x0000000a10087c25 */ /* 0x000fe2000f8e0008 */
[----:B------:R-:W-:Y:S02]  /*2040*/  ULDC.64 UR10, c[0x0][0x210] ;  /* 0x00008400000a7ab9 */ /* 0x000fe40000000a00 */
[----:B0-----:R-:W-:-:S02]  /*2050*/  LEA R10, P2, R8, UR10, 0x1 ;  /* 0x0000000a080a7c11 */ /* 0x001fc4000f8408ff */
[----:B------:R-:W-:-:S04]  /*2060*/  IADD3 R5, R9, R5, RZ ;  /* 0x0000000509057210 */ /* 0x000fc80007ffe0ff */
[----:B------:R-:W-:-:S05]  /*2070*/  LEA.HI.X R11, R8, UR11, R5, 0x1, P2 ;  /* 0x0000000b080b7c11 */ /* 0x000fca00090f0c05 */
[----:B------:R1:W-:Y:S02]  /*2080*/  STG.E desc[UR8][R10.64], R19 ;  /* 0x000000130a007986 */ /* 0x0003e4000c101908 */
.L_x_3792:
[----:B------:R-:W-:Y:S05]  /*2090*/  BSYNC B0 ;  /* 0x0000000000007941 */ /* 0x000fea0003800000 */
.L_x_3791:
        /* <DEDUP_REMOVED lines=11> */
.L_x_3793:
        /* <DEDUP_REMOVED lines=10> */
[----:B01----:R-:W-:-:S02]  /*21f0*/  LEA R10, P2, R8, UR10, 0x1 ;  /* 0x0000000a080a7c11 */ /* 0x003fc4000f8408ff */
[----:B------:R-:W-:-:S04]  /*2200*/  IADD3 R7, R9, R7, RZ ;  /* 0x0000000709077210 */ /* 0x000fc80007ffe0ff */
[----:B------:R-:W-:-:S05]  /*2210*/  LEA.HI.X R11, R8, UR11, R7, 0x1, P2 ;  /* 0x0000000b080b7c11 */ /* 0x000fca00090f0c07 */
[----:B------:R2:W-:Y:S02]  /*2220*/  STG.E desc[UR8][R10.64], R21 ;  /* 0x000000150a007986 */ /* 0x0005e4000c101908 */
.L_x_3795:
[----:B------:R-:W-:Y:S05]  /*2230*/  BSYNC B0 ;  /* 0x0000000000007941 */ /* 0x000fea0003800000 */
.L_x_3794:
        /* <DEDUP_REMOVED lines=11> */
.L_x_3796:
[----:B------:R-:W-:Y:S04]  /*22f0*/  BSSY B0, `(.L_x_3797) ;  /* 0x000000e000007945 */ /* 0x000fe80003800000 */
[----:B------:R-:W-:Y:S05]  /*2300*/  @P1 BRA `(.L_x_3798) ;  /* 0x0000000000301947 */ /* 0x000fea0003800000 */
[----:B------:R-:W-:Y:S01]  /*2310*/  ULDC.64 UR10, c[0x0][0x270] ;  /* 0x00009c00000a7ab9 */ /* 0x000fe20000000a00 */
[----:B------:R-:W-:Y:S01]  /*2320*/  MOV R8, R26 ;  /* 0x0000001a00087202 */ /* 0x000fe20000000f00 */
[----:B------:R-:W-:Y:S01]  /*2330*/  IMAD R18, R18, UR10, RZ ;  /* 0x0000000a12127c24 */ /* 0x000fe2000f8e02ff */
[----:B------:R-:W-:Y:S02]  /*2340*/  MOV R9, R29 ;  /* 0x0000001d00097202 */ /* 0x000fe40000000f00 */
[----:B------:R-:W-:Y:S01]  /*2350*/  F2FP.F16.F32.PACK_AB R23, R23, R14 ;  /* 0x0000000e1717723e */ /* 0x000fe200000000ff */
[----:B------:R-:W-:-:S04]  /*2360*/  IMAD.WIDE.U32 R8, R15, UR10, R8 ;  /* 0x0000000a0f087c25 */ /* 0x000fc8000f8e0008 */
[----:B------:R-:W-:Y:S01]  /*2370*/  IMAD R15, R15, UR11, R18 ;  /* 0x0000000b0f0f7c24 */ /* 0x000fe2000f8e0212 */
[----:B------:R-:W-:Y:S02]  /*2380*/  ULDC.64 UR10, c[0x0][0x210] ;  /* 0x00008400000a7ab9 */ /* 0x000fe40000000a00 */
[----:B012---:R-:W-:Y:S02]  /*2390*/  LEA R10, P1, R8, UR10, 0x1 ;  /* 0x0000000a080a7c11 */ /* 0x007fe4000f8208ff */
[----:B------:R-:W-:-:S04]  /*23a0*/  IADD3 R15, R9, R15, RZ ;  /* 0x0000000f090f7210 */ /* 0x000fc80007ffe0ff */
[----:B------:R-:W-:-:S05]  /*23b0*/  LEA.HI.X R11, R8, UR11, R15, 0x1, P1 ;  /* 0x0000000b080b7c11 */ /* 0x000fca00088f0c0f */
[----:B------:R3:W-:Y:S02]  /*23c0*/  STG.E desc[UR8][R10.64], R23 ;  /* 0x000000170a007986 */ /* 0x0007e4000c101908 */
.L_x_3798:
[----:B------:R-:W-:Y:S05]  /*23d0*/  BSYNC B0 ;  /* 0x0000000000007941 */ /* 0x000fea0003800000 */
.L_x_3797:
[----:B------:R-:W4:Y:S01]  /*23e0*/  LDC R5, c[0x0][0x10] ;  /* 0x00000400ff057b82 */ /* 0x000f220000000800 */
[----:B------:R-:W-:Y:S02]  /*23f0*/  IADD3 R4, R4, 0x1, RZ ;  /* 0x0000000104047810 */ /* 0x000fe40007ffe0ff */
[----:B----4-:R-:W-:-:S04]  /*2400*/  IADD3 R20, R5, R20, RZ ;  /* 0x0000001405147210 */ /* 0x010fc80007ffe0ff */
[----:B------:R-:W-:-:S13]  /*2410*/  ISETP.GE.AND P1, PT, R20, UR4, PT ;  /* 0x0000000414007c0c */ /* 0x000fda000bf26270 */
[----:B------:R-:W-:Y:S05]  /*2420*/  @!P1 BRA `(.L_x_3799) ;  /* 0xffffffdc004c9947 */ /* 0x000fea000383ffff */
[----:B------:R-:W-:Y:S05]  /*2430*/  EXIT ;  /* 0x000000000000794d */ /* 0x000fea0003800000 */
.L_x_3800:
        /* <DEDUP_REMOVED lines=12> */
.L_x_5189:


//--------------------- .text._Z35group_norm_nhwc_fwd_one_pass_kernelI11Fp16IOFp32WLi128ELi60ELi480EEv26Group_norm_nhwc_fwd_params --------------------------
	.section	.text._Z35group_norm_nhwc_fwd_one_pass_kernelI11Fp16IOFp32WLi128ELi60ELi480EEv26Group_norm_nhwc_fwd_params,"ax",@progbits
	.align	128
        .global         _Z35group_norm_nhwc_fwd_one_pass_kernelI11Fp16IOFp32WLi128ELi60ELi480EEv26Group_norm_nhwc_fwd_params
        .type           _Z35group_norm_nhwc_fwd_one_pass_kernelI11Fp16IOFp32WLi128ELi60ELi480EEv26Group_norm_nhwc_fwd_params,@function
        .size           _Z35group_norm_nhwc_fwd_one_pass_kernelI11Fp16IOFp32WLi128ELi60ELi480EEv26Group_norm_nhwc_fwd_params,(.L_x_5190 - _Z35group_norm_nhwc_fwd_one_pass_kernelI11Fp16IOFp32WLi128ELi60ELi480EEv26Group_norm_nhwc_fwd_params)
        .other          _Z35group_norm_nhwc_fwd_one_pass_kernelI11Fp16IOFp32WLi128ELi60ELi480EEv26Group_norm_nhwc_fwd_params,@"STO_CUDA_ENTRY STV_DEFAULT"
_Z35group_norm_nhwc_fwd_one_pass_kernelI11Fp16IOFp32WLi128ELi60ELi480EEv26Group_norm_nhwc_fwd_params:
.text._Z35group_norm_nhwc_fwd_one_pass_kernelI11Fp16IOFp32WLi128ELi60ELi480EEv26Group_norm_nhwc_fwd_params:
[----:B------:R-:W-:Y:S08]  /*0000*/  LDC R1, c[0x0][0x28] ;  /* 0x00000a00ff017b82 */ /* 0x000ff00000000800 */
[----:B------:R-:W0:Y:S01]  /*0010*/  S2UR UR7, SR_CTAID.Y ;  /* 0x00000000000779c3 */ /* 0x000e220000002600 */
[----:B------:R-:W-:Y:S01]  /*0020*/  ULDC UR5, c[0x0][0x288] ;  /* 0x0000a20000057ab9 */ /* 0x000fe20000000800 */
[----:B------:R-:W-:-:S02]  /*0030*/  ULDC UR4, c[0x0][0x258] ;  /* 0x0000960000047ab9 */ /* 0x000fc40000000800 */
[----:B------:R-:W-:-:S04]  /*0040*/  UIMAD UR5, UR5, UR4, URZ ;  /* 0x00000004050572a4 */ /* 0x000fc8000f8e023f */
[----:B0-----:R-:W-:-:S06]  /*0050*/  UISETP.GE.AND UP0, UPT, UR7, UR5, UPT ;  /* 0x000000050700728c */ /* 0x001fcc000bf06270 */
[----:B------:R-:W-:-:S13]  /*0060*/  PLOP3.LUT P0, PT, PT, PT, UP0, 0x80, 0x0 ;  /* 0x000000000000781c */ /* 0x000fda0003f0f008 */
        /* <DEDUP_REMOVED lines=16> */
[----:B------:R-:W-:Y:S01]  /*0170*/  IMAD R6, R5, -0x1e, R0 ;  /* 0xffffffe205067824 */ /* 0x000fe200078e0200 */
[----:B------:R-:W-:Y:S02]  /*0180*/  UMOV UR6, UR7 ;  /* 0x0000000700067c82 */ /* 0x000fe40008000000 */
[----:B------:R-:W-:-:S02]  /*0190*/  IADD3 R3, R21, 0x10, RZ ;  /* 0x0000001015037810 */ /* 0x000fc40007ffe0ff */
[C---:B------:R-:W-:Y:S02]  /*01a0*/  IADD3 R4, R21.reuse, 0x20, RZ ;  /* 0x0000002015047810 */ /* 0x040fe40007ffe0ff */
[C---:B------:R-:W-:Y:S02]  /*01b0*/  IADD3 R5, R21.reuse, 0x30, RZ ;  /* 0x0000003015057810 */ /* 0x040fe40007ffe0ff */
[----:B------:R-:W-:Y:S02]  /*01c0*/  ISETP.LT.U32.AND P1, PT, R21, UR10, PT ;  /* 0x0000000a15007c0c */ /* 0x000fe4000bf21070 */
[----:B------:R-:W-:Y:S02]  /*01d0*/  SHF.R.S32.HI R7, RZ, 0x1f, R21 ;  /* 0x0000001fff077819 */ /* 0x000fe40000011415 */
[----:B------:R-:W-:Y:S02]  /*01e0*/  ISETP.LT.U32.AND P2, PT, R3, UR10, PT ;  /* 0x0000000a03007c0c */ /* 0x000fe4000bf41070 */
[----:B------:R-:W-:-:S02]  /*01f0*/  ISETP.LT.U32.AND P3, PT, R4, UR10, PT ;  /* 0x0000000a04007c0c */ /* 0x000fc4000bf61070 */
[----:B------:R-:W-:Y:S02]  /*0200*/  SHF.R.S32.HI R9, RZ, 0x1f, R3 ;  /* 0x0000001fff097819 */ /* 0x000fe40000011403 */
[----:B------:R-:W-:Y:S02]  /*0210*/  SHF.R.S32.HI R11, RZ, 0x1f, R4 ;  /* 0x0000001fff0b7819 */ /* 0x000fe40000011404 */
[----:B------:R-:W-:Y:S02]  /*0220*/  ISETP.LT.U32.AND P0, PT, R5, UR10, PT ;  /* 0x0000000a05007c0c */ /* 0x000fe4000bf01070 */
[----:B------:R-:W-:Y:S02]  /*0230*/  SHF.R.S32.HI R37, RZ, 0x1f, R5 ;  /* 0x0000001fff257819 */ /* 0x000fe40000011405 */
[----:B------:R-:W-:Y:S02]  /*0240*/  SHF.R.S32.HI R8, RZ, 0x5, R8 ;  /* 0x00000005ff087819 */ /* 0x000fe40000011408 */
[----:B------:R-:W-:-:S02]  /*0250*/  SHF.L.U32 R6, R6, 0x1, RZ ;  /* 0x0000000106067819 */ /* 0x000fc400000006ff */
[----:B------:R-:W-:Y:S02]  /*0260*/  IADD3 R10, R21, 0x70, RZ ;  /* 0x00000070150a7810 */ /* 0x000fe40007ffe0ff */
[----:B------:R-:W-:Y:S02]  /*0270*/  ISETP.LT.AND.EX P1, PT, R7, UR11, !P4, P1 ;  /* 0x0000000b07007c0c */ /* 0x000fe4000e721310 */
[----:B------:R-:W-:Y:S02]  /*0280*/  ISETP.LT.AND.EX P2, PT, R9, UR11, !P4, P2 ;  /* 0x0000000b09007c0c */ /* 0x000fe4000e741320 */
[----:B------:R-:W-:Y:S02]  /*0290*/  ISETP.LT.AND.EX P3, PT, R11, UR11, !P4, P3 ;  /* 0x0000000b0b007c0c */ /* 0x000fe4000e761330 */
[----:B------:R-:W-:Y:S01]  /*02a0*/  ISETP.LT.AND.EX P4, PT, R37, UR11, !P4, P0 ;  /* 0x0000000b25007c0c */ /* 0x000fe2000e781300 */
[----:B------:R-:W-:Y:S01]  /*02b0*/  ULDC.64 UR10, c[0x0][0x208] ;  /* 0x00008200000a7ab9 */ /* 0x000fe20000000a00 */
[----:B------:R-:W-:Y:S01]  /*02c0*/  LEA R8, R8, UR4, 0x3 ;  /* 0x0000000408087c11 */ /* 0x000fe2000f8e18ff */
[----:B0-----:R-:W-:-:S10]  /*02d0*/  UMOV UR4, URZ ;  /* 0x0000003f00047c82 */ /* 0x001fd40008000000 */
.L_x_3837:
[----:B0-----:R-:W0:Y:S01]  /*02e0*/  LDC R18, c[0x0][0x288] ;  /* 0x0000a200ff127b82 */ /* 0x001e220000000800 */
[----:B------:R-:W-:Y:S01]  /*02f0*/  ULDC.64 UR16, c[0x0][0x278] ;  /* 0x00009e0000107ab9 */ /* 0x000fe20000000a00 */
[----:B------:R-:W-:-:S06]  /*0300*/  ULDC.64 UR14, c[0x0][0x280] ;  /* 0x0000a000000e7ab9 */ /* 0x000fcc0000000a00 */
[----:B-1----:R-:W1:Y:S08]  /*0310*/  @P2 LDC.64 R28, c[0x0][0x270] ;  /* 0x00009c00ff1c2b82 */ /* 0x002e700000000a00 */
[----:B------:R-:W2:Y:S01]  /*0320*/  @P3 LDC.64 R30, c[0x0][0x270] ;  /* 0x00009c00ff1e3b82 */ /* 0x000ea20000000a00 */
[----:B0-----:R-:W-:-:S07]  /*0330*/  IABS R15, R18 ;  /* 0x00000012000f7213 */ /* 0x001fce0000000000 */
[----:B------:R-:W0:Y:S01]  /*0340*/  @P4 LDC.64 R26, c[0x0][0x270] ;  /* 0x00009c00ff1a4b82 */ /* 0x000e220000000a00 */
[----:B------:R-:W3:Y:S01]  /*0350*/  I2F.RP R14, R15 ;  /* 0x0000000f000e7306 */ /* 0x000ee20000209400 */
[----:B-1----:R-:W-:-:S04]  /*0360*/  @P2 IMAD R20, R9, R28, RZ ;  /* 0x0000001c09142224 */ /* 0x002fc800078e02ff */
[----:B------:R-:W-:-:S03]  /*0370*/  @P2 IMAD R25, R3, R29, R20 ;  /* 0x0000001d03192224 */ /* 0x000fc600078e0214 */
[----:B---3--:R-:W1:Y:S01]  /*0380*/  MUFU.RCP R14, R14 ;  /* 0x0000000e000e7308 */ /* 0x008e620000001000 */
[----:B0-----:R-:W-:Y:S01]  /*0390*/  @P4 IMAD R38, R37, R26, RZ ;  /* 0x0000001a25264224 */ /* 0x001fe200078e02ff */
[----:B-1----:R-:W-:-:S06]  /*03a0*/  IADD3 R12, R14, 0xffffffe, RZ ;  /* 0x0ffffffe0e0c7810 */ /* 0x002fcc0007ffe0ff */
[----:B------:R0:W1:Y:S02]  /*03b0*/  F2I.FTZ.U32.TRUNC.NTZ R13, R12 ;  /* 0x0000000c000d7305 */ /* 0x000064000021f000 */
[----:B0-----:R-:W-:Y:S01]  /*03c0*/  HFMA2.MMA R12, -RZ, RZ, 0, 0 ;  /* 0x00000000ff0c7435 */ /* 0x001fe200000001ff */
[----:B-1----:R-:W-:-:S05]  /*03d0*/  IADD3 R16, RZ, -R13, RZ ;  /* 0x8000000dff107210 */ /* 0x002fca0007ffe0ff */
[----:B------:R-:W-:Y:S01]  /*03e0*/  IMAD R17, R16, R15, RZ ;  /* 0x0000000f10117224 */ /* 0x000fe200078e02ff */
[----:B------:R-:W-:-:S03]  /*03f0*/  IABS R16, UR6 ;  /* 0x0000000600107c13 */ /* 0x000fc60008000000 */
[----:B------:R-:W-:Y:S01]  /*0400*/  IMAD.HI.U32 R13, R13, R17, R12 ;  /* 0x000000110d0d7227 */ /* 0x000fe200078e000c */
[----:B------:R-:W-:Y:S01]  /*0410*/  LOP3.LUT R12, R18, UR6, RZ, 0x3c, !PT ;  /* 0x00000006120c7c12 */ /* 0x000fe2000f8e3cff */
[----:B------:R-:W0:Y:S03]  /*0420*/  LDC R17, c[0x0][0x294] ;  /* 0x0000a500ff117b82 */ /* 0x000e260000000800 */
[----:B------:R-:W-:Y:S01]  /*0430*/  ISETP.GE.AND P5, PT, R12, RZ, PT ;  /* 0x000000ff0c00720c */ /* 0x000fe20003fa6270 */
[----:B------:R-:W-:-:S05]  /*0440*/  IMAD.HI.U32 R13, R13, R16, RZ ;  /* 0x000000100d0d7227 */ /* 0x000fca00078e00ff */
[----:B------:R-:W-:-:S05]  /*0450*/  IADD3 R14, -R13, RZ, RZ ;  /* 0x000000ff0d0e7210 */ /* 0x000fca0007ffe1ff */
[----:B------:R-:W-:-:S05]  /*0460*/  IMAD R14, R15, R14, R16 ;  /* 0x0000000e0f0e7224 */ /* 0x000fca00078e0210 */
[----:B------:R-:W-:-:S13]  /*0470*/  ISETP.GT.U32.AND P6, PT, R15, R14, PT ;  /* 0x0000000e0f00720c */ /* 0x000fda0003fc4070 */
[-C--:B------:R-:W-:Y:S02]  /*0480*/  @!P6 IADD3 R14, R14, -R15.reuse, RZ ;  /* 0x8000000f0e0ee210 */ /* 0x080fe40007ffe0ff */
[----:B------:R-:W-:Y:S02]  /*0490*/  @!P6 IADD3 R13, R13, 0x1, RZ ;  /* 0x000000010d0de810 */ /* 0x000fe40007ffe0ff */
[----:B------:R-:W-:Y:S02]  /*04a0*/  ISETP.GE.U32.AND P0, PT, R14, R15, PT ;  /* 0x0000000f0e00720c */ /* 0x000fe40003f06070 */
[----:B------:R-:W-:-:S11]  /*04b0*/  ISETP.NE.AND P6, PT, R18, RZ, PT ;  /* 0x000000ff1200720c */ /* 0x000fd60003fc5270 */
[----:B------:R-:W-:-:S04]  /*04c0*/  @P0 IADD3 R13, R13, 0x1, RZ ;  /* 0x000000010d0d0810 */ /* 0x000fc80007ffe0ff */
[----:B------:R-:W-:Y:S01]  /*04d0*/  MOV R15, R13 ;  /* 0x0000000d000f7202 */ /* 0x000fe20000000f00 */
[----:B------:R-:W-:-:S03]  /*04e0*/  IMAD.WIDE.U32 R12, R0, -0x77777777, RZ ;  /* 0x88888889000c7825 */ /* 0x000fc600078e00ff */
[----:B------:R-:W-:Y:S02]  /*04f0*/  @!P5 IADD3 R15, -R15, RZ, RZ ;  /* 0x000000ff0f0fd210 */ /* 0x000fe40007ffe1ff */
[----:B------:R-:W-:Y:S02]  /*0500*/  @!P6 LOP3.LUT R15, RZ, R18, RZ, 0x33, !PT ;  /* 0x00000012ff0fe212 */ /* 0x000fe400078e33ff */
[----:B------:R-:W-:Y:S02]  /*0510*/  SHF.R.U32.HI R36, RZ, 0x4, R13 ;  /* 0x00000004ff247819 */ /* 0x000fe4000001160d */
[----:B------:R-:W-:Y:S01]  /*0520*/  IADD3 R39, -R15, RZ, RZ ;  /* 0x000000ff0f277210 */ /* 0x000fe20007ffe1ff */
[----:B------:R-:W1:Y:S01]  /*0530*/  @P1 LDC.64 R12, c[0x0][0x270] ;  /* 0x00009c00ff0c1b82 */ /* 0x000e620000000a00 */
[----:B------:R-:W-:Y:S01]  /*0540*/  SHF.R.S32.HI R14, RZ, 0x1f, R15 ;  /* 0x0000001fff0e7819 */ /* 0x000fe2000001140f */
[----:B0-----:R-:W-:Y:S02]  /*0550*/  IMAD R36, R17, UR9, R36 ;  /* 0x0000000911247c24 */ /* 0x001fe4000f8e0224 */
[----:B------:R-:W-:Y:S01]  /*0560*/  IMAD R39, R18, R39, UR6 ;  /* 0x0000000612277e24 */ /* 0x000fe2000f8e0227 */
[----:B------:R-:W-:Y:S01]  /*0570*/  SHF.R.S32.HI R18, RZ, 0x1f, R6 ;  /* 0x0000001fff127819 */ /* 0x000fe20000011406 */
[----:B------:R-:W-:Y:S01]  /*0580*/  IMAD R14, R14, UR14, RZ ;  /* 0x0000000e0e0e7c24 */ /* 0x000fe2000f8e02ff */
[----:B------:R-:W-:Y:S01]  /*0590*/  IADD3 R34, R36, 0x40, RZ ;  /* 0x0000004024227810 */ /* 0x000fe20007ffe0ff */
[----:B------:R-:W-:Y:S01]  /*05a0*/  IMAD R39, R39, 0x3c, RZ ;  /* 0x0000003c27277824 */ /* 0x000fe200078e02ff */
[----:B------:R-:W0:Y:S01]  /*05b0*/  @P1 LDC.64 R16, c[0x0][0x220] ;  /* 0x00008800ff101b82 */ /* 0x000e220000000a00 */
[----:B------:R-:W-:Y:S01]  /*05c0*/  IMAD R53, R15, UR15, R14 ;  /* 0x0000000f0f357c24 */ /* 0x000fe2000f8e020e */
[----:B------:R-:W-:-:S02]  /*05d0*/  ISETP.GE.U32.AND P5, PT, R34, UR16, PT ;  /* 0x0000001022007c0c */ /* 0x000fc4000bfa6070 */
[----:B------:R-:W-:Y:S02]  /*05e0*/  IADD3 R50, P0, R6, R39, RZ ;  /* 0x0000002706327210 */ /* 0x000fe40007f1e0ff */
[----:B------:R-:W-:Y:S02]  /*05f0*/  SHF.R.S32.HI R35, RZ, 0x1f, R34 ;  /* 0x0000001fff237819 */ /* 0x000fe40000011422 */
[----:B------:R-:W-:Y:S02]  /*0600*/  LEA.HI.X.SX32 R51, R39, R18, 0x1, P0 ;  /* 0x0000001227337211 */ /* 0x000fe400000f0eff */
[----:B------:R-:W-:Y:S01]  /*0610*/  ISETP.GE.AND.EX P5, PT, R35, UR17, PT, P5 ;  /* 0x0000001123007c0c */ /* 0x000fe2000bfa6350 */
[----:B------:R-:W3:Y:S01]  /*0620*/  @P2 LDC.64 R18, c[0x0][0x220] ;  /* 0x00008800ff122b82 */ /* 0x000ee20000000a00 */
[----:B------:R-:W-:Y:S01]  /*0630*/  IADD3 R32, R36, 0x50, RZ ;  /* 0x0000005024207810 */ /* 0x000fe20007ffe0ff */
[----:B------:R-:W-:Y:S01]  /*0640*/  IMAD.WIDE.U32 R50, R15, UR14, R50 ;  /* 0x0000000e0f327c25 */ /* 0x000fe2000f8e0032 */
[----:B------:R-:W-:-:S02]  /*0650*/  ISETP.LT.U32.AND P5, PT, R0, 0x1e0, !P5 ;  /* 0x000001e00000780c */ /* 0x000fc40006fa1070 */
[----:B------:R-:W-:Y:S01]  /*0660*/  ISETP.GE.U32.AND P0, PT, R32, UR16, PT ;  /* 0x0000001020007c0c */ /* 0x000fe2000bf06070 */
[----:B-1----:R-:W-:Y:S01]  /*0670*/  @P1 IMAD R14, R7, R12, RZ ;  /* 0x0000000c070e1224 */ /* 0x002fe200078e02ff */
[----:B------:R-:W-:Y:S02]  /*0680*/  IADD3 R53, R51, R53, RZ ;  /* 0x0000003533357210 */ /* 0x000fe40007ffe0ff */
[-C--:B------:R-:W-:Y:S01]  /*0690*/  @P1 MOV R52, R50.reuse ;  /* 0x0000003200341202 */ /* 0x080fe20000000f00 */
[C---:B------:R-:W-:Y:S01]  /*06a0*/  @P1 IMAD R23, R21.reuse, R13, R14 ;  /* 0x0000000d15171224 */ /* 0x040fe200078e020e */
[----:B------:R-:W-:Y:S01]  /*06b0*/  SHF.R.S32.HI R33, RZ, 0x1f, R32 ;  /* 0x0000001fff217819 */ /* 0x000fe20000011420 */
[----:B------:R-:W1:Y:S01]  /*06c0*/  @P3 LDC.64 R14, c[0x0][0x220] ;  /* 0x00008800ff0e3b82 */ /* 0x000e620000000a00 */
[----:B------:R-:W-:Y:S01]  /*06d0*/  @P3 MOV R20, R50 ;  /* 0x0000003200143202 */ /* 0x000fe20000000f00 */
[----:B------:R-:W-:Y:S01]  /*06e0*/  @P1 IMAD.WIDE.U32 R12, R21, R12, R52 ;  /* 0x0000000c150c1225 */ /* 0x000fe200078e0034 */
[----:B------:R-:W-:-:S03]  /*06f0*/  ISETP.GE.AND.EX P0, PT, R33, UR17, PT, P0 ;  /* 0x0000001121007c0c */ /* 0x000fc6000bf06300 */
[----:B--2---:R-:W-:Y:S01]  /*0700*/  @P3 IMAD R21, R11, R30, RZ ;  /* 0x0000001e0b153224 */ /* 0x004fe200078e02ff */
[----:B------:R-:W-:Y:S02]  /*0710*/  @P1 IADD3 R13, R13, R23, RZ ;  /* 0x000000170d0d1210 */ /* 0x000fe40007ffe0ff */
[----:B0-----:R-:W-:Y:S01]  /*0720*/  @P1 LEA R16, P6, R12, R16, 0x1 ;  /* 0x000000100c101211 */ /* 0x001fe200078c08ff */
[----:B------:R-:W0:Y:S01]  /*0730*/  @P5 LDC.64 R22, c[0x0][0x270] ;  /* 0x00009c00ff165b82 */ /* 0x000e220000000a00 */
[----:B------:R-:W-:Y:S01]  /*0740*/  ISETP.LT.U32.AND P0, PT, R0, 0x1e0, !P0 ;  /* 0x000001e00000780c */ /* 0x000fe20004701070 */
[----:B------:R-:W-:Y:S01]  /*0750*/  @P3 IMAD R41, R4, R31, R21 ;  /* 0x0000001f04293224 */ /* 0x000fe200078e0215 */
[----:B------:R-:W-:Y:S02]  /*0760*/  @P1 LEA.HI.X R17, R12, R17, R13, 0x1, P6 ;  /* 0x000000110c111211 */ /* 0x000fe400030f0c0d */
[----:B------:R-:W-:Y:S02]  /*0770*/  @P2 MOV R12, R50 ;  /* 0x00000032000c2202 */ /* 0x000fe40000000f00 */
[----:B------:R-:W-:-:S02]  /*0780*/  @P2 MOV R13, R53 ;  /* 0x00000035000d2202 */ /* 0x000fc40000000f00 */
[----:B------:R-:W-:Y:S01]  /*0790*/  @P3 MOV R21, R53 ;  /* 0x0000003500153202 */ /* 0x000fe20000000f00 */
[----:B------:R-:W-:-:S03]  /*07a0*/  @P2 IMAD.WIDE.U32 R28, R3, R28, R12 ;  /* 0x0000001c031c2225 */ /* 0x000fc600078e000c */
[----:B------:R-:W2:Y:S01]  /*07b0*/  @P4 LDC.64 R12, c[0x0][0x220] ;  /* 0x00008800ff0c4b82 */ /* 0x000ea20000000a00 */
[----:B------:R-:W-:Y:S01]  /*07c0*/  @P3 IMAD.WIDE.U32 R30, R4, R30, R20 ;  /* 0x0000001e041e3225 */ /* 0x000fe200078e0014 */
[----:B------:R-:W-:Y:S02]  /*07d0*/  @P2 IADD3 R29, R29, R25, RZ ;  /* 0x000000191d1d2210 */ /* 0x000fe40007ffe0ff */
[----:B---3--:R-:W-:-:S04]  /*07e0*/  @P2 LEA R18, P6, R28, R18, 0x1 ;  /* 0x000000121c122211 */ /* 0x008fc800078c08ff */
[----:B------:R-:W3:Y:S01]  /*07f0*/  @P5 LDC.64 R24, c[0x0][0x220] ;  /* 0x00008800ff185b82 */ /* 0x000ee20000000a00 */
[----:B------:R-:W-:Y:S02]  /*0800*/  @P2 LEA.HI.X R19, R28, R19, R29, 0x1, P6 ;  /* 0x000000131c132211 */ /* 0x000fe400030f0c1d */
[----:B------:R-:W-:Y:S02]  /*0810*/  @P3 IADD3 R28, R31, R41, RZ ;  /* 0x000000291f1c3210 */ /* 0x000fe40007ffe0ff */
[C---:B-1----:R-:W-:Y:S02]  /*0820*/  @P3 LEA R14, P6, R30.reuse, R14, 0x1 ;  /* 0x0000000e1e0e3211 */ /* 0x042fe400078c08ff */
[----:B------:R-:W-:Y:S01]  /*0830*/  @P4 MOV R29, R53 ;  /* 0x00000035001d4202 */ /* 0x000fe20000000f00 */
[----:B------:R-:W1:Y:S01]  /*0840*/  @P0 LDC.64 R20, c[0x0][0x270] ;  /* 0x00009c00ff140b82 */ /* 0x000e620000000a00 */
[----:B------:R-:W-:Y:S01]  /*0850*/  @P3 LEA.HI.X R15, R30, R15, R28, 0x1, P6 ;  /* 0x0000000f1e0f3211 */ /* 0x000fe200030f0c1c */
[----:B0-----:R-:W-:Y:S01]  /*0860*/  @P5 IMAD R30, R35, R22, RZ ;  /* 0x00000016231e5224 */ /* 0x001fe200078e02ff */
[-C--:B------:R-:W-:Y:S01]  /*0870*/  @P4 MOV R28, R50.reuse ;  /* 0x00000032001c4202 */ /* 0x080fe20000000f00 */
[C---:B------:R-:W-:Y:S01]  /*0880*/  @P4 IMAD R35, R5.reuse, R27, R38 ;  /* 0x0000001b05234224 */ /* 0x040fe200078e0226 */
[----:B------:R-:W-:Y:S01]  /*0890*/  @P5 MOV R31, R53 ;  /* 0x00000035001f5202 */ /* 0x000fe20000000f00 */
[C---:B------:R-:W-:Y:S01]  /*08a0*/  @P5 IMAD R41, R34.reuse, R23, R30 ;  /* 0x0000001722295224 */ /* 0x040fe200078e021e */
[----:B------:R-:W-:Y:S01]  /*08b0*/  @P5 MOV R30, R50 ;  /* 0x00000032001e5202 */ /* 0x000fe20000000f00 */
[----:B------:R-:W-:Y:S01]  /*08c0*/  @P4 IMAD.WIDE.U32 R28, R5, R26, R28 ;  /* 0x0000001a051c4225 */ /* 0x000fe200078e001c */
[----:B------:R-:W-:Y:S01]  /*08d0*/  HFMA2.MMA R38, -RZ, RZ, 0, 0 ;  /* 0x00000000ff267435 */ /* 0x000fe200000001ff */
[----:B------:R-:W0:Y:S02]  /*08e0*/  @P0 LDC.64 R26, c[0x0][0x220] ;  /* 0x00008800ff1a0b82 */ /* 0x000e240000000a00 */
[----:B------:R-:W-:Y:S01]  /*08f0*/  @P5 IMAD.WIDE.U32 R22, R34, R22, R30 ;  /* 0x0000001622165225 */ /* 0x000fe200078e001e */
[----:B------:R-:W-:-:S02]  /*0900*/  @P4 IADD3 R29, R29, R35, RZ ;  /* 0x000000231d1d4210 */ /* 0x000fc40007ffe0ff */
[C---:B--2---:R-:W-:Y:S02]  /*0910*/  @P4 LEA R12, P6, R28.reuse, R12, 0x1 ;  /* 0x0000000c1c0c4211 */ /* 0x044fe400078c08ff */
[----:B------:R-:W-:Y:S02]  /*0920*/  @P5 IADD3 R23, R23, R41, RZ ;  /* 0x0000002917175210 */ /* 0x000fe40007ffe0ff */
[----:B------:R-:W-:Y:S02]  /*0930*/  @P4 LEA.HI.X R13, R28, R13, R29, 0x1, P6 ;  /* 0x0000000d1c0d4211 */ /* 0x000fe400030f0c1d */
[----:B---3--:R-:W-:Y:S02]  /*0940*/  @P5 LEA R24, P6, R22, R24, 0x1 ;  /* 0x0000001816185211 */ /* 0x008fe400078c08ff */
[----:B------:R-:W-:Y:S01]  /*0950*/  IADD3 R35, R36, 0x60, RZ ;  /* 0x0000006024237810 */ /* 0x000fe20007ffe0ff */
[----:B-1----:R-:W-:Y:S01]  /*0960*/  @P0 IMAD R33, R33, R20, RZ ;  /* 0x0000001421210224 */ /* 0x002fe200078e02ff */
[----:B------:R-:W-:-:S02]  /*0970*/  @P5 LEA.HI.X R25, R22, R25, R23, 0x1, P6 ;  /* 0x0000001916195211 */ /* 0x000fc400030f0c17 */
[----:B------:R-:W-:Y:S01]  /*0980*/  @P0 MOV R22, R50 ;  /* 0x0000003200160202 */ /* 0x000fe20000000f00 */
[C---:B------:R-:W-:Y:S01]  /*0990*/  @P0 IMAD R21, R32.reuse, R21, R33 ;  /* 0x0000001520150224 */ /* 0x040fe200078e0221 */
[----:B------:R-:W-:Y:S01]  /*09a0*/  @P0 MOV R23, R53 ;  /* 0x0000003500170202 */ /* 0x000fe20000000f00 */
[----:B------:R1:W2:Y:S02]  /*09b0*/  @P5 LDG.E R38, desc[UR10][R24.64] ;  /* 0x0000000a18265981 */ /* 0x0002a4000c1e1900 */
[----:B------:R-:W-:Y:S01]  /*09c0*/  @P0 IMAD.WIDE.U32 R32, R32, R20, R22 ;  /* 0x0000001420200225 */ /* 0x000fe200078e0016 */
[----:B------:R-:W-:Y:S02]  /*09d0*/  ISETP.GE.U32.AND P6, PT, R35, UR16, PT ;  /* 0x0000001023007c0c */ /* 0x000fe4000bfc6070 */
[----:B------:R-:W-:Y:S02]  /*09e0*/  SHF.R.S32.HI R31, RZ, 0x1f, R35 ;  /* 0x0000001fff1f7819 */ /* 0x000fe40000011423 */
[----:B------:R-:W-:-:S02]  /*09f0*/  @P0 IADD3 R21, R33, R21, RZ ;  /* 0x0000001521150210 */ /* 0x000fc40007ffe0ff */
[C---:B0-----:R-:W-:Y:S02]  /*0a00*/  @P0 LEA R20, P5, R32.reuse, R26, 0x1 ;  /* 0x0000001a20140211 */ /* 0x041fe400078a08ff */
[----:B------:R-:W-:Y:S02]  /*0a10*/  ISETP.GE.AND.EX P6, PT, R31, UR17, PT, P6 ;  /* 0x000000111f007c0c */ /* 0x000fe4000bfc6360 */
[----:B------:R-:W-:Y:S02]  /*0a20*/  @P0 LEA.HI.X R21, R32, R27, R21, 0x1, P5 ;  /* 0x0000001b20150211 */ /* 0x000fe400028f0c15 */
[----:B------:R-:W-:Y:S02]  /*0a30*/  SHF.R.S32.HI R41, RZ, 0x1f, R10 ;  /* 0x0000001fff297819 */ /* 0x000fe4000001140a */
[----:B------:R-:W-:Y:S02]  /*0a40*/  ISETP.GE.U32.AND P5, PT, R10, UR16, PT ;  /* 0x000000100a007c0c */ /* 0x000fe4000bfa6070 */
[----:B------:R-:W-:-:S02]  /*0a50*/  ISETP.LT.U32.AND P6, PT, R0, 0x1e0, !P6 ;  /* 0x000001e00000780c */ /* 0x000fc400077c1070 */
[----:B------:R-:W-:-:S04]  /*0a60*/  ISETP.GE.AND.EX P5, PT, R41, UR17, PT, P5 ;  /* 0x0000001129007c0c */ /* 0x000fc8000bfa6350 */
[----:B------:R-:W-:Y:S01]  /*0a70*/  ISETP.GT.U32.OR P5, PT, R0, 0x1df, P5 ;  /* 0x000001df0000780c */ /* 0x000fe20002fa4470 */
[----:B------:R-:W-:-:S06]  /*0a80*/  HFMA2.MMA R40, -RZ, RZ, 0, 0 ;  /* 0x00000000ff287435 */ /* 0x000fcc00000001ff */
[----:B------:R-:W0:Y:S01]  /*0a90*/  @P6 LDC.64 R22, c[0x0][0x270] ;  /* 0x00009c00ff166b82 */ /* 0x000e220000000a00 */
[----:B------:R-:W-:-:S03]  /*0aa0*/  CS2R R42, SRZ ;  /* 0x00000000002a7805 */ /* 0x000fc6000001ff00 */
[----:B------:R-:W3:Y:S04]  /*0ab0*/  @P2 LDG.E R40, desc[UR10][R18.64] ;  /* 0x0000000a12282981 */ /* 0x000ee8000c1e1900 */
[----:B-1----:R-:W1:Y:S01]  /*0ac0*/  @!P5 LDC.64 R24, c[0x0][0x270] ;  /* 0x00009c00ff18db82 */ /* 0x002e620000000a00 */
[----:B------:R-:W4:Y:S01]  /*0ad0*/  @P1 LDG.E R42, desc[UR10][R16.64] ;  /* 0x0000000a102a1981 */ /* 0x000f22000c1e1900 */
[----:B------:R-:W-:-:S03]  /*0ae0*/  CS2R R44, SRZ ;  /* 0x00000000002c7805 */ /* 0x000fc6000001ff00 */
[----:B------:R-:W5:Y:S03]  /*0af0*/  @P3 LDG.E R43, desc[UR10][R14.64] ;  /* 0x0000000a0e2b3981 */ /* 0x000f66000c1e1900 */
[----:B------:R-:W1:Y:S01]  /*0b00*/  @P6 LDC.64 R28, c[0x0][0x220] ;  /* 0x00008800ff1c6b82 */ /* 0x000e620000000a00 */
[----:B------:R0:W2:Y:S04]  /*0b10*/  @P4 LDG.E R44, desc[UR10][R12.64] ;  /* 0x0000000a0c2c4981 */ /* 0x0000a8000c1e1900 */
[----:B------:R2:W2:Y:S03]  /*0b20*/  @P0 LDG.E R45, desc[UR10][R20.64] ;  /* 0x0000000a142d0981 */ /* 0x0004a6000c1e1900 */
[----:B------:R-:W1:Y:S01]  /*0b30*/  @!P5 LDC.64 R26, c[0x0][0x220] ;  /* 0x00008800ff1adb82 */ /* 0x000e620000000a00 */
[----:B0-----:R-:W-:Y:S01]  /*0b40*/  @P6 IMAD R30, R31, R22, RZ ;  /* 0x000000161f1e6224 */ /* 0x001fe200078e02ff */
[----:B------:R-:W-:-:S02]  /*0b50*/  @P6 MOV R12, R50 ;  /* 0x00000032000c6202 */ /* 0x000fc40000000f00 */
[----:B------:R-:W-:Y:S01]  /*0b60*/  @P6 MOV R13, R53 ;  /* 0x00000035000d6202 */ /* 0x000fe20000000f00 */
[----:B------:R-:W-:Y:S02]  /*0b70*/  @P6 IMAD R19, R35, R23, R30 ;  /* 0x0000001723136224 */ /* 0x000fe400078e021e */
[----:B-1----:R-:W-:Y:S02]  /*0b80*/  @!P5 IMAD R16, R41, R24, RZ ;  /* 0x000000182910d224 */ /* 0x002fe400078e02ff */
[----:B------:R-:W-:Y:S01]  /*0b90*/  @P6 IMAD.WIDE.U32 R22, R35, R22, R12 ;  /* 0x0000001623166225 */ /* 0x000fe200078e000c */
[----:B------:R-:W-:Y:S02]  /*0ba0*/  @!P5 MOV R12, R50 ;  /* 0x00000032000cd202 */ /* 0x000fe40000000f00 */
        /* <DEDUP_REMOVED lines=8> */
[C---:B------:R-:W-:Y:S01]  /*0c30*/  @!P5 LEA R26, P0, R24.reuse, R26, 0x1 ;  /* 0x0000001a181ad211 */ /* 0x040fe200078008ff */
[----:B------:R-:W2:Y:S03]  /*0c40*/  @P6 LDG.E R46, desc[UR10][R28.64] ;  /* 0x0000000a1c2e6981 */ /* 0x000ea6000c1e1900 */
[----:B------:R-:W-:-:S05]  /*0c50*/  @!P5 LEA.HI.X R27, R24, R27, R12, 0x1, P0 ;  /* 0x0000001b181bd211 */ /* 0x000fca00000f0c0c */
[----:B------:R-:W2:Y:S01]  /*0c60*/  @!P5 LDG.E R47, desc[UR10][R26.64] ;  /* 0x0000000a1a2fd981 */ /* 0x000ea2000c1e1900 */
[C---:B------:R-:W-:Y:S02]  /*0c70*/  ISETP.GT.AND P0, PT, R2.reuse, 0x1e, PT ;  /* 0x0000001e0200780c */ /* 0x040fe40003f04270 */
[----:B------:R-:W-:Y:S01]  /*0c80*/  ISETP.NE.AND P5, PT, R2, RZ, PT ;  /* 0x000000ff0200720c */ /* 0x000fe20003fa5270 */
[----:B------:R-:W0:Y:S01]  /*0c90*/  LDC R48, c[0x0][0xc] ;  /* 0x00000300ff307b82 */ /* 0x000e220000000800 */
[----:B------:R-:W-:Y:S01]  /*0ca0*/  BSSY B0, `(.L_x_3801) ;  /* 0x000007f000007945 */ /* 0x000fe20003800000 */
[--C-:B---3--:R-:W-:Y:S02]  /*0cb0*/  HADD2.F32 R15, -RZ, R40.reuse.H1_H1 ;  /* 0x30000028ff0f7230 */ /* 0x108fe40000004100 */
[----:B------:R-:W-:Y:S02]  /*0cc0*/  HADD2.F32 R14, -RZ, R40.H0_H0 ;  /* 0x20000028ff0e7230 */ /* 0x000fe40000004100 */
[----:B----4-:R-:W-:-:S02]  /*0cd0*/  HADD2.F32 R13, -RZ, R42.H1_H1 ;  /* 0x3000002aff0d7230 */ /* 0x010fc40000004100 */
[----:B------:R-:W-:Y:S01]  /*0ce0*/  FMUL.FTZ R17, R15, R15 ;  /* 0x0000000f0f117220 */ /* 0x000fe20000410000 */
[----:B------:R-:W-:Y:S02]  /*0cf0*/  HADD2.F32 R12, -RZ, R42.H0_H0 ;  /* 0x2000002aff0c7230 */ /* 0x000fe40000004100 */
[C---:B------:R-:W-:Y:S01]  /*0d00*/  FADD.FTZ R16, R14.reuse, R15 ;  /* 0x0000000f0e107221 */ /* 0x040fe20000010000 */
[--C-:B-----5:R-:W-:Y:S02]  /*0d10*/  HADD2.F32 R18, -RZ, R43.reuse.H1_H1 ;  /* 0x3000002bff127230 */ /* 0x120fe40000004100 */
[----:B------:R-:W-:Y:S01]  /*0d20*/  FMUL.FTZ R15, R13, R13 ;  /* 0x0000000d0d0f7220 */ /* 0x000fe20000410000 */
[----:B------:R-:W-:Y:S01]  /*0d30*/  FFMA.FTZ R14, R14, R14, R17 ;  /* 0x0000000e0e0e7223 */ /* 0x000fe20000010011 */
[----:B------:R-:W-:Y:S02]  /*0d40*/  HADD2.F32 R17, -RZ, R43.H0_H0 ;  /* 0x2000002bff117230 */ /* 0x000fe40000004100 */
[C---:B------:R-:W-:Y:S01]  /*0d50*/  FADD.FTZ R13, R12.reuse, R13 ;  /* 0x0000000d0c0d7221 */ /* 0x040fe20000010000 */
[----:B------:R-:W-:Y:S01]  /*0d60*/  FFMA.FTZ R15, R12, R12, R15 ;  /* 0x0000000c0c0f7223 */ /* 0x000fe2000001000f */
[----:B--2---:R-:W-:-:S02]  /*0d70*/  HADD2.F32 R20, -RZ, R44.H1_H1 ;  /* 0x3000002cff147230 */ /* 0x004fc40000004100 */
[----:B------:R-:W-:Y:S01]  /*0d80*/  FMUL.FTZ R12, R18, R18 ;  /* 0x00000012120c7220 */ /* 0x000fe20000410000 */
[----:B------:R-:W-:Y:S02]  /*0d90*/  HADD2.F32 R19, -RZ, R44.H0_H0 ;  /* 0x2000002cff137230 */ /* 0x000fe40000004100 */
[C---:B------:R-:W-:Y:S01]  /*0da0*/  FADD.FTZ R18, R17.reuse, R18 ;  /* 0x0000001211127221 */ /* 0x040fe20000010000 */
[----:B------:R-:W-:Y:S01]  /*0db0*/  FADD.FTZ R15, RZ, R15 ;  /* 0x0000000fff0f7221 */ /* 0x000fe20000010000 */
[----:B------:R-:W-:Y:S01]  /*0dc0*/  FADD.FTZ R13, RZ, R13 ;  /* 0x0000000dff0d7221 */ /* 0x000fe20000010000 */
[----:B------:R-:W-:Y:S01]  /*0dd0*/  FFMA.FTZ R17, R17, R17, R12 ;  /* 0x0000001111117223 */ /* 0x000fe2000001000c */
[----:B------:R-:W-:Y:S01]  /*0de0*/  FMUL.FTZ R12, R20, R20 ;  /* 0x00000014140c7220 */ /* 0x000fe20000410000 */
[----:B------:R-:W-:Y:S01]  /*0df0*/  FADD.FTZ R14, R15, R14 ;  /* 0x0000000e0f0e7221 */ /* 0x000fe20000010000 */
[----:B------:R-:W-:Y:S01]  /*0e00*/  FADD.FTZ R13, R13, R16 ;  /* 0x000000100d0d7221 */ /* 0x000fe20000010000 */
[----:B------:R-:W-:Y:S01]  /*0e10*/  FADD.FTZ R20, R19, R20 ;  /* 0x0000001413147221 */ /* 0x000fe20000010000 */
[----:B------:R-:W-:-:S02]  /*0e20*/  HADD2.F32 R15, -RZ, R38.H1_H1 ;  /* 0x30000026ff0f7230 */ /* 0x000fc40000004100 */
[----:B------:R-:W-:Y:S01]  /*0e30*/  FFMA.FTZ R19, R19, R19, R12 ;  /* 0x0000001313137223 */ /* 0x000fe2000001000c */
[----:B------:R-:W-:Y:S02]  /*0e40*/  HADD2.F32 R12, -RZ, R38.H0_H0 ;  /* 0x20000026ff0c7230 */ /* 0x000fe40000004100 */
[----:B------:R-:W-:Y:S01]  /*0e50*/  FADD.FTZ R13, R13, R18 ;  /* 0x000000120d0d7221 */ /* 0x000fe20000010000 */
[----:B------:R-:W-:Y:S01]  /*0e60*/  FADD.FTZ R14, R14, R17 ;  /* 0x000000110e0e7221 */ /* 0x000fe20000010000 */
[--C-:B------:R-:W-:Y:S02]  /*0e70*/  HADD2.F32 R18, -RZ, R45.reuse.H1_H1 ;  /* 0x3000002dff127230 */ /* 0x100fe40000004100 */
[----:B------:R-:W-:Y:S01]  /*0e80*/  FMUL.FTZ R17, R15, R15 ;  /* 0x0000000f0f117220 */ /* 0x000fe20000410000 */
[----:B------:R-:W-:Y:S01]  /*0e90*/  FADD.FTZ R16, R12, R15 ;  /* 0x0000000f0c107221 */ /* 0x000fe20000010000 */
[----:B------:R-:W-:Y:S02]  /*0ea0*/  HADD2.F32 R15, -RZ, R45.H0_H0 ;  /* 0x2000002dff0f7230 */ /* 0x000fe40000004100 */
[----:B------:R-:W-:Y:S01]  /*0eb0*/  FADD.FTZ R14, R14, R19 ;  /* 0x000000130e0e7221 */ /* 0x000fe20000010000 */
[----:B------:R-:W-:Y:S01]  /*0ec0*/  FFMA.FTZ R17, R12, R12, R17 ;  /* 0x0000000c0c117223 */ /* 0x000fe20000010011 */
[----:B------:R-:W-:Y:S01]  /*0ed0*/  FMUL.FTZ R12, R18, R18 ;  /* 0x00000012120c7220 */ /* 0x000fe20000410000 */
[----:B------:R-:W-:-:S02]  /*0ee0*/  FADD.FTZ R18, R15, R18 ;  /* 0x000000120f127221 */ /* 0x000fc40000010000 */
[----:B------:R-:W-:Y:S01]  /*0ef0*/  FADD.FTZ R14, R14, R17 ;  /* 0x000000110e0e7221 */ /* 0x000fe20000010000 */
[----:B------:R-:W-:Y:S01]  /*0f00*/  FFMA.FTZ R15, R15, R15, R12 ;  /* 0x0000000f0f0f7223 */ /* 0x000fe2000001000c */
[----:B------:R-:W-:Y:S01]  /*0f10*/  FADD.FTZ R13, R13, R20 ;  /* 0x000000140d0d7221 */ /* 0x000fe20000010000 */
[--C-:B------:R-:W-:Y:S02]  /*0f20*/  HADD2.F32 R19, -RZ, R46.reuse.H1_H1 ;  /* 0x3000002eff137230 */ /* 0x100fe40000004100 */
[----:B------:R-:W-:Y:S01]  /*0f30*/  FADD.FTZ R14, R14, R15 ;  /* 0x0000000f0e0e7221 */ /* 0x000fe20000010000 */
[----:B------:R-:W-:Y:S02]  /*0f40*/  HADD2.F32 R12, -RZ, R46.H0_H0 ;  /* 0x2000002eff0c7230 */ /* 0x000fe40000004100 */
[----:B------:R-:W-:Y:S01]  /*0f50*/  FADD.FTZ R13, R13, R16 ;  /* 0x000000100d0d7221 */ /* 0x000fe20000010000 */
[----:B------:R-:W-:Y:S01]  /*0f60*/  FMUL.FTZ R17, R19, R19 ;  /* 0x0000001313117220 */ /* 0x000fe20000410000 */
[----:B------:R-:W-:-:S02]  /*0f70*/  HADD2.F32 R15, -RZ, R47.H1_H1 ;  /* 0x3000002fff0f7230 */ /* 0x000fc40000004100 */
[C---:B------:R-:W-:Y:S01]  /*0f80*/  FADD.FTZ R16, R12.reuse, R19 ;  /* 0x000000130c107221 */ /* 0x040fe20000010000 */
[----:B------:R-:W-:Y:S01]  /*0f90*/  FFMA.FTZ R17, R12, R12, R17 ;  /* 0x0000000c0c117223 */ /* 0x000fe20000010011 */
[----:B------:R-:W-:Y:S01]  /*0fa0*/  FADD.FTZ R13, R13, R18 ;  /* 0x000000120d0d7221 */ /* 0x000fe20000010000 */
[----:B------:R-:W-:Y:S02]  /*0fb0*/  HADD2.F32 R12, -RZ, R47.H0_H0 ;  /* 0x2000002fff0c7230 */ /* 0x000fe40000004100 */
[----:B------:R-:W-:Y:S01]  /*0fc0*/  FMUL.FTZ R19, R15, R15 ;  /* 0x0000000f0f137220 */ /* 0x000fe20000410000 */
[----:B------:R-:W-:Y:S01]  /*0fd0*/  FADD.FTZ R14, R14, R17 ;  /* 0x000000110e0e7221 */ /* 0x000fe20000010000 */
[----:B------:R-:W-:Y:S01]  /*0fe0*/  FADD.FTZ R13, R13, R16 ;  /* 0x000000100d0d7221 */ /* 0x000fe20000010000 */
[C---:B------:R-:W-:Y:S01]  /*0ff0*/  FADD.FTZ R16, R12.reuse, R15 ;  /* 0x0000000f0c107221 */ /* 0x040fe20000010000 */
[----:B------:R-:W-:-:S03]  /*1000*/  FFMA.FTZ R19, R12, R12, R19 ;  /* 0x0000000c0c137223 */ /* 0x000fc60000010013 */
[----:B------:R-:W-:Y:S01]  /*1010*/  FADD.FTZ R13, R13, R16 ;  /* 0x000000100d0d7221 */ /* 0x000fe20000010000 */
[----:B------:R-:W-:-:S04]  /*1020*/  FADD.FTZ R14, R14, R19 ;  /* 0x000000130e0e7221 */ /* 0x000fc80000010000 */
[----:B------:R-:W1:Y:S04]  /*1030*/  SHFL.DOWN PT, R12, R13, 0x1, 0x1f ;  /* 0x08201f000d0c7f89 */ /* 0x000e6800000e0000 */
[----:B------:R-:W2:Y:S01]  /*1040*/  SHFL.DOWN PT, R15, R14, 0x1, 0x1f ;  /* 0x08201f000e0f7f89 */ /* 0x000ea200000e0000 */
[----:B-1----:R-:W-:Y:S01]  /*1050*/  @!P0 FADD.FTZ R13, R13, R12 ;  /* 0x0000000c0d0d8221 */ /* 0x002fe20000010000 */
[----:B--2---:R-:W-:-:S04]  /*1060*/  @!P0 FADD.FTZ R14, R14, R15 ;  /* 0x0000000f0e0e8221 */ /* 0x004fc80000010000 */
[----:B------:R-:W1:Y:S04]  /*1070*/  SHFL.DOWN PT, R12, R13, 0x2, 0x1f ;  /* 0x08401f000d0c7f89 */ /* 0x000e6800000e0000 */
[----:B------:R-:W2:Y:S01]  /*1080*/  SHFL.DOWN PT, R15, R14, 0x2, 0x1f ;  /* 0x08401f000e0f7f89 */ /* 0x000ea200000e0000 */
[----:B------:R-:W-:-:S13]  /*1090*/  ISETP.GT.AND P0, PT, R2, 0x1d, PT ;  /* 0x0000001d0200780c */ /* 0x000fda0003f04270 */
        /* <DEDUP_REMOVED lines=17> */
[----:B------:R-:W-:Y:S02]  /*11b0*/  MOV R32, R13 ;  /* 0x0000000d00207202 */ /* 0x000fe40000000f00 */
[----:B------:R-:W-:-:S05]  /*11c0*/  MOV R33, R14 ;  /* 0x0000000e00217202 */ /* 0x000fca0000000f00 */
[----:B------:R1:W-:Y:S01]  /*11d0*/  @!P5 STS.64 [R8+0x10], R32 ;  /* 0x000010200800d388 */ /* 0x0003e20000000a00 */
[----:B------:R-:W-:Y:S01]  /*11e0*/  BAR.SYNC.DEFER_BLOCKING 0x0 ;  /* 0x0000000000007b1d */ /* 0x000fe20000010000 */
[----:B------:R-:W-:Y:S02]  /*11f0*/  ISETP.NE.AND P5, PT, R0, RZ, PT ;  /* 0x000000ff0000720c */ /* 0x000fe40003fa5270 */
[----:B0-----:R-:W-:-:S11]  /*1200*/  ISETP.GE.U32.AND P0, PT, R48, 0x2, PT ;  /* 0x000000023000780c */ /* 0x001fd60003f06070 */
[----:B-1----:R-:W-:Y:S05]  /*1210*/  @P5 BRA `(.L_x_3802) ;  /* 0x00000000009c5947 */ /* 0x002fea0003800000 */
[----:B------:R-:W0:Y:S01]  /*1220*/  S2UR UR8, SR_CgaCtaId ;  /* 0x00000000000879c3 */ /* 0x000e220000008800 */
[----:B------:R-:W-:Y:S02]  /*1230*/  UMOV UR7, 0x400 ;  /* 0x0000040000077882 */ /* 0x000fe40000000000 */
[----:B0-----:R-:W-:-:S09]  /*1240*/  ULEA UR7, UR8, UR7, 0x18 ;  /* 0x0000000708077291 */ /* 0x001fd2000f8ec03f */
        /* <DEDUP_REMOVED lines=36> */
.L_x_3802:
[----:B------:R-:W-:Y:S05]  /*1490*/  BSYNC B0 ;  /* 0x0000000000007941 */ /* 0x000fea0003800000 */
.L_x_3801:
[----:B------:R-:W-:Y:S05]  /*14a0*/  @!P0 BRA `(.L_x_3803) ;  /* 0x0000001000788947 */ /* 0x000fea0003800000 */
[----:B------:R-:W0:Y:S01]  /*14b0*/  LDC R12, c[0x0][0x10] ;  /* 0x00000400ff0c7b82 */ /* 0x000e220000000800 */
[----:B------:R-:W1:Y:S01]  /*14c0*/  S2R R13, SR_CTAID.Y ;  /* 0x00000000000d7919 */ /* 0x000e620000002600 */
[----:B------:R-:W-:-:S06]  /*14d0*/  ULOP3.LUT UR7, UR4, 0x1, URZ, 0xc0, !UPT ;  /* 0x0000000104077892 */ /* 0x000fcc000f8ec03f */
[----:B------:R-:W2:Y:S08]  /*14e0*/  LDC.64 R14, c[0x0][0x240] ;  /* 0x00009000ff0e7b82 */ /* 0x000eb00000000a00 */
[----:B------:R-:W3:Y:S01]  /*14f0*/  LDC.64 R20, c[0x0][0x248] ;  /* 0x00009200ff147b82 */ /* 0x000ee20000000a00 */
[----:B0-----:R-:W-:-:S04]  /*1500*/  IMAD R16, R12, UR7, RZ ;  /* 0x000000070c107c24 */ /* 0x001fc8000f8e02ff */
[C---:B------:R-:W-:Y:S01]  /*1510*/  IMAD R18, R16.reuse, R48, RZ ;  /* 0x0000003010127224 */ /* 0x040fe200078e02ff */
[----:B-1----:R-:W-:-:S04]  /*1520*/  IADD3 R17, R16, R13, RZ ;  /* 0x0000000d10117210 */ /* 0x002fc80007ffe0ff */
[----:B------:R-:W-:Y:S01]  /*1530*/  SHF.L.U32 R19, R18, 0x1, RZ ;  /* 0x0000000112137819 */ /* 0x000fe200000006ff */
[----:B--2---:R-:W-:-:S04]  /*1540*/  IMAD.WIDE.U32 R14, R17, 0x4, R14 ;  /* 0x00000004110e7825 */ /* 0x004fc800078e000e */
[----:B---3--:R-:W-:Y:S01]  /*1550*/  IMAD.WIDE R20, R19, 0x4, R20 ;  /* 0x0000000413147825 */ /* 0x008fe200078e0214 */
[----:B------:R-:W-:Y:S06]  /*1560*/  @P5 BRA `(.L_x_3804) ;  /* 0x0000000000505947 */ /* 0x000fec0003800000 */
[----:B------:R-:W-:Y:S01]  /*1570*/  ULOP3.LUT UP0, URZ, UR4, 0x2, URZ, 0xc0, !UPT ;  /* 0x00000002043f7892 */ /* 0x000fe2000f80c03f */
[----:B------:R-:W-:Y:S01]  /*1580*/  IMAD R17, R12, UR9, R13 ;  /* 0x000000090c117c24 */ /* 0x000fe2000f8e020d */
[----:B------:R-:W-:Y:S02]  /*1590*/  UMOV UR7, 0xffffffff ;  /* 0xffffffff00077882 */ /* 0x000fe40000000000 */
[----:B------:R-:W-:Y:S01]  /*15a0*/  USEL UR7, UR7, 0x1, UP0 ;  /* 0x0000000107077887 */ /* 0x000fe20008000000 */
[----:B------:R-:W-:Y:S01]  /*15b0*/  IMAD.WIDE.U32 R16, R17, 0x8, R20 ;  /* 0x0000000811107825 */ /* 0x000fe200078e0014 */
[----:B------:R-:W-:-:S04]  /*15c0*/  PLOP3.LUT P0, PT, PT, PT, UP0, 0x80, 0x0 ;  /* 0x000000000000781c */ /* 0x000fc80003f0f008 */
[----:B------:R-:W-:Y:S01]  /*15d0*/  SEL R19, R48, RZ, !P0 ;  /* 0x000000ff30137207 */ /* 0x000fe20004000000 */
[----:B------:R0:W-:Y:S01]  /*15e0*/  STG.E.64 desc[UR10][R16.64], R32 ;  /* 0x0000002010007986 */ /* 0x0001e2000c101b0a */
[----:B------:R-:W-:Y:S02]  /*15f0*/  MOV R23, UR7 ;  /* 0x0000000700177c02 */ /* 0x000fe40008000f00 */
[----:B------:R-:W-:Y:S01]  /*1600*/  ISETP.NE.AND P0, PT, R19, -0x1, PT ;  /* 0xffffffff1300780c */ /* 0x000fe20003f05270 */
[----:B------:R-:W-:Y:S06]  /*1610*/  MEMBAR.ALL.GPU ;  /* 0x0000000000007992 */ /* 0x000fec000000a000 */
[----:B------:R-:W-:-:S00]  /*1620*/  ERRBAR ;  /* 0x00000000000079ab */ /* 0x000fc00000000000 */
[----:B------:R-:W-:Y:S06]  /*1630*/  CGAERRBAR ;  /* 0x00000000000075ab */ /* 0x000fec0000000000 */
[----:B------:R0:W-:Y:S01]  /*1640*/  REDG.E.ADD.S32.STRONG.GPU desc[UR10][R14.64], R23 ;  /* 0x000000170e00798e */ /* 0x0001e2000c10e38a */
[----:B------:R-:W-:Y:S05]  /*1650*/  @!P0 BRA `(.L_x_3804) ;  /* 0x0000000000148947 */ /* 0x000fea0003800000 */
.L_x_3805:
[----:B0-----:R-:W2:Y:S04]  /*1660*/  LDG.E.STRONG.GPU R16, desc[UR10][R14.64] ;  /* 0x0000000a0e107981 */ /* 0x001ea8000c1ef900 */
[----:B--2---:R-:W-:Y:S01]  /*1670*/  CCTL.IVALL ;  /* 0x00000000ff00798f */ /* 0x004fe20002000000 */
[----:B------:R-:W-:Y:S05]  /*1680*/  YIELD ;  /* 0x0000000000007946 */ /* 0x000fea0003800000 */
[----:B------:R-:W-:-:S13]  /*1690*/  ISETP.NE.AND P0, PT, R16, R19, PT ;  /* 0x000000131000720c */ /* 0x000fda0003f05270 */
[----:B------:R-:W-:Y:S05]  /*16a0*/  @P0 BRA `(.L_x_3805) ;  /* 0xfffffffc00ec0947 */ /* 0x000fea000383ffff */
.L_x_3804:
        /* <DEDUP_REMOVED lines=8> */
[----:B------:R-:W-:-:S04]  /*1730*/  LOP3.LUT R15, R48, 0x3, RZ, 0xc0, !PT ;  /* 0x00000003300f7812 */ /* 0x000fc800078ec0ff */
[----:B------:R-:W-:Y:S02]  /*1740*/  IADD3 R14, -R15, R48, RZ ;  /* 0x000000300f0e7210 */ /* 0x000fe40007ffe1ff */
[----:B------:R-:W-:Y:S02]  /*1750*/  MOV R15, RZ ;  /* 0x000000ff000f7202 */ /* 0x000fe40000000f00 */
[----:B------:R-:W-:-:S13]  /*1760*/  ISETP.GT.AND P0, PT, R14, RZ, PT ;  /* 0x000000ff0e00720c */ /* 0x000fda0003f04270 */
[----:B------:R-:W-:Y:S05]  /*1770*/  @!P0 BRA `(.L_x_3807) ;  /* 0x0000000800d88947 */ /* 0x000fea0003800000 */
[----:B------:R-:W-:Y:S02]  /*1780*/  ISETP.GT.AND P6, PT, R14, 0xc, PT ;  /* 0x0000000c0e00780c */ /* 0x000fe40003fc4270 */
[----:B------:R-:W-:-:S11]  /*1790*/  PLOP3.LUT P0, PT, PT, PT, PT, 0x80, 0x0 ;  /* 0x000000000000781c */ /* 0x000fd60003f0f070 */
[----:B------:R-:W-:Y:S05]  /*17a0*/  @!P6 BRA `(.L_x_3808) ;  /* 0x0000000400d0e947 */ /* 0x000fea0003800000 */
[----:B------:R-:W-:-:S13]  /*17b0*/  PLOP3.LUT P0, PT, PT, PT, PT, 0x8, 0x0 ;  /* 0x000000000000781c */ /* 0x000fda0003f0e170 */
.L_x_3809:
        /* <DEDUP_REMOVED lines=115> */
.L_x_3808:
[----:B------:R-:W-:-:S13]  /*1ef0*/  ISETP.GT.AND P6, PT, R14, 0x4, PT ;  /* 0x000000040e00780c */ /* 0x000fda0003fc4270 */
[----:B------:R-:W-:Y:S05]  /*1f00*/  @!P6 BRA `(.L_x_3810) ;  /* 0x0000000000ece947 */ /* 0x000fea0003800000 */
[C---:B------:R-:W-:Y:S02]  /*1f10*/  IADD3 R19, R15.reuse, 0x1, RZ ;  /* 0x000000010f137810 */ /* 0x040fe40007ffe0ff */
[----:B------:R-:W-:Y:S02]  /*1f20*/  ISETP.EQ.OR P0, PT, R15, UR9, P5 ;  /* 0x000000090f007c0c */ /* 0x000fe4000af02670 */
[----:B------:R-:W-:-:S11]  /*1f30*/  ISETP.EQ.OR P6, PT, R19, UR9, P5 ;  /* 0x0000000913007c0c */ /* 0x000fd6000afc2670 */
[--C-:B------:R-:W-:Y:S02]  /*1f40*/  @!P0 IMAD R17, R15, R12, R13.reuse ;  /* 0x0000000c0f118224 */ /* 0x100fe400078e020d */
[----:B------:R-:W-:Y:S02]  /*1f50*/  @!P6 IMAD R19, R12, R19, R13 ;  /* 0x000000130c13e224 */ /* 0x000fe400078e020d */
[----:B------:R-:W-:-:S04]  /*1f60*/  @!P0 IMAD.WIDE.U32 R16, R17, 0x8, R20 ;  /* 0x0000000811108825 */ /* 0x000fc800078e0014 */
[----:B------:R-:W-:Y:S02]  /*1f70*/  @!P6 IMAD.WIDE.U32 R18, R19, 0x8, R20 ;  /* 0x000000081312e825 */ /* 0x000fe400078e0014 */
[----:B------:R-:W2:Y:S04]  /*1f80*/  @!P0 LDG.E.64 R16, desc[UR10][R16.64] ;  /* 0x0000000a10108981 */ /* 0x000ea8000c1e1b00 */
[----:B------:R-:W3:Y:S01]  /*1f90*/  @!P6 LDG.E.64 R18, desc[UR10][R18.64] ;  /* 0x0000000a1212e981 */ /* 0x000ee2000c1e1b00 */
[C---:B------:R-:W-:Y:S02]  /*1fa0*/  IADD3 R23, R15.reuse, 0x2, RZ ;  /* 0x000000020f177810 */ /* 0x040fe40007ffe0ff */
[----:B------:R-:W-:Y:S01]  /*1fb0*/  IADD3 R25, R15, 0x3, RZ ;  /* 0x000000030f197810 */ /* 0x000fe20007ffe0ff */
[----:B--2---:R-:W-:Y:S01]  /*1fc0*/  @!P0 FADD.FTZ R32, R32, R16 ;  /* 0x0000001020208221 */ /* 0x004fe20000010000 */
[----:B------:R-:W-:Y:S01]  /*1fd0*/  @!P0 FADD.FTZ R33, R33, R17 ;  /* 0x0000001121218221 */ /* 0x000fe20000010000 */
[----:B------:R-:W-:-:S02]  /*1fe0*/  ISETP.EQ.OR P0, PT, R23, UR9, P5 ;  /* 0x0000000917007c0c */ /* 0x000fc4000af02670 */
[----:B---3--:R-:W-:Y:S01]  /*1ff0*/  @!P6 FADD.FTZ R32, R32, R18 ;  /* 0x000000122020e221 */ /* 0x008fe20000010000 */
[----:B------:R-:W-:Y:S01]  /*2000*/  @!P6 FADD.FTZ R33, R33, R19 ;  /* 0x000000132121e221 */ /* 0x000fe20000010000 */
[----:B------:R-:W-:-:S09]  /*2010*/  ISETP.EQ.OR P6, PT, R25, UR9, P5 ;  /* 0x0000000919007c0c */ /* 0x000fd2000afc2670 */
[----:B------:R-:W-:-:S04]  /*2020*/  @!P0 IMAD R23, R12, R23, R13 ;  /* 0x000000170c178224 */ /* 0x000fc800078e020d */
[----:B------:R-:W-:Y:S02]  /*2030*/  @!P6 IMAD R25, R12, R25, R13 ;  /* 0x000000190c19e224 */ /* 0x000fe400078e020d */
        /* <DEDUP_REMOVED lines=40> */
.L_x_3810:
[----:B------:R-:W-:-:S13]  /*22c0*/  ISETP.NE.OR P0, PT, R14, RZ, P0 ;  /* 0x000000ff0e00720c */ /* 0x000fda0000705670 */
[----:B------:R-:W-:Y:S05]  /*22d0*/  @!P0 BRA `(.L_x_3806) ;  /* 0x00000000007c8947 */ /* 0x000fea0003800000 */
.L_x_3807:
        /* <DEDUP_REMOVED lines=31> */
.L_x_3806:
        /* <DEDUP_REMOVED lines=11> */
.L_x_3812:
[----:B------:R-:W-:Y:S05]  /*2580*/  BSYNC B0 ;  /* 0x0000000000007941 */ /* 0x000fea0003800000 */
.L_x_3811:
        /* <DEDUP_REMOVED lines=16> */
.L_x_3803:
[----:B------:R-:W-:Y:S01]  /*2690*/  ULDC.64 UR14, c[0x0][0x218] ;  /* 0x00008600000e7ab9 */ /* 0x000fe20000000a00 */
[----:B------:R-:W-:Y:S01]  /*26a0*/  LOP3.LUT P0, RZ, R0, UR9, RZ, 0xfc, !PT ;  /* 0x0000000900ff7c12 */ /* 0x000fe2000f80fcff */
[----:B------:R-:W1:Y:S01]  /*26b0*/  S2UR UR8, SR_CgaCtaId ;  /* 0x00000000000879c3 */ /* 0x000e620000008800 */
[----:B------:R-:W-:Y:S01]  /*26c0*/  ISETP.EQ.U32.AND P6, PT, RZ, UR14, PT ;  /* 0x0000000eff007c0c */ /* 0x000fe2000bfc2070 */
[----:B------:R-:W-:Y:S01]  /*26d0*/  UMOV UR7, 0x400 ;  /* 0x0000040000077882 */ /* 0x000fe20000000000 */
[----:B0-----:R-:W-:Y:S02]  /*26e0*/  MOV R17, UR6 ;  /* 0x0000000600117c02 */ /* 0x001fe40008000f00 */
[----:B------:R-:W-:Y:S02]  /*26f0*/  ISETP.EQ.OR.EX P0, PT, RZ, UR15, P0, P6 ;  /* 0x0000000fff007c0c */ /* 0x000fe40008702760 */
[----:B------:R-:W-:Y:S01]  /*2700*/  IADD3 R39, R6, R39, RZ ;  /* 0x0000002706277210 */ /* 0x000fe20007ffe0ff */
[----:B------:R-:W0:Y:S08]  /*2710*/  LDC.64 R14, c[0x0][0x228] ;  /* 0x00008a00ff0e7b82 */ /* 0x000e300000000a00 */
        /* <DEDUP_REMOVED lines=11> */
[----:B------:R-:W-:Y:S01]  /*27d0*/  BAR.SYNC.DEFER_BLOCKING 0x0 ;  /* 0x0000000000007b1d */ /* 0x000fe20000010000 */
[----:B------:R-:W-:Y:S01]  /*27e0*/  ISETP.NE.AND P6, PT, RZ, UR12, PT ;  /* 0x0000000cff007c0c */ /* 0x000fe2000bfc5270 */
[----:B------:R-:W-:-:S06]  /*27f0*/  HADD2.F32 R25, -RZ, R42.H1_H1 ;  /* 0x3000002aff197230 */ /* 0x000fcc0000004100 */
[----:B0-----:R-:W0:Y:S01]  /*2800*/  LDC R21, c[0x0][0x294] ;  /* 0x0000a500ff157b82 */ /* 0x001e220000000800 */
[----:B------:R1:W2:Y:S04]  /*2810*/  LDG.E.64 R12, desc[UR10][R22.64] ;  /* 0x0000000a160c7981 */ /* 0x0002a8000c1e1b00 */
[----:B------:R-:W2:Y:S01]  /*2820*/  LDG.E.64 R14, desc[UR10][R14.64] ;  /* 0x0000000a0e0e7981 */ /* 0x000ea2000c1e1b00 */
[----:B------:R-:W-:-:S03]  /*2830*/  IMAD.WIDE.U32 R18, R0, -0x77777777, RZ ;  /* 0x8888888900127825 */ /* 0x000fc600078e00ff */
[----:B------:R-:W3:Y:S01]  /*2840*/  LDS.64 R16, [UR7+0x90] ;  /* 0x00009007ff107984 */ /* 0x000ee20008000a00 */
[----:B------:R-:W-:Y:S01]  /*2850*/  HADD2.F32 R27, -RZ, R40.H0_H0 ;  /* 0x20000028ff1b7230 */ /* 0x000fe20000004100 */
[----:B------:R-:W-:Y:S01]  /*2860*/  SHF.R.U32.HI R20, RZ, 0x4, R19 ;  /* 0x00000004ff147819 */ /* 0x000fe20000011613 */
[----:B-1----:R-:W-:Y:S02]  /*2870*/  HADD2.F32 R23, -RZ, R42.H0_H0 ;  /* 0x2000002aff177230 */ /* 0x002fe40000004100 */
[----:B------:R-:W-:Y:S02]  /*2880*/  HADD2.F32 R29, -RZ, R40.H1_H1 ;  /* 0x30000028ff1d7230 */ /* 0x000fe40000004100 */
[----:B---3--:R-:W-:-:S04]  /*2890*/  FMUL.FTZ R16, R16, UR8 ;  /* 0x0000000810107c20 */ /* 0x008fc80008410000 */
[----:B------:R-:W-:Y:S01]  /*28a0*/  FMUL.FTZ R24, R16, R16 ;  /* 0x0000001010187220 */ /* 0x000fe20000410000 */
[--C-:B------:R-:W-:Y:S01]  /*28b0*/  FADD.FTZ R18, R23, -R16.reuse ;  /* 0x8000001017127221 */ /* 0x100fe20000010000 */
[--C-:B------:R-:W-:Y:S01]  /*28c0*/  FADD.FTZ R22, R25, -R16.reuse ;  /* 0x8000001019167221 */ /* 0x100fe20000010000 */
[----:B------:R-:W-:Y:S01]  /*28d0*/  FADD.FTZ R26, R27, -R16 ;  /* 0x800000101b1a7221 */ /* 0x000fe20000010000 */
[----:B------:R-:W-:Y:S01]  /*28e0*/  FFMA.FTZ R17, R17, UR8, -R24 ;  /* 0x0000000811117c23 */ /* 0x000fe20008010818 */
[----:B------:R-:W-:-:S04]  /*28f0*/  FADD.FTZ R27, R29, -R16 ;  /* 0x800000101d1b7221 */ /* 0x000fc80000010000 */
[----:B------:R-:W-:-:S13]  /*2900*/  FSETP.GTU.FTZ.AND P0, PT, R17, RZ, PT ;  /* 0x000000ff1100720b */ /* 0x000fda0003f1c000 */
[----:B------:R-:W-:Y:S01]  /*2910*/  VOTEU.ANY UP0, P0 ;  /* 0x00000000003f7886 */ /* 0x000fe20000000100 */
[----:B------:R-:W-:-:S04]  /*2920*/  PLOP3.LUT P0, PT, PT, PT, UP0, 0x80, 0x0 ;  /* 0x000000000000781c */ /* 0x000fc80003f0f008 */
[----:B------:R-:W-:-:S09]  /*2930*/  @UP0 ULDC UR7, c[0x0][0x238] ;  /* 0x00008e0000070ab9 */ /* 0x000fd20000000800 */
[----:B------:R-:W-:Y:S01]  /*2940*/  @P0 FADD.FTZ R17, R17, UR7 ;  /* 0x0000000711110e21 */ /* 0x000fe20008010000 */
[----:B------:R-:W-:-:S05]  /*2950*/  UMOV UR7, 0x3f800000 ;  /* 0x3f80000000077882 */ /* 0x000fca0000000000 */
[----:B------:R-:W1:Y:S02]  /*2960*/  @P0 MUFU.RSQ R17, R17 ;  /* 0x0000001100110308 */ /* 0x000e640000001400 */
[----:B-1----:R-:W-:-:S13]  /*2970*/  @P0 R2UR UR8, R17 ;  /* 0x00000000110802ca */ /* 0x002fda00000e0000 */
[----:B------:R-:W-:Y:S02]  /*2980*/  @UP0 UMOV UR7, UR8 ;  /* 0x0000000800070c82 */ /* 0x000fe40008000000 */
[----:B------:R-:W-:Y:S01]  /*2990*/  FMUL.FTZ R17, R18, UR7 ;  /* 0x0000000712117c20 */ /* 0x000fe20008410000 */
[----:B------:R-:W-:-:S03]  /*29a0*/  FMUL.FTZ R22, R22, UR7 ;  /* 0x0000000716167c20 */ /* 0x000fc60008410000 */
[----:B--2---:R-:W-:Y:S01]  /*29b0*/  FFMA.FTZ R17, R12, R17, R14 ;  /* 0x000000110c117223 */ /* 0x004fe2000001000e */
[----:B------:R-:W-:Y:S01]  /*29c0*/  FFMA.FTZ R24, R13, R22, R15 ;  /* 0x000000160d187223 */ /* 0x000fe2000001000f */
[----:B0-----:R-:W-:Y:S06]  /*29d0*/  @!P6 BRA `(.L_x_3813) ;  /* 0x000000000028e947 */ /* 0x001fec0003800000 */
        /* <DEDUP_REMOVED lines=10> */
.L_x_3813:
        /* <DEDUP_REMOVED lines=10> */
[----:B------:R-:W-:-:S02]  /*2b20*/  LEA R22, P0, R18, UR14, 0x1 ;  /* 0x0000000e12167c11 */ /* 0x000fc4000f8008ff */
[----:B------:R-:W-:-:S04]  /*2b30*/  IADD3 R23, R19, R23, RZ ;  /* 0x0000001713177210 */ /* 0x000fc80007ffe0ff */
[----:B------:R-:W-:-:S05]  /*2b40*/  LEA.HI.X R23, R18, UR15, R23, 0x1, P0 ;  /* 0x0000000f12177c11 */ /* 0x000fca00080f0c17 */
[----:B------:R0:W-:Y:S02]  /*2b50*/  STG.E desc[UR10][R22.64], R17 ;  /* 0x0000001116007986 */ /* 0x0001e4000c10190a */
.L_x_3815:
[----:B------:R-:W-:Y:S05]  /*2b60*/  BSYNC B0 ;  /* 0x0000000000007941 */ /* 0x000fea0003800000 */
.L_x_3814:
[----:B0-----:R-:W-:Y:S01]  /*2b70*/  FMUL.FTZ R17, R26, UR7 ;  /* 0x000000071a117c20 */ /* 0x001fe20008410000 */
[----:B------:R-:W-:Y:S01]  /*2b80*/  FMUL.FTZ R18, R27, UR7 ;  /* 0x000000071b127c20 */ /* 0x000fe20008410000 */
[--C-:B------:R-:W-:Y:S02]  /*2b90*/  HADD2.F32 R27, -RZ, R43.reuse.H0_H0 ;  /* 0x2000002bff1b7230 */ /* 0x100fe40000004100 */
[----:B------:R-:W-:Y:S02]  /*2ba0*/  HADD2.F32 R43, -RZ, R43.H1_H1 ;  /* 0x3000002bff2b7230 */ /* 0x000fe40000004100 */
        /* <DEDUP_REMOVED lines=13> */
.L_x_3816:
        /* <DEDUP_REMOVED lines=14> */
.L_x_3818:
[----:B------:R-:W-:Y:S05]  /*2d60*/  BSYNC B0 ;  /* 0x0000000000007941 */ /* 0x000fea0003800000 */
.L_x_3817:
[--C-:B0-----:R-:W-:Y:S01]  /*2d70*/  FADD.FTZ R17, R27, -R16.reuse ;  /* 0x800000101b117221 */ /* 0x101fe20000010000 */
[----:B------:R-:W-:Y:S01]  /*2d80*/  FADD.FTZ R18, R43, -R16 ;  /* 0x800000102b127221 */ /* 0x000fe20000010000 */
[--C-:B------:R-:W-:Y:S02]  /*2d90*/  HADD2.F32 R19, -RZ, R44.reuse.H0_H0 ;  /* 0x2000002cff137230 */ /* 0x100fe40000004100 */
[----:B------:R-:W-:Y:S02]  /*2da0*/  HADD2.F32 R27, -RZ, R44.H1_H1 ;  /* 0x3000002cff1b7230 */ /* 0x000fe40000004100 */
[----:B------:R-:W-:Y:S01]  /*2db0*/  FMUL.FTZ R17, R17, UR7 ;  /* 0x0000000711117c20 */ /* 0x000fe20008410000 */
[----:B------:R-:W-:Y:S01]  /*2dc0*/  FMUL.FTZ R18, R18, UR7 ;  /* 0x0000000712127c20 */ /* 0x000fe20008410000 */
[----:B------:R-:W-:Y:S02]  /*2dd0*/  IMAD R21, R21, UR9, R20 ;  /* 0x0000000915157c24 */ /* 0x000fe4000f8e0214 */
[--C-:B------:R-:W-:Y:S01]  /*2de0*/  FADD.FTZ R26, R19, -R16.reuse ;  /* 0x80000010131a7221 */ /* 0x100fe20000010000 */
[----:B------:R-:W-:Y:S01]  /*2df0*/  FADD.FTZ R27, R27, -R16 ;  /* 0x800000101b1b7221 */ /* 0x000fe20000010000 */
        /* <DEDUP_REMOVED lines=13> */
.L_x_3819:
        /* <DEDUP_REMOVED lines=14> */
.L_x_3821:
[----:B------:R-:W-:Y:S05]  /*2fb0*/  BSYNC B0 ;  /* 0x0000000000007941 */ /* 0x000fea0003800000 */
.L_x_3820:
[----:B------:R-:W-:Y:S01]  /*2fc0*/  FMUL.FTZ R19, R26, UR7 ;  /* 0x000000071a137c20 */ /* 0x000fe20008410000 */
[----:B------:R-:W-:Y:S01]  /*2fd0*/  FMUL.FTZ R18, R27, UR7 ;  /* 0x000000071b127c20 */ /* 0x000fe20008410000 */
[----:B------:R-:W-:Y:S01]  /*2fe0*/  HADD2.F32 R27, -RZ, R38.H0_H0 ;  /* 0x20000026ff1b7230 */ /* 0x000fe20000004100 */
[----:B0-----:R-:W-:Y:S01]  /*2ff0*/  IADD3 R17, R21, 0x40, RZ ;  /* 0x0000004015117810 */ /* 0x001fe20007ffe0ff */
        /* <DEDUP_REMOVED lines=13> */
.L_x_3822:
        /* <DEDUP_REMOVED lines=14> */
.L_x_3824:
[----:B------:R-:W-:Y:S05]  /*31b0*/  BSYNC B0 ;  /* 0x0000000000007941 */ /* 0x000fea0003800000 */
.L_x_3823:
[----:B------:R-:W-:Y:S01]  /*31c0*/  HADD2.F32 R23, -RZ, R38.H1_H1 ;  /* 0x30000026ff177230 */ /* 0x000fe20000004100 */
[----:B0-----:R-:W-:Y:S01]  /*31d0*/  IADD3 R18, R21, 0x50, RZ ;  /* 0x0000005015127810 */ /* 0x001fe20007ffe0ff */
[----:B------:R-:W-:Y:S01]  /*31e0*/  ULDC.64 UR14, c[0x0][0x278] ;  /* 0x00009e00000e7ab9 */ /* 0x000fe20000000a00 */
[----:B------:R-:W-:Y:S01]  /*31f0*/  SHF.R.S32.HI R30, RZ, 0x1f, R17 ;  /* 0x0000001fff1e7819 */ /* 0x000fe20000011411 */
[--C-:B------:R-:W-:Y:S01]  /*3200*/  FADD.FTZ R20, R27, -R16.reuse ;  /* 0x800000101b147221 */ /* 0x100fe20000010000 */
[----:B------:R-:W-:Y:S01]  /*3210*/  ISETP.GE.U32.AND P5, PT, R17, UR14, PT ;  /* 0x0000000e11007c0c */ /* 0x000fe2000bfa6070 */
[----:B------:R-:W-:Y:S01]  /*3220*/  FADD.FTZ R22, R23, -R16 ;  /* 0x8000001017167221 */ /* 0x000fe20000010000 */
[----:B------:R-:W-:Y:S01]  /*3230*/  ISETP.GE.U32.AND P0, PT, R18, UR14, PT ;  /* 0x0000000e12007c0c */ /* 0x000fe2000bf06070 */
[--C-:B------:R-:W-:Y:S01]  /*3240*/  HADD2.F32 R25, -RZ, R45.reuse.H0_H0 ;  /* 0x2000002dff197230 */ /* 0x100fe20000004100 */
[----:B------:R-:W-:Y:S01]  /*3250*/  SHF.R.S32.HI R19, RZ, 0x1f, R18 ;  /* 0x0000001fff137819 */ /* 0x000fe20000011412 */
[----:B------:R-:W-:Y:S01]  /*3260*/  HADD2.F32 R29, -RZ, R45.H1_H1 ;  /* 0x3000002dff1d7230 */ /* 0x000fe20000004100 */
[----:B------:R-:W-:Y:S01]  /*3270*/  ISETP.GE.AND.EX P5, PT, R30, UR15, PT, P5 ;  /* 0x0000000f1e007c0c */ /* 0x000fe2000bfa6350 */
[----:B------:R-:W-:Y:S01]  /*3280*/  FMUL.FTZ R23, R20, UR7 ;  /* 0x0000000714177c20 */ /* 0x000fe20008410000 */
[----:B------:R-:W-:Y:S01]  /*3290*/  ISETP.GE.AND.EX P0, PT, R19, UR15, PT, P0 ;  /* 0x0000000f13007c0c */ /* 0x000fe2000bf06300 */
[----:B------:R-:W-:Y:S01]  /*32a0*/  FMUL.FTZ R22, R22, UR7 ;  /* 0x0000000716167c20 */ /* 0x000fe20008410000 */
[C---:B------:R-:W-:Y:S01]  /*32b0*/  ISETP.LT.U32.AND P5, PT, R0.reuse, 0x1e0, !P5 ;  /* 0x000001e00000780c */ /* 0x040fe20006fa1070 */
[--C-:B------:R-:W-:Y:S01]  /*32c0*/  FADD.FTZ R28, R25, -R16.reuse ;  /* 0x80000010191c7221 */ /* 0x100fe20000010000 */
[----:B------:R-:W-:Y:S01]  /*32d0*/  ISETP.LT.U32.AND P0, PT, R0, 0x1e0, !P0 ;  /* 0x000001e00000780c */ /* 0x000fe20004701070 */
[----:B------:R-:W-:Y:S01]  /*32e0*/  FADD.FTZ R29, R29, -R16 ;  /* 0x800000101d1d7221 */ /* 0x000fe20000010000 */
[----:B------:R-:W-:Y:S01]  /*32f0*/  FFMA.FTZ R20, R12, R23, R14 ;  /* 0x000000170c147223 */ /* 0x000fe2000001000e */
[----:B------:R-:W-:Y:S01]  /*3300*/  FFMA.FTZ R27, R13, R22, R15 ;  /* 0x000000160d1b7223 */ /* 0x000fe2000001000f */
[----:B------:R-:W-:Y:S09]  /*3310*/  @!P6 BRA `(.L_x_3825) ;  /* 0x000000000028e947 */ /* 0x000ff20003800000 */
        /* <DEDUP_REMOVED lines=10> */
.L_x_3825:
[----:B------:R-:W-:Y:S04]  /*33c0*/  BSSY B0, `(.L_x_3826) ;  /* 0x000000e000007945 */ /* 0x000fe80003800000 */
[----:B------:R-:W-:Y:S05]  /*33d0*/  @!P5 BRA `(.L_x_3827) ;  /* 0x000000000030d947 */ /* 0x000fea0003800000 */
        /* <DEDUP_REMOVED lines=8> */
[----:B------:R-:W-:Y:S02]  /*3460*/  LEA R24, P5, R22, UR16, 0x1 ;  /* 0x0000001016187c11 */ /* 0x000fe4000f8a08ff */
[----:B------:R-:W-:-:S04]  /*3470*/  IADD3 R17, R23, R17, RZ ;  /* 0x0000001117117210 */ /* 0x000fc80007ffe0ff */
[----:B------:R-:W-:-:S05]  /*3480*/  LEA.HI.X R25, R22, UR17, R17, 0x1, P5 ;  /* 0x0000001116197c11 */ /* 0x000fca000a8f0c11 */
[----:B------:R0:W-:Y:S02]  /*3490*/  STG.E desc[UR10][R24.64], R27 ;  /* 0x0000001b18007986 */ /* 0x0001e4000c10190a */
.L_x_3827:
[----:B------:R-:W-:Y:S05]  /*34a0*/  BSYNC B0 ;  /* 0x0000000000007941 */ /* 0x000fea0003800000 */
.L_x_3826:
[----:B------:R-:W-:Y:S01]  /*34b0*/  FMUL.FTZ R23, R28, UR7 ;  /* 0x000000071c177c20 */ /* 0x000fe20008410000 */
[----:B------:R-:W-:Y:S01]  /*34c0*/  FMUL.FTZ R20, R29, UR7 ;  /* 0x000000071d147c20 */ /* 0x000fe20008410000 */
[----:B------:R-:W-:Y:S01]  /*34d0*/  HADD2.F32 R29, -RZ, R46.H0_H0 ;  /* 0x2000002eff1d7230 */ /* 0x000fe20000004100 */
[----:B------:R-:W-:Y:S01]  /*34e0*/  IADD3 R17, R21, 0x60, RZ ;  /* 0x0000006015117810 */ /* 0x000fe20007ffe0ff */
[----:B0-----:R-:W-:Y:S01]  /*34f0*/  FFMA.FTZ R24, R12, R23, R14 ;  /* 0x000000170c187223 */ /* 0x001fe2000001000e */
        /* <DEDUP_REMOVED lines=12> */
.L_x_3828:
        /* <DEDUP_REMOVED lines=14> */
.L_x_3830:
[----:B------:R-:W-:Y:S05]  /*36a0*/  BSYNC B0 ;  /* 0x0000000000007941 */ /* 0x000fea0003800000 */
.L_x_3829:
[----:B0-----:R-:W-:Y:S02]  /*36b0*/  HADD2.F32 R19, -RZ, R46.H1_H1 ;  /* 0x3000002eff137230 */ /* 0x001fe40000004100 */
[--C-:B------:R-:W-:Y:S01]  /*36c0*/  FADD.FTZ R18, R29, -R16.reuse ;  /* 0x800000101d127221 */ /* 0x100fe20000010000 */
[--C-:B------:R-:W-:Y:S01]  /*36d0*/  HADD2.F32 R23, -RZ, R47.reuse.H0_H0 ;  /* 0x2000002fff177230 */ /* 0x100fe20000004100 */
[----:B------:R-:W-:Y:S01]  /*36e0*/  ISETP.GE.U32.AND P5, PT, R10, UR14, PT ;  /* 0x0000000e0a007c0c */ /* 0x000fe2000bfa6070 */
[----:B------:R-:W-:Y:S02]  /*36f0*/  HADD2.F32 R47, -RZ, R47.H1_H1 ;  /* 0x3000002fff2f7230 */ /* 0x000fe40000004100 */
[--C-:B------:R-:W-:Y:S01]  /*3700*/  FADD.FTZ R20, R19, -R16.reuse ;  /* 0x8000001013147221 */ /* 0x100fe20000010000 */
[----:B------:R-:W-:Y:S01]  /*3710*/  ISETP.GE.U32.AND P0, PT, R17, UR14, PT ;  /* 0x0000000e11007c0c */ /* 0x000fe2000bf06070 */
[--C-:B------:R-:W-:Y:S01]  /*3720*/  FADD.FTZ R22, R23, -R16.reuse ;  /* 0x8000001017167221 */ /* 0x100fe20000010000 */
[----:B------:R-:W-:Y:S01]  /*3730*/  SHF.R.S32.HI R24, RZ, 0x1f, R17 ;  /* 0x0000001fff187819 */ /* 0x000fe20000011411 */
[----:B------:R-:W-:Y:S01]  /*3740*/  FADD.FTZ R16, R47, -R16 ;  /* 0x800000102f107221 */ /* 0x000fe20000010000 */
[----:B------:R-:W-:Y:S01]  /*3750*/  FMUL.FTZ R19, R18, UR7 ;  /* 0x0000000712137c20 */ /* 0x000fe20008410000 */
[----:B------:R-:W-:Y:S01]  /*3760*/  ISETP.GE.AND.EX P5, PT, R41, UR15, PT, P5 ;  /* 0x0000000f29007c0c */ /* 0x000fe2000bfa6350 */
[----:B------:R-:W-:Y:S01]  /*3770*/  FMUL.FTZ R23, R22, UR7 ;  /* 0x0000000716177c20 */ /* 0x000fe20008410000 */
[----:B------:R-:W-:Y:S01]  /*3780*/  FMUL.FTZ R18, R16, UR7 ;  /* 0x0000000710127c20 */ /* 0x000fe20008410000 */
[----:B------:R-:W-:Y:S01]  /*3790*/  ISETP.GE.AND.EX P0, PT, R24, UR15, PT, P0 ;  /* 0x0000000f18007c0c */ /* 0x000fe2000bf06300 */
[----:B------:R-:W-:Y:S01]  /*37a0*/  FMUL.FTZ R20, R20, UR7 ;  /* 0x0000000714147c20 */ /* 0x000fe20008410000 */
        /* <DEDUP_REMOVED lines=17> */
.L_x_3831:
        /* <DEDUP_REMOVED lines=14> */
.L_x_3833:
[----:B------:R-:W-:Y:S05]  /*39a0*/  BSYNC B0 ;  /* 0x0000000000007941 */ /* 0x000fea0003800000 */
.L_x_3832:
        /* <DEDUP_REMOVED lines=11> */
.L_x_3834:
[----:B------:R-:W-:Y:S04]  /*3a60*/  BSSY B0, `(.L_x_3835) ;  /* 0x000000d000007945 */ /* 0x000fe80003800000 */
[----:B------:R-:W-:Y:S05]  /*3a70*/  @P5 BRA `(.L_x_3836) ;  /* 0x00000000002c5947 */ /* 0x000fea0003800000 */
[----:B------:R-:W-:Y:S01]  /*3a80*/  ULDC.64 UR14, c[0x0][0x270] ;  /* 0x00009c00000e7ab9 */ /* 0x000fe20000000a00 */
[----:B------:R-:W-:Y:S01]  /*3a90*/  MOV R51, R53 ;  /* 0x0000003500337202 */ /* 0x000fe20000000f00 */
[----:B------:R-:W-:Y:S01]  /*3aa0*/  IMAD R41, R41, UR14, RZ ;  /* 0x0000000e29297c24 */ /* 0x000fe2000f8e02ff */
[----:B------:R-:W-:Y:S01]  /*3ab0*/  F2FP.F16.F32.PACK_AB R19, R19, R12 ;  /* 0x0000000c1313723e */ /* 0x000fe200000000ff */
[----:B------:R-:W-:-:S04]  /*3ac0*/  IMAD.WIDE.U32 R50, R10, UR14, R50 ;  /* 0x0000000e0a327c25 */ /* 0x000fc8000f8e0032 */
[----:B------:R-:W-:Y:S01]  /*3ad0*/  IMAD R41, R10, UR15, R41 ;  /* 0x0000000f0a297c24 */ /* 0x000fe2000f8e0229 */
[----:B------:R-:W-:Y:S02]  /*3ae0*/  ULDC.64 UR14, c[0x0][0x210] ;  /* 0x00008400000e7ab9 */ /* 0x000fe40000000a00 */
[----:B0-----:R-:W-:Y:S02]  /*3af0*/  LEA R14, P0, R50, UR14, 0x1 ;  /* 0x0000000e320e7c11 */ /* 0x001fe4000f8008ff */
[----:B------:R-:W-:-:S04]  /*3b00*/  IADD3 R41, R51, R41, RZ ;  /* 0x0000002933297210 */ /* 0x000fc80007ffe0ff */
[----:B------:R-:W-:-:S05]  /*3b10*/  LEA.HI.X R15, R50, UR15, R41, 0x1, P0 ;  /* 0x0000000f320f7c11 */ /* 0x000fca00080f0c29 */
[----:B------:R1:W-:Y:S02]  /*3b20*/  STG.E desc[UR10][R14.64], R19 ;  /* 0x000000130e007986 */ /* 0x0003e4000c10190a */
.L_x_3836:
[----:B------:R-:W-:Y:S05]  /*3b30*/  BSYNC B0 ;  /* 0x0000000000007941 */ /* 0x000fea0003800000 */
.L_x_3835:
[----:B------:R-:W-:Y:S01]  /*3b40*/  ULDC UR7, c[0x0][0x10] ;  /* 0x0000040000077ab9 */ /* 0x000fe20000000800 */
[----:B------:R-:W-:Y:S02]  /*3b50*/  UIADD3 UR4, UR4, 0x1, URZ ;  /* 0x0000000104047890 */ /* 0x000fe4000fffe03f */
[----:B------:R-:W-:-:S04]  /*3b60*/  UIADD3 UR6, UR7, UR6, URZ ;  /* 0x0000000607067290 */ /* 0x000fc8000fffe03f */
[----:B------:R-:W-:-:S06]  /*3b70*/  UISETP.GE.AND UP0, UPT, UR6, UR5, UPT ;  /* 0x000000050600728c */ /* 0x000fcc000bf06270 */
[----:B------:R-:W-:-:S13]  /*3b80*/  PLOP3.LUT P0, PT, PT, PT, UP0, 0x80, 0x0 ;  /* 0x000000000000781c */ /* 0x000fda0003f0f008 */
[----:B------:R-:W-:Y:S05]  /*3b90*/  @!P0 BRA `(.L_x_3837) ;  /* 0xffffffc400d08947 */ /* 0x000fea000383ffff */
[----:B------:R-:W-:Y:S05]  /*3ba0*/  EXIT ;  /* 0x000000000000794d */ /* 0x000fea0003800000 */
.L_x_3838:
        /* <DEDUP_REMOVED lines=13> */
.L_x_5190:


//--------------------- .text._Z35group_norm_nhwc_fwd_one_pass_kernelI11Fp16IOFp32WLi256ELi60ELi480EEv26Group_norm_nhwc_fwd_params --------------------------
	.section	.text._Z35group_norm_nhwc_fwd_one_pass_kernelI11Fp16IOFp32WLi256ELi60ELi480EEv26Group_norm_nhwc_fwd_params,"ax",@progbits
	.align	128
        .global         _Z35group_norm_nhwc_fwd_one_pass_kernelI11Fp16IOFp32WLi256ELi60ELi480EEv26Group_norm_nhwc_fwd_params
        .type           _Z35group_norm_nhwc_fwd_one_pass_kernelI11Fp16IOFp32WLi256ELi60ELi480EEv26Group_norm_nhwc_fwd_params,@function
        .size           _Z35group_norm_nhwc_fwd_one_pass_kernelI11Fp16IOFp32WLi256ELi60ELi480EEv26Group_norm_nhwc_fwd_params,(.L_x_5191 - _Z35group_norm_nhwc_fwd_one_pass_kernelI11Fp16IOFp32WLi256ELi60ELi480EEv26Group_norm_nhwc_fwd_params)
        .other          _Z35group_norm_nhwc_fwd_one_pass_kernelI11Fp16IOFp32WLi256ELi60ELi480EEv26Group_norm_nhwc_fwd_params,@"STO_CUDA_ENTRY STV_DEFAULT"
_Z35group_norm_nhwc_fwd_one_pass_kernelI11Fp16IOFp32WLi256ELi60ELi480EEv26Group_norm_nhwc_fwd_params:
.text._Z35group_norm_nhwc_fwd_one_pass_kernelI11Fp16IOFp32WLi256ELi60ELi480EEv26Group_norm_nhwc_fwd_params:
        /* <DEDUP_REMOVED lines=17> */
[----:B------:R-:W-:Y:S01]  /*0110*/  SHF.R.U32.HI R2, RZ, 0x4, R5 ;  /* 0x00000004ff027819 */ /* 0x000fe20000011605 */
[----:B------:R-:W0:Y:S01]  /*0120*/  S2R R4, SR_LANEID ;  /* 0x0000000000047919 */ /* 0x000e220000000000 */
[----:B------:R-:W-:Y:S01]  /*0130*/  LEA.HI R0, R0, R3, RZ, 0x5 ;  /* 0x0000000300007211 */ /* 0x000fe200078f28ff */
[----:B--2---:R-:W-:Y:S02]  /*0140*/  ULEA UR5, UR6, UR5, 0x18 ;  /* 0x0000000506057291 */ /* 0x004fe4000f8ec03f */
[----:B-1----:R-:W-:Y:S01]  /*0150*/  IMAD R5, R7, UR7, R2 ;  /* 0x0000000707057c24 */ /* 0x002fe2000f8e0202 */
[----:B------:R-:W-:Y:S01]  /*0160*/  SHF.R.S32.HI R0, RZ, 0x5, R0 ;  /* 0x00000005ff007819 */ /* 0x000fe20000011400 */
[----:B------:R-:W-:-:S03]  /*0170*/  IMAD R39, R2, -0x1e, R3 ;  /* 0xffffffe202277824 */ /* 0x000fc600078e0203 */
[C---:B------:R-:W-:Y:S02]  /*0180*/  ISETP.GE.U32.AND P0, PT, R5.reuse, UR8, PT ;  /* 0x0000000805007c0c */ /* 0x040fe4000bf06070 */
[----:B------:R-:W-:Y:S02]  /*0190*/  SHF.R.S32.HI R7, RZ, 0x1f, R5 ;  /* 0x0000001fff077819 */ /* 0x000fe40000011405 */
[----:B------:R-:W-:Y:S02]  /*01a0*/  IADD3 R9, R5, 0x10, RZ ;  /* 0x0000001005097810 */ /* 0x000fe40007ffe0ff */
[----:B------:R-:W-:Y:S01]  /*01b0*/  ISETP.GE.AND.EX P0, PT, R7, UR9, PT, P0 ;  /* 0x0000000907007c0c */ /* 0x000fe2000bf06300 */
[----:B------:R-:W-:Y:S01]  /*01c0*/  ULDC.64 UR8, c[0x0][0x208] ;  /* 0x0000820000087ab9 */ /* 0x000fe20000000a00 */
[----:B------:R-:W-:Y:S02]  /*01d0*/  SHF.L.U32 R39, R39, 0x1, RZ ;  /* 0x0000000127277819 */ /* 0x000fe400000006ff */
[----:B------:R-:W-:-:S02]  /*01e0*/  LEA R8, R0, UR5, 0x3 ;  /* 0x0000000500087c11 */ /* 0x000fc4000f8e18ff */
[C---:B------:R-:W-:Y:S02]  /*01f0*/  IADD3 R10, R5.reuse, 0x20, RZ ;  /* 0x00000020050a7810 */ /* 0x040fe40007ffe0ff */
[----:B------:R-:W-:Y:S02]  /*0200*/  IADD3 R11, R5, 0x30, RZ ;  /* 0x00000030050b7810 */ /* 0x000fe40007ffe0ff */
[----:B------:R-:W-:Y:S02]  /*0210*/  ISETP.LT.U32.AND P0, PT, R3, 0x1e0, !P0 ;  /* 0x000001e00300780c */ /* 0x000fe40004701070 */
[C---:B------:R-:W-:Y:S02]  /*0220*/  IADD3 R24, R5.reuse, 0x40, RZ ;  /* 0x0000004005187810 */ /* 0x040fe40007ffe0ff */
[C---:B------:R-:W-:Y:S02]  /*0230*/  IADD3 R25, R5.reuse, 0x50, RZ ;  /* 0x0000005005197810 */ /* 0x040fe40007ffe0ff */
[----:B------:R-:W-:-:S02]  /*0240*/  IADD3 R26, R5, 0xc0, RZ ;  /* 0x000000c0051a7810 */ /* 0x000fc40007ffe0ff */
[C---:B------:R-:W-:Y:S02]  /*0250*/  IADD3 R27, R5.reuse, 0xd0, RZ ;  /* 0x000000d0051b7810 */ /* 0x040fe40007ffe0ff */
[----:B------:R-:W-:Y:S02]  /*0260*/  IADD3 R28, R5, 0xe0, RZ ;  /* 0x000000e0051c7810 */ /* 0x000fe40007ffe0ff */
[----:B0-----:R-:W-:-:S07]  /*0270*/  SHF.R.S32.HI R29, RZ, 0x1f, R9 ;  /* 0x0000001fff1d7819 */ /* 0x001fce0000011409 */
.L_x_3896:
[----:B0-----:R-:W0:Y:S01]  /*0280*/  LDC R19, c[0x0][0x288] ;  /* 0x0000a200ff137b82 */ /* 0x001e220000000800 */
[----:B------:R-:W-:Y:S01]  /*0290*/  ULDC.64 UR14, c[0x0][0x278] ;  /* 0x00009e00000e7ab9 */ /* 0x000fe20000000a00 */
[----:B------:R-:W-:Y:S01]  /*02a0*/  SHF.R.S32.HI R31, RZ, 0x1f, R10 ;  /* 0x0000001fff1f7819 */ /* 0x000fe2000001140a */
[----:B------:R-:W-:Y:S01]  /*02b0*/  ULDC.64 UR12, c[0x0][0x280] ;  /* 0x0000a000000c7ab9 */ /* 0x000fe20000000a00 */
[----:B------:R-:W-:Y:S02]  /*02c0*/  ISETP.GE.U32.AND P4, PT, R9, UR14, PT ;  /* 0x0000000e09007c0c */ /* 0x000fe4000bf86070 */
[----:B------:R-:W-:Y:S02]  /*02d0*/  ISETP.GE.U32.AND P6, PT, R10, UR14, PT ;  /* 0x0000000e0a007c0c */ /* 0x000fe4000bfc6070 */
[----:B------:R-:W-:Y:S01]  /*02e0*/  ISETP.GE.AND.EX P4, PT, R29, UR15, PT, P4 ;  /* 0x0000000f1d007c0c */ /* 0x000fe2000bf86340 */
[----:B------:R-:W1:Y:S01]  /*02f0*/  @P0 LDC.64 R44, c[0x0][0x220] ;  /* 0x00008800ff2c0b82 */ /* 0x000e620000000a00 */
[----:B------:R-:W-:-:S02]  /*0300*/  ISETP.GE.AND.EX P6, PT, R31, UR15, PT, P6 ;  /* 0x0000000f1f007c0c */ /* 0x000fc4000bfc6360 */
[----:B------:R-:W-:Y:S02]  /*0310*/  ISETP.LT.U32.AND P4, PT, R3, 0x1e0, !P4 ;  /* 0x000001e00300780c */ /* 0x000fe40006781070 */
[----:B------:R-:W-:Y:S02]  /*0320*/  SHF.R.S32.HI R33, RZ, 0x1f, R11 ;  /* 0x0000001fff217819 */ /* 0x000fe4000001140b */
[----:B------:R-:W-:Y:S02]  /*0330*/  ISETP.GE.U32.AND P5, PT, R11, UR14, PT ;  /* 0x0000000e0b007c0c */ /* 0x000fe4000bfa6070 */
[----:B------:R-:W-:Y:S02]  /*0340*/  ISETP.GT.U32.OR P6, PT, R3, 0x1df, P6 ;  /* 0x000001df0300780c */ /* 0x000fe400037c4470 */
[----:B------:R-:W-:Y:S02]  /*0350*/  ISETP.GE.AND.EX P5, PT, R33, UR15, PT, P5 ;  /* 0x0000000f21007c0c */ /* 0x000fe4000bfa6350 */
[----:B------:R-:W-:-:S02]  /*0360*/  SHF.R.S32.HI R35, RZ, 0x1f, R24 ;  /* 0x0000001fff237819 */ /* 0x000fc40000011418 */
[----:B0--3--:R-:W-:Y:S01]  /*0370*/  IABS R15, R19 ;  /* 0x00000013000f7213 */ /* 0x009fe20000000000 */
[----:B------:R-:W0:Y:S01]  /*0380*/  @P4 LDC.64 R50, c[0x0][0x220] ;  /* 0x00008800ff324b82 */ /* 0x000e220000000a00 */
[----:B------:R-:W-:Y:S02]  /*0390*/  ISETP.GT.U32.OR P5, PT, R3, 0x1df, P5 ;  /* 0x000001df0300780c */ /* 0x000fe40002fa4470 */
[----:B------:R-:W2:Y:S01]  /*03a0*/  I2F.RP R0, R15 ;  /* 0x0000000f00007306 */ /* 0x000ea20000209400 */
[----:B------:R-:W-:Y:S02]  /*03b0*/  SHF.R.S32.HI R37, RZ, 0x1f, R25 ;  /* 0x0000001fff257819 */ /* 0x000fe40000011419 */
[----:B------:R-:W-:-:S05]  /*03c0*/  MOV R30, RZ ;  /* 0x000000ff001e7202 */ /* 0x000fca0000000f00 */
[----:B--2---:R-:W2:Y:S02]  /*03d0*/  MUFU.RCP R0, R0 ;  /* 0x0000000000007308 */ /* 0x004ea40000001000 */
[----:B--2---:R-:W-:-:S06]  /*03e0*/  IADD3 R12, R0, 0xffffffe, RZ ;  /* 0x0ffffffe000c7810 */ /* 0x004fcc0007ffe0ff */
[----:B------:R2:W3:Y:S02]  /*03f0*/  F2I.FTZ.U32.TRUNC.NTZ R13, R12 ;  /* 0x0000000c000d7305 */ /* 0x0004e4000021f000 */
[----:B--2---:R-:W-:Y:S02]  /*0400*/  MOV R12, RZ ;  /* 0x000000ff000c7202 */ /* 0x004fe40000000f00 */
[----:B---3--:R-:W-:-:S05]  /*0410*/  IADD3 R2, RZ, -R13, RZ ;  /* 0x8000000dff027210 */ /* 0x008fca0007ffe0ff */
        /* <DEDUP_REMOVED lines=11> */
[----:B------:R-:W2:Y:S01]  /*04d0*/  @P0 LDC.64 R14, c[0x0][0x270] ;  /* 0x00009c00ff0e0b82 */ /* 0x000ea20000000a00 */
[----:B------:R-:W-:Y:S02]  /*04e0*/  ISETP.NE.AND P2, PT, R19, RZ, PT ;  /* 0x000000ff1300720c */ /* 0x000fe40003f45270 */
[----:B------:R-:W-:-:S07]  /*04f0*/  ISETP.GE.AND P3, PT, R0, RZ, PT ;  /* 0x000000ff0000720c */ /* 0x000fce0003f66270 */
[----:B------:R-:W-:-:S04]  /*0500*/  @P1 IADD3 R13, R13, 0x1, RZ ;  /* 0x000000010d0d1810 */ /* 0x000fc80007ffe0ff */
[----:B------:R-:W-:-:S04]  /*0510*/  MOV R17, R13 ;  /* 0x0000000d00117202 */ /* 0x000fc80000000f00 */
[----:B------:R-:W-:Y:S02]  /*0520*/  @!P3 IADD3 R17, -R17, RZ, RZ ;  /* 0x000000ff1111b210 */ /* 0x000fe40007ffe1ff */
[----:B------:R-:W-:Y:S02]  /*0530*/  @!P2 LOP3.LUT R17, RZ, R19, RZ, 0x33, !PT ;  /* 0x00000013ff11a212 */ /* 0x000fe400078e33ff */
[----:B------:R-:W-:Y:S02]  /*0540*/  ISETP.GE.U32.AND P3, PT, R24, UR14, PT ;  /* 0x0000000e18007c0c */ /* 0x000fe4000bf66070 */
[----:B------:R-:W-:Y:S02]  /*0550*/  IADD3 R13, -R17, RZ, RZ ;  /* 0x000000ff110d7210 */ /* 0x000fe40007ffe1ff */
[----:B------:R-:W-:Y:S02]  /*0560*/  SHF.R.S32.HI R0, RZ, 0x1f, R17 ;  /* 0x0000001fff007819 */ /* 0x000fe40000011411 */
[----:B------:R-:W-:Y:S01]  /*0570*/  ISETP.GE.AND.EX P3, PT, R35, UR15, PT, P3 ;  /* 0x0000000f23007c0c */ /* 0x000fe2000bf66330 */
[----:B------:R-:W-:Y:S01]  /*0580*/  IMAD R42, R19, R13, R38 ;  /* 0x0000000d132a7224 */ /* 0x000fe200078e0226 */
[----:B------:R-:W-:Y:S01]  /*0590*/  SHF.R.S32.HI R19, RZ, 0x1f, R39 ;  /* 0x0000001fff137819 */ /* 0x000fe20000011427 */
[----:B------:R-:W3:Y:S01]  /*05a0*/  @P4 LDC.64 R12, c[0x0][0x270] ;  /* 0x00009c00ff0c4b82 */ /* 0x000ee20000000a00 */
[----:B------:R-:W-:Y:S01]  /*05b0*/  IMAD R0, R0, UR12, RZ ;  /* 0x0000000c00007c24 */ /* 0x000fe2000f8e02ff */
[----:B------:R-:W-:Y:S01]  /*05c0*/  ISETP.GT.U32.OR P3, PT, R3, 0x1df, P3 ;  /* 0x000001df0300780c */ /* 0x000fe20001f64470 */
[----:B------:R-:W-:-:S02]  /*05d0*/  IMAD R42, R42, 0x3c, RZ ;  /* 0x0000003c2a2a7824 */ /* 0x000fc400078e02ff */
[----:B------:R-:W-:Y:S02]  /*05e0*/  IMAD R57, R17, UR13, R0 ;  /* 0x0000000d11397c24 */ /* 0x000fe4000f8e0200 */
[----:B--2---:R-:W-:Y:S01]  /*05f0*/  @P0 IMAD R0, R7, R14, RZ ;  /* 0x0000000e07000224 */ /* 0x004fe200078e02ff */
[----:B------:R-:W-:-:S03]  /*0600*/  IADD3 R54, P1, R39, R42, RZ ;  /* 0x0000002a27367210 */ /* 0x000fc60007f3e0ff */
[----:B------:R-:W-:Y:S01]  /*0610*/  @P0 IMAD R21, R5, R15, R0 ;  /* 0x0000000f05150224 */ /* 0x000fe200078e0200 */
[----:B------:R-:W-:-:S03]  /*0620*/  LEA.HI.X.SX32 R55, R42, R19, 0x1, P1 ;  /* 0x000000132a377211 */ /* 0x000fc600008f0eff */
[----:B------:R-:W-:Y:S02]  /*0630*/  IMAD.WIDE.U32 R54, R17, UR12, R54 ;  /* 0x0000000c11367c25 */ /* 0x000fe4000f8e0036 */
[----:B------:R-:W2:Y:S03]  /*0640*/  @!P6 LDC.64 R16, c[0x0][0x270] ;  /* 0x00009c00ff10eb82 */ /* 0x000ea60000000a00 */
[----:B------:R-:W-:Y:S01]  /*0650*/  IADD3 R57, R55, R57, RZ ;  /* 0x0000003937397210 */ /* 0x000fe20007ffe0ff */
[----:B---3--:R-:W-:Y:S01]  /*0660*/  @P4 IMAD R0, R29, R12, RZ ;  /* 0x0000000c1d004224 */ /* 0x008fe200078e02ff */
[-C--:B------:R-:W-:Y:S02]  /*0670*/  @P4 MOV R18, R54.reuse ;  /* 0x0000003600124202 */ /* 0x080fe40000000f00 */
[----:B------:R-:W-:Y:S01]  /*0680*/  @P4 MOV R19, R57 ;  /* 0x0000003900134202 */ /* 0x000fe20000000f00 */
[----:B------:R-:W-:Y:S01]  /*0690*/  @P4 IMAD R23, R9, R13, R0 ;  /* 0x0000000d09174224 */ /* 0x000fe200078e0200 */
[----:B------:R-:W-:-:S02]  /*06a0*/  @P0 MOV R56, R54 ;  /* 0x0000003600380202 */ /* 0x000fc40000000f00 */
[----:B------:R-:W-:Y:S01]  /*06b0*/  @!P6 MOV R46, R54 ;  /* 0x00000036002ee202 */ /* 0x000fe20000000f00 */
[----:B------:R-:W-:Y:S01]  /*06c0*/  @P4 IMAD.WIDE.U32 R12, R9, R12, R18 ;  /* 0x0000000c090c4225 */ /* 0x000fe200078e0012 */
[----:B------:R-:W-:Y:S01]  /*06d0*/  @!P6 MOV R47, R57 ;  /* 0x00000039002fe202 */ /* 0x000fe20000000f00 */
[----:B------:R-:W3:Y:S02]  /*06e0*/  @!P5 LDC.64 R18, c[0x0][0x270] ;  /* 0x00009c00ff12db82 */ /* 0x000ee40000000a00 */
[----:B------:R-:W-:Y:S01]  /*06f0*/  @P0 IMAD.WIDE.U32 R14, R5, R14, R56 ;  /* 0x0000000e050e0225 */ /* 0x000fe200078e0038 */
[----:B------:R-:W-:Y:S02]  /*0700*/  @P4 IADD3 R2, R13, R23, RZ ;  /* 0x000000170d024210 */ /* 0x000fe40007ffe0ff */
[----:B0-----:R-:W-:Y:S02]  /*0710*/  @P4 LEA R50, P2, R12, R50, 0x1 ;  /* 0x000000320c324211 */ /* 0x001fe400078408ff */
[----:B------:R-:W-:-:S02]  /*0720*/  @P0 IADD3 R0, R15, R21, RZ ;  /* 0x000000150f000210 */ /* 0x000fc40007ffe0ff */
[----:B-1----:R-:W-:Y:S01]  /*0730*/  @P0 LEA R44, P1, R14, R44, 0x1 ;  /* 0x0000002c0e2c0211 */ /* 0x002fe200078208ff */
[----:B------:R-:W0:Y:S01]  /*0740*/  @!P6 LDC.64 R20, c[0x0][0x220] ;  /* 0x00008800ff14eb82 */ /* 0x000e220000000a00 */
[----:B------:R-:W-:Y:S01]  /*0750*/  @P4 LEA.HI.X R51, R12, R51, R2, 0x1, P2 ;  /* 0x000000330c334211 */ /* 0x000fe200010f0c02 */
[-C--:B--2---:R-:W-:Y:S01]  /*0760*/  @!P6 IMAD R2, R31, R16.reuse, RZ ;  /* 0x000000101f02e224 */ /* 0x084fe200078e02ff */
[----:B------:R-:W-:Y:S01]  /*0770*/  @P0 LEA.HI.X R45, R14, R45, R0, 0x1, P1 ;  /* 0x0000002d0e2d0211 */ /* 0x000fe200008f0c00 */
[C---:B------:R-:W-:Y:S01]  /*0780*/  @!P6 IMAD.WIDE.U32 R46, R10.reuse, R16, R46 ;  /* 0x000000100a2ee225 */ /* 0x040fe200078e002e */
[----:B------:R-:W-:Y:S01]  /*0790*/  ISETP.GE.U32.AND P1, PT, R25, UR14, PT ;  /* 0x0000000e19007c0c */ /* 0x000fe2000bf26070 */
[----:B------:R1:W2:Y:S01]  /*07a0*/  @P4 LDG.E R30, desc[UR8][R50.64] ;  /* 0x00000008321e4981 */ /* 0x0002a2000c1e1900 */
[----:B------:R-:W-:Y:S01]  /*07b0*/  IADD3 R0, R5, 0x60, RZ ;  /* 0x0000006005007810 */ /* 0x000fe20007ffe0ff */
[----:B------:R-:W1:Y:S01]  /*07c0*/  @!P5 LDC.64 R12, c[0x0][0x220] ;  /* 0x00008800ff0cdb82 */ /* 0x000e620000000a00 */
[----:B------:R-:W-:Y:S01]  /*07d0*/  ISETP.GE.AND.EX P1, PT, R37, UR15, PT, P1 ;  /* 0x0000000f25007c0c */ /* 0x000fe2000bf26310 */
[----:B------:R-:W-:Y:S01]  /*07e0*/  @!P6 IMAD R17, R10, R17, R2 ;  /* 0x000000110a11e224 */ /* 0x000fe200078e0202 */
[----:B------:R-:W-:-:S02]  /*07f0*/  ISETP.GE.U32.AND P2, PT, R0, UR14, PT ;  /* 0x0000000e00007c0c */ /* 0x000fc4000bf46070 */
[----:B------:R-:W-:Y:S01]  /*0800*/  SHF.R.S32.HI R41, RZ, 0x1f, R0 ;  /* 0x0000001fff297819 */ /* 0x000fe20000011400 */
[----:B---3--:R-:W-:Y:S01]  /*0810*/  @!P5 IMAD R2, R33, R18, RZ ;  /* 0x000000122102d224 */ /* 0x008fe200078e02ff */
[----:B------:R-:W-:Y:S01]  /*0820*/  ISETP.GT.U32.OR P1, PT, R3, 0x1df, P1 ;  /* 0x000001df0300780c */ /* 0x000fe20000f24470 */
[----:B------:R-:W3:Y:S01]  /*0830*/  @!P3 LDC.64 R14, c[0x0][0x270] ;  /* 0x00009c00ff0ebb82 */ /* 0x000ee20000000a00 */
[----:B------:R-:W-:Y:S02]  /*0840*/  ISETP.GE.AND.EX P2, PT, R41, UR15, PT, P2 ;  /* 0x0000000f29007c0c */ /* 0x000fe4000bf46320 */
[----:B------:R-:W-:Y:S02]  /*0850*/  @!P5 MOV R22, R54 ;  /* 0x000000360016d202 */ /* 0x000fe40000000f00 */
[----:B------:R-:W-:Y:S02]  /*0860*/  ISETP.GT.U32.OR P2, PT, R3, 0x1df, P2 ;  /* 0x000001df0300780c */ /* 0x000fe40001744470 */
[----:B------:R-:W-:Y:S01]  /*0870*/  @!P5 MOV R23, R57 ;  /* 0x000000390017d202 */ /* 0x000fe20000000f00 */
[----:B------:R-:W-:Y:S01]  /*0880*/  @!P5 IMAD R43, R11, R19, R2 ;  /* 0x000000130b2bd224 */ /* 0x000fe200078e0202 */
[----:B------:R-:W-:-:S02]  /*0890*/  @!P6 IADD3 R2, R47, R17, RZ ;  /* 0x000000112f02e210 */ /* 0x000fc40007ffe0ff */
[----:B------:R-:W4:Y:S01]  /*08a0*/  @!P3 LDC.64 R16, c[0x0][0x220] ;  /* 0x00008800ff10bb82 */ /* 0x000f220000000a00 */
[----:B------:R-:W-:Y:S01]  /*08b0*/  @!P5 IMAD.WIDE.U32 R22, R11, R18, R22 ;  /* 0x000000120b16d225 */ /* 0x000fe200078e0016 */
[----:B0-----:R-:W-:-:S06]  /*08c0*/  @!P6 LEA R48, P4, R46, R20, 0x1 ;  /* 0x000000142e30e211 */ /* 0x001fcc00078808ff */
[----:B------:R-:W0:Y:S01]  /*08d0*/  @!P1 LDC.64 R18, c[0x0][0x270] ;  /* 0x00009c00ff129b82 */ /* 0x000e220000000a00 */
[----:B------:R-:W-:Y:S02]  /*08e0*/  @!P6 LEA.HI.X R49, R46, R21, R2, 0x1, P4 ;  /* 0x000000152e31e211 */ /* 0x000fe400020f0c02 */
[----:B------:R-:W-:Y:S02]  /*08f0*/  @!P5 IADD3 R2, R23, R43, RZ ;  /* 0x0000002b1702d210 */ /* 0x000fe40007ffe0ff */
[----:B-1----:R-:W-:-:S03]  /*0900*/  @!P5 LEA R50, P4, R22, R12, 0x1 ;  /* 0x0000000c1632d211 */ /* 0x002fc600078808ff */
[----:B------:R-:W1:Y:S01]  /*0910*/  @!P2 LDC.64 R20, c[0x0][0x270] ;  /* 0x00009c00ff14ab82 */ /* 0x000e620000000a00 */
[----:B------:R-:W-:Y:S02]  /*0920*/  @!P5 LEA.HI.X R51, R22, R13, R2, 0x1, P4 ;  /* 0x0000000d1633d211 */ /* 0x000fe400020f0c02 */
[----:B------:R-:W-:Y:S02]  /*0930*/  @!P3 MOV R22, R54 ;  /* 0x000000360016b202 */ /* 0x000fe40000000f00 */
[----:B------:R-:W-:Y:S01]  /*0940*/  @!P3 MOV R23, R57 ;  /* 0x000000390017b202 */ /* 0x000fe20000000f00 */
[-C--:B---3--:R-:W-:Y:S01]  /*0950*/  @!P3 IMAD R12, R35, R14.reuse, RZ ;  /* 0x0000000e230cb224 */ /* 0x088fe200078e02ff */
[----:B------:R-:W-:Y:S02]  /*0960*/  IADD3 R40, R5, 0x70, RZ ;  /* 0x0000007005287810 */ /* 0x000fe40007ffe0ff */
[----:B------:R-:W-:Y:S02]  /*0970*/  MOV R34, RZ ;  /* 0x000000ff00227202 */ /* 0x000fe40000000f00 */
[----:B------:R-:W-:Y:S01]  /*0980*/  MOV R32, RZ ;  /* 0x000000ff00207202 */ /* 0x000fe20000000f00 */
[----:B------:R-:W-:Y:S01]  /*0990*/  @!P3 IMAD.WIDE.U32 R22, R24, R14, R22 ;  /* 0x0000000e1816b225 */ /* 0x000fe200078e0016 */
[----:B------:R-:W-:-:S02]  /*09a0*/  ISETP.GE.U32.AND P4, PT, R40, UR14, PT ;  /* 0x0000000e28007c0c */ /* 0x000fc4000bf86070 */
[----:B------:R-:W-:Y:S01]  /*09b0*/  SHF.R.S32.HI R47, RZ, 0x1f, R40 ;  /* 0x0000001fff2f7819 */ /* 0x000fe20000011428 */
[----:B------:R-:W-:Y:S01]  /*09c0*/  @!P3 IMAD R15, R24, R15, R12 ;  /* 0x0000000f180fb224 */ /* 0x000fe200078e020c */
[----:B------:R-:W3:Y:S01]  /*09d0*/  @!P5 LDG.E R34, desc[UR8][R50.64] ;  /* 0x000000083222d981 */ /* 0x000ee2000c1e1900 */
[----:B------:R-:W5:Y:S01]  /*09e0*/  @!P1 LDC.64 R12, c[0x0][0x220] ;  /* 0x00008800ff0c9b82 */ /* 0x000f620000000a00 */
[----:B------:R-:W-:Y:S02]  /*09f0*/  ISETP.GE.AND.EX P5, PT, R47, UR15, PT, P4 ;  /* 0x0000000f2f007c0c */ /* 0x000fe4000bfa6340 */
[----:B------:R4:W3:Y:S01]  /*0a00*/  @!P6 LDG.E R32, desc[UR8][R48.64] ;  /* 0x000000083020e981 */ /* 0x0008e2000c1e1900 */
[----:B------:R-:W-:Y:S02]  /*0a10*/  @!P3 IADD3 R2, R23, R15, RZ ;  /* 0x0000000f1702b210 */ /* 0x000fe40007ffe0ff */
[----:B------:R-:W-:Y:S02]  /*0a20*/  ISETP.GT.U32.OR P5, PT, R3, 0x1df, P5 ;  /* 0x000001df0300780c */ /* 0x000fe40002fa4470 */
[----:B------:R-:W5:Y:S01]  /*0a30*/  @!P2 LDC.64 R14, c[0x0][0x220] ;  /* 0x00008800ff0eab82 */ /* 0x000f620000000a00 */
[----:B----4-:R-:W-:Y:S01]  /*0a40*/  @!P3 LEA R48, P4, R22, R16, 0x1 ;  /* 0x000000101630b211 */ /* 0x010fe200078808ff */
[----:B0-----:R-:W-:-:S03]  /*0a50*/  @!P1 IMAD R16, R37, R18, RZ ;  /* 0x0000001225109224 */ /* 0x001fc600078e02ff */
[----:B------:R-:W-:Y:S01]  /*0a60*/  @!P3 LEA.HI.X R49, R22, R17, R2, 0x1, P4 ;  /* 0x000000111631b211 */ /* 0x000fe200020f0c02 */
[----:B------:R-:W-:Y:S01]  /*0a70*/  @!P1 IMAD R43, R25, R19, R16 ;  /* 0x00000013192b9224 */ /* 0x000fe200078e0210 */
[----:B------:R-:W-:Y:S01]  /*0a80*/  @!P1 MOV R16, R54 ;  /* 0x0000003600109202 */ /* 0x000fe20000000f00 */
[----:B-1----:R-:W-:Y:S01]  /*0a90*/  @!P2 IMAD R2, R41, R20, RZ ;  /* 0x000000142902a224 */ /* 0x002fe200078e02ff */
[----:B------:R-:W-:Y:S02]  /*0aa0*/  @!P1 MOV R17, R57 ;  /* 0x0000003900119202 */ /* 0x000fe40000000f00 */
[----:B------:R-:W-:Y:S01]  /*0ab0*/  IADD3 R41, R5, 0x80, RZ ;  /* 0x0000008005297810 */ /* 0x000fe20007ffe0ff */
[----:B------:R-:W-:-:S03]  /*0ac0*/  @!P1 IMAD.WIDE.U32 R18, R25, R18, R16 ;  /* 0x0000001219129225 */ /* 0x000fc600078e0010 */
[----:B------:R-:W-:Y:S02]  /*0ad0*/  ISETP.GE.U32.AND P4, PT, R41, UR14, PT ;  /* 0x0000000e29007c0c */ /* 0x000fe4000bf86070 */
[----:B------:R-:W-:Y:S02]  /*0ae0*/  SHF.R.S32.HI R51, RZ, 0x1f, R41 ;  /* 0x0000001fff337819 */ /* 0x000fe40000011429 */
[----:B------:R-:W-:Y:S02]  /*0af0*/  @!P2 MOV R16, R54 ;  /* 0x000000360010a202 */ /* 0x000fe40000000f00 */
[----:B------:R-:W-:Y:S01]  /*0b00*/  @!P2 MOV R17, R57 ;  /* 0x000000390011a202 */ /* 0x000fe20000000f00 */
[C---:B------:R-:W-:Y:S01]  /*0b10*/  @!P2 IMAD R53, R0.reuse, R21, R2 ;  /* 0x000000150035a224 */ /* 0x040fe200078e0202 */
[----:B------:R-:W-:Y:S01]  /*0b20*/  ISETP.GE.AND.EX P4, PT, R51, UR15, PT, P4 ;  /* 0x0000000f33007c0c */ /* 0x000fe2000bf86340 */
[----:B------:R-:W-:-:S03]  /*0b30*/  @!P2 IMAD.WIDE.U32 R20, R0, R20, R16 ;  /* 0x000000140014a225 */ /* 0x000fc600078e0010 */
[----:B------:R-:W0:Y:S01]  /*0b40*/  @!P5 LDC.64 R16, c[0x0][0x270] ;  /* 0x00009c00ff10db82 */ /* 0x000e220000000a00 */
[----:B------:R-:W-:Y:S02]  /*0b50*/  ISETP.GT.U32.OR P4, PT, R3, 0x1df, P4 ;  /* 0x000001df0300780c */ /* 0x000fe40002784470 */
[----:B------:R-:W-:Y:S02]  /*0b60*/  @!P1 IADD3 R0, R19, R43, RZ ;  /* 0x0000002b13009210 */ /* 0x000fe40007ffe0ff */
[C---:B-----5:R-:W-:Y:S02]  /*0b70*/  @!P1 LEA R58, P6, R18.reuse, R12, 0x1 ;  /* 0x0000000c123a9211 */ /* 0x060fe400078c08ff */
[----:B------:R-:W-:Y:S02]  /*0b80*/  MOV R36, RZ ;  /* 0x000000ff00247202 */ /* 0x000fe40000000f00 */
[----:B------:R-:W-:Y:S02]  /*0b90*/  @!P1 LEA.HI.X R59, R18, R13, R0, 0x1, P6 ;  /* 0x0000000d123b9211 */ /* 0x000fe400030f0c00 */
[----:B------:R-:W-:Y:S01]  /*0ba0*/  IADD3 R23, R5, 0x90, RZ ;  /* 0x0000009005177810 */ /* 0x000fe20007ffe0ff */
[----:B------:R-:W1:Y:S01]  /*0bb0*/  @!P5 LDC.64 R18, c[0x0][0x220] ;  /* 0x00008800ff12db82 */ /* 0x000e620000000a00 */
[----:B------:R-:W-:Y:S01]  /*0bc0*/  @!P2 IADD3 R0, R21, R53, RZ ;  /* 0x000000351500a210 */ /* 0x000fe20007ffe0ff */
[----:B------:R4:W5:Y:S01]  /*0bd0*/  @!P3 LDG.E R36, desc[UR8][R48.64] ;  /* 0x000000083024b981 */ /* 0x000962000c1e1900 */
[----:B------:R-:W-:-:S02]  /*0be0*/  @!P2 LEA R52, P6, R20, R14, 0x1 ;  /* 0x0000000e1434a211 */ /* 0x000fc400078c08ff */
[----:B------:R-:W-:Y:S02]  /*0bf0*/  ISETP.GE.U32.AND P3, PT, R23, UR14, PT ;  /* 0x0000000e17007c0c */ /* 0x000fe4000bf66070 */
[----:B------:R-:W-:Y:S02]  /*0c00*/  SHF.R.S32.HI R43, RZ, 0x1f, R23 ;  /* 0x0000001fff2b7819 */ /* 0x000fe40000011417 */
[----:B------:R-:W-:Y:S02]  /*0c10*/  @!P2 LEA.HI.X R53, R20, R15, R0, 0x1, P6 ;  /* 0x0000000f1435a211 */ /* 0x000fe400030f0c00 */
[----:B------:R-:W1:Y:S01]  /*0c20*/  @!P4 LDC.64 R20, c[0x0][0x270] ;  /* 0x00009c00ff14cb82 */ /* 0x000e620000000a00 */
[----:B------:R-:W-:Y:S02]  /*0c30*/  MOV R0, RZ ;  /* 0x000000ff00007202 */ /* 0x000fe40000000f00 */
[----:B------:R-:W-:Y:S02]  /*0c40*/  ISETP.GE.AND.EX P3, PT, R43, UR15, PT, P3 ;  /* 0x0000000f2b007c0c */ /* 0x000fe4000bf66330 */
[----:B------:R-:W-:-:S02]  /*0c50*/  IADD3 R46, R5, 0xa0, RZ ;  /* 0x000000a0052e7810 */ /* 0x000fc40007ffe0ff */
[----:B------:R-:W-:Y:S01]  /*0c60*/  ISETP.GT.U32.OR P3, PT, R3, 0x1df, P3 ;  /* 0x000001df0300780c */ /* 0x000fe20001f64470 */
[----:B------:R4:W5:Y:S01]  /*0c70*/  @!P2 LDG.E R0, desc[UR8][R52.64] ;  /* 0x000000083400a981 */ /* 0x000962000c1e1900 */
[----:B0-----:R-:W-:Y:S01]  /*0c80*/  @!P5 IMAD R47, R47, R16, RZ ;  /* 0x000000102f2fd224 */ /* 0x001fe200078e02ff */
[----:B------:R-:W-:Y:S01]  /*0c90*/  ISETP.GE.U32.AND P2, PT, R46, UR14, PT ;  /* 0x0000000e2e007c0c */ /* 0x000fe2000bf46070 */
[----:B------:R-:W0:Y:S01]  /*0ca0*/  @!P4 LDC.64 R14, c[0x0][0x220] ;  /* 0x00008800ff0ecb82 */ /* 0x000e220000000a00 */
[----:B----4-:R-:W-:Y:S01]  /*0cb0*/  SHF.R.S32.HI R49, RZ, 0x1f, R46 ;  /* 0x0000001fff317819 */ /* 0x010fe2000001142e */
[----:B------:R-:W-:Y:S01]  /*0cc0*/  @!P5 IMAD R61, R40, R17, R47 ;  /* 0x00000011283dd224 */ /* 0x000fe200078e022f */
[----:B------:R-:W-:Y:S02]  /*0cd0*/  @!P5 MOV R52, R54 ;  /* 0x000000360034d202 */ /* 0x000fe40000000f00 */
[----:B------:R-:W-:-:S04]  /*0ce0*/  @!P5 MOV R53, R57 ;  /* 0x000000390035d202 */ /* 0x000fc80000000f00 */
[----:B------:R-:W4:Y:S01]  /*0cf0*/  @!P3 LDC.64 R12, c[0x0][0x270] ;  /* 0x00009c00ff0cbb82 */ /* 0x000f220000000a00 */
[----:B------:R-:W-:Y:S01]  /*0d00*/  ISETP.GE.AND.EX P2, PT, R49, UR15, PT, P2 ;  /* 0x0000000f31007c0c */ /* 0x000fe2000bf46320 */
[----:B------:R-:W-:-:S03]  /*0d10*/  @!P5 IMAD.WIDE.U32 R16, R40, R16, R52 ;  /* 0x000000102810d225 */ /* 0x000fc600078e0034 */
[----:B------:R-:W-:Y:S02]  /*0d20*/  ISETP.GT.U32.OR P2, PT, R3, 0x1df, P2 ;  /* 0x000001df0300780c */ /* 0x000fe40001744470 */
[----:B------:R-:W-:Y:S02]  /*0d30*/  @!P5 IADD3 R17, R17, R61, RZ ;  /* 0x0000003d1111d210 */ /* 0x000fe40007ffe0ff */
[C---:B-1----:R-:W-:Y:S01]  /*0d40*/  @!P5 LEA R52, P6, R16.reuse, R18, 0x1 ;  /* 0x000000121034d211 */ /* 0x042fe200078c08ff */
[----:B------:R-:W-:Y:S01]  /*0d50*/  @!P4 IMAD R18, R51, R20, RZ ;  /* 0x000000143312c224 */ /* 0x000fe200078e02ff */
[----:B------:R-:W-:Y:S02]  /*0d60*/  MOV R2, RZ ;  /* 0x000000ff00027202 */ /* 0x000fe40000000f00 */
[----:B------:R-:W-:Y:S02]  /*0d70*/  @!P5 LEA.HI.X R53, R16, R19, R17, 0x1, P6 ;  /* 0x000000131035d211 */ /* 0x000fe400030f0c11 */
[----:B------:R-:W-:-:S02]  /*0d80*/  @!P4 MOV R16, R54 ;  /* 0x000000360010c202 */ /* 0x000fc40000000f00 */
[----:B------:R-:W-:Y:S02]  /*0d90*/  @!P4 MOV R17, R57 ;  /* 0x000000390011c202 */ /* 0x000fe40000000f00 */
[----:B------:R-:W-:Y:S01]  /*0da0*/  IADD3 R22, R5, 0xb0, RZ ;  /* 0x000000b005167810 */ /* 0x000fe20007ffe0ff */
[C---:B------:R-:W-:Y:S01]  /*0db0*/  @!P4 IMAD R51, R41.reuse, R21, R18 ;  /* 0x000000152933c224 */ /* 0x040fe200078e0212 */
[----:B------:R1:W5:Y:S01]  /*0dc0*/  @!P1 LDG.E R2, desc[UR8][R58.64] ;  /* 0x000000083a029981 */ /* 0x000362000c1e1900 */
[----:B------:R-:W-:Y:S01]  /*0dd0*/  @!P4 IMAD.WIDE.U32 R20, R41, R20, R16 ;  /* 0x000000142914c225 */ /* 0x000fe200078e0010 */
[----:B------:R-:W-:Y:S01]  /*0de0*/  ISETP.GE.U32.AND P1, PT, R22, UR14, PT ;  /* 0x0000000e16007c0c */ /* 0x000fe2000bf26070 */
[----:B------:R-:W1:Y:S01]  /*0df0*/  @!P2 LDC.64 R16, c[0x0][0x270] ;  /* 0x00009c00ff10ab82 */ /* 0x000e620000000a00 */
[----:B------:R-:W-:-:S04]  /*0e00*/  SHF.R.S32.HI R47, RZ, 0x1f, R22 ;  /* 0x0000001fff2f7819 */ /* 0x000fc80000011416 */
[----:B------:R-:W-:Y:S02]  /*0e10*/  ISETP.GE.AND.EX P1, PT, R47, UR15, PT, P1 ;  /* 0x0000000f2f007c0c */ /* 0x000fe4000bf26310 */
[----:B------:R-:W-:Y:S01]  /*0e20*/  MOV R41, RZ ;  /* 0x000000ff00297202 */ /* 0x000fe20000000f00 */
[----:B------:R-:W2:Y:S01]  /*0e30*/  @!P3 LDC.64 R18, c[0x0][0x220] ;  /* 0x00008800ff12bb82 */ /* 0x000ea20000000a00 */
[----:B------:R-:W-:Y:S02]  /*0e40*/  ISETP.GT.U32.OR P1, PT, R3, 0x1df, P1 ;  /* 0x000001df0300780c */ /* 0x000fe40000f24470 */
[----:B0-----:R-:W-:Y:S01]  /*0e50*/  @!P4 LEA R50, P6, R20, R14, 0x1 ;  /* 0x0000000e1432c211 */ /* 0x001fe200078c08ff */
[----:B----4-:R-:W-:Y:S01]  /*0e60*/  @!P3 IMAD R14, R43, R12, RZ ;  /* 0x0000000c2b0eb224 */ /* 0x010fe200078e02ff */
[----:B------:R0:W4:Y:S01]  /*0e70*/  @!P5 LDG.E R41, desc[UR8][R52.64] ;  /* 0x000000083429d981 */ /* 0x000122000c1e1900 */
[----:B------:R-:W-:Y:S02]  /*0e80*/  @!P4 IADD3 R21, R21, R51, RZ ;  /* 0x000000331515c210 */ /* 0x000fe40007ffe0ff */
[----:B------:R-:W-:-:S02]  /*0e90*/  SHF.R.S32.HI R43, RZ, 0x1f, R26 ;  /* 0x0000001fff2b7819 */ /* 0x000fc4000001141a */
[----:B------:R-:W-:Y:S02]  /*0ea0*/  ISETP.GE.U32.AND P5, PT, R26, UR14, PT ;  /* 0x0000000e1a007c0c */ /* 0x000fe4000bfa6070 */
[----:B------:R-:W-:Y:S01]  /*0eb0*/  MOV R40, RZ ;  /* 0x000000ff00287202 */ /* 0x000fe20000000f00 */
[----:B-1----:R-:W-:Y:S01]  /*0ec0*/  @!P3 IMAD R59, R23, R13, R14 ;  /* 0x0000000d173bb224 */ /* 0x002fe200078e020e */
[----:B------:R-:W-:Y:S02]  /*0ed0*/  @!P4 LEA.HI.X R51, R20, R15, R21, 0x1, P6 ;  /* 0x0000000f1433c211 */ /* 0x000fe400030f0c15 */
[----:B------:R-:W-:Y:S01]  /*0ee0*/  ISETP.GE.AND.EX P5, PT, R43, UR15, PT, P5 ;  /* 0x0000000f2b007c0c */ /* 0x000fe2000bfa6350 */
[----:B------:R-:W1:Y:S01]  /*0ef0*/  @!P2 LDC.64 R14, c[0x0][0x220] ;  /* 0x00008800ff0eab82 */ /* 0x000e620000000a00 */
[----:B0-----:R-:W-:Y:S01]  /*0f00*/  @!P3 MOV R52, R54 ;  /* 0x000000360034b202 */ /* 0x001fe20000000f00 */
[----:B------:R0:W4:Y:S01]  /*0f10*/  @P0 LDG.E R40, desc[UR8][R44.64] ;  /* 0x000000082c280981 */ /* 0x000122000c1e1900 */
[----:B------:R-:W-:Y:S01]  /*0f20*/  @!P3 MOV R53, R57 ;  /* 0x000000390035b202 */ /* 0x000fe20000000f00 */
[----:B------:R-:W-:Y:S01]  /*0f30*/  @!P2 IMAD R49, R49, R16, RZ ;  /* 0x000000103131a224 */ /* 0x000fe200078e02ff */
[----:B------:R-:W-:-:S03]  /*0f40*/  ISETP.GT.U32.OR P5, PT, R3, 0x1df, P5 ;  /* 0x000001df0300780c */ /* 0x000fc60002fa4470 */
[----:B------:R-:W1:Y:S01]  /*0f50*/  @!P1 LDC.64 R20, c[0x0][0x270] ;  /* 0x00009c00ff149b82 */ /* 0x000e620000000a00 */
[----:B------:R-:W-:Y:S01]  /*0f60*/  @!P3 IMAD.WIDE.U32 R12, R23, R12, R52 ;  /* 0x0000000c170cb225 */ /* 0x000fe200078e0034 */
[----:B0-----:R-:W-:-:S03]  /*0f70*/  MOV R44, RZ ;  /* 0x000000ff002c7202 */ /* 0x001fc60000000f00 */
[----:B------:R-:W-:Y:S01]  /*0f80*/  @!P2 IMAD R23, R46, R17, R49 ;  /* 0x000000112e17a224 */ /* 0x000fe200078e0231 */
[----:B------:R-:W-:Y:S02]  /*0f90*/  @!P2 MOV R48, R54 ;  /* 0x000000360030a202 */ /* 0x000fe40000000f00 */
[----:B------:R-:W-:Y:S01]  /*0fa0*/  @!P2 MOV R49, R57 ;  /* 0x000000390031a202 */ /* 0x000fe20000000f00 */
[----:B------:R0:W4:Y:S01]  /*0fb0*/  @!P4 LDG.E R44, desc[UR8][R50.64] ;  /* 0x00000008322cc981 */ /* 0x000122000c1e1900 */
[----:B------:R-:W-:Y:S02]  /*0fc0*/  SHF.R.S32.HI R45, RZ, 0x1f, R27 ;  /* 0x0000001fff2d7819 */ /* 0x000fe4000001141b */
[----:B------:R-:W-:Y:S02]  /*0fd0*/  @!P3 IADD3 R13, R13, R59, RZ ;  /* 0x0000003b0d0db210 */ /* 0x000fe40007ffe0ff */
[----:B------:R-:W-:Y:S02]  /*0fe0*/  ISETP.GE.U32.AND P4, PT, R27, UR14, PT ;  /* 0x0000000e1b007c0c */ /* 0x000fe4000bf86070 */
[----:B--2---:R-:W-:Y:S01]  /*0ff0*/  @!P3 LEA R18, P6, R12, R18, 0x1 ;  /* 0x000000120c12b211 */ /* 0x004fe200078c08ff */
[----:B------:R-:W-:Y:S01]  /*1000*/  @!P2 IMAD.WIDE.U32 R48, R46, R16, R48 ;  /* 0x000000102e30a225 */ /* 0x000fe200078e0030 */
[----:B------:R-:W-:Y:S01]  /*1010*/  ISETP.GE.AND.EX P4, PT, R45, UR15, PT, P4 ;  /* 0x0000000f2d007c0c */ /* 0x000fe2000bf86340 */
[----:B------:R-:W2:Y:S01]  /*1020*/  @!P1 LDC.64 R16, c[0x0][0x220] ;  /* 0x00008800ff109b82 */ /* 0x000ea20000000a00 */
[----:B------:R-:W-:-:S02]  /*1030*/  @!P3 LEA.HI.X R19, R12, R19, R13, 0x1, P6 ;  /* 0x000000130c13b211 */ /* 0x000fc400030f0c0d */
[----:B------:R-:W-:-:S05]  /*1040*/  ISETP.GT.U32.OR P4, PT, R3, 0x1df, P4 ;  /* 0x000001df0300780c */ /* 0x000fca0002784470 */
[----:B------:R-:W2:Y:S01]  /*1050*/  @!P5 LDC.64 R12, c[0x0][0x270] ;  /* 0x00009c00ff0cdb82 */ /* 0x000ea20000000a00 */
[----:B------:R-:W-:Y:S01]  /*1060*/  MOV R46, RZ ;  /* 0x000000ff002e7202 */ /* 0x000fe20000000f00 */
[----:B-1----:R-:W-:Y:S01]  /*1070*/  @!P1 IMAD R47, R47, R20, RZ ;  /* 0x000000142f2f9224 */ /* 0x002fe200078e02ff */
[----:B------:R-:W-:Y:S02]  /*1080*/  @!P2 IADD3 R23, R49, R23, RZ ;  /* 0x000000173117a210 */ /* 0x000fe40007ffe0ff */
[C---:B0-----:R-:W-:Y:S02]  /*1090*/  @!P2 LEA R50, P6, R48.reuse, R14, 0x1 ;  /* 0x0000000e3032a211 */ /* 0x041fe400078c08ff */
[----:B------:R-:W-:Y:S01]  /*10a0*/  @!P1 MOV R52, R54 ;  /* 0x0000003600349202 */ /* 0x000fe20000000f00 */
[----:B------:R0:W4:Y:S01]  /*10b0*/  @!P3 LDG.E R46, desc[UR8][R18.64] ;  /* 0x00000008122eb981 */ /* 0x000122000c1e1900 */
[----:B------:R-:W-:Y:S01]  /*10c0*/  @!P2 LEA.HI.X R51, R48, R15, R23, 0x1, P6 ;  /* 0x0000000f3033a211 */ /* 0x000fe200030f0c17 */
[----:B------:R-:W-:Y:S01]  /*10d0*/  @!P1 IMAD R23, R22, R21, R47 ;  /* 0x0000001516179224 */ /* 0x000fe200078e022f */
[----:B------:R-:W-:Y:S01]  /*10e0*/  @!P1 MOV R53, R57 ;  /* 0x0000003900359202 */ /* 0x000fe20000000f00 */
[----:B------:R-:W1:Y:S01]  /*10f0*/  @!P5 LDC.64 R14, c[0x0][0x220] ;  /* 0x00008800ff0edb82 */ /* 0x000e620000000a00 */
[----:B------:R-:W-:-:S02]  /*1100*/  SHF.R.S32.HI R47, RZ, 0x1f, R28 ;  /* 0x0000001fff2f7819 */ /* 0x000fc4000001141c */
[----:B------:R-:W-:Y:S02]  /*1110*/  CS2R R48, SRZ ;  /* 0x0000000000307805 */ /* 0x000fe4000001ff00 */
[----:B------:R-:W-:Y:S01]  /*1120*/  ISETP.GE.U32.AND P6, PT, R28, UR14, PT ;  /* 0x0000000e1c007c0c */ /* 0x000fe2000bfc6070 */
[----:B------:R-:W-:Y:S02]  /*1130*/  @!P1 IMAD.WIDE.U32 R52, R22, R20, R52 ;  /* 0x0000001416349225 */ /* 0x000fe400078e0034 */
[----:B0-----:R-:W0:Y:S01]  /*1140*/  @!P4 LDC.64 R18, c[0x0][0x270] ;  /* 0x00009c00ff12cb82 */ /* 0x001e220000000a00 */
[----:B------:R-:W-:Y:S01]  /*1150*/  ISETP.GE.AND.EX P6, PT, R47, UR15, PT, P6 ;  /* 0x0000000f2f007c0c */ /* 0x000fe2000bfc6360 */
[----:B------:R2:W4:Y:S01]  /*1160*/  @!P2 LDG.E R48, desc[UR8][R50.64] ;  /* 0x000000083230a981 */ /* 0x000522000c1e1900 */
[----:B------:R-:W-:Y:S02]  /*1170*/  IADD3 R20, R5, 0xf0, RZ ;  /* 0x000000f005147810 */ /* 0x000fe40007ffe0ff */
[----:B------:R-:W-:-:S02]  /*1180*/  ISETP.GT.U32.OR P2, PT, R3, 0x1df, P6 ;  /* 0x000001df0300780c */ /* 0x000fc40003744470 */
[----:B--2---:R-:W-:Y:S01]  /*1190*/  @!P1 LEA R22, P6, R52, R16, 0x1 ;  /* 0x0000001034169211 */ /* 0x004fe200078c08ff */
[----:B------:R-:W-:Y:S01]  /*11a0*/  @!P5 IMAD R16, R43, R12, RZ ;  /* 0x0000000c2b10d224 */ /* 0x000fe200078e02ff */
[----:B------:R-:W-:Y:S02]  /*11b0*/  @!P1 IADD3 R23, R53, R23, RZ ;  /* 0x0000001735179210 */ /* 0x000fe40007ffe0ff */
[----:B------:R-:W-:Y:S01]  /*11c0*/  ISETP.GE.U32.AND P3, PT, R20, UR14, PT ;  /* 0x0000000e14007c0c */ /* 0x000fe2000bf66070 */
[----:B------:R-:W-:Y:S01]  /*11d0*/  @!P5 IMAD R53, R26, R13, R16 ;  /* 0x0000000d1a35d224 */ /* 0x000fe200078e0210 */
[----:B------:R-:W-:Y:S02]  /*11e0*/  SHF.R.S32.HI R21, RZ, 0x1f, R20 ;  /* 0x0000001fff157819 */ /* 0x000fe40000011414 */
[----:B------:R-:W-:Y:S02]  /*11f0*/  @!P5 MOV R50, R54 ;  /* 0x000000360032d202 */ /* 0x000fe40000000f00 */
[----:B------:R-:W-:-:S02]  /*1200*/  @!P5 MOV R51, R57 ;  /* 0x000000390033d202 */ /* 0x000fc40000000f00 */
[----:B------:R-:W-:Y:S02]  /*1210*/  @!P1 LEA.HI.X R23, R52, R17, R23, 0x1, P6 ;  /* 0x0000001134179211 */ /* 0x000fe400030f0c17 */
[----:B------:R-:W2:Y:S01]  /*1220*/  @!P4 LDC.64 R16, c[0x0][0x220] ;  /* 0x00008800ff10cb82 */ /* 0x000ea20000000a00 */
[----:B------:R-:W-:Y:S01]  /*1230*/  ISETP.GE.AND.EX P3, PT, R21, UR15, PT, P3 ;  /* 0x0000000f15007c0c */ /* 0x000fe2000bf66330 */
[----:B------:R-:W-:Y:S01]  /*1240*/  @!P5 IMAD.WIDE.U32 R50, R26, R12, R50 ;  /* 0x0000000c1a32d225 */ /* 0x000fe200078e0032 */
[----:B------:R2:W4:Y:S02]  /*1250*/  @!P1 LDG.E R49, desc[UR8][R22.64] ;  /* 0x0000000816319981 */ /* 0x000524000c1e1900 */
[----:B------:R-:W-:Y:S01]  /*1260*/  ISETP.GT.U32.OR P3, PT, R3, 0x1df, P3 ;  /* 0x000001df0300780c */ /* 0x000fe20001f64470 */
[----:B0-----:R-:W-:Y:S01]  /*1270*/  @!P4 IMAD R52, R45, R18, RZ ;  /* 0x000000122d34c224 */ /* 0x001fe200078e02ff */
[----:B------:R-:W-:Y:S01]  /*1280*/  @!P5 IADD3 R51, R51, R53, RZ ;  /* 0x000000353333d210 */ /* 0x000fe20007ffe0ff */
[----:B------:R-:W0:Y:S01]  /*1290*/  @!P2 LDC.64 R12, c[0x0][0x270] ;  /* 0x00009c00ff0cab82 */ /* 0x000e220000000a00 */
[----:B-1----:R-:W-:-:S02]  /*12a0*/  @!P5 LEA R58, P6, R50, R14, 0x1 ;  /* 0x0000000e323ad211 */ /* 0x002fc400078c08ff */
[----:B------:R-:W-:Y:S02]  /*12b0*/  @!P4 MOV R53, R57 ;  /* 0x000000390035c202 */ /* 0x000fe40000000f00 */
[----:B------:R-:W-:Y:S01]  /*12c0*/  @!P5 LEA.HI.X R59, R50, R15, R51, 0x1, P6 ;  /* 0x0000000f323bd211 */ /* 0x000fe200030f0c33 */
[----:B------:R-:W-:Y:S01]  /*12d0*/  @!P4 IMAD R51, R27, R19, R52 ;  /* 0x000000131b33c224 */ /* 0x000fe200078e0234 */
[----:B------:R-:W-:-:S03]  /*12e0*/  @!P4 MOV R52, R54 ;  /* 0x000000360034c202 */ /* 0x000fc60000000f00 */
[----:B------:R-:W1:Y:S02]  /*12f0*/  @!P3 LDC.64 R14, c[0x0][0x270] ;  /* 0x00009c00ff0ebb82 */ /* 0x000e640000000a00 */
[----:B------:R-:W-:-:S05]  /*1300*/  @!P4 IMAD.WIDE.U32 R52, R27, R18, R52 ;  /* 0x000000121b34c225 */ /* 0x000fca00078e0034 */
[----:B------:R-:W-:Y:S01]  /*1310*/  @!P4 IADD3 R51, R53, R51, RZ ;  /* 0x000000333533c210 */ /* 0x000fe20007ffe0ff */
[----:B------:R-:W3:Y:S01]  /*1320*/  @!P2 LDC.64 R18, c[0x0][0x220] ;  /* 0x00008800ff12ab82 */ /* 0x000ee20000000a00 */
[----:B--2---:R-:W-:-:S04]  /*1330*/  @!P4 LEA R22, P1, R52, R16, 0x1 ;  /* 0x000000103416c211 */ /* 0x004fc800078208ff */
[----:B------:R-:W-:Y:S01]  /*1340*/  @!P4 LEA.HI.X R23, R52, R17, R51, 0x1, P1 ;  /* 0x000000113417c211 */ /* 0x000fe200008f0c33 */
[----:B0-----:R-:W-:Y:S02]  /*1350*/  @!P2 IMAD R51, R47, R12, RZ ;  /* 0x0000000c2f33a224 */ /* 0x001fe400078e02ff */
[----:B------:R-:W0:Y:S02]  /*1360*/  @!P3 LDC.64 R16, c[0x0][0x220] ;  /* 0x00008800ff10bb82 */ /* 0x000e240000000a00 */
[----:B------:R-:W-:Y:S01]  /*1370*/  @!P2 IMAD R61, R28, R13, R51 ;  /* 0x0000000d1c3da224 */ /* 0x000fe200078e0233 */
[----:B------:R-:W-:Y:S02]  /*1380*/  MOV R51, RZ ;  /* 0x000000ff00337202 */ /* 0x000fe40000000f00 */
[----:B------:R-:W-:Y:S02]  /*1390*/  @!P2 MOV R52, R54 ;  /* 0x000000360034a202 */ /* 0x000fe40000000f00 */
[----:B------:R-:W-:-:S02]  /*13a0*/  @!P2 MOV R53, R57 ;  /* 0x000000390035a202 */ /* 0x000fc40000000f00 */
[----:B------:R-:W-:Y:S01]  /*13b0*/  MOV R50, RZ ;  /* 0x000000ff00327202 */ /* 0x000fe20000000f00 */
[----:B------:R2:W4:Y:S01]  /*13c0*/  @!P4 LDG.E R51, desc[UR8][R22.64] ;  /* 0x000000081633c981 */ /* 0x000522000c1e1900 */
[----:B-1----:R-:W-:Y:S02]  /*13d0*/  @!P3 IMAD R21, R21, R14, RZ ;  /* 0x0000000e1515b224 */ /* 0x002fe400078e02ff */
[----:B------:R-:W-:Y:S02]  /*13e0*/  @!P2 IMAD.WIDE.U32 R12, R28, R12, R52 ;  /* 0x0000000c1c0ca225 */ /* 0x000fe400078e0034 */
[----:B------:R-:W4:Y:S01]  /*13f0*/  @!P5 LDG.E R50, desc[UR8][R58.64] ;  /* 0x000000083a32d981 */ /* 0x000f22000c1e1900 */
[----:B--2---:R-:W-:Y:S02]  /*1400*/  @!P3 MOV R22, R54 ;  /* 0x000000360016b202 */ /* 0x004fe40000000f00 */
[----:B------:R-:W-:Y:S01]  /*1410*/  @!P3 MOV R23, R57 ;  /* 0x000000390017b202 */ /* 0x000fe20000000f00 */
[----:B------:R-:W-:Y:S01]  /*1420*/  @!P3 IMAD R21, R20, R15, R21 ;  /* 0x0000000f1415b224 */ /* 0x000fe200078e0215 */
[----:B------:R-:W-:-:S02]  /*1430*/  @!P2 IADD3 R13, R13, R61, RZ ;  /* 0x0000003d0d0da210 */ /* 0x000fc40007ffe0ff */
[----:B---3--:R-:W-:Y:S01]  /*1440*/  @!P2 LEA R18, P1, R12, R18, 0x1 ;  /* 0x000000120c12a211 */ /* 0x008fe200078208ff */
[----:B------:R-:W-:Y:S01]  /*1450*/  @!P3 IMAD.WIDE.U32 R14, R20, R14, R22 ;  /* 0x0000000e140eb225 */ /* 0x000fe200078e0016 */
[----:B------:R-:W-:Y:S02]  /*1460*/  CS2R R52, SRZ ;  /* 0x0000000000347805 */ /* 0x000fe4000001ff00 */
[----:B------:R-:W-:Y:S02]  /*1470*/  @!P2 LEA.HI.X R19, R12, R19, R13, 0x1, P1 ;  /* 0x000000130c13a211 */ /* 0x000fe400008f0c0d */
[----:B------:R-:W-:Y:S02]  /*1480*/  @!P3 IADD3 R12, R15, R21, RZ ;  /* 0x000000150f0cb210 */ /* 0x000fe40007ffe0ff */
[C---:B0-----:R-:W-:Y:S01]  /*1490*/  @!P3 LEA R16, P1, R14.reuse, R16, 0x1 ;  /* 0x000000100e10b211 */ /* 0x041fe200078208ff */
[----:B------:R-:W2:Y:S03]  /*14a0*/  @!P2 LDG.E R52, desc[UR8][R18.64] ;  /* 0x000000081234a981 */ /* 0x000ea6000c1e1900 */
[----:B------:R-:W-:-:S05]  /*14b0*/  @!P3 LEA.HI.X R17, R14, R17, R12, 0x1, P1 ;  /* 0x000000110e11b211 */ /* 0x000fca00008f0c0c */
[----:B------:R0:W3:Y:S01]  /*14c0*/  @!P3 LDG.E R53, desc[UR8][R16.64] ;  /* 0x000000081035b981 */ /* 0x0000e2000c1e1900 */
[--C-:B------:R-:W-:Y:S02]  /*14d0*/  HADD2.F32 R21, -RZ, R30.reuse.H1_H1 ;  /* 0x3000001eff157230 */ /* 0x100fe40000004100 */
[----:B------:R-:W-:-:S03]  /*14e0*/  HADD2.F32 R14, -RZ, R30.H0_H0 ;  /* 0x2000001eff0e7230 */ /* 0x000fc60000004100 */
[----:B------:R-:W-:Y:S01]  /*14f0*/  FMUL.FTZ R23, R21, R21 ;  /* 0x0000001515177220 */ /* 0x000fe20000410000 */
[--C-:B0-----:R-:W-:Y:S02]  /*1500*/  HADD2.F32 R17, -RZ, R32.reuse.H1_H1 ;  /* 0x30000020ff117230 */ /* 0x101fe40000004100 */
[----:B------:R-:W-:Y:S02]  /*1510*/  HADD2.F32 R16, -RZ, R32.H0_H0 ;  /* 0x20000020ff107230 */ /* 0x000fe40000004100 */
[----:B------:R-:W-:Y:S02]  /*1520*/  HADD2.F32 R18, -RZ, R34.H1_H1 ;  /* 0x30000022ff127230 */ /* 0x000fe40000004100 */
[----:B-----5:R-:W-:Y:S02]  /*1530*/  HADD2.F32 R19, -RZ, R36.H1_H1 ;  /* 0x30000024ff137230 */ /* 0x020fe40000004100 */
[--C-:B----4-:R-:W-:Y:S02]  /*1540*/  HADD2.F32 R13, -RZ, R40.reuse.H1_H1 ;  /* 0x30000028ff0d7230 */ /* 0x110fe40000004100 */
[----:B------:R-:W-:-:S03]  /*1550*/  HADD2.F32 R12, -RZ, R40.H0_H0 ;  /* 0x20000028ff0c7230 */ /* 0x000fc60000004100 */
[----:B------:R-:W-:Y:S02]  /*1560*/  FMUL.FTZ R15, R13, R13 ;  /* 0x0000000d0d0f7220 */ /* 0x000fe40000410000 */
[C---:B------:R-:W-:Y:S02]  /*1570*/  FADD.FTZ R13, R12.reuse, R13 ;  /* 0x0000000d0c0d7221 */ /* 0x040fe40000010000 */
[----:B------:R-:W-:Y:S01]  /*1580*/  FFMA.FTZ R15, R12, R12, R15 ;  /* 0x0000000c0c0f7223 */ /* 0x000fe2000001000f */
[C---:B------:R-:W-:Y:S01]  /*1590*/  FADD.FTZ R12, R14.reuse, R21 ;  /* 0x000000150e0c7221 */ /* 0x040fe20000010000 */
[----:B------:R-:W-:Y:S01]  /*15a0*/  FADD.FTZ R13, RZ, R13 ;  /* 0x0000000dff0d7221 */ /* 0x000fe20000010000 */
[----:B------:R-:W-:Y:S01]  /*15b0*/  FFMA.FTZ R14, R14, R14, R23 ;  /* 0x0000000e0e0e7223 */ /* 0x000fe20000010017 */
[----:B------:R-:W-:Y:S02]  /*15c0*/  FADD.FTZ R15, RZ, R15 ;  /* 0x0000000fff0f7221 */ /* 0x000fe40000010000 */
[----:B------:R-:W-:Y:S01]  /*15d0*/  FADD.FTZ R12, R13, R12 ;  /* 0x0000000c0d0c7221 */ /* 0x000fe20000010000 */
[----:B------:R-:W-:Y:S01]  /*15e0*/  FMUL.FTZ R13, R17, R17 ;  /* 0x00000011110d7220 */ /* 0x000fe20000410000 */
[----:B------:R-:W-:Y:S01]  /*15f0*/  FADD.FTZ R14, R15, R14 ;  /* 0x0000000e0f0e7221 */ /* 0x000fe20000010000 */
[----:B------:R-:W-:Y:S01]  /*1600*/  FADD.FTZ R17, R16, R17 ;  /* 0x0000001110117221 */ /* 0x000fe20000010000 */
[----:B------:R-:W-:-:S02]  /*1610*/  HADD2.F32 R15, -RZ, R34.H0_H0 ;  /* 0x20000022ff0f7230 */ /* 0x000fc40000004100 */
[----:B------:R-:W-:Y:S01]  /*1620*/  FFMA.FTZ R13, R16, R16, R13 ;  /* 0x00000010100d7223 */ /* 0x000fe2000001000d */
[----:B------:R-:W-:Y:S01]  /*1630*/  FMUL.FTZ R16, R18, R18 ;  /* 0x0000001212107220 */ /* 0x000fe20000410000 */
[----:B------:R-:W-:Y:S02]  /*1640*/  FADD.FTZ R12, R12, R17 ;  /* 0x000000110c0c7221 */ /* 0x000fe40000010000 */
[----:B------:R-:W-:Y:S01]  /*1650*/  FADD.FTZ R13, R14, R13 ;  /* 0x0000000d0e0d7221 */ /* 0x000fe20000010000 */
[C---:B------:R-:W-:Y:S01]  /*1660*/  FFMA.FTZ R16, R15.reuse, R15, R16 ;  /* 0x0000000f0f107223 */ /* 0x040fe20000010010 */
[----:B------:R-:W-:Y:S02]  /*1670*/  HADD2.F32 R14, -RZ, R36.H0_H0 ;  /* 0x20000024ff0e7230 */ /* 0x000fe40000004100 */
[----:B------:R-:W-:Y:S01]  /*1680*/  FADD.FTZ R17, R15, R18 ;  /* 0x000000120f117221 */ /* 0x000fe20000010000 */
[----:B------:R-:W-:Y:S01]  /*1690*/  FMUL.FTZ R15, R19, R19 ;  /* 0x00000013130f7220 */ /* 0x000fe20000410000 */
[----:B------:R-:W-:Y:S01]  /*16a0*/  FADD.FTZ R13, R13, R16 ;  /* 0x000000100d0d7221 */ /* 0x000fe20000010000 */
[----:B------:R-:W-:-:S02]  /*16b0*/  HADD2.F32 R16, -RZ, R2.H1_H1 ;  /* 0x30000002ff107230 */ /* 0x000fc40000004100 */
[C---:B------:R-:W-:Y:S01]  /*16c0*/  FADD.FTZ R19, R14.reuse, R19 ;  /* 0x000000130e137221 */ /* 0x040fe20000010000 */
[----:B------:R-:W-:Y:S01]  /*16d0*/  FFMA.FTZ R14, R14, R14, R15 ;  /* 0x0000000e0e0e7223 */ /* 0x000fe2000001000f */
[----:B------:R-:W-:Y:S02]  /*16e0*/  HADD2.F32 R15, -RZ, R2.H0_H0 ;  /* 0x20000002ff0f7230 */ /* 0x000fe40000004100 */
[----:B------:R-:W-:Y:S01]  /*16f0*/  FADD.FTZ R12, R12, R17 ;  /* 0x000000110c0c7221 */ /* 0x000fe20000010000 */
[----:B------:R-:W-:Y:S01]  /*1700*/  FMUL.FTZ R18, R16, R16 ;  /* 0x0000001010127220 */ /* 0x000fe20000410000 */
[----:B------:R-:W-:Y:S01]  /*1710*/  FADD.FTZ R13, R13, R14 ;  /* 0x0000000e0d0d7221 */ /* 0x000fe20000010000 */
[C---:B------:R-:W-:Y:S02]  /*1720*/  FADD.FTZ R17, R15.reuse, R16 ;  /* 0x000000100f117221 */ /* 0x040fe40000010000 */
[----:B------:R-:W-:Y:S01]  /*1730*/  FFMA.FTZ R18, R15, R15, R18 ;  /* 0x0000000f0f127223 */ /* 0x000fe20000010012 */
[----:B------:R-:W-:Y:S01]  /*1740*/  FADD.FTZ R12, R12, R19 ;  /* 0x000000130c0c7221 */ /* 0x000fe20000010000 */
[----:B------:R-:W-:-:S02]  /*1750*/  HADD2.F32 R15, -RZ, R0.H1_H1 ;  /* 0x30000000ff0f7230 */ /* 0x000fc40000004100 */
[----:B------:R-:W-:Y:S02]  /*1760*/  HADD2.F32 R14, -RZ, R0.H0_H0 ;  /* 0x20000000ff0e7230 */ /* 0x000fe40000004100 */
[----:B------:R-:W-:Y:S01]  /*1770*/  FADD.FTZ R12, R12, R17 ;  /* 0x000000110c0c7221 */ /* 0x000fe20000010000 */
[--C-:B------:R-:W-:Y:S02]  /*1780*/  HADD2.F32 R19, -RZ, R41.reuse.H1_H1 ;  /* 0x30000029ff137230 */ /* 0x100fe40000004100 */
[----:B------:R-:W-:Y:S01]  /*1790*/  FMUL.FTZ R17, R15, R15 ;  /* 0x0000000f0f117220 */ /* 0x000fe20000410000 */
[C---:B------:R-:W-:Y:S01]  /*17a0*/  FADD.FTZ R15, R14.reuse, R15 ;  /* 0x0000000f0e0f7221 */ /* 0x040fe20000010000 */
[----:B------:R-:W-:Y:S01]  /*17b0*/  FADD.FTZ R13, R13, R18 ;  /* 0x000000120d0d7221 */ /* 0x000fe20000010000 */
[----:B------:R-:W-:Y:S02]  /*17c0*/  HADD2.F32 R16, -RZ, R41.H0_H0 ;  /* 0x20000029ff107230 */ /* 0x000fe40000004100 */
[----:B------:R-:W-:Y:S01]  /*17d0*/  FFMA.FTZ R14, R14, R14, R17 ;  /* 0x0000000e0e0e7223 */ /* 0x000fe20000010011 */
[----:B------:R-:W-:Y:S01]  /*17e0*/  FADD.FTZ R12, R12, R15 ;  /* 0x0000000f0c0c7221 */ /* 0x000fe20000010000 */
[----:B------:R-:W-:-:S02]  /*17f0*/  HADD2.F32 R17, -RZ, R44.H1_H1 ;  /* 0x3000002cff117230 */ /* 0x000fc40000004100 */
[----:B------:R-:W-:Y:S01]  /*1800*/  FMUL.FTZ R15, R19, R19 ;  /* 0x00000013130f7220 */ /* 0x000fe20000410000 */
[----:B------:R-:W-:Y:S01]  /*1810*/  FADD.FTZ R13, R13, R14 ;  /* 0x0000000e0d0d7221 */ /* 0x000fe20000010000 */
[C---:B------:R-:W-:Y:S01]  /*1820*/  FADD.FTZ R19, R16.reuse, R19 ;  /* 0x0000001310137221 */ /* 0x040fe20000010000 */
[----:B------:R-:W-:Y:S02]  /*1830*/  HADD2.F32 R14, -RZ, R44.H0_H0 ;  /* 0x2000002cff0e7230 */ /* 0x000fe40000004100 */
[----:B------:R-:W-:Y:S01]  /*1840*/  FFMA.FTZ R16, R16, R16, R15 ;  /* 0x0000001010107223 */ /* 0x000fe2000001000f */
[----:B------:R-:W-:Y:S01]  /*1850*/  FMUL.FTZ R15, R17, R17 ;  /* 0x00000011110f7220 */ /* 0x000fe20000410000 */
[--C-:B------:R-:W-:Y:S02]  /*1860*/  HADD2.F32 R18, -RZ, R46.reuse.H1_H1 ;  /* 0x3000002eff127230 */ /* 0x100fe40000004100 */
[C---:B------:R-:W-:Y:S01]  /*1870*/  FADD.FTZ R17, R14.reuse, R17 ;  /* 0x000000110e117221 */ /* 0x040fe20000010000 */
[----:B------:R-:W-:Y:S01]  /*1880*/  FADD.FTZ R13, R13, R16 ;  /* 0x000000100d0d7221 */ /* 0x000fe20000010000 */
[----:B------:R-:W-:Y:S01]  /*1890*/  FFMA.FTZ R14, R14, R14, R15 ;  /* 0x0000000e0e0e7223 */ /* 0x000fe2000001000f */
[----:B------:R-:W-:Y:S01]  /*18a0*/  FADD.FTZ R12, R12, R19 ;  /* 0x000000130c0c7221 */ /* 0x000fe20000010000 */
[----:B------:R-:W-:-:S02]  /*18b0*/  HADD2.F32 R15, -RZ, R46.H0_H0 ;  /* 0x2000002eff0f7230 */ /* 0x000fc40000004100 */
[----:B------:R-:W-:Y:S01]  /*18c0*/  FMUL.FTZ R16, R18, R18 ;  /* 0x0000001212107220 */ /* 0x000fe20000410000 */
[--C-:B------:R-:W-:Y:S02]  /*18d0*/  HADD2.F32 R19, -RZ, R48.reuse.H1_H1 ;  /* 0x30000030ff137230 */ /* 0x100fe40000004100 */
[----:B------:R-:W-:Y:S01]  /*18e0*/  FADD.FTZ R13, R13, R14 ;  /* 0x0000000e0d0d7221 */ /* 0x000fe20000010000 */
[----:B------:R-:W-:Y:S01]  /*18f0*/  FADD.FTZ R12, R12, R17 ;  /* 0x000000110c0c7221 */ /* 0x000fe20000010000 */
[----:B------:R-:W-:Y:S02]  /*1900*/  HADD2.F32 R14, -RZ, R48.H0_H0 ;  /* 0x20000030ff0e7230 */ /* 0x000fe40000004100 */
[C---:B------:R-:W-:Y:S01]  /*1910*/  FADD.FTZ R17, R15.reuse, R18 ;  /* 0x000000120f117221 */ /* 0x040fe20000010000 */
[----:B------:R-:W-:Y:S01]  /*1920*/  FFMA.FTZ R16, R15, R15, R16 ;  /* 0x0000000f0f107223 */ /* 0x000fe20000010010 */
[----:B------:R-:W-:Y:S01]  /*1930*/  FMUL.FTZ R15, R19, R19 ;  /* 0x00000013130f7220 */ /* 0x000fe20000410000 */
[----:B------:R-:W-:-:S02]  /*1940*/  FADD.FTZ R19, R14, R19 ;  /* 0x000000130e137221 */ /* 0x000fc40000010000 */
[----:B------:R-:W-:Y:S01]  /*1950*/  FADD.FTZ R13, R13, R16 ;  /* 0x000000100d0d7221 */ /* 0x000fe20000010000 */
[----:B------:R-:W-:Y:S01]  /*1960*/  FFMA.FTZ R14, R14, R14, R15 ;  /* 0x0000000e0e0e7223 */ /* 0x000fe2000001000f */
[--C-:B------:R-:W-:Y:S02]  /*1970*/  HADD2.F32 R16, -RZ, R49.reuse.H1_H1 ;  /* 0x30000031ff107230 */ /* 0x100fe40000004100 */
[----:B------:R-:W-:Y:S01]  /*1980*/  FADD.FTZ R12, R12, R17 ;  /* 0x000000110c0c7221 */ /* 0x000fe20000010000 */
[----:B------:R-:W-:Y:S02]  /*1990*/  HADD2.F32 R15, -RZ, R49.H0_H0 ;  /* 0x20000031ff0f7230 */ /* 0x000fe40000004100 */
[----:B------:R-:W-:Y:S01]  /*19a0*/  FADD.FTZ R13, R13, R14 ;  /* 0x0000000e0d0d7221 */ /* 0x000fe20000010000 */
[----:B------:R-:W-:Y:S01]  /*19b0*/  FADD.FTZ R12, R12, R19 ;  /* 0x000000130c0c7221 */ /* 0x000fe20000010000 */
[----:B------:R-:W-:Y:S01]  /*19c0*/  FMUL.FTZ R14, R16, R16 ;  /* 0x00000010100e7220 */ /* 0x000fe20000410000 */
[----:B------:R-:W-:-:S03]  /*19d0*/  FADD.FTZ R17, R15, R16 ;  /* 0x000000100f117221 */ /* 0x000fc60000010000 */
[----:B------:R-:W-:Y:S01]  /*19e0*/  FFMA.FTZ R14, R15, R15, R14 ;  /* 0x0000000f0f0e7223 */ /* 0x000fe2000001000e */
[----:B------:R-:W-:-:S03]  /*19f0*/  FADD.FTZ R12, R12, R17 ;  /* 0x000000110c0c7221 */ /* 0x000fc60000010000 */
[----:B------:R-:W-:Y:S01]  /*1a00*/  FADD.FTZ R13, R13, R14 ;  /* 0x0000000e0d0d7221 */ /* 0x000fe20000010000 */
[----:B------:R-:W-:Y:S02]  /*1a10*/  HADD2.F32 R17, -RZ, R51.H1_H1 ;  /* 0x30000033ff117230 */ /* 0x000fe40000004100 */
[--C-:B------:R-:W-:Y:S02]  /*1a20*/  HADD2.F32 R19, -RZ, R50.reuse.H1_H1 ;  /* 0x30000032ff137230 */ /* 0x100fe40000004100 */
[----:B------:R-:W-:-:S03]  /*1a30*/  HADD2.F32 R16, -RZ, R50.H0_H0 ;  /* 0x20000032ff107230 */ /* 0x000fc60000004100 */
[----:B------:R-:W-:Y:S01]  /*1a40*/  FMUL.FTZ R15, R19, R19 ;  /* 0x00000013130f7220 */ /* 0x000fe20000410000 */
[----:B------:R-:W-:Y:S02]  /*1a50*/  HADD2.F32 R14, -RZ, R51.H0_H0 ;  /* 0x20000033ff0e7230 */ /* 0x000fe40000004100 */
[C---:B------:R-:W-:Y:S01]  /*1a60*/  FADD.FTZ R19, R16.reuse, R19 ;  /* 0x0000001310137221 */ /* 0x040fe20000010000 */
[----:B------:R-:W-:Y:S01]  /*1a70*/  FFMA.FTZ R16, R16, R16, R15 ;  /* 0x0000001010107223 */ /* 0x000fe2000001000f */
[----:B------:R-:W-:Y:S01]  /*1a80*/  FMUL.FTZ R15, R17, R17 ;  /* 0x00000011110f7220 */ /* 0x000fe20000410000 */
[----:B------:R-:W-:Y:S01]  /*1a90*/  FADD.FTZ R17, R14, R17 ;  /* 0x000000110e117221 */ /* 0x000fe20000010000 */
[----:B------:R-:W-:Y:S01]  /*1aa0*/  FADD.FTZ R12, R12, R19 ;  /* 0x000000130c0c7221 */ /* 0x000fe20000010000 */
[----:B------:R-:W-:Y:S01]  /*1ab0*/  FADD.FTZ R13, R13, R16 ;  /* 0x000000100d0d7221 */ /* 0x000fe20000010000 */
[----:B------:R-:W-:Y:S01]  /*1ac0*/  FFMA.FTZ R14, R14, R14, R15 ;  /* 0x0000000e0e0e7223 */ /* 0x000fe2000001000f */
[----:B--2---:R-:W-:-:S02]  /*1ad0*/  HADD2.F32 R18, -RZ, R52.H1_H1 ;  /* 0x30000034ff127230 */ /* 0x004fc40000004100 */
[----:B------:R-:W-:Y:S02]  /*1ae0*/  HADD2.F32 R15, -RZ, R52.H0_H0 ;  /* 0x20000034ff0f7230 */ /* 0x000fe40000004100 */
[----:B------:R-:W-:Y:S01]  /*1af0*/  FADD.FTZ R13, R13, R14 ;  /* 0x0000000e0d0d7221 */ /* 0x000fe20000010000 */
[----:B------:R-:W-:Y:S01]  /*1b00*/  FMUL.FTZ R16, R18, R18 ;  /* 0x0000001212107220 */ /* 0x000fe20000410000 */
[--C-:B---3--:R-:W-:Y:S02]  /*1b10*/  HADD2.F32 R19, -RZ, R53.reuse.H1_H1 ;  /* 0x30000035ff137230 */ /* 0x108fe40000004100 */
[----:B------:R-:W-:Y:S01]  /*1b20*/  FADD.FTZ R12, R12, R17 ;  /* 0x000000110c0c7221 */ /* 0x000fe20000010000 */
[----:B------:R-:W-:Y:S02]  /*1b30*/  HADD2.F32 R14, -RZ, R53.H0_H0 ;  /* 0x20000035ff0e7230 */ /* 0x000fe40000004100 */
[C---:B------:R-:W-:Y:S01]  /*1b40*/  FADD.FTZ R17, R15.reuse, R18 ;  /* 0x000000120f117221 */ /* 0x040fe20000010000 */
[----:B------:R-:W-:Y:S01]  /*1b50*/  FFMA.FTZ R16, R15, R15, R16 ;  /* 0x0000000f0f107223 */ /* 0x000fe20000010010 */
[----:B------:R-:W-:Y:S01]  /*1b60*/  FMUL.FTZ R15, R19, R19 ;  /* 0x00000013130f7220 */ /* 0x000fe20000410000 */
[----:B------:R-:W-:Y:S01]  /*1b70*/  FADD.FTZ R19, R14, R19 ;  /* 0x000000130e137221 */ /* 0x000fe20000010000 */
[----:B------:R-:W-:Y:S01]  /*1b80*/  FADD.FTZ R12, R12, R17 ;  /* 0x000000110c0c7221 */ /* 0x000fe20000010000 */
[----:B------:R-:W-:Y:S01]  /*1b90*/  FADD.FTZ R13, R13, R16 ;  /* 0x000000100d0d7221 */ /* 0x000fe20000010000 */
[----:B------:R-:W-:-:S02]  /*1ba0*/  FFMA.FTZ R14, R14, R14, R15 ;  /* 0x0000000e0e0e7223 */ /* 0x000fc4000001000f */
[----:B------:R-:W-:Y:S02]  /*1bb0*/  FADD.FTZ R12, R12, R19 ;  /* 0x000000130c0c7221 */ /* 0x000fe40000010000 */
[----:B------:R-:W-:-:S03]  /*1bc0*/  FADD.FTZ R13, R13, R14 ;  /* 0x0000000e0d0d7221 */ /* 0x000fc60000010000 */
        /* <DEDUP_REMOVED lines=23> */
[----:B------:R-:W-:Y:S02]  /*1d40*/  ISETP.NE.AND P2, PT, R4, RZ, PT ;  /* 0x000000ff0400720c */ /* 0x000fe40003f45270 */
[----:B------:R-:W-:Y:S01]  /*1d50*/  ISETP.NE.AND P3, PT, R3, RZ, PT ;  /* 0x000000ff0300720c */ /* 0x000fe20003f65270 */
[----:B------:R-:W-:Y:S08]  /*1d60*/  BSSY B0, `(.L_x_3839) ;  /* 0x000002d000007945 */ /* 0x000ff00003800000 */
        /* <DEDUP_REMOVED lines=9> */
[----:B------:R-:W2:Y:S04]  /*1e00*/  LDS.128 R16, [UR5+0x20] ;  /* 0x00002005ff107984 */ /* 0x000ea80008000c00 */
[----:B------:R-:W3:Y:S01]  /*1e10*/  LDS.128 R20, [UR5+0x30] ;  /* 0x00003005ff147984 */ /* 0x000ee20008000c00 */
        /* <DEDUP_REMOVED lines=33> */
.L_x_3840:
[----:B------:R-:W-:Y:S05]  /*2030*/  BSYNC B0 ;  /* 0x0000000000007941 */ /* 0x000fea0003800000 */
.L_x_3839:
[----:B------:R-:W1:Y:S02]  /*2040*/  LDC R23, c[0x0][0xc] ;  /* 0x00000300ff177b82 */ /* 0x000e640000000800 */
[----:B-1----:R-:W-:-:S13]  /*2050*/  ISETP.GE.U32.AND P1, PT, R23, 0x2, PT ;  /* 0x000000021700780c */ /* 0x002fda0003f26070 */
[----:B------:R-:W-:Y:S05]  /*2060*/  @!P1 BRA `(.L_x_3841) ;  /* 0x0000000800709947 */ /* 0x000fea0003800000 */
[----:B------:R-:W-:Y:S05]  /*2070*/  @P3 BRA `(.L_x_3842) ;  /* 0x0000000000743947 */ /* 0x000fea0003800000 */
[----:B------:R-:W1:Y:S01]  /*2080*/  LDC R21, c[0x0][0x10] ;  /* 0x00000400ff157b82 */ /* 0x000e620000000800 */
[----:B------:R-:W2:Y:S01]  /*2090*/  S2R R20, SR_CTAID.Y ;  /* 0x0000000000147919 */ /* 0x000ea20000002600 */
[C---:B------:R-:W-:Y:S02]  /*20a0*/  LOP3.LUT R18, R6.reuse, 0x1, RZ, 0xc0, !PT ;  /* 0x0000000106127812 */ /* 0x040fe400078ec0ff */
[----:B------:R-:W-:-:S04]  /*20b0*/  LOP3.LUT P1, RZ, R6, 0x2, RZ, 0xc0, !PT ;  /* 0x0000000206ff7812 */ /* 0x000fc8000782c0ff */
[----:B------:R-:W3:Y:S08]  /*20c0*/  LDC.64 R16, c[0x0][0x248] ;  /* 0x00009200ff107b82 */ /* 0x000ef00000000a00 */
[----:B------:R-:W4:Y:S01]  /*20d0*/  LDC.64 R14, c[0x0][0x240] ;  /* 0x00009000ff0e7b82 */ /* 0x000f220000000a00 */
[----:B-1----:R-:W-:-:S04]  /*20e0*/  IMAD R18, R18, R21, RZ ;  /* 0x0000001512127224 */ /* 0x002fc800078e02ff */
[----:B------:R-:W-:-:S05]  /*20f0*/  IMAD R19, R18, R23, RZ ;  /* 0x0000001712137224 */ /* 0x000fca00078e02ff */
[----:B------:R-:W-:Y:S01]  /*2100*/  SHF.L.U32 R19, R19, 0x1, RZ ;  /* 0x0000000113137819 */ /* 0x000fe200000006ff */
[----:B--2---:R-:W-:-:S04]  /*2110*/  IMAD R21, R21, UR7, R20 ;  /* 0x0000000715157c24 */ /* 0x004fc8000f8e0214 */
[----:B---3--:R-:W-:Y:S01]  /*2120*/  IMAD.WIDE R16, R19, 0x4, R16 ;  /* 0x0000000413107825 */ /* 0x008fe200078e0210 */
[----:B------:R-:W-:Y:S02]  /*2130*/  IADD3 R19, R18, R20, RZ ;  /* 0x0000001412137210 */ /* 0x000fe40007ffe0ff */
[----:B------:R-:W-:-:S03]  /*2140*/  MOV R18, 0xffffffff ;  /* 0xffffffff00127802 */ /* 0x000fc60000000f00 */
[----:B----4-:R-:W-:Y:S01]  /*2150*/  IMAD.WIDE.U32 R14, R19, 0x4, R14 ;  /* 0x00000004130e7825 */ /* 0x010fe200078e000e */
        /* <DEDUP_REMOVED lines=10> */
.L_x_3843:
[----:B-1----:R-:W2:Y:S04]  /*2200*/  LDG.E.STRONG.GPU R16, desc[UR8][R14.64] ;  /* 0x000000080e107981 */ /* 0x002ea8000c1ef900 */
[----:B--2---:R-:W-:Y:S01]  /*2210*/  CCTL.IVALL ;  /* 0x00000000ff00798f */ /* 0x004fe20002000000 */
[----:B------:R-:W-:Y:S05]  /*2220*/  YIELD ;  /* 0x0000000000007946 */ /* 0x000fea0003800000 */
[----:B------:R-:W-:-:S13]  /*2230*/  ISETP.NE.AND P1, PT, R16, R19, PT ;  /* 0x000000131000720c */ /* 0x000fda0003f25270 */
[----:B------:R-:W-:Y:S05]  /*2240*/  @P1 BRA `(.L_x_3843) ;  /* 0xfffffffc00ec1947 */ /* 0x000fea000383ffff */
.L_x_3842:
        /* <DEDUP_REMOVED lines=11> */
.L_x_3845:
[----:B------:R-:W-:-:S13]  /*2300*/  ISETP.EQ.OR P1, PT, R22, UR7, P3 ;  /* 0x0000000716007c0c */ /* 0x000fda0009f22670 */
[----:B------:R-:W1:Y:S01]  /*2310*/  @!P1 LDC R19, c[0x0][0x10] ;  /* 0x00000400ff139b82 */ /* 0x000e620000000800 */
[----:B------:R-:W2:Y:S01]  /*2320*/  @!P1 S2R R18, SR_CTAID.Y ;  /* 0x0000000000129919 */ /* 0x000ea20000002600 */
[----:B------:R-:W-:-:S06]  /*2330*/  @!P1 LOP3.LUT R16, R6, 0x1, RZ, 0xc0, !PT ;  /* 0x0000000106109812 */ /* 0x000fcc00078ec0ff */
[----:B------:R-:W3:Y:S01]  /*2340*/  @!P1 LDC.64 R14, c[0x0][0x248] ;  /* 0x00009200ff0e9b82 */ /* 0x000ee20000000a00 */
[----:B-1----:R-:W-:-:S04]  /*2350*/  @!P1 IMAD R16, R16, R19, RZ ;  /* 0x0000001310109224 */ /* 0x002fc800078e02ff */
[----:B------:R-:W-:-:S05]  /*2360*/  @!P1 IMAD R16, R16, R23, RZ ;  /* 0x0000001710109224 */ /* 0x000fca00078e02ff */
[----:B------:R-:W-:-:S05]  /*2370*/  @!P1 SHF.L.U32 R17, R16, 0x1, RZ ;  /* 0x0000000110119819 */ /* 0x000fca00000006ff */
[----:B---3--:R-:W-:-:S04]  /*2380*/  @!P1 IMAD.WIDE R14, R17, 0x4, R14 ;  /* 0x00000004110e9825 */ /* 0x008fc800078e020e */
[----:B--2---:R-:W-:-:S04]  /*2390*/  @!P1 IMAD R17, R19, R22, R18 ;  /* 0x0000001613119224 */ /* 0x004fc800078e0212 */
[----:B------:R-:W-:-:S06]  /*23a0*/  @!P1 IMAD.WIDE.U32 R14, R17, 0x8, R14 ;  /* 0x00000008110e9825 */ /* 0x000fcc00078e000e */
[----:B------:R-:W0:Y:S01]  /*23b0*/  @!P1 LDG.E.64 R14, desc[UR8][R14.64] ;  /* 0x000000080e0e9981 */ /* 0x000e22000c1e1b00 */
[C---:B------:R-:W-:Y:S02]  /*23c0*/  IADD3 R21, R22.reuse, 0x1, RZ ;  /* 0x0000000116157810 */ /* 0x040fe40007ffe0ff */
[----:B------:R-:W-:Y:S02]  /*23d0*/  IADD3 R19, R22, 0x2, RZ ;  /* 0x0000000216137810 */ /* 0x000fe40007ffe0ff */
[----:B------:R-:W-:Y:S02]  /*23e0*/  ISETP.EQ.OR P2, PT, R21, UR7, P3 ;  /* 0x0000000715007c0c */ /* 0x000fe40009f42670 */
[----:B------:R-:W-:-:S11]  /*23f0*/  ISETP.EQ.OR P4, PT, R19, UR7, P3 ;  /* 0x0000000713007c0c */ /* 0x000fd60009f82670 */
[----:B------:R-:W1:Y:S01]  /*2400*/  @!P2 S2R R16, SR_CTAID.Y ;  /* 0x000000000010a919 */ /* 0x000e620000002600 */
[----:B------:R-:W1:Y:S01]  /*2410*/  @!P2 LDC R60, c[0x0][0x10] ;  /* 0x00000400ff3cab82 */ /* 0x000e620000000800 */
[----:B------:R-:W-:Y:S01]  /*2420*/  @!P2 LOP3.LUT R59, R6, 0x1, RZ, 0xc0, !PT ;  /* 0x00000001063ba812 */ /* 0x000fe200078ec0ff */
[----:B------:R-:W2:Y:S06]  /*2430*/  @!P4 S2R R18, SR_CTAID.Y ;  /* 0x000000000012c919 */ /* 0x000eac0000002600 */
[----:B------:R-:W2:Y:S01]  /*2440*/  @!P4 LDC R20, c[0x0][0x10] ;  /* 0x00000400ff14cb82 */ /* 0x000ea20000000800 */
[----:B-1----:R-:W-:-:S07]  /*2450*/  @!P2 IMAD R21, R21, R60, R16 ;  /* 0x0000003c1515a224 */ /* 0x002fce00078e0210 */
[----:B------:R-:W1:Y:S01]  /*2460*/  @!P2 LDC.64 R16, c[0x0][0x248] ;  /* 0x00009200ff10ab82 */ /* 0x000e620000000a00 */
[----:B------:R-:W-:Y:S02]  /*2470*/  @!P2 IMAD R60, R59, R60, RZ ;  /* 0x0000003c3b3ca224 */ /* 0x000fe400078e02ff */
[----:B--2---:R-:W-:Y:S02]  /*2480*/  @!P4 IMAD R61, R19, R20, R18 ;  /* 0x00000014133dc224 */ /* 0x004fe400078e0212 */
[----:B------:R-:W-:-:S03]  /*2490*/  @!P2 IMAD R60, R60, R23, RZ ;  /* 0x000000173c3ca224 */ /* 0x000fc600078e02ff */
[----:B------:R-:W2:Y:S02]  /*24a0*/  @!P4 LDC.64 R18, c[0x0][0x248] ;  /* 0x00009200ff12cb82 */ /* 0x000ea40000000a00 */
[----:B------:R-:W-:-:S05]  /*24b0*/  @!P2 SHF.L.U32 R59, R60, 0x1, RZ ;  /* 0x000000013c3ba819 */ /* 0x000fca00000006ff */
[----:B-1----:R-:W-:-:S04]  /*24c0*/  @!P2 IMAD.WIDE R16, R59, 0x4, R16 ;  /* 0x000000043b10a825 */ /* 0x002fc800078e0210 */
[----:B------:R-:W-:Y:S01]  /*24d0*/  @!P2 IMAD.WIDE.U32 R16, R21, 0x8, R16 ;  /* 0x000000081510a825 */ /* 0x000fe200078e0010 */
[----:B------:R-:W-:-:S05]  /*24e0*/  @!P4 LOP3.LUT R21, R6, 0x1, RZ, 0xc0, !PT ;  /* 0x000000010615c812 */ /* 0x000fca00078ec0ff */
[----:B------:R-:W-:Y:S01]  /*24f0*/  @!P4 IMAD R20, R21, R20, RZ ;  /* 0x000000141514c224 */ /* 0x000fe200078e02ff */
[----:B------:R-:W-:Y:S01]  /*2500*/  IADD3 R21, R22, 0x3, RZ ;  /* 0x0000000316157810 */ /* 0x000fe20007ffe0ff */
[----:B------:R-:W3:Y:S02]  /*2510*/  @!P2 LDG.E.64 R16, desc[UR8][R16.64] ;  /* 0x000000081010a981 */ /* 0x000ee4000c1e1b00 */
[----:B------:R-:W-:Y:S01]  /*2520*/  @!P4 IMAD R20, R20, R23, RZ ;  /* 0x000000171414c224 */ /* 0x000fe200078e02ff */
[----:B------:R-:W-:-:S04]  /*2530*/  ISETP.EQ.OR P5, PT, R21, UR7, P3 ;  /* 0x0000000715007c0c */ /* 0x000fc80009fa2670 */
[----:B------:R-:W-:-:S05]  /*2540*/  @!P4 SHF.L.U32 R59, R20, 0x1, RZ ;  /* 0x00000001143bc819 */ /* 0x000fca00000006ff */
[----:B--2---:R-:W-:-:S04]  /*2550*/  @!P4 IMAD.WIDE R18, R59, 0x4, R18 ;  /* 0x000000043b12c825 */ /* 0x004fc800078e0212 */
[----:B------:R-:W1:Y:S01]  /*2560*/  @!P5 S2R R20, SR_CTAID.Y ;  /* 0x000000000014d919 */ /* 0x000e620000002600 */
[----:B------:R-:W-:Y:S01]  /*2570*/  @!P4 IMAD.WIDE.U32 R60, R61, 0x8, R18 ;  /* 0x000000083d3cc825 */ /* 0x000fe200078e0012 */
[----:B------:R-:W-:Y:S01]  /*2580*/  @!P5 LOP3.LUT R19, R6, 0x1, RZ, 0xc0, !PT ;  /* 0x000000010613d812 */ /* 0x000fe200078ec0ff */
[----:B------:R-:W1:Y:S02]  /*2590*/  @!P5 LDC R18, c[0x0][0x10] ;  /* 0x00000400ff12db82 */ /* 0x000e640000000800 */
[-C--:B-1----:R-:W-:Y:S02]  /*25a0*/  @!P5 IMAD R21, R21, R18.reuse, R20 ;  /* 0x000000121515d224 */ /* 0x082fe400078e0214 */
[----:B0-----:R-:W-:Y:S01]  /*25b0*/  @!P1 FADD.FTZ R12, R12, R14 ;  /* 0x0000000e0c0c9221 */ /* 0x001fe20000010000 */
[----:B------:R-:W-:-:S03]  /*25c0*/  @!P5 IMAD R14, R19, R18, RZ ;  /* 0x00000012130ed224 */ /* 0x000fc600078e02ff */
[----:B------:R-:W0:Y:S01]  /*25d0*/  @!P5 LDC.64 R18, c[0x0][0x248] ;  /* 0x00009200ff12db82 */ /* 0x000e220000000a00 */
[----:B------:R-:W-:-:S05]  /*25e0*/  @!P5 IMAD R14, R14, R23, RZ ;  /* 0x000000170e0ed224 */ /* 0x000fca00078e02ff */
[----:B------:R-:W-:-:S05]  /*25f0*/  @!P5 SHF.L.U32 R59, R14, 0x1, RZ ;  /* 0x000000010e3bd819 */ /* 0x000fca00000006ff */
[----:B0-----:R-:W-:-:S04]  /*2600*/  @!P5 IMAD.WIDE R18, R59, 0x4, R18 ;  /* 0x000000043b12d825 */ /* 0x001fc800078e0212 */
[----:B------:R-:W-:Y:S02]  /*2610*/  @!P5 IMAD.WIDE.U32 R20, R21, 0x8, R18 ;  /* 0x000000081514d825 */ /* 0x000fe400078e0012 */
[----:B------:R-:W2:Y:S04]  /*2620*/  @!P4 LDG.E.64 R18, desc[UR8][R60.64] ;  /* 0x000000083c12c981 */ /* 0x000ea8000c1e1b00 */
[----:B------:R-:W4:Y:S01]  /*2630*/  @!P5 LDG.E.64 R20, desc[UR8][R20.64] ;  /* 0x000000081414d981 */ /* 0x000f22000c1e1b00 */
[----:B------:R-:W-:Y:S01]  /*2640*/  IADD3 R58, R58, -0x4, RZ ;  /* 0xfffffffc3a3a7810 */ /* 0x000fe20007ffe0ff */
[----:B------:R-:W-:-:S03]  /*2650*/  @!P1 FADD.FTZ R13, R13, R15 ;  /* 0x0000000f0d0d9221 */ /* 0x000fc60000010000 */
[----:B------:R-:W-:Y:S02]  /*2660*/  ISETP.NE.AND P1, PT, R58, RZ, PT ;  /* 0x000000ff3a00720c */ /* 0x000fe40003f25270 */
[----:B------:R-:W-:Y:S01]  /*2670*/  IADD3 R22, R22, 0x4, RZ ;  /* 0x0000000416167810 */ /* 0x000fe20007ffe0ff */
[----:B---3--:R-:W-:Y:S01]  /*2680*/  @!P2 FADD.FTZ R12, R12, R16 ;  /* 0x000000100c0ca221 */ /* 0x008fe20000010000 */
[----:B------:R-:W-:-:S03]  /*2690*/  @!P2 FADD.FTZ R13, R13, R17 ;  /* 0x000000110d0da221 */ /* 0x000fc60000010000 */
[----:B--2---:R-:W-:Y:S01]  /*26a0*/  @!P4 FADD.FTZ R12, R12, R18 ;  /* 0x000000120c0cc221 */ /* 0x004fe20000010000 */
[----:B------:R-:W-:-:S03]  /*26b0*/  @!P4 FADD.FTZ R13, R13, R19 ;  /* 0x000000130d0dc221 */ /* 0x000fc60000010000 */
[----:B----4-:R-:W-:Y:S01]  /*26c0*/  @!P5 FADD.FTZ R12, R12, R20 ;  /* 0x000000140c0cd221 */ /* 0x010fe20000010000 */
[----:B------:R-:W-:Y:S01]  /*26d0*/  @!P5 FADD.FTZ R13, R13, R21 ;  /* 0x000000150d0dd221 */ /* 0x000fe20000010000 */
[----:B------:R-:W-:Y:S06]  /*26e0*/  @P1 BRA `(.L_x_3845) ;  /* 0xfffffffc00041947 */ /* 0x000fec000383ffff */
.L_x_3844:
        /* <DEDUP_REMOVED lines=19> */
.L_x_3847:
[----:B------:R-:W-:Y:S05]  /*2820*/  BSYNC B0 ;  /* 0x0000000000007941 */ /* 0x000fea0003800000 */
.L_x_3846:
        /* <DEDUP_REMOVED lines=9> */
[----:B------:R-:W2:Y:S01]  /*28c0*/  @!P1 S2R R21, SR_CTAID.Y ;  /* 0x0000000000159919 */ /* 0x000ea20000002600 */
[----:B------:R-:W-:Y:S02]  /*28d0*/  @!P1 LOP3.LUT R19, R6, 0x1, RZ, 0xc0, !PT ;  /* 0x0000000106139812 */ /* 0x000fe400078ec0ff */
[----:B------:R-:W3:Y:S08]  /*28e0*/  @!P1 LDC R20, c[0x0][0x10] ;  /* 0x00000400ff149b82 */ /* 0x000ef00000000800 */
[----:B------:R-:W4:Y:S01]  /*28f0*/  @!P2 LDC.64 R16, c[0x0][0x248] ;  /* 0x00009200ff10ab82 */ /* 0x000f220000000a00 */
[----:B-1----:R-:W-:-:S02]  /*2900*/  @!P2 IMAD R59, R59, R18, R14 ;  /* 0x000000123b3ba224 */ /* 0x002fc400078e020e */
[----:B------:R-:W-:-:S05]  /*2910*/  @!P2 IMAD R18, R15, R18, RZ ;  /* 0x000000120f12a224 */ /* 0x000fca00078e02ff */
[----:B------:R-:W1:Y:S01]  /*2920*/  @!P1 LDC.64 R14, c[0x0][0x248] ;  /* 0x00009200ff0e9b82 */ /* 0x000e620000000a00 */
[-C--:B---3--:R-:W-:Y:S02]  /*2930*/  @!P1 IMAD R58, R19, R20.reuse, RZ ;  /* 0x00000014133a9224 */ /* 0x088fe400078e02ff */
[-C--:B------:R-:W-:Y:S02]  /*2940*/  @!P2 IMAD R18, R18, R23.reuse, RZ ;  /* 0x000000171212a224 */ /* 0x080fe400078e02ff */
[----:B------:R-:W-:Y:S02]  /*2950*/  @!P1 IMAD R58, R58, R23, RZ ;  /* 0x000000173a3a9224 */ /* 0x000fe400078e02ff */
[----:B--2---:R-:W-:Y:S01]  /*2960*/  @!P1 IMAD R21, R22, R20, R21 ;  /* 0x0000001416159224 */ /* 0x004fe200078e0215 */
[----:B------:R-:W-:-:S05]  /*2970*/  @!P2 SHF.L.U32 R19, R18, 0x1, RZ ;  /* 0x000000011213a819 */ /* 0x000fca00000006ff */
[----:B----4-:R-:W-:Y:S01]  /*2980*/  @!P2 IMAD.WIDE R18, R19, 0x4, R16 ;  /* 0x000000041312a825 */ /* 0x010fe200078e0210 */
[----:B------:R-:W-:-:S05]  /*2990*/  @!P1 SHF.L.U32 R17, R58, 0x1, RZ ;  /* 0x000000013a119819 */ /* 0x000fca00000006ff */
[----:B-1----:R-:W-:-:S04]  /*29a0*/  @!P1 IMAD.WIDE R16, R17, 0x4, R14 ;  /* 0x0000000411109825 */ /* 0x002fc800078e020e */
        /* <DEDUP_REMOVED lines=8> */
.L_x_3841:
[----:B------:R-:W-:Y:S01]  /*2a30*/  ULDC.64 UR12, c[0x0][0x218] ;  /* 0x00008600000c7ab9 */ /* 0x000fe20000000a00 */
[----:B------:R-:W-:Y:S01]  /*2a40*/  LOP3.LUT P1, RZ, R3, UR7, RZ, 0xfc, !PT ;  /* 0x0000000703ff7c12 */ /* 0x000fe2000f82fcff */
[----:B------:R-:W2:Y:S01]  /*2a50*/  S2UR UR6, SR_CgaCtaId ;  /* 0x00000000000679c3 */ /* 0x000ea20000008800 */
[----:B------:R-:W-:Y:S01]  /*2a60*/  ISETP.EQ.U32.AND P2, PT, RZ, UR12, PT ;  /* 0x0000000cff007c0c */ /* 0x000fe2000bf42070 */
[----:B------:R-:W-:Y:S01]  /*2a70*/  UMOV UR5, 0x400 ;  /* 0x0000040000057882 */ /* 0x000fe20000000000 */
[----:B------:R-:W-:Y:S01]  /*2a80*/  IADD3 R61, R39, R42, RZ ;  /* 0x0000002a273d7210 */ /* 0x000fe20007ffe0ff */
[----:B------:R-:W-:Y:S01]  /*2a90*/  ULDC.64 UR14, c[0x0][0x278] ;  /* 0x00009e00000e7ab9 */ /* 0x000fe20000000a00 */
        /* <DEDUP_REMOVED lines=13> */
[----:B------:R-:W-:Y:S06]  /*2b70*/  BAR.SYNC.DEFER_BLOCKING 0x0 ;  /* 0x0000000000007b1d */ /* 0x000fec0000010000 */
[----:B------:R-:W2:Y:S04]  /*2b80*/  LDG.E.64 R14, desc[UR8][R58.64] ;  /* 0x000000083a0e7981 */ /* 0x000ea8000c1e1b00 */
[----:B------:R-:W2:Y:S01]  /*2b90*/  LDG.E.64 R16, desc[UR8][R16.64] ;  /* 0x0000000810107981 */ /* 0x000ea2000c1e1b00 */
[----:B-1----:R-:W-:Y:S01]  /*2ba0*/  MOV R20, 0x3f800000 ;  /* 0x3f80000000147802 */ /* 0x002fe20000000f00 */
[----:B0-----:R-:W-:Y:S01]  /*2bb0*/  HADD2.F32 R13, -RZ, R40.H0_H0 ;  /* 0x20000028ff0d7230 */ /* 0x001fe20000004100 */
[----:B------:R-:W-:Y:S01]  /*2bc0*/  ISETP.NE.AND P6, PT, RZ, UR10, PT ;  /* 0x0000000aff007c0c */ /* 0x000fe2000bfc5270 */
[----:B------:R-:W0:Y:S01]  /*2bd0*/  LDS.64 R18, [UR5+0x90] ;  /* 0x00009005ff127984 */ /* 0x000e220008000a00 */
[----:B------:R-:W-:-:S02]  /*2be0*/  HADD2.F32 R21, -RZ, R30.H0_H0 ;  /* 0x2000001eff157230 */ /* 0x000fc40000004100 */
[----:B------:R-:W-:Y:S02]  /*2bf0*/  HADD2.F32 R23, -RZ, R30.H1_H1 ;  /* 0x3000001eff177230 */ /* 0x000fe40000004100 */
[----:B0-----:R-:W-:-:S04]  /*2c00*/  FMUL.FTZ R42, R18, UR6 ;  /* 0x00000006122a7c20 */ /* 0x001fc80008410000 */
[----:B------:R-:W-:Y:S01]  /*2c10*/  FMUL.FTZ R18, R42, R42 ;  /* 0x0000002a2a127220 */ /* 0x000fe20000410000 */
[--C-:B------:R-:W-:Y:S01]  /*2c20*/  FADD.FTZ R13, R13, -R42.reuse ;  /* 0x8000002a0d0d7221 */ /* 0x100fe20000010000 */
[--C-:B------:R-:W-:Y:S01]  /*2c30*/  FADD.FTZ R21, R21, -R42.reuse ;  /* 0x8000002a15157221 */ /* 0x100fe20000010000 */
[----:B------:R-:W-:Y:S01]  /*2c40*/  FADD.FTZ R23, R23, -R42 ;  /* 0x8000002a17177221 */ /* 0x000fe20000010000 */
[----:B------:R-:W-:-:S05]  /*2c50*/  FFMA.FTZ R18, R19, UR6, -R18 ;  /* 0x0000000613127c23 */ /* 0x000fca0008010812 */
[----:B------:R-:W-:-:S13]  /*2c60*/  FSETP.GTU.FTZ.AND P1, PT, R18, RZ, PT ;  /* 0x000000ff1200720b */ /* 0x000fda0003f3c000 */
[----:B------:R-:W0:Y:S02]  /*2c70*/  @P1 LDC R19, c[0x0][0x238] ;  /* 0x00008e00ff131b82 */ /* 0x000e240000000800 */
[----:B0-----:R-:W-:Y:S01]  /*2c80*/  @P1 FADD.FTZ R18, R18, R19 ;  /* 0x0000001312121221 */ /* 0x001fe20000010000 */
[----:B------:R-:W-:-:S03]  /*2c90*/  HADD2.F32 R19, -RZ, R40.H1_H1 ;  /* 0x30000028ff137230 */ /* 0x000fc60000004100 */
[----:B------:R-:W0:Y:S01]  /*2ca0*/  @P1 MUFU.RSQ R20, R18 ;  /* 0x0000001200141308 */ /* 0x000e220000001400 */
[----:B------:R-:W-:Y:S01]  /*2cb0*/  ISETP.GE.U32.AND P1, PT, R9, UR14, PT ;  /* 0x0000000e09007c0c */ /* 0x000fe2000bf26070 */
[----:B------:R-:W-:-:S03]  /*2cc0*/  FADD.FTZ R19, R19, -R42 ;  /* 0x8000002a13137221 */ /* 0x000fc60000010000 */
[----:B------:R-:W-:-:S04]  /*2cd0*/  ISETP.GE.AND.EX P1, PT, R29, UR15, PT, P1 ;  /* 0x0000000f1d007c0c */ /* 0x000fc8000bf26310 */
[----:B------:R-:W-:Y:S01]  /*2ce0*/  ISETP.LT.U32.AND P1, PT, R3, 0x1e0, !P1 ;  /* 0x000001e00300780c */ /* 0x000fe20004f21070 */
        /* <DEDUP_REMOVED lines=15> */
.L_x_3848:
        /* <DEDUP_REMOVED lines=14> */
.L_x_3850:
[----:B------:R-:W-:Y:S05]  /*2ec0*/  BSYNC B0 ;  /* 0x0000000000007941 */ /* 0x000fea0003800000 */
.L_x_3849:
[-C--:B------:R-:W-:Y:S01]  /*2ed0*/  FMUL.FTZ R13, R21, R20.reuse ;  /* 0x00000014150d7220 */ /* 0x080fe20000410000 */
[----:B------:R-:W-:Y:S01]  /*2ee0*/  FMUL.FTZ R12, R23, R20 ;  /* 0x00000014170c7220 */ /* 0x000fe20000410000 */
[--C-:B------:R-:W-:Y:S02]  /*2ef0*/  HADD2.F32 R21, -RZ, R32.reuse.H0_H0 ;  /* 0x20000020ff157230 */ /* 0x100fe40000004100 */
[----:B------:R-:W-:Y:S02]  /*2f00*/  HADD2.F32 R23, -RZ, R32.H1_H1 ;  /* 0x30000020ff177230 */ /* 0x000fe40000004100 */
[----:B------:R-:W-:Y:S01]  /*2f10*/  FFMA.FTZ R22, R14, R13, R16 ;  /* 0x0000000d0e167223 */ /* 0x000fe20000010010 */
[----:B0-----:R-:W-:Y:S01]  /*2f20*/  FFMA.FTZ R59, R15, R12, R17 ;  /* 0x0000000c0f3b7223 */ /* 0x001fe20000010011 */
        /* <DEDUP_REMOVED lines=11> */
.L_x_3851:
        /* <DEDUP_REMOVED lines=14> */
.L_x_3853:
[----:B------:R-:W-:Y:S05]  /*30c0*/  BSYNC B0 ;  /* 0x0000000000007941 */ /* 0x000fea0003800000 */
.L_x_3852:
[----:B------:R-:W-:Y:S01]  /*30d0*/  ISETP.GE.U32.AND P1, PT, R10, UR14, PT ;  /* 0x0000000e0a007c0c */ /* 0x000fe2000bf26070 */
[--C-:B------:R-:W-:Y:S01]  /*30e0*/  FADD.FTZ R13, R21, -R42.reuse ;  /* 0x8000002a150d7221 */ /* 0x100fe20000010000 */
[----:B------:R-:W-:Y:S01]  /*30f0*/  ISETP.GE.U32.AND P2, PT, R11, UR14, PT ;  /* 0x0000000e0b007c0c */ /* 0x000fe2000bf46070 */
[--C-:B------:R-:W-:Y:S01]  /*3100*/  FADD.FTZ R23, R23, -R42.reuse ;  /* 0x8000002a17177221 */ /* 0x100fe20000010000 */
[----:B------:R-:W-:Y:S01]  /*3110*/  ISETP.GE.U32.AND P3, PT, R24, UR14, PT ;  /* 0x0000000e18007c0c */ /* 0x000fe2000bf66070 */
[--C-:B0-----:R-:W-:Y:S01]  /*3120*/  HADD2.F32 R19, -RZ, R34.reuse.H0_H0 ;  /* 0x20000022ff137230 */ /* 0x101fe20000004100 */
[----:B------:R-:W-:Y:S01]  /*3130*/  ISETP.GE.AND.EX P1, PT, R31, UR15, PT, P1 ;  /* 0x0000000f1f007c0c */ /* 0x000fe2000bf26310 */
[----:B------:R-:W-:Y:S01]  /*3140*/  HADD2.F32 R61, -RZ, R34.H1_H1 ;  /* 0x30000022ff3d7230 */ /* 0x000fe20000004100 */
[----:B------:R-:W-:Y:S01]  /*3150*/  ISETP.GE.AND.EX P2, PT, R33, UR15, PT, P2 ;  /* 0x0000000f21007c0c */ /* 0x000fe2000bf46320 */
[-C--:B------:R-:W-:Y:S01]  /*3160*/  FMUL.FTZ R13, R13, R20.reuse ;  /* 0x000000140d0d7220 */ /* 0x080fe20000410000 */
[----:B------:R-:W-:Y:S01]  /*3170*/  ISETP.GE.AND.EX P3, PT, R35, UR15, PT, P3 ;  /* 0x0000000f23007c0c */ /* 0x000fe2000bf66330 */
[----:B------:R-:W-:Y:S01]  /*3180*/  FMUL.FTZ R30, R23, R20 ;  /* 0x00000014171e7220 */ /* 0x000fe20000410000 */
[--C-:B------:R-:W-:Y:S01]  /*3190*/  HADD2.F32 R59, -RZ, R36.reuse.H0_H0 ;  /* 0x20000024ff3b7230 */ /* 0x100fe20000004100 */
[C---:B------:R-:W-:Y:S01]  /*31a0*/  ISETP.GT.U32.OR P1, PT, R3.reuse, 0x1df, P1 ;  /* 0x000001df0300780c */ /* 0x040fe20000f24470 */
[----:B------:R-:W-:Y:S01]  /*31b0*/  HADD2.F32 R21, -RZ, R36.H1_H1 ;  /* 0x30000024ff157230 */ /* 0x000fe20000004100 */
[----:B------:R-:W-:Y:S01]  /*31c0*/  ISETP.GT.U32.OR P2, PT, R3, 0x1df, P2 ;  /* 0x000001df0300780c */ /* 0x000fe20001744470 */
[--C-:B------:R-:W-:Y:S01]  /*31d0*/  FADD.FTZ R23, R19, -R42.reuse ;  /* 0x8000002a13177221 */ /* 0x100fe20000010000 */
[----:B------:R-:W-:Y:S01]  /*31e0*/  ISETP.GT.U32.OR P3, PT, R3, 0x1df, P3 ;  /* 0x000001df0300780c */ /* 0x000fe20001f64470 */
        /* <DEDUP_REMOVED lines=14> */
.L_x_3854:
[----:B------:R-:W-:Y:S04]  /*32d0*/  BSSY B0, `(.L_x_3855) ;  /* 0x000000e000007945 */ /* 0x000fe80003800000 */
[----:B------:R-:W-:Y:S05]  /*32e0*/  @P1 BRA `(.L_x_3856) ;  /* 0x0000000000301947 */ /* 0x000fea0003800000 */
[----:B------:R-:W-:Y:S01]  /*32f0*/  ULDC.64 UR12, c[0x0][0x270] ;  /* 0x00009c00000c7ab9 */ /* 0x000fe20000000a00 */
[----:B------:R-:W-:Y:S01]  /*3300*/  MOV R12, R54 ;  /* 0x00000036000c7202 */ /* 0x000fe20000000f00 */
[----:B------:R-:W-:Y:S01]  /*3310*/  IMAD R31, R31, UR12, RZ ;  /* 0x0000000c1f1f7c24 */ /* 0x000fe2000f8e02ff */
[----:B------:R-:W-:-:S03]  /*3320*/  MOV R13, R57 ;  /* 0x00000039000d7202 */ /* 0x000fc60000000f00 */
[C---:B------:R-:W-:Y:S02]  /*3330*/  IMAD R31, R10.reuse, UR13, R31 ;  /* 0x0000000d0a1f7c24 */ /* 0x040fe4000f8e021f */
[----:B------:R-:W-:Y:S01]  /*3340*/  IMAD.WIDE.U32 R12, R10, UR12, R12 ;  /* 0x0000000c0a0c7c25 */ /* 0x000fe2000f8e000c */
[----:B------:R-:W-:Y:S02]  /*3350*/  ULDC.64 UR12, c[0x0][0x210] ;  /* 0x00008400000c7ab9 */ /* 0x000fe40000000a00 */
[----:B------:R-:W-:Y:S02]  /*3360*/  LEA R18, P1, R12, UR12, 0x1 ;  /* 0x0000000c0c127c11 */ /* 0x000fe4000f8208ff */
[----:B------:R-:W-:Y:S02]  /*3370*/  IADD3 R31, R13, R31, RZ ;  /* 0x0000001f0d1f7210 */ /* 0x000fe40007ffe0ff */
[----:B------:R-:W-:Y:S02]  /*3380*/  F2FP.F16.F32.PACK_AB R13, R30, R22 ;  /* 0x000000161e0d723e */ /* 0x000fe400000000ff */
[----:B------:R-:W-:-:S05]  /*3390*/  LEA.HI.X R19, R12, UR13, R31, 0x1, P1 ;  /* 0x0000000d0c137c11 */ /* 0x000fca00088f0c1f */
[----:B------:R0:W-:Y:S02]  /*33a0*/  STG.E desc[UR8][R18.64], R13 ;  /* 0x0000000d12007986 */ /* 0x0001e4000c101908 */
.L_x_3856:
[----:B------:R-:W-:Y:S05]  /*33b0*/  BSYNC B0 ;  /* 0x0000000000007941 */ /* 0x000fea0003800000 */
.L_x_3855:
[-C--:B------:R-:W-:Y:S01]  /*33c0*/  FMUL.FTZ R23, R23, R20.reuse ;  /* 0x0000001417177220 */ /* 0x080fe20000410000 */
[----:B------:R-:W-:Y:S01]  /*33d0*/  FMUL.FTZ R12, R61, R20 ;  /* 0x000000143d0c7220 */ /* 0x000fe20000410000 */
[--C-:B------:R-:W-:Y:S01]  /*33e0*/  FADD.FTZ R59, R59, -R42.reuse ;  /* 0x8000002a3b3b7221 */ /* 0x100fe20000010000 */
[----:B------:R-:W-:Y:S01]  /*33f0*/  FADD.FTZ R21, R21, -R42 ;  /* 0x8000002a15157221 */ /* 0x000fe20000010000 */
        /* <DEDUP_REMOVED lines=13> */
.L_x_3857:
[----:B------:R-:W-:Y:S04]  /*34d0*/  BSSY B0, `(.L_x_3858) ;  /* 0x000000e000007945 */ /* 0x000fe80003800000 */
[----:B------:R-:W-:Y:S05]  /*34e0*/  @P2 BRA `(.L_x_3859) ;  /* 0x0000000000302947 */ /* 0x000fea0003800000 */
[----:B------:R-:W-:Y:S01]  /*34f0*/  ULDC.64 UR12, c[0x0][0x270] ;  /* 0x00009c00000c7ab9 */ /* 0x000fe20000000a00 */
[----:B------:R-:W-:Y:S01]  /*3500*/  MOV R12, R54 ;  /* 0x00000036000c7202 */ /* 0x000fe20000000f00 */
[----:B0-----:R-:W-:Y:S01]  /*3510*/  IMAD R18, R33, UR12, RZ ;  /* 0x0000000c21127c24 */ /* 0x001fe2000f8e02ff */
        /* <DEDUP_REMOVED lines=9> */
.L_x_3859:
[----:B------:R-:W-:Y:S05]  /*35b0*/  BSYNC B0 ;  /* 0x0000000000007941 */ /* 0x000fea0003800000 */
.L_x_3858:
[-C--:B------:R-:W-:Y:S01]  /*35c0*/  FMUL.FTZ R59, R59, R20.reuse ;  /* 0x000000143b3b7220 */ /* 0x080fe20000410000 */
[----:B------:R-:W-:Y:S01]  /*35d0*/  FMUL.FTZ R12, R21, R20 ;  /* 0x00000014150c7220 */ /* 0x000fe20000410000 */
[--C-:B0-----:R-:W-:Y:S02]  /*35e0*/  HADD2.F32 R13, -RZ, R2.reuse.H0_H0 ;  /* 0x20000002ff0d7230 */ /* 0x101fe40000004100 */
[----:B-1----:R-:W-:Y:S02]  /*35f0*/  HADD2.F32 R19, -RZ, R2.H1_H1 ;  /* 0x30000002ff137230 */ /* 0x002fe40000004100 */
        /* <DEDUP_REMOVED lines=13> */
.L_x_3860:
        /* <DEDUP_REMOVED lines=14> */
.L_x_3862:
[----:B------:R-:W-:Y:S05]  /*37b0*/  BSYNC B0 ;  /* 0x0000000000007941 */ /* 0x000fea0003800000 */
.L_x_3861:
[--C-:B0-----:R-:W-:Y:S01]  /*37c0*/  HADD2.F32 R21, -RZ, R0.reuse.H0_H0 ;  /* 0x20000000ff157230 */ /* 0x101fe20000004100 */
[----:B------:R-:W-:Y:S01]  /*37d0*/  IADD3 R18, R5, 0x60, RZ ;  /* 0x0000006005127810 */ /* 0x000fe20007ffe0ff */
[----:B------:R-:W-:Y:S01]  /*37e0*/  HADD2.F32 R31, -RZ, R0.H1_H1 ;  /* 0x30000000ff1f7230 */ /* 0x000fe20000004100 */
[----:B------:R-:W-:Y:S01]  /*37f0*/  ISETP.GE.U32.AND P1, PT, R25, UR14, PT ;  /* 0x0000000e19007c0c */ /* 0x000fe2000bf26070 */
[----:B------:R-:W-:Y:S01]  /*3800*/  HADD2.F32 R23, -RZ, R41.H0_H0 ;  /* 0x20000029ff177230 */ /* 0x000fe20000004100 */
[----:B------:R-:W-:Y:S01]  /*3810*/  ISETP.GE.U32.AND P2, PT, R18, UR14, PT ;  /* 0x0000000e12007c0c */ /* 0x000fe2000bf46070 */
[----:B------:R-:W-:Y:S01]  /*3820*/  HADD2.F32 R0, -RZ, R48.H0_H0 ;  /* 0x20000030ff007230 */ /* 0x000fe20000004100 */
[----:B------:R-:W-:Y:S01]  /*3830*/  SHF.R.S32.HI R30, RZ, 0x1f, R18 ;  /* 0x0000001fff1e7819 */ /* 0x000fe20000011412 */
[----:B------:R-:W-:Y:S02]  /*3840*/  HADD2.F32 R2, -RZ, R49.H0_H0 ;  /* 0x20000031ff027230 */ /* 0x000fe40000004100 */
[----:B------:R-:W-:Y:S01]  /*3850*/  FADD.FTZ R13, R13, -R42 ;  /* 0x8000002a0d0d7221 */ /* 0x000fe20000010000 */
[----:B------:R-:W-:-:S02]  /*3860*/  HADD2.F32 R12, -RZ, R50.H0_H0 ;  /* 0x20000032ff0c7230 */ /* 0x000fc40000004100 */
[--C-:B------:R-:W-:Y:S01]  /*3870*/  FADD.FTZ R36, R19, -R42.reuse ;  /* 0x8000002a13247221 */ /* 0x100fe20000010000 */
[----:B------:R-:W-:Y:S02]  /*3880*/  HADD2.F32 R22, -RZ, R51.H0_H0 ;  /* 0x20000033ff167230 */ /* 0x000fe40000004100 */
[--C-:B------:R-:W-:Y:S01]  /*3890*/  FADD.FTZ R21, R21, -R42.reuse ;  /* 0x8000002a15157221 */ /* 0x100fe20000010000 */
[----:B------:R-:W-:Y:S02]  /*38a0*/  HADD2.F32 R32, -RZ, R52.H0_H0 ;  /* 0x20000034ff207230 */ /* 0x000fe40000004100 */
[--C-:B------:R-:W-:Y:S01]  /*38b0*/  FADD.FTZ R31, R31, -R42.reuse ;  /* 0x8000002a1f1f7221 */ /* 0x100fe20000010000 */
[----:B------:R-:W-:Y:S02]  /*38c0*/  HADD2.F32 R34, -RZ, R53.H0_H0 ;  /* 0x20000035ff227230 */ /* 0x000fe40000004100 */
[----:B------:R-:W-:Y:S01]  /*38d0*/  FADD.FTZ R23, R23, -R42 ;  /* 0x8000002a17177221 */ /* 0x000fe20000010000 */
[----:B------:R-:W-:-:S02]  /*38e0*/  HADD2.F32 R41, -RZ, R41.H1_H1 ;  /* 0x30000029ff297230 */ /* 0x000fc40000004100 */
[--C-:B------:R-:W-:Y:S01]  /*38f0*/  FADD.FTZ R0, R0, -R42.reuse ;  /* 0x8000002a00007221 */ /* 0x100fe20000010000 */
[--C-:B------:R-:W-:Y:S02]  /*3900*/  HADD2.F32 R33, -RZ, R44.reuse.H0_H0 ;  /* 0x2000002cff217230 */ /* 0x100fe40000004100 */
[--C-:B------:R-:W-:Y:S01]  /*3910*/  FADD.FTZ R2, R2, -R42.reuse ;  /* 0x8000002a02027221 */ /* 0x100fe20000010000 */
[----:B------:R-:W-:Y:S02]  /*3920*/  HADD2.F32 R35, -RZ, R44.H1_H1 ;  /* 0x3000002cff237230 */ /* 0x000fe40000004100 */
[--C-:B------:R-:W-:Y:S01]  /*3930*/  FADD.FTZ R41, R41, -R42.reuse ;  /* 0x8000002a29297221 */ /* 0x100fe20000010000 */
[--C-:B------:R-:W-:Y:S02]  /*3940*/  HADD2.F32 R59, -RZ, R46.reuse.H0_H0 ;  /* 0x2000002eff3b7230 */ /* 0x100fe40000004100 */
[----:B------:R-:W-:Y:S01]  /*3950*/  FADD.FTZ R19, R33, -R42 ;  /* 0x8000002a21137221 */ /* 0x000fe20000010000 */
[----:B------:R-:W-:-:S02]  /*3960*/  HADD2.F32 R61, -RZ, R46.H1_H1 ;  /* 0x3000002eff3d7230 */ /* 0x000fc40000004100 */
[--C-:B------:R-:W-:Y:S01]  /*3970*/  FADD.FTZ R35, R35, -R42.reuse ;  /* 0x8000002a23237221 */ /* 0x100fe20000010000 */
[----:B------:R-:W-:Y:S02]  /*3980*/  HADD2.F32 R48, -RZ, R48.H1_H1 ;  /* 0x30000030ff307230 */ /* 0x000fe40000004100 */
[--C-:B------:R-:W-:Y:S01]  /*3990*/  FADD.FTZ R59, R59, -R42.reuse ;  /* 0x8000002a3b3b7221 */ /* 0x100fe20000010000 */
[----:B------:R-:W-:Y:S02]  /*39a0*/  HADD2.F32 R49, -RZ, R49.H1_H1 ;  /* 0x30000031ff317230 */ /* 0x000fe40000004100 */
[--C-:B------:R-:W-:Y:S01]  /*39b0*/  FADD.FTZ R61, R61, -R42.reuse ;  /* 0x8000002a3d3d7221 */ /* 0x100fe20000010000 */
[----:B------:R-:W-:Y:S02]  /*39c0*/  HADD2.F32 R50, -RZ, R50.H1_H1 ;  /* 0x30000032ff327230 */ /* 0x000fe40000004100 */
[----:B------:R-:W-:Y:S01]  /*39d0*/  FADD.FTZ R48, R48, -R42 ;  /* 0x8000002a30307221 */ /* 0x000fe20000010000 */
[----:B------:R-:W-:-:S02]  /*39e0*/  HADD2.F32 R51, -RZ, R51.H1_H1 ;  /* 0x30000033ff337230 */ /* 0x000fc40000004100 */
[--C-:B------:R-:W-:Y:S01]  /*39f0*/  FADD.FTZ R49, R49, -R42.reuse ;  /* 0x8000002a31317221 */ /* 0x100fe20000010000 */
[----:B------:R-:W-:Y:S02]  /*3a00*/  HADD2.F32 R52, -RZ, R52.H1_H1 ;  /* 0x30000034ff347230 */ /* 0x000fe40000004100 */
[--C-:B------:R-:W-:Y:S01]  /*3a10*/  FADD.FTZ R40, R12, -R42.reuse ;  /* 0x8000002a0c287221 */ /* 0x100fe20000010000 */
[----:B------:R-:W-:Y:S02]  /*3a20*/  HADD2.F32 R53, -RZ, R53.H1_H1 ;  /* 0x30000035ff357230 */ /* 0x000fe40000004100 */
[--C-:B------:R-:W-:Y:S01]  /*3a30*/  FADD.FTZ R50, R50, -R42.reuse ;  /* 0x8000002a32327221 */ /* 0x100fe20000010000 */
[--C-:B------:R-:W-:Y:S01]  /*3a40*/  FADD.FTZ R22, R22, -R42.reuse ;  /* 0x8000002a16167221 */ /* 0x100fe20000010000 */
[--C-:B------:R-:W-:Y:S01]  /*3a50*/  FADD.FTZ R51, R51, -R42.reuse ;  /* 0x8000002a33337221 */ /* 0x100fe20000010000 */
[--C-:B------:R-:W-:Y:S01]  /*3a60*/  FADD.FTZ R44, R32, -R42.reuse ;  /* 0x8000002a202c7221 */ /* 0x100fe20000010000 */
[--C-:B------:R-:W-:Y:S01]  /*3a70*/  FADD.FTZ R52, R52, -R42.reuse ;  /* 0x8000002a34347221 */ /* 0x100fe20000010000 */
[--C-:B------:R-:W-:Y:S01]  /*3a80*/  FADD.FTZ R34, R34, -R42.reuse ;  /* 0x8000002a22227221 */ /* 0x100fe20000010000 */
[----:B------:R-:W-:Y:S01]  /*3a90*/  FADD.FTZ R53, R53, -R42 ;  /* 0x8000002a35357221 */ /* 0x000fe20000010000 */
[----:B------:R-:W-:Y:S01]  /*3aa0*/  ISETP.GE.AND.EX P1, PT, R37, UR15, PT, P1 ;  /* 0x0000000f25007c0c */ /* 0x000fe2000bf26310 */
[-C--:B------:R-:W-:Y:S01]  /*3ab0*/  FMUL.FTZ R13, R13, R20.reuse ;  /* 0x000000140d0d7220 */ /* 0x080fe20000410000 */
[----:B------:R-:W-:Y:S01]  /*3ac0*/  ISETP.GE.AND.EX P2, PT, R30, UR15, PT, P2 ;  /* 0x0000000f1e007c0c */ /* 0x000fe2000bf46320 */
[-C--:B------:R-:W-:Y:S01]  /*3ad0*/  FMUL.FTZ R42, R36, R20.reuse ;  /* 0x00000014242a7220 */ /* 0x080fe20000410000 */
[-C--:B------:R-:W-:Y:S01]  /*3ae0*/  FMUL.FTZ R36, R31, R20.reuse ;  /* 0x000000141f247220 */ /* 0x080fe20000410000 */
[----:B------:R-:W-:Y:S01]  /*3af0*/  ISETP.GT.U32.OR P1, PT, R3, 0x1df, P1 ;  /* 0x000001df0300780c */ /* 0x000fe20000f24470 */
[----:B------:R-:W-:Y:S01]  /*3b00*/  FMUL.FTZ R21, R21, R20 ;  /* 0x0000001415157220 */ /* 0x000fe20000410000 */
[----:B------:R-:W-:Y:S01]  /*3b10*/  ISETP.GT.U32.OR P2, PT, R3, 0x1df, P2 ;  /* 0x000001df0300780c */ /* 0x000fe20001744470 */
[----:B------:R-:W-:Y:S01]  /*3b20*/  FFMA.FTZ R31, R14, R13, R16 ;  /* 0x0000000d0e1f7223 */ /* 0x000fe20000010010 */
        /* <DEDUP_REMOVED lines=12> */
.L_x_3863:
        /* <DEDUP_REMOVED lines=14> */
.L_x_3865:
[----:B------:R-:W-:Y:S05]  /*3cd0*/  BSYNC B0 ;  /* 0x0000000000007941 */ /* 0x000fea0003800000 */
.L_x_3864:
        /* <DEDUP_REMOVED lines=13> */
.L_x_3866:
        /* <DEDUP_REMOVED lines=14> */
.L_x_3868:
[----:B------:R-:W-:Y:S05]  /*3e90*/  BSYNC B0 ;  /* 0x0000000000007941 */ /* 0x000fea0003800000 */
.L_x_3867:
[----:B01----:R-:W-:Y:S01]  /*3ea0*/  IADD3 R31, R5, 0x70, RZ ;  /* 0x00000070051f7810 */ /* 0x003fe20007ffe0ff */
[-C--:B------:R-:W-:Y:S01]  /*3eb0*/  FMUL.FTZ R36, R35, R20.reuse ;  /* 0x0000001423247220 */ /* 0x080fe20000410000 */
[----:B------:R-:W-:Y:S01]  /*3ec0*/  IADD3 R12, R5, 0x80, RZ ;  /* 0x00000080050c7810 */ /* 0x000fe20007ffe0ff */
[-C--:B------:R-:W-:Y:S01]  /*3ed0*/  FMUL.FTZ R23, R23, R20.reuse ;  /* 0x0000001417177220 */ /* 0x080fe20000410000 */
[----:B------:R-:W-:Y:S01]  /*3ee0*/  IADD3 R13, R5, 0x90, RZ ;  /* 0x00000090050d7810 */ /* 0x000fe20007ffe0ff */
[-C--:B------:R-:W-:Y:S01]  /*3ef0*/  FMUL.FTZ R46, R41, R20.reuse ;  /* 0x00000014292e7220 */ /* 0x080fe20000410000 */
[----:B------:R-:W-:Y:S01]  /*3f00*/  IADD3 R18, R5, 0xa0, RZ ;  /* 0x000000a005127810 */ /* 0x000fe20007ffe0ff */
        /* <DEDUP_REMOVED lines=9> */
[----:B------:R-:W-:Y:S01]  /*3fa0*/  SHF.R.S32.HI R30, RZ, 0x1f, R31 ;  /* 0x0000001fff1e7819 */ /* 0x000fe2000001141f */
[-C--:B------:R-:W-:Y:S01]  /*3fb0*/  FMUL.FTZ R19, R19, R20.reuse ;  /* 0x0000001413137220 */ /* 0x080fe20000410000 */
[----:B------:R-:W-:Y:S01]  /*3fc0*/  SHF.R.S32.HI R21, RZ, 0x1f, R12 ;  /* 0x0000001fff157819 */ /* 0x000fe2000001140c */
[-C--:B------:R-:W-:Y:S01]  /*3fd0*/  FMUL.FTZ R59, R59, R20.reuse ;  /* 0x000000143b3b7220 */ /* 0x080fe20000410000 */
[----:B------:R-:W-:Y:S01]  /*3fe0*/  SHF.R.S32.HI R32, RZ, 0x1f, R13 ;  /* 0x0000001fff207819 */ /* 0x000fe2000001140d */
[-C--:B------:R-:W-:Y:S01]  /*3ff0*/  FMUL.FTZ R48, R48, R20.reuse ;  /* 0x0000001430307220 */ /* 0x080fe20000410000 */
[----:B------:R-:W-:Y:S01]  /*4000*/  SHF.R.S32.HI R33, RZ, 0x1f, R18 ;  /* 0x0000001fff217819 */ /* 0x000fe20000011412 */
        /* <DEDUP_REMOVED lines=10> */
[----:B------:R-:W-:Y:S01]  /*40b0*/  FMUL.FTZ R20, R53, R20 ;  /* 0x0000001435147220 */ /* 0x000fe20000410000 */
[C---:B------:R-:W-:Y:S01]  /*40c0*/  ISETP.GT.U32.OR P4, PT, R3.reuse, 0x1df, P4 ;  /* 0x000001df0300780c */ /* 0x040fe20002784470 */
[----:B------:R-:W-:Y:S01]  /*40d0*/  FFMA.FTZ R34, R14, R23, R16 ;  /* 0x000000170e227223 */ /* 0x000fe20000010010 */
[----:B------:R-:W-:Y:S01]  /*40e0*/  ISETP.GT.U32.OR P3, PT, R3, 0x1df, P3 ;  /* 0x000001df0300780c */ /* 0x000fe20001f64470 */
        /* <DEDUP_REMOVED lines=14> */
.L_x_3869:
        /* <DEDUP_REMOVED lines=14> */
.L_x_3871:
[----:B------:R-:W-:Y:S05]  /*42b0*/  BSYNC B0 ;  /* 0x0000000000007941 */ /* 0x000fea0003800000 */
.L_x_3870:
        /* <DEDUP_REMOVED lines=13> */
.L_x_3872:
        /* <DEDUP_REMOVED lines=14> */
.L_x_3874:
[----:B------:R-:W-:Y:S05]  /*4470*/  BSYNC B0 ;  /* 0x0000000000007941 */ /* 0x000fea0003800000 */
.L_x_3873:
        /* <DEDUP_REMOVED lines=13> */
.L_x_3875:
        /* <DEDUP_REMOVED lines=14> */
.L_x_3877:
[----:B------:R-:W-:Y:S05]  /*4630*/  BSYNC B0 ;  /* 0x0000000000007941 */ /* 0x000fea0003800000 */
.L_x_3876:
[----:B------:R-:W-:Y:S01]  /*4640*/  IADD3 R21, R5, 0xb0, RZ ;  /* 0x000000b005157810 */ /* 0x000fe20007ffe0ff */
[----:B------:R-:W-:Y:S01]  /*4650*/  FFMA.FTZ R35, R14, R35, R16 ;  /* 0x000000230e237223 */ /* 0x000fe20000010010 */
[----:B------:R-:W-:Y:S01]  /*4660*/  FFMA.FTZ R48, R15, R48, R17 ;  /* 0x000000300f307223 */ /* 0x000fe20000010011 */
[----:B------:R-:W-:Y:S06]  /*4670*/  @!P6 BRA `(.L_x_3878) ;  /* 0x000000000028e947 */ /* 0x000fec0003800000 */
[----:B-1----:R-:W-:Y:S01]  /*4680*/  FMUL.FTZ R19, R48, -1.4426950216293334961 ;  /* 0xbfb8aa3b30137820 */ /* 0x002fe20000410000 */
[----:B--2---:R-:W-:-:S05]  /*4690*/  FMUL.FTZ R12, R35, -1.4426950216293334961 ;  /* 0xbfb8aa3b230c7820 */ /* 0x004fca0000410000 */
        /* <DEDUP_REMOVED lines=8> */
.L_x_3878:
[----:B------:R-:W-:Y:S04]  /*4720*/  BSSY B0, `(.L_x_3879) ;  /* 0x000000e000007945 */ /* 0x000fe80003800000 */
[----:B------:R-:W-:Y:S05]  /*4730*/  @P2 BRA `(.L_x_3880) ;  /* 0x0000000000302947 */ /* 0x000fea0003800000 */
[----:B------:R-:W-:Y:S01]  /*4740*/  ULDC.64 UR12, c[0x0][0x270] ;  /* 0x00009c00000c7ab9 */ /* 0x000fe20000000a00 */
[----:B--2---:R-:W-:Y:S01]  /*4750*/  MOV R12, R54 ;  /* 0x00000036000c7202 */ /* 0x004fe20000000f00 */
        /* <DEDUP_REMOVED lines=8> */
[----:B-1----:R-:W-:-:S05]  /*47e0*/  LEA.HI.X R19, R12, UR13, R33, 0x1, P1 ;  /* 0x0000000d0c137c11 */ /* 0x002fca00088f0c21 */
[----:B------:R3:W-:Y:S02]  /*47f0*/  STG.E desc[UR8][R18.64], R35 ;  /* 0x0000002312007986 */ /* 0x0007e4000c101908 */
.L_x_3880:
[----:B------:R-:W-:Y:S05]  /*4800*/  BSYNC B0 ;  /* 0x0000000000007941 */ /* 0x000fea0003800000 */
.L_x_3879:
[----:B-1-3--:R-:W-:Y:S01]  /*4810*/  IADD3 R19, R5, 0xf0, RZ ;  /* 0x000000f005137810 */ /* 0x00afe20007ffe0ff */
[C-C-:B------:R-:W-:Y:S01]  /*4820*/  FFMA.FTZ R37, R14.reuse, R37, R16.reuse ;  /* 0x000000250e257223 */ /* 0x140fe20000010010 */
[----:B------:R-:W-:Y:S01]  /*4830*/  ISETP.GE.U32.AND P5, PT, R21, UR14, PT ;  /* 0x0000000e15007c0c */ /* 0x000fe2000bfa6070 */
[--C-:B------:R-:W-:Y:S01]  /*4840*/  FFMA.FTZ R41, R14, R41, R16.reuse ;  /* 0x000000290e297223 */ /* 0x100fe20000010010 */
[----:B------:R-:W-:Y:S01]  /*4850*/  ISETP.GE.U32.AND P1, PT, R26, UR14, PT ;  /* 0x0000000e1a007c0c */ /* 0x000fe2000bf26070 */
[C-C-:B------:R-:W-:Y:S01]  /*4860*/  FFMA.FTZ R49, R14.reuse, R49, R16.reuse ;  /* 0x000000310e317223 */ /* 0x140fe20000010010 */
[----:B------:R-:W-:Y:S01]  /*4870*/  ISETP.GE.U32.AND P2, PT, R27, UR14, PT ;  /* 0x0000000e1b007c0c */ /* 0x000fe2000bf46070 */
[C-C-:B------:R-:W-:Y:S01]  /*4880*/  FFMA.FTZ R51, R14.reuse, R51, R16.reuse ;  /* 0x000000330e337223 */ /* 0x140fe20000010010 */
[----:B------:R-:W-:Y:S01]  /*4890*/  SHF.R.S32.HI R22, RZ, 0x1f, R21 ;  /* 0x0000001fff167819 */ /* 0x000fe20000011415 */
[----:B------:R-:W-:Y:S01]  /*48a0*/  FFMA.FTZ R16, R14, R61, R16 ;  /* 0x0000003d0e107223 */ /* 0x000fe20000010010 */
[----:B------:R-:W-:Y:S01]  /*48b0*/  ISETP.GE.U32.AND P3, PT, R28, UR14, PT ;  /* 0x0000000e1c007c0c */ /* 0x000fe2000bf66070 */
[--C-:B------:R-:W-:Y:S01]  /*48c0*/  FFMA.FTZ R50, R15, R50, R17.reuse ;  /* 0x000000320f327223 */ /* 0x100fe20000010011 */
[----:B------:R-:W-:Y:S01]  /*48d0*/  ISETP.GE.U32.AND P4, PT, R19, UR14, PT ;  /* 0x0000000e13007c0c */ /* 0x000fe2000bf86070 */
[C---:B------:R-:W-:Y:S01]  /*48e0*/  FFMA.FTZ R2, R15.reuse, R2, R17 ;  /* 0x000000020f027223 */ /* 0x040fe20000010011 */
[----:B------:R-:W-:Y:S01]  /*48f0*/  SHF.R.S32.HI R18, RZ, 0x1f, R19 ;  /* 0x0000001fff127819 */ /* 0x000fe20000011413 */
[C-C-:B------:R-:W-:Y:S01]  /*4900*/  FFMA.FTZ R52, R15.reuse, R52, R17.reuse ;  /* 0x000000340f347223 */ /* 0x140fe20000010011 */
[----:B------:R-:W-:Y:S01]  /*4910*/  ISETP.GE.AND.EX P5, PT, R22, UR15, PT, P5 ;  /* 0x0000000f16007c0c */ /* 0x000fe2000bfa6350 */
[--C-:B------:R-:W-:Y:S01]  /*4920*/  FFMA.FTZ R23, R15, R20, R17.reuse ;  /* 0x000000140f177223 */ /* 0x100fe20000010011 */
[----:B------:R-:W-:Y:S01]  /*4930*/  ISETP.GE.AND.EX P1, PT, R43, UR15, PT, P1 ;  /* 0x0000000f2b007c0c */ /* 0x000fe2000bf26310 */
[----:B------:R-:W-:Y:S01]  /*4940*/  FFMA.FTZ R0, R15, R0, R17 ;  /* 0x000000000f007223 */ /* 0x000fe20000010011 */
        /* <DEDUP_REMOVED lines=9> */
[----:B------:R-:W-:Y:S01]  /*49e0*/  FMUL.FTZ R15, R0, -1.4426950216293334961 ;  /* 0xbfb8aa3b000f7820 */ /* 0x000fe20000410000 */
        /* <DEDUP_REMOVED lines=9> */
.L_x_3881:
[----:B------:R-:W-:Y:S04]  /*4a80*/  BSSY B0, `(.L_x_3882) ;  /* 0x000000e000007945 */ /* 0x000fe80003800000 */
[----:B------:R-:W-:Y:S05]  /*4a90*/  @P5 BRA `(.L_x_3883) ;  /* 0x0000000000305947 */ /* 0x000fea0003800000 */
[----:B------:R-:W-:Y:S01]  /*4aa0*/  ULDC.64 UR12, c[0x0][0x270] ;  /* 0x00009c00000c7ab9 */ /* 0x000fe20000000a00 */
[----:B--2---:R-:W-:Y:S01]  /*4ab0*/  MOV R12, R54 ;  /* 0x00000036000c7202 */ /* 0x004fe20000000f00 */
        /* <DEDUP_REMOVED lines=10> */
.L_x_3883:
[----:B------:R-:W-:Y:S05]  /*4b60*/  BSYNC B0 ;  /* 0x0000000000007941 */ /* 0x000fea0003800000 */
.L_x_3882:
[----:B------:R-:W-:Y:S05]  /*4b70*/  @!P6 BRA `(.L_x_3884) ;  /* 0x000000000028e947 */ /* 0x000fea0003800000 */
[----:B------:R-:W-:Y:S01]  /*4b80*/  FMUL.FTZ R0, R41, -1.4426950216293334961 ;  /* 0xbfb8aa3b29007820 */ /* 0x000fe20000410000 */
[----:B--2---:R-:W-:-:S05]  /*4b90*/  FMUL.FTZ R13, R50, -1.4426950216293334961 ;  /* 0xbfb8aa3b320d7820 */ /* 0x004fca0000410000 */
        /* <DEDUP_REMOVED lines=8> */
.L_x_3884:
        /* <DEDUP_REMOVED lines=10> */
[----:B-1----:R-:W-:-:S02]  /*4cc0*/  LEA R14, P1, R12, UR12, 0x1 ;  /* 0x0000000c0c0e7c11 */ /* 0x002fc4000f8208ff */
[----:B------:R-:W-:-:S04]  /*4cd0*/  IADD3 R43, R13, R43, RZ ;  /* 0x0000002b0d2b7210 */ /* 0x000fc80007ffe0ff */
[----:B------:R-:W-:-:S05]  /*4ce0*/  LEA.HI.X R15, R12, UR13, R43, 0x1, P1 ;  /* 0x0000000d0c0f7c11 */ /* 0x000fca00088f0c2b */
[----:B------:R3:W-:Y:S02]  /*4cf0*/  STG.E desc[UR8][R14.64], R41 ;  /* 0x000000290e007986 */ /* 0x0007e4000c101908 */
.L_x_3886:
[----:B------:R-:W-:Y:S05]  /*4d00*/  BSYNC B0 ;  /* 0x0000000000007941 */ /* 0x000fea0003800000 */
.L_x_3885:
[----:B------:R-:W-:Y:S05]  /*4d10*/  @!P6 BRA `(.L_x_3887) ;  /* 0x000000000028e947 */ /* 0x000fea0003800000 */
[----:B------:R-:W-:Y:S01]  /*4d20*/  FMUL.FTZ R0, R49, -1.4426950216293334961 ;  /* 0xbfb8aa3b31007820 */ /* 0x000fe20000410000 */
[----:B--2---:R-:W-:-:S05]  /*4d30*/  FMUL.FTZ R13, R2, -1.4426950216293334961 ;  /* 0xbfb8aa3b020d7820 */ /* 0x004fca0000410000 */
[----:B------:R-:W2:Y:S08]  /*4d40*/  MUFU.EX2 R0, R0 ;  /* 0x0000000000007308 */ /* 0x000eb00000000800 */
[----:B------:R-:W1:Y:S01]  /*4d50*/  MUFU.EX2 R13, R13 ;  /* 0x0000000d000d7308 */ /* 0x000e620000000800 */
[----:B--2---:R-:W-:-:S07]  /*4d60*/  FADD.FTZ R12, R0, 1 ;  /* 0x3f800000000c7421 */ /* 0x004fce0000010000 */
[----:B------:R-:W2:Y:S01]  /*4d70*/  MUFU.RCP R12, R12 ;  /* 0x0000000c000c7308 */ /* 0x000ea20000001000 */
[----:B-1-3--:R-:W-:-:S07]  /*4d80*/  FADD.FTZ R14, R13, 1 ;  /* 0x3f8000000d0e7421 */ /* 0x00afce0000010000 */
[----:B------:R-:W1:Y:S01]  /*4d90*/  MUFU.RCP R15, R14 ;  /* 0x0000000e000f7308 */ /* 0x000e620000001000 */
[----:B--2---:R-:W-:Y:S01]  /*4da0*/  FMUL.FTZ R49, R49, R12 ;  /* 0x0000000c31317220 */ /* 0x004fe20000410000 */
[----:B-1----:R-:W-:-:S07]  /*4db0*/  FMUL.FTZ R2, R2, R15 ;  /* 0x0000000f02027220 */ /* 0x002fce0000410000 */
.L_x_3887:
[----:B------:R-:W-:Y:S04]  /*4dc0*/  BSSY B0, `(.L_x_3888) ;  /* 0x000000e000007945 */ /* 0x000fe80003800000 */
[----:B------:R-:W-:Y:S05]  /*4dd0*/  @P2 BRA `(.L_x_3889) ;  /* 0x0000000000302947 */ /* 0x000fea0003800000 */
[----:B------:R-:W-:Y:S01]  /*4de0*/  ULDC.64 UR12, c[0x0][0x270] ;  /* 0x00009c00000c7ab9 */ /* 0x000fe20000000a00 */
[----:B-1-3--:R-:W-:Y:S01]  /*4df0*/  MOV R14, R54 ;  /* 0x00000036000e7202 */ /* 0x00afe20000000f00 */
[----:B------:R-:W-:Y:S01]  /*4e00*/  IMAD R0, R45, UR12, RZ ;  /* 0x0000000c2d007c24 */ /* 0x000fe2000f8e02ff */
[----:B------:R-:W-:Y:S02]  /*4e10*/  MOV R15, R57 ;  /* 0x00000039000f7202 */ /* 0x000fe40000000f00 */
[----:B------:R-:W-:Y:S01]  /*4e20*/  F2FP.F16.F32.PACK_AB R49, R2, R49 ;  /* 0x000000310231723e */ /* 0x000fe200000000ff */
[C---:B--2---:R-:W-:Y:S02]  /*4e30*/  IMAD R13, R27.reuse, UR13, R0 ;  /* 0x0000000d1b0d7c24 */ /* 0x044fe4000f8e0200 */
[----:B------:R-:W-:Y:S01]  /*4e40*/  IMAD.WIDE.U32 R14, R27, UR12, R14 ;  /* 0x0000000c1b0e7c25 */ /* 0x000fe2000f8e000e */
[----:B------:R-:W-:Y:S02]  /*4e50*/  ULDC.64 UR12, c[0x0][0x210] ;  /* 0x00008400000c7ab9 */ /* 0x000fe40000000a00 */
[----:B------:R-:W-:-:S02]  /*4e60*/  LEA R12, P1, R14, UR12, 0x1 ;  /* 0x0000000c0e0c7c11 */ /* 0x000fc4000f8208ff */
[----:B------:R-:W-:-:S04]  /*4e70*/  IADD3 R13, R15, R13, RZ ;  /* 0x0000000d0f0d7210 */ /* 0x000fc80007ffe0ff */
[----:B------:R-:W-:-:S05]  /*4e80*/  LEA.HI.X R13, R14, UR13, R13, 0x1, P1 ;  /* 0x0000000d0e0d7c11 */ /* 0x000fca00088f0c0d */
[----:B------:R4:W-:Y:S02]  /*4e90*/  STG.E desc[UR8][R12.64], R49 ;  /* 0x000000310c007986 */ /* 0x0009e4000c101908 */
.L_x_3889:
[----:B------:R-:W-:Y:S05]  /*4ea0*/  BSYNC B0 ;  /* 0x0000000000007941 */ /* 0x000fea0003800000 */
.L_x_3888:
[----:B------:R-:W-:Y:S05]  /*4eb0*/  @!P6 BRA `(.L_x_3890) ;  /* 0x000000000028e947 */ /* 0x000fea0003800000 */
[----:B------:R-:W-:Y:S01]  /*4ec0*/  FMUL.FTZ R0, R51, -1.4426950216293334961 ;  /* 0xbfb8aa3b33007820 */ /* 0x000fe20000410000 */
[----:B--2-4-:R-:W-:-:S05]  /*4ed0*/  FMUL.FTZ R12, R52, -1.4426950216293334961 ;  /* 0xbfb8aa3b340c7820 */ /* 0x014fca0000410000 */
        /* <DEDUP_REMOVED lines=8> */
.L_x_3890:
[----:B------:R-:W-:Y:S04]  /*4f60*/  BSSY B0, `(.L_x_3891) ;  /* 0x000000e000007945 */ /* 0x000fe80003800000 */
[----:B------:R-:W-:Y:S05]  /*4f70*/  @P3 BRA `(.L_x_3892) ;  /* 0x0000000000303947 */ /* 0x000fea0003800000 */
[----:B------:R-:W-:Y:S01]  /*4f80*/  ULDC.64 UR12, c[0x0][0x270] ;  /* 0x00009c00000c7ab9 */ /* 0x000fe20000000a00 */
[----:B--2-4-:R-:W-:Y:S01]  /*4f90*/  MOV R12, R54 ;  /* 0x00000036000c7202 */ /* 0x014fe20000000f00 */
[----:B------:R-:W-:Y:S01]  /*4fa0*/  IMAD R47, R47, UR12, RZ ;  /* 0x0000000c2f2f7c24 */ /* 0x000fe2000f8e02ff */
[----:B------:R-:W-:Y:S02]  /*4fb0*/  MOV R13, R57 ;  /* 0x00000039000d7202 */ /* 0x000fe40000000f00 */
[----:B------:R-:W-:Y:S01]  /*4fc0*/  F2FP.F16.F32.PACK_AB R51, R52, R51 ;  /* 0x000000333433723e */ /* 0x000fe200000000ff */
[C---:B------:R-:W-:Y:S02]  /*4fd0*/  IMAD R47, R28.reuse, UR13, R47 ;  /* 0x0000000d1c2f7c24 */ /* 0x040fe4000f8e022f */
[----:B-1-3--:R-:W-:Y:S01]  /*4fe0*/  IMAD.WIDE.U32 R14, R28, UR12, R12 ;  /* 0x0000000c1c0e7c25 */ /* 0x00afe2000f8e000c */
[----:B------:R-:W-:Y:S02]  /*4ff0*/  ULDC.64 UR12, c[0x0][0x210] ;  /* 0x00008400000c7ab9 */ /* 0x000fe40000000a00 */
[----:B------:R-:W-:-:S02]  /*5000*/  LEA R12, P1, R14, UR12, 0x1 ;  /* 0x0000000c0e0c7c11 */ /* 0x000fc4000f8208ff */
[----:B------:R-:W-:-:S04]  /*5010*/  IADD3 R47, R15, R47, RZ ;  /* 0x0000002f0f2f7210 */ /* 0x000fc80007ffe0ff */
[----:B------:R-:W-:-:S05]  /*5020*/  LEA.HI.X R13, R14, UR13, R47, 0x1, P1 ;  /* 0x0000000d0e0d7c11 */ /* 0x000fca00088f0c2f */
[----:B------:R1:W-:Y:S02]  /*5030*/  STG.E desc[UR8][R12.64], R51 ;  /* 0x000000330c007986 */ /* 0x0003e4000c101908 */
.L_x_3892:
[----:B------:R-:W-:Y:S05]  /*5040*/  BSYNC B0 ;  /* 0x0000000000007941 */ /* 0x000fea0003800000 */
.L_x_3891:
[----:B------:R-:W-:Y:S05]  /*5050*/  @!P6 BRA `(.L_x_3893) ;  /* 0x000000000028e947 */ /* 0x000fea0003800000 */
[----:B-12-4-:R-:W-:Y:S01]  /*5060*/  FMUL.FTZ R12, R23, -1.4426950216293334961 ;  /* 0xbfb8aa3b170c7820 */ /* 0x016fe20000410000 */
[----:B------:R-:W-:-:S05]  /*5070*/  FMUL.FTZ R0, R16, -1.4426950216293334961 ;  /* 0xbfb8aa3b10007820 */ /* 0x000fca0000410000 */
[----:B------:R-:W3:Y:S08]  /*5080*/  MUFU.EX2 R12, R12 ;  /* 0x0000000c000c7308 */ /* 0x000ef00000000800 */
[----:B------:R-:W1:Y:S01]  /*5090*/  MUFU.EX2 R0, R0 ;  /* 0x0000000000007308 */ /* 0x000e620000000800 */
[----:B---3--:R-:W-:-:S07]  /*50a0*/  FADD.FTZ R14, R12, 1 ;  /* 0x3f8000000c0e7421 */ /* 0x008fce0000010000 */
[----:B------:R-:W2:Y:S01]  /*50b0*/  MUFU.RCP R14, R14 ;  /* 0x0000000e000e7308 */ /* 0x000ea20000001000 */
[----:B-1----:R-:W-:-:S07]  /*50c0*/  FADD.FTZ R2, R0, 1 ;  /* 0x3f80000000027421 */ /* 0x002fce0000010000 */
[----:B------:R-:W1:Y:S01]  /*50d0*/  MUFU.RCP R13, R2 ;  /* 0x00000002000d7308 */ /* 0x000e620000001000 */
[----:B--2---:R-:W-:Y:S01]  /*50e0*/  FMUL.FTZ R23, R23, R14 ;  /* 0x0000000e17177220 */ /* 0x004fe20000410000 */
[----:B-1----:R-:W-:-:S07]  /*50f0*/  FMUL.FTZ R16, R16, R13 ;  /* 0x0000000d10107220 */ /* 0x002fce0000410000 */
.L_x_3893:
        /* <DEDUP_REMOVED lines=9> */
[----:B-12-4-:R-:W-:Y:S02]  /*5190*/  LEA R12, P1, R54, UR12, 0x1 ;  /* 0x0000000c360c7c11 */ /* 0x016fe4000f8208ff */
[----:B------:R-:W-:-:S04]  /*51a0*/  IADD3 R19, R55, R19, RZ ;  /* 0x0000001337137210 */ /* 0x000fc80007ffe0ff */
[----:B------:R-:W-:-:S05]  /*51b0*/  LEA.HI.X R13, R54, UR13, R19, 0x1, P1 ;  /* 0x0000000d360d7c11 */ /* 0x000fca00088f0c13 */
[----:B------:R1:W-:Y:S02]  /*51c0*/  STG.E desc[UR8][R12.64], R23 ;  /* 0x000000170c007986 */ /* 0x0003e4000c101908 */
.L_x_3895:
[----:B------:R-:W-:Y:S05]  /*51d0*/  BSYNC B0 ;  /* 0x0000000000007941 */ /* 0x000fea0003800000 */
.L_x_3894:
[----:B-12-4-:R-:W1:Y:S01]  /*51e0*/  LDC R13, c[0x0][0x10] ;  /* 0x00000400ff0d7b82 */ /* 0x016e620000000800 */
[----:B------:R-:W-:Y:S02]  /*51f0*/  IADD3 R6, R6, 0x1, RZ ;  /* 0x0000000106067810 */ /* 0x000fe40007ffe0ff */
[----:B-1----:R-:W-:-:S04]  /*5200*/  IADD3 R38, R13, R38, RZ ;  /* 0x000000260d267210 */ /* 0x002fc80007ffe0ff */
[----:B------:R-:W-:-:S13]  /*5210*/  ISETP.GE.AND P1, PT, R38, UR4, PT ;  /* 0x0000000426007c0c */ /* 0x000fda000bf26270 */
[----:B------:R-:W-:Y:S05]  /*5220*/  @!P1 BRA `(.L_x_3896) ;  /* 0xffffffb000149947 */ /* 0x000fea000383ffff */
[----:B------:R-:W-:Y:S05]  /*5230*/  EXIT ;  /* 0x000000000000794d */ /* 0x000fea0003800000 */
.L_x_3897:
        /* <DEDUP_REMOVED lines=12> */
.L_x_5191:


//--------------------- .text._Z35group_norm_nhwc_fwd_one_pass_kernelI11Fp16IOFp32WLi512ELi60ELi480EEv26Group_norm_nhwc_fwd_params --------------------------
	.section	.text._Z35group_norm_nhwc_fwd_one_pass_kernelI11Fp16IOFp32WLi512ELi60ELi480EEv26Group_norm_nhwc_fwd_params,"ax",@progbits
	.align	128
        .global         _Z35group_norm_nhwc_fwd_one_pass_kernelI11Fp16IOFp32WLi512ELi60ELi480EEv26Group_norm_nhwc_fwd_params
        .type           _Z35group_norm_nhwc_fwd_one_pass_kernelI11Fp16IOFp32WLi512ELi60ELi480EEv26Group_norm_nhwc_fwd_params,@function
        .size           _Z35group_norm_nhwc_fwd_one_pass_kernelI11Fp16IOFp32WLi512ELi60ELi480EEv26Group_norm_nhwc_fwd_params,(.L_x_5192 - _Z35group_norm_nhwc_fwd_one_pass_kernelI11Fp16IOFp32WLi512ELi60ELi480EEv26Group_norm_nhwc_fwd_params)
        .other          _Z35group_norm_nhwc_fwd_one_pass_kernelI11Fp16IOFp32WLi512ELi60ELi480EEv26Group_norm_nhwc_fwd_params,@"STO_CUDA_ENTRY STV_DEFAULT"
_Z35group_norm_nhwc_fwd_one_pass_kernelI11Fp16IOFp32WLi512ELi60ELi480EEv26Group_norm_nhwc_fwd_params:
.text._Z35group_norm_nhwc_fwd_one_pass_kernelI11Fp16IOFp32WLi512ELi60ELi480EEv26Group_norm_nhwc_fwd_params:
        /* <DEDUP_REMOVED lines=11> */
[----:B------:R-:W-:Y:S01]  /*00b0*/  HFMA2.MMA R26, -RZ, RZ, 0, 0 ;  /* 0x00000000ff1a7435 */ /* 0x000fe200000001ff */
[----:B------:R-:W-:-:S04]  /*00c0*/  ULDC.U8 UR10, c[0x0][0x28c] ;  /* 0x0000a300000a7ab9 */ /* 0x000fc80000000000 */
[----:B------:R-:W1:Y:S01]  /*00d0*/  LDC R4, c[0x0][0x294] ;  /* 0x0000a500ff047b82 */ /* 0x000e620000000800 */
[C---:B0-----:R-:W-:Y:S01]  /*00e0*/  IMAD.WIDE.U32 R2, R0.reuse, -0x77777777, RZ ;  /* 0x8888888900027825 */ /* 0x041fe200078e00ff */
[----:B------:R-:W-:-:S04]  /*00f0*/  ISETP.GE.U32.AND P5, PT, R0, 0x1e0, PT ;  /* 0x000001e00000780c */ /* 0x000fc80003fa6070 */
[----:B------:R-:W-:-:S05]  /*0100*/  SHF.R.U32.HI R37, RZ, 0x4, R3 ;  /* 0x00000004ff257819 */ /* 0x000fca0000011603 */
[----:B-1----:R-:W-:Y:S02]  /*0110*/  IMAD R2, R4, UR7, R37 ;  /* 0x0000000704027c24 */ /* 0x002fe4000f8e0225 */
[----:B------:R-:W-:-:S03]  /*0120*/  IMAD R28, R37, -0x1e, R0 ;  /* 0xffffffe2251c7824 */ /* 0x000fc600078e0200 */
        /* <DEDUP_REMOVED lines=42> */
[C---:B------:R-:W-:Y:S02]  /*03d0*/  IADD3 R3, R2.reuse, 0x1c0, RZ ;  /* 0x000001c002037810 */ /* 0x040fe40007ffe0ff */
[----:B------:R-:W-:Y:S02]  /*03e0*/  ISETP.LT.AND.EX P1, PT, R5, UR9, !P5, P1 ;  /* 0x0000000905007c0c */ /* 0x000fe4000ef21310 */
[----:B------:R-:W-:Y:S02]  /*03f0*/  SHF.R.S32.HI R5, RZ, 0x1f, R3 ;  /* 0x0000001fff057819 */ /* 0x000fe40000011403 */
[----:B------:R-:W-:Y:S02]  /*0400*/  ISETP.LT.U32.AND P2, PT, R3, UR8, PT ;  /* 0x0000000803007c0c */ /* 0x000fe4000bf41070 */
[C---:B------:R-:W-:Y:S02]  /*0410*/  IADD3 R4, R2.reuse, 0x1d0, RZ ;  /* 0x000001d002047810 */ /* 0x040fe40007ffe0ff */
[----:B------:R-:W-:-:S02]  /*0420*/  IADD3 R3, R2, 0x1e0, RZ ;  /* 0x000001e002037810 */ /* 0x000fc40007ffe0ff */
[----:B------:R-:W-:Y:S02]  /*0430*/  ISETP.LT.AND.EX P2, PT, R5, UR9, !P5, P2 ;  /* 0x0000000905007c0c */ /* 0x000fe4000ef41320 */
[----:B------:R-:W-:Y:S02]  /*0440*/  SHF.R.S32.HI R5, RZ, 0x1f, R4 ;  /* 0x0000001fff057819 */ /* 0x000fe40000011404 */
[----:B------:R-:W-:Y:S02]  /*0450*/  ISETP.LT.U32.AND P3, PT, R4, UR8, PT ;  /* 0x0000000804007c0c */ /* 0x000fe4000bf61070 */
[----:B------:R-:W-:Y:S02]  /*0460*/  SHF.R.S32.HI R4, RZ, 0x1f, R3 ;  /* 0x0000001fff047819 */ /* 0x000fe40000011403 */
[----:B------:R-:W-:Y:S02]  /*0470*/  ISETP.LT.U32.AND P4, PT, R3, UR8, PT ;  /* 0x0000000803007c0c */ /* 0x000fe4000bf81070 */
[----:B------:R-:W-:-:S02]  /*0480*/  SHF.R.S32.HI R3, RZ, 0x1f, R2 ;  /* 0x0000001fff037819 */ /* 0x000fc40000011402 */
[----:B------:R-:W-:Y:S02]  /*0490*/  ISETP.LT.U32.AND P6, PT, R2, UR8, PT ;  /* 0x0000000802007c0c */ /* 0x000fe4000bfc1070 */
[----:B------:R-:W-:Y:S02]  /*04a0*/  ISETP.LT.AND.EX P4, PT, R4, UR9, !P5, P4 ;  /* 0x0000000904007c0c */ /* 0x000fe4000ef81340 */
[----:B------:R-:W-:Y:S02]  /*04b0*/  ISETP.LT.AND.EX P6, PT, R3, UR9, !P5, P6 ;  /* 0x0000000903007c0c */ /* 0x000fe4000efc1360 */
[----:B------:R-:W-:Y:S02]  /*04c0*/  LOP3.LUT R30, R30, 0xfbffffff, RZ, 0xc0, !PT ;  /* 0xfbffffff1e1e7812 */ /* 0x000fe400078ec0ff */
[----:B------:R-:W-:Y:S02]  /*04d0*/  IADD3 R4, R2, 0x10, RZ ;  /* 0x0000001002047810 */ /* 0x000fe40007ffe0ff */
[----:B------:R-:W-:-:S02]  /*04e0*/  ISETP.LT.AND.EX P3, PT, R5, UR9, !P5, P3 ;  /* 0x0000000905007c0c */ /* 0x000fc4000ef61330 */
        /* <DEDUP_REMOVED lines=9> */
[C---:B------:R-:W-:Y:S02]  /*0580*/  IADD3 R7, R2.reuse, 0x40, RZ ;  /* 0x0000004002077810 */ /* 0x040fe40007ffe0ff */
[----:B------:R-:W-:Y:S02]  /*0590*/  IADD3 R8, R2, 0x50, RZ ;  /* 0x0000005002087810 */ /* 0x000fe40007ffe0ff */
[----:B------:R-:W-:-:S02]  /*05a0*/  SHF.R.S32.HI R29, RZ, 0x1f, R7 ;  /* 0x0000001fff1d7819 */ /* 0x000fc40000011407 */
[----:B------:R-:W-:Y:S02]  /*05b0*/  SHF.R.S32.HI R31, RZ, 0x1f, R8 ;  /* 0x0000001fff1f7819 */ /* 0x000fe40000011408 */
[----:B------:R-:W-:Y:S02]  /*05c0*/  @P6 LOP3.LUT R30, R30, 0x2000000, RZ, 0xfc, !PT ;  /* 0x020000001e1e6812 */ /* 0x000fe400078efcff */
[----:B------:R-:W-:Y:S02]  /*05d0*/  ISETP.LT.U32.AND P6, PT, R5, UR8, PT ;  /* 0x0000000805007c0c */ /* 0x000fe4000bfc1070 */
[----:B------:R-:W-:Y:S02]  /*05e0*/  LOP3.LUT R30, R30, 0xfeffffff, RZ, 0xc0, !PT ;  /* 0xfeffffff1e1e7812 */ /* 0x000fe400078ec0ff */
[----:B------:R-:W-:Y:S02]  /*05f0*/  ISETP.LT.AND.EX P6, PT, R25, UR9, !P5, P6 ;  /* 0x0000000919007c0c */ /* 0x000fe4000efc1360 */
[----:B------:R-:W-:-:S02]  /*0600*/  IADD3 R9, R2, 0x60, RZ ;  /* 0x0000006002097810 */ /* 0x000fc40007ffe0ff */
[C---:B------:R-:W-:Y:S02]  /*0610*/  IADD3 R10, R2.reuse, 0x70, RZ ;  /* 0x00000070020a7810 */ /* 0x040fe40007ffe0ff */
[----:B------:R-:W-:Y:S02]  /*0620*/  SHF.R.S32.HI R33, RZ, 0x1f, R9 ;  /* 0x0000001fff217819 */ /* 0x000fe40000011409 */
[----:B------:R-:W-:Y:S02]  /*0630*/  SHF.R.S32.HI R35, RZ, 0x1f, R10 ;  /* 0x0000001fff237819 */ /* 0x000fe4000001140a */
[C---:B------:R-:W-:Y:S02]  /*0640*/  IADD3 R11, R2.reuse, 0x80, RZ ;  /* 0x00000080020b7810 */ /* 0x040fe40007ffe0ff */
[----:B------:R-:W-:Y:S02]  /*0650*/  IADD3 R12, R2, 0x90, RZ ;  /* 0x00000090020c7810 */ /* 0x000fe40007ffe0ff */
[----:B------:R-:W-:-:S02]  /*0660*/  @P6 LOP3.LUT R30, R30, 0x1000000, RZ, 0xfc, !PT ;  /* 0x010000001e1e6812 */ /* 0x000fc400078efcff */
[----:B------:R-:W-:Y:S02]  /*0670*/  ISETP.LT.U32.AND P6, PT, R6, UR8, PT ;  /* 0x0000000806007c0c */ /* 0x000fe4000bfc1070 */
[----:B------:R-:W-:Y:S02]  /*0680*/  LOP3.LUT R30, R30, 0xff7fffff, RZ, 0xc0, !PT ;  /* 0xff7fffff1e1e7812 */ /* 0x000fe400078ec0ff */
[----:B------:R-:W-:Y:S02]  /*0690*/  ISETP.LT.AND.EX P6, PT, R27, UR9, !P5, P6 ;  /* 0x000000091b007c0c */ /* 0x000fe4000efc1360 */
[----:B------:R-:W-:Y:S02]  /*06a0*/  SHF.R.S32.HI R45, RZ, 0x1f, R11 ;  /* 0x0000001fff2d7819 */ /* 0x000fe4000001140b */
[----:B------:R-:W-:Y:S02]  /*06b0*/  SHF.R.S32.HI R47, RZ, 0x1f, R12 ;  /* 0x0000001fff2f7819 */ /* 0x000fe4000001140c */
[----:B------:R-:W-:-:S02]  /*06c0*/  IADD3 R13, R2, 0xa0, RZ ;  /* 0x000000a0020d7810 */ /* 0x000fc40007ffe0ff */
[----:B------:R-:W-:Y:S02]  /*06d0*/  IADD3 R14, R2, 0xb0, RZ ;  /* 0x000000b0020e7810 */ /* 0x000fe40007ffe0ff */
[----:B------:R-:W-:Y:S02]  /*06e0*/  SHF.R.S32.HI R49, RZ, 0x1f, R13 ;  /* 0x0000001fff317819 */ /* 0x000fe4000001140d */
[----:B------:R-:W-:Y:S02]  /*06f0*/  SHF.R.S32.HI R51, RZ, 0x1f, R14 ;  /* 0x0000001fff337819 */ /* 0x000fe4000001140e */
[----:B------:R-:W-:Y:S02]  /*0700*/  @P6 LOP3.LUT R30, R30, 0x800000, RZ, 0xfc, !PT ;  /* 0x008000001e1e6812 */ /* 0x000fe400078efcff */
[----:B------:R-:W-:Y:S02]  /*0710*/  ISETP.LT.U32.AND P6, PT, R7, UR8, PT ;  /* 0x0000000807007c0c */ /* 0x000fe4000bfc1070 */
[----:B------:R-:W-:-:S02]  /*0720*/  LOP3.LUT R30, R30, 0xffbfffff, RZ, 0xc0, !PT ;  /* 0xffbfffff1e1e7812 */ /* 0x000fc400078ec0ff */
[----:B------:R-:W-:Y:S02]  /*0730*/  ISETP.LT.AND.EX P6, PT, R29, UR9, !P5, P6 ;  /* 0x000000091d007c0c */ /* 0x000fe4000efc1360 */
[C---:B------:R-:W-:Y:S02]  /*0740*/  IADD3 R15, R2.reuse, 0xc0, RZ ;  /* 0x000000c0020f7810 */ /* 0x040fe40007ffe0ff */
[C---:B------:R-:W-:Y:S02]  /*0750*/  IADD3 R16, R2.reuse, 0xd0, RZ ;  /* 0x000000d002107810 */ /* 0x040fe40007ffe0ff */
[----:B------:R-:W-:Y:S02]  /*0760*/  SHF.R.S32.HI R53, RZ, 0x1f, R15 ;  /* 0x0000001fff357819 */ /* 0x000fe4000001140f */
[----:B------:R-:W-:Y:S02]  /*0770*/  SHF.R.S32.HI R55, RZ, 0x1f, R16 ;  /* 0x0000001fff377819 */ /* 0x000fe40000011410 */
[----:B------:R-:W-:-:S02]  /*0780*/  IADD3 R17, R2, 0xe0, RZ ;  /* 0x000000e002117810 */ /* 0x000fc40007ffe0ff */
        /* <DEDUP_REMOVED lines=19> */
[----:B------:R-:W-:-:S03]  /*08c0*/  SHF.L.U32 R28, R28, 0x1, RZ ;  /* 0x000000011c1c7819 */ /* 0x000fc600000006ff */
        /* <DEDUP_REMOVED lines=54> */
.L_x_4003:
[----:B0-----:R-:W0:Y:S01]  /*0c30*/  LDC R43, c[0x0][0x288] ;  /* 0x0000a200ff2b7b82 */ /* 0x001e220000000800 */
[C---:B------:R-:W-:Y:S01]  /*0c40*/  LOP3.LUT P6, RZ, R30.reuse, 0x4000000, RZ, 0xc0, !PT ;  /* 0x040000001eff7812 */ /* 0x040fe200078cc0ff */
[----:B------:R-:W-:Y:S01]  /*0c50*/  ULDC.64 UR12, c[0x0][0x280] ;  /* 0x0000a000000c7ab9 */ /* 0x000fe20000000a00 */
[----:B------:R-:W-:Y:S02]  /*0c60*/  P2R R94, PR, RZ, 0x10 ;  /* 0x00000010ff5e7803 */ /* 0x000fe40000000000 */
[C---:B------:R-:W-:Y:S02]  /*0c70*/  LOP3.LUT P4, RZ, R30.reuse, 0x1000000, RZ, 0xc0, !PT ;  /* 0x010000001eff7812 */ /* 0x040fe4000788c0ff */
[----:B------:R-:W-:Y:S02]  /*0c80*/  P2R R66, PR, RZ, 0x1 ;  /* 0x00000001ff427803 */ /* 0x000fe40000000000 */
[----:B------:R-:W-:Y:S02]  /*0c90*/  LOP3.LUT P0, RZ, R30, 0x2000, RZ, 0xc0, !PT ;  /* 0x000020001eff7812 */ /* 0x000fe4000780c0ff */
[----:B------:R-:W-:-:S02]  /*0ca0*/  P2R R70, PR, RZ, 0x2 ;  /* 0x00000002ff467803 */ /* 0x000fc40000000000 */
[C---:B------:R-:W-:Y:S02]  /*0cb0*/  LOP3.LUT P1, RZ, R30.reuse, 0x800, RZ, 0xc0, !PT ;  /* 0x000008001eff7812 */ /* 0x040fe4000782c0ff */
[----:B------:R-:W-:Y:S02]  /*0cc0*/  P2R R98, PR, RZ, 0x4 ;  /* 0x00000004ff627803 */ /* 0x000fe40000000000 */
[C---:B------:R-:W-:Y:S01]  /*0cd0*/  LOP3.LUT P2, RZ, R30.reuse, 0x200, RZ, 0xc0, !PT ;  /* 0x000002001eff7812 */ /* 0x040fe2000784c0ff */
[----:B-1----:R-:W1:Y:S01]  /*0ce0*/  @P4 LDC.64 R84, c[0x0][0x220] ;  /* 0x00008800ff544b82 */ /* 0x002e620000000a00 */
[----:B------:R-:W-:Y:S02]  /*0cf0*/  P2R R95, PR, RZ, 0x8 ;  /* 0x00000008ff5f7803 */ /* 0x000fe40000000000 */
[----:B------:R-:W-:Y:S02]  /*0d00*/  LOP3.LUT P3, RZ, R30, 0x80, RZ, 0xc0, !PT ;  /* 0x000000801eff7812 */ /* 0x000fe4000786c0ff */
[----:B------:R-:W-:-:S02]  /*0d10*/  P2R R56, PR, RZ, 0x4 ;  /* 0x00000004ff387803 */ /* 0x000fc40000000000 */
[----:B0-----:R-:W-:-:S04]  /*0d20*/  IABS R39, R43 ;  /* 0x0000002b00277213 */ /* 0x001fc80000000000 */
[----:B------:R-:W0:Y:S01]  /*0d30*/  I2F.RP R32, R39 ;  /* 0x0000002700207306 */ /* 0x000e220000209400 */
[----:B--2---:R-:W2:Y:S08]  /*0d40*/  @P2 LDC.64 R92, c[0x0][0x220] ;  /* 0x00008800ff5c2b82 */ /* 0x004eb00000000a00 */
[----:B---3--:R-:W3:Y:S01]  /*0d50*/  @P3 LDC.64 R86, c[0x0][0x220] ;  /* 0x00008800ff563b82 */ /* 0x008ee20000000a00 */
[----:B0-----:R-:W0:Y:S02]  /*0d60*/  MUFU.RCP R32, R32 ;  /* 0x0000002000207308 */ /* 0x001e240000001000 */
[----:B0-----:R-:W-:-:S06]  /*0d70*/  IADD3 R36, R32, 0xffffffe, RZ ;  /* 0x0ffffffe20247810 */ /* 0x001fcc0007ffe0ff */
[----:B----4-:R0:W4:Y:S02]  /*0d80*/  F2I.FTZ.U32.TRUNC.NTZ R37, R36 ;  /* 0x0000002400257305 */ /* 0x010124000021f000 */
[----:B0-----:R-:W-:Y:S02]  /*0d90*/  MOV R36, RZ ;  /* 0x000000ff00247202 */ /* 0x001fe40000000f00 */
[----:B----4-:R-:W-:-:S05]  /*0da0*/  IADD3 R34, RZ, -R37, RZ ;  /* 0x80000025ff227210 */ /* 0x010fca0007ffe0ff */
[----:B------:R-:W-:Y:S01]  /*0db0*/  IMAD R41, R34, R39, RZ ;  /* 0x0000002722297224 */ /* 0x000fe200078e02ff */
[----:B------:R-:W-:-:S03]  /*0dc0*/  IABS R34, R24 ;  /* 0x0000001800227213 */ /* 0x000fc60000000000 */
[----:B------:R-:W-:Y:S02]  /*0dd0*/  IMAD.HI.U32 R37, R37, R41, R36 ;  /* 0x0000002925257227 */ /* 0x000fe400078e0024 */
[----:B------:R-:W0:Y:S04]  /*0de0*/  @P6 LDC.64 R40, c[0x0][0x270] ;  /* 0x00009c00ff286b82 */ /* 0x000e280000000a00 */
[----:B------:R-:W-:-:S05]  /*0df0*/  IMAD.HI.U32 R37, R37, R34, RZ ;  /* 0x0000002225257227 */ /* 0x000fca00078e00ff */
[----:B------:R-:W-:-:S05]  /*0e00*/  IADD3 R32, -R37, RZ, RZ ;  /* 0x000000ff25207210 */ /* 0x000fca0007ffe1ff */
[C---:B------:R-:W-:Y:S01]  /*0e10*/  IMAD R32, R39.reuse, R32, R34 ;  /* 0x0000002027207224 */ /* 0x040fe200078e0222 */
[----:B------:R-:W-:Y:S02]  /*0e20*/  P2R R34, PR, RZ, 0x2 ;  /* 0x00000002ff227803 */ /* 0x000fe40000000000 */
[----:B------:R-:W-:Y:S02]  /*0e30*/  LOP3.LUT P1, RZ, R30, 0x400000, RZ, 0xc0, !PT ;  /* 0x004000001eff7812 */ /* 0x000fe4000782c0ff */
[----:B------:R-:W-:-:S11]  /*0e40*/  ISETP.GT.U32.AND P5, PT, R39, R32, PT ;  /* 0x000000202700720c */ /* 0x000fd60003fa4070 */
[----:B------:R-:W4:Y:S02]  /*0e50*/  @P1 LDC.64 R78, c[0x0][0x220] ;  /* 0x00008800ff4e1b82 */ /* 0x000f240000000a00 */
[-C--:B------:R-:W-:Y:S02]  /*0e60*/  @!P5 IADD3 R32, R32, -R39.reuse, RZ ;  /* 0x800000272020d210 */ /* 0x080fe40007ffe0ff */
[----:B------:R-:W-:Y:S02]  /*0e70*/  @!P5 IADD3 R37, R37, 0x1, RZ ;  /* 0x000000012525d810 */ /* 0x000fe40007ffe0ff */
[----:B------:R-:W-:Y:S02]  /*0e80*/  ISETP.GE.U32.AND P5, PT, R32, R39, PT ;  /* 0x000000272000720c */ /* 0x000fe40003fa6070 */
[----:B------:R-:W-:Y:S01]  /*0e90*/  LOP3.LUT R32, R24, R43, RZ, 0x3c, !PT ;  /* 0x0000002b18207212 */ /* 0x000fe200078e3cff */
[----:B------:R-:W5:Y:S10]  /*0ea0*/  @P6 LDC.64 R38, c[0x0][0x220] ;  /* 0x00008800ff266b82 */ /* 0x000f740000000a00 */
[----:B------:R-:W-:-:S02]  /*0eb0*/  @P5 IADD3 R37, R37, 0x1, RZ ;  /* 0x0000000125255810 */ /* 0x000fc40007ffe0ff */
[----:B------:R-:W-:Y:S02]  /*0ec0*/  ISETP.GE.AND P5, PT, R32, RZ, PT ;  /* 0x000000ff2000720c */ /* 0x000fe40003fa6270 */
[----:B------:R-:W-:-:S11]  /*0ed0*/  SHF.R.S32.HI R32, RZ, 0x1f, R28 ;  /* 0x0000001fff207819 */ /* 0x000fd6000001141c */
[----:B------:R-:W-:Y:S02]  /*0ee0*/  @!P5 IADD3 R37, -R37, RZ, RZ ;  /* 0x000000ff2525d210 */ /* 0x000fe40007ffe1ff */
[----:B------:R-:W-:-:S13]  /*0ef0*/  ISETP.NE.AND P5, PT, R43, RZ, PT ;  /* 0x000000ff2b00720c */ /* 0x000fda0003fa5270 */
[----:B------:R-:W-:-:S04]  /*0f00*/  @!P5 LOP3.LUT R37, RZ, R43, RZ, 0x33, !PT ;  /* 0x0000002bff25d212 */ /* 0x000fc800078e33ff */
[----:B------:R-:W-:-:S05]  /*0f10*/  IADD3 R71, -R37, RZ, RZ ;  /* 0x000000ff25477210 */ /* 0x000fca0007ffe1ff */
[----:B------:R-:W-:-:S04]  /*0f20*/  IMAD R71, R43, R71, R24 ;  /* 0x000000472b477224 */ /* 0x000fc800078e0218 */
[----:B------:R-:W-:-:S05]  /*0f30*/  IMAD R71, R71, 0x3c, RZ ;  /* 0x0000003c47477824 */ /* 0x000fca00078e02ff */
[----:B------:R-:W-:-:S04]  /*0f40*/  IADD3 R88, P5, R28, R71, RZ ;  /* 0x000000471c587210 */ /* 0x000fc80007fbe0ff */
[----:B------:R-:W-:Y:S02]  /*0f50*/  LEA.HI.X.SX32 R89, R71, R32, 0x1, P5 ;  /* 0x0000002047597211 */ /* 0x000fe400028f0eff */
[----:B------:R-:W-:Y:S01]  /*0f60*/  SHF.R.S32.HI R32, RZ, 0x1f, R37 ;  /* 0x0000001fff207819 */ /* 0x000fe20000011425 */
[----:B------:R-:W-:-:S04]  /*0f70*/  IMAD.WIDE.U32 R88, R37, UR12, R88 ;  /* 0x0000000c25587c25 */ /* 0x000fc8000f8e0058 */
[----:B------:R-:W-:Y:S01]  /*0f80*/  IMAD R32, R32, UR12, RZ ;  /* 0x0000000c20207c24 */ /* 0x000fe2000f8e02ff */
[-C--:B------:R-:W-:Y:S02]  /*0f90*/  @P6 MOV R90, R88.reuse ;  /* 0x00000058005a6202 */ /* 0x080fe40000000f00 */
[----:B------:R-:W-:Y:S01]  /*0fa0*/  @P3 MOV R76, R88 ;  /* 0x00000058004c3202 */ /* 0x000fe20000000f00 */
[----:B------:R-:W-:Y:S01]  /*0fb0*/  IMAD R91, R37, UR13, R32 ;  /* 0x0000000d255b7c24 */ /* 0x000fe2000f8e0220 */
[----:B------:R-:W-:Y:S01]  /*0fc0*/  MOV R50, RZ ;  /* 0x000000ff00327202 */ /* 0x000fe20000000f00 */
[----:B0-----:R-:W-:Y:S01]  /*0fd0*/  @P6 IMAD R32, R3, R40, RZ ;  /* 0x0000002803206224 */ /* 0x001fe200078e02ff */
[----:B------:R-:W-:Y:S01]  /*0fe0*/  MOV R54, RZ ;  /* 0x000000ff00367202 */ /* 0x000fe20000000f00 */
[----:B------:R-:W-:Y:S01]  /*0ff0*/  ULDC.64 UR12, c[0x0][0x278] ;  /* 0x00009e00000c7ab9 */ /* 0x000fe20000000a00 */
[----:B------:R-:W-:Y:S01]  /*1000*/  IADD3 R91, R89, R91, RZ ;  /* 0x0000005b595b7210 */ /* 0x000fe20007ffe0ff */
[----:B------:R-:W-:-:S02]  /*1010*/  @P6 IMAD R41, R2, R41, R32 ;  /* 0x0000002902296224 */ /* 0x000fc400078e0220 */
[----:B------:R-:W-:-:S05]  /*1020*/  @P6 IMAD.WIDE.U32 R36, R2, R40, R90 ;  /* 0x0000002802246225 */ /* 0x000fca00078e005a */
[----:B------:R-:W-:Y:S02]  /*1030*/  @P6 IADD3 R32, R37, R41, RZ ;  /* 0x0000002925206210 */ /* 0x000fe40007ffe0ff */
[----:B-----5:R-:W-:-:S04]  /*1040*/  @P6 LEA R38, P5, R36, R38, 0x1 ;  /* 0x0000002624266211 */ /* 0x020fc800078a08ff */
[----:B------:R-:W-:Y:S02]  /*1050*/  @P6 LEA.HI.X R39, R36, R39, R32, 0x1, P5 ;  /* 0x0000002724276211 */ /* 0x000fe400028f0c20 */
[C---:B------:R-:W-:Y:S02]  /*1060*/  LOP3.LUT P6, RZ, R30.reuse, 0x40000, RZ, 0xc0, !PT ;  /* 0x000400001eff7812 */ /* 0x040fe400078cc0ff */
[----:B------:R-:W-:Y:S02]  /*1070*/  P2R R32, PR, RZ, 0x1 ;  /* 0x00000001ff207803 */ /* 0x000fe40000000000 */
[----:B------:R-:W-:Y:S02]  /*1080*/  P2R R42, PR, RZ, 0x40 ;  /* 0x00000040ff2a7803 */ /* 0x000fe40000000000 */
[C---:B------:R-:W-:Y:S02]  /*1090*/  LOP3.LUT P6, RZ, R30.reuse, 0x2000000, RZ, 0xc0, !PT ;  /* 0x020000001eff7812 */ /* 0x040fe400078cc0ff */
[----:B------:R-:W-:-:S11]  /*10a0*/  LOP3.LUT P0, RZ, R30, 0x800000, RZ, 0xc0, !PT ;  /* 0x008000001eff7812 */ /* 0x000fd6000780c0ff */
[----:B------:R-:W0:Y:S01]  /*10b0*/  @P6 LDC.64 R40, c[0x0][0x270] ;  /* 0x00009c00ff286b82 */ /* 0x000e220000000a00 */
[----:B------:R-:W-:-:S07]  /*10c0*/  @P6 MOV R37, R91 ;  /* 0x0000005b00256202 */ /* 0x000fce0000000f00 */
[----:B------:R-:W5:Y:S08]  /*10d0*/  @P6 LDC.64 R114, c[0x0][0x220] ;  /* 0x00008800ff726b82 */ /* 0x000f700000000a00 */
[----:B------:R-:W2:Y:S01]  /*10e0*/  @P0 LDC.64 R112, c[0x0][0x220] ;  /* 0x00008800ff700b82 */ /* 0x000ea20000000a00 */
[----:B0-----:R-:W-:-:S04]  /*10f0*/  @P6 IMAD R36, R23, R40, RZ ;  /* 0x0000002817246224 */ /* 0x001fc800078e02ff */
[----:B------:R-:W-:Y:S01]  /*1100*/  @P6 IMAD R41, R4, R41, R36 ;  /* 0x0000002904296224 */ /* 0x000fe200078e0224 */
[----:B------:R-:W-:-:S05]  /*1110*/  @P6 MOV R36, R88 ;  /* 0x0000005800246202 */ /* 0x000fca0000000f00 */
[----:B------:R-:W-:-:S05]  /*1120*/  @P6 IMAD.WIDE.U32 R36, R4, R40, R36 ;  /* 0x0000002804246225 */ /* 0x000fca00078e0024 */
[----:B------:R-:W-:Y:S02]  /*1130*/  @P6 IADD3 R37, R37, R41, RZ ;  /* 0x0000002925256210 */ /* 0x000fe40007ffe0ff */
[C---:B-----5:R-:W-:Y:S02]  /*1140*/  @P6 LEA R114, P5, R36.reuse, R114, 0x1 ;  /* 0x0000007224726211 */ /* 0x060fe400078a08ff */
[----:B------:R-:W-:Y:S02]  /*1150*/  @P4 MOV R41, R91 ;  /* 0x0000005b00294202 */ /* 0x000fe40000000f00 */
[----:B------:R-:W-:Y:S02]  /*1160*/  @P6 LEA.HI.X R115, R36, R115, R37, 0x1, P5 ;  /* 0x0000007324736211 */ /* 0x000fe400028f0c25 */
[----:B------:R-:W0:Y:S01]  /*1170*/  @P4 LDC.64 R36, c[0x0][0x270] ;  /* 0x00009c00ff244b82 */ /* 0x000e220000000a00 */
[----:B------:R-:W-:-:S13]  /*1180*/  LOP3.LUT P6, RZ, R30, 0x200000, RZ, 0xc0, !PT ;  /* 0x002000001eff7812 */ /* 0x000fda00078cc0ff */
[----:B------:R-:W5:Y:S01]  /*1190*/  @P6 LDC.64 R110, c[0x0][0x220] ;  /* 0x00008800ff6e6b82 */ /* 0x000f620000000a00 */
[----:B0-----:R-:W-:-:S04]  /*11a0*/  @P4 IMAD R40, R25, R36, RZ ;  /* 0x0000002419284224 */ /* 0x001fc800078e02ff */
[----:B------:R-:W-:Y:S01]  /*11b0*/  @P4 IMAD R43, R5, R37, R40 ;  /* 0x00000025052b4224 */ /* 0x000fe200078e0228 */
[----:B------:R-:W-:-:S05]  /*11c0*/  @P4 MOV R40, R88 ;  /* 0x0000005800284202 */ /* 0x000fca0000000f00 */
[----:B------:R-:W-:Y:S01]  /*11d0*/  @P4 IMAD.WIDE.U32 R36, R5, R36, R40 ;  /* 0x0000002405244225 */ /* 0x000fe200078e0028 */
[----:B------:R-:W-:-:S04]  /*11e0*/  @P0 MOV R41, R91 ;  /* 0x0000005b00290202 */ /* 0x000fc80000000f00 */
[----:B------:R-:W-:Y:S02]  /*11f0*/  @P4 IADD3 R37, R37, R43, RZ ;  /* 0x0000002b25254210 */ /* 0x000fe40007ffe0ff */
[----:B-1----:R-:W-:-:S04]  /*1200*/  @P4 LEA R84, P5, R36, R84, 0x1 ;  /* 0x0000005424544211 */ /* 0x002fc800078a08ff */
[----:B------:R-:W-:Y:S02]  /*1210*/  @P4 LEA.HI.X R85, R36, R85, R37, 0x1, P5 ;  /* 0x0000005524554211 */ /* 0x000fe400028f0c25 */
[----:B------:R-:W0:Y:S02]  /*1220*/  @P0 LDC.64 R36, c[0x0][0x270] ;  /* 0x00009c00ff240b82 */ /* 0x000e240000000a00 */
[----:B0-----:R-:W-:-:S04]  /*1230*/  @P0 IMAD R40, R27, R36, RZ ;  /* 0x000000241b280224 */ /* 0x001fc800078e02ff */
[----:B------:R-:W-:Y:S01]  /*1240*/  @P0 IMAD R43, R6, R37, R40 ;  /* 0x00000025062b0224 */ /* 0x000fe200078e0228 */
[----:B------:R-:W-:-:S05]  /*1250*/  @P0 MOV R40, R88 ;  /* 0x0000005800280202 */ /* 0x000fca0000000f00 */
[----:B------:R-:W-:Y:S01]  /*1260*/  @P0 IMAD.WIDE.U32 R36, R6, R36, R40 ;  /* 0x0000002406240225 */ /* 0x000fe200078e0028 */
[----:B------:R-:W-:-:S04]  /*1270*/  @P1 MOV R41, R91 ;  /* 0x0000005b00291202 */ /* 0x000fc80000000f00 */
[----:B------:R-:W-:Y:S02]  /*1280*/  @P0 IADD3 R37, R37, R43, RZ ;  /* 0x0000002b25250210 */ /* 0x000fe40007ffe0ff */
[----:B--2---:R-:W-:-:S04]  /*1290*/  @P0 LEA R112, P5, R36, R112, 0x1 ;  /* 0x0000007024700211 */ /* 0x004fc800078a08ff */
[----:B------:R-:W-:Y:S02]  /*12a0*/  @P0 LEA.HI.X R113, R36, R113, R37, 0x1, P5 ;  /* 0x0000007124710211 */ /* 0x000fe400028f0c25 */
[----:B------:R-:W0:Y:S01]  /*12b0*/  @P1 LDC.64 R36, c[0x0][0x270] ;  /* 0x00009c00ff241b82 */ /* 0x000e220000000a00 */
[----:B------:R-:W-:-:S13]  /*12c0*/  LOP3.LUT P0, RZ, R30, 0x100000, RZ, 0xc0, !PT ;  /* 0x001000001eff7812 */ /* 0x000fda000780c0ff */
[----:B------:R-:W1:Y:S01]  /*12d0*/  @P0 LDC.64 R82, c[0x0][0x220] ;  /* 0x00008800ff520b82 */ /* 0x000e620000000a00 */
[----:B0-----:R-:W-:-:S04]  /*12e0*/  @P1 IMAD R40, R29, R36, RZ ;  /* 0x000000241d281224 */ /* 0x001fc800078e02ff */
[----:B------:R-:W-:Y:S01]  /*12f0*/  @P1 IMAD R43, R7, R37, R40 ;  /* 0x00000025072b1224 */ /* 0x000fe200078e0228 */
[----:B------:R-:W-:-:S05]  /*1300*/  @P1 MOV R40, R88 ;  /* 0x0000005800281202 */ /* 0x000fca0000000f00 */
[----:B------:R-:W-:Y:S01]  /*1310*/  @P1 IMAD.WIDE.U32 R36, R7, R36, R40 ;  /* 0x0000002407241225 */ /* 0x000fe200078e0028 */
[----:B------:R-:W-:-:S04]  /*1320*/  @P6 MOV R41, R91 ;  /* 0x0000005b00296202 */ /* 0x000fc80000000f00 */
[----:B------:R-:W-:Y:S02]  /*1330*/  @P1 IADD3 R37, R37, R43, RZ ;  /* 0x0000002b25251210 */ /* 0x000fe40007ffe0ff */
[----:B----4-:R-:W-:-:S04]  /*1340*/  @P1 LEA R78, P5, R36, R78, 0x1 ;  /* 0x0000004e244e1211 */ /* 0x010fc800078a08ff */
        /* <DEDUP_REMOVED lines=13> */
[----:B------:R-:W-:-:S13]  /*1420*/  ISETP.NE.AND P6, PT, R42, RZ, PT ;  /* 0x000000ff2a00720c */ /* 0x000fda0003fc5270 */
        /* <DEDUP_REMOVED lines=12> */
[----:B------:R-:W-:Y:S02]  /*14f0*/  @P0 MOV R42, R88 ;  /* 0x00000058002a0202 */ /* 0x000fe40000000f00 */
        /* <DEDUP_REMOVED lines=18> */
[----:B------:R-:W-:Y:S02]  /*1620*/  P2R R41, PR, RZ, 0x40 ;  /* 0x00000040ff297803 */ /* 0x000fe40000000000 */
[----:B------:R-:W-:Y:S02]  /*1630*/  @P6 LEA.HI.X R81, R40, R81, R36, 0x1, P5 ;  /* 0x0000005128516211 */ /* 0x000fe400028f0c24 */
[----:B------:R-:W0:Y:S01]  /*1640*/  @P0 LDC.64 R36, c[0x0][0x270] ;  /* 0x00009c00ff240b82 */ /* 0x000e220000000a00 */
[----:B------:R-:W-:-:S13]  /*1650*/  LOP3.LUT P6, RZ, R30, 0x8000, RZ, 0xc0, !PT ;  /* 0x000080001eff7812 */ /* 0x000fda00078cc0ff */
[----:B------:R-:W4:Y:S01]  /*1660*/  @P6 LDC.64 R102, c[0x0][0x220] ;  /* 0x00008800ff666b82 */ /* 0x000f220000000a00 */
[-C--:B0-----:R-:W-:Y:S02]  /*1670*/  @P0 IMAD R40, R47, R36.reuse, RZ ;  /* 0x000000242f280224 */ /* 0x081fe400078e02ff */
[----:B------:R-:W-:-:S04]  /*1680*/  @P0 IMAD.WIDE.U32 R42, R12, R36, R42 ;  /* 0x000000240c2a0225 */ /* 0x000fc800078e002a */
[----:B------:R-:W-:Y:S01]  /*1690*/  @P0 IMAD R37, R12, R37, R40 ;  /* 0x000000250c250224 */ /* 0x000fe200078e0228 */
[----:B-1----:R-:W-:-:S04]  /*16a0*/  @P0 LEA R106, P5, R42, R106, 0x1 ;  /* 0x0000006a2a6a0211 */ /* 0x002fc800078a08ff */
[----:B------:R-:W-:Y:S02]  /*16b0*/  @P0 IADD3 R36, R43, R37, RZ ;  /* 0x000000252b240210 */ /* 0x000fe40007ffe0ff */
[----:B------:R-:W-:Y:S02]  /*16c0*/  @P1 MOV R43, R91 ;  /* 0x0000005b002b1202 */ /* 0x000fe40000000f00 */
[----:B------:R-:W-:Y:S02]  /*16d0*/  @P0 LEA.HI.X R107, R42, R107, R36, 0x1, P5 ;  /* 0x0000006b2a6b0211 */ /* 0x000fe400028f0c24 */
[----:B------:R-:W0:Y:S01]  /*16e0*/  @P1 LDC.64 R36, c[0x0][0x270] ;  /* 0x00009c00ff241b82 */ /* 0x000e220000000a00 */
[----:B------:R-:W-:Y:S02]  /*16f0*/  @P1 MOV R42, R88 ;  /* 0x00000058002a1202 */ /* 0x000fe40000000f00 */
[----:B------:R-:W-:-:S13]  /*1700*/  LOP3.LUT P0, RZ, R30, 0x4000, RZ, 0xc0, !PT ;  /* 0x000040001eff7812 */ /* 0x000fda000780c0ff */
[----:B------:R-:W1:Y:S01]  /*1710*/  @P0 LDC.64 R100, c[0x0][0x220] ;  /* 0x00008800ff640b82 */ /* 0x000e620000000a00 */
[-C--:B0-----:R-:W-:Y:S02]  /*1720*/  @P1 IMAD R40, R49, R36.reuse, RZ ;  /* 0x0000002431281224 */ /* 0x081fe400078e02ff */
[----:B------:R-:W-:-:S04]  /*1730*/  @P1 IMAD.WIDE.U32 R42, R13, R36, R42 ;  /* 0x000000240d2a1225 */ /* 0x000fc800078e002a */
[----:B------:R-:W-:Y:S01]  /*1740*/  @P1 IMAD R37, R13, R37, R40 ;  /* 0x000000250d251224 */ /* 0x000fe200078e0228 */
[----:B--2---:R-:W-:-:S04]  /*1750*/  @P1 LEA R104, P5, R42, R104, 0x1 ;  /* 0x000000682a681211 */ /* 0x004fc800078a08ff */
[----:B------:R-:W-:Y:S02]  /*1760*/  @P1 IADD3 R36, R43, R37, RZ ;  /* 0x000000252b241210 */ /* 0x000fe40007ffe0ff */
[----:B------:R-:W-:Y:S02]  /*1770*/  @P6 MOV R43, R91 ;  /* 0x0000005b002b6202 */ /* 0x000fe40000000f00 */
[----:B------:R-:W-:Y:S02]  /*1780*/  @P1 LEA.HI.X R105, R42, R105, R36, 0x1, P5 ;  /* 0x000000692a691211 */ /* 0x000fe400028f0c24 */
[----:B------:R-:W0:Y:S01]  /*1790*/  @P6 LDC.64 R36, c[0x0][0x270] ;  /* 0x00009c00ff246b82 */ /* 0x000e220000000a00 */
[----:B------:R-:W-:Y:S02]  /*17a0*/  ISETP.NE.AND P1, PT, R34, RZ, PT ;  /* 0x000000ff2200720c */ /* 0x000fe40003f25270 */
[----:B------:R-:W-:Y:S02]  /*17b0*/  @P6 MOV R42, R88 ;  /* 0x00000058002a6202 */ /* 0x000fe40000000f00 */
[----:B------:R-:W-:-:S09]  /*17c0*/  P2R R40, PR, RZ, 0x2 ;  /* 0x00000002ff287803 */ /* 0x000fd20000000000 */
[----:B------:R-:W2:Y:S01]  /*17d0*/  @P1 LDC.64 R96, c[0x0][0x220] ;  /* 0x00008800ff601b82 */ /* 0x000ea20000000a00 */
[-C--:B0-----:R-:W-:Y:S02]  /*17e0*/  @P6 IMAD R34, R51, R36.reuse, RZ ;  /* 0x0000002433226224 */ /* 0x081fe400078e02ff */
[----:B------:R-:W-:-:S04]  /*17f0*/  @P6 IMAD.WIDE.U32 R42, R14, R36, R42 ;  /* 0x000000240e2a6225 */ /* 0x000fc800078e002a */
[----:B------:R-:W-:Y:S01]  /*1800*/  @P6 IMAD R37, R14, R37, R34 ;  /* 0x000000250e256224 */ /* 0x000fe200078e0222 */
[----:B----4-:R-:W-:-:S04]  /*1810*/  @P6 LEA R102, P5, R42, R102, 0x1 ;  /* 0x000000662a666211 */ /* 0x010fc800078a08ff */
[----:B------:R-:W-:Y:S02]  /*1820*/  @P6 IADD3 R34, R43, R37, RZ ;  /* 0x000000252b226210 */ /* 0x000fe40007ffe0ff */
[----:B------:R-:W0:Y:S01]  /*1830*/  @P0 LDC.64 R36, c[0x0][0x270] ;  /* 0x00009c00ff240b82 */ /* 0x000e220000000a00 */
[----:B------:R-:W-:Y:S02]  /*1840*/  @P0 MOV R43, R91 ;  /* 0x0000005b002b0202 */ /* 0x000fe40000000f00 */
[----:B------:R-:W-:Y:S02]  /*1850*/  @P6 LEA.HI.X R103, R42, R103, R34, 0x1, P5 ;  /* 0x000000672a676211 */ /* 0x000fe400028f0c22 */
[----:B------:R-:W-:Y:S02]  /*1860*/  @P0 MOV R42, R88 ;  /* 0x00000058002a0202 */ /* 0x000fe40000000f00 */
[----:B------:R-:W-:-:S13]  /*1870*/  LOP3.LUT P6, RZ, R30, 0x1000, RZ, 0xc0, !PT ;  /* 0x000010001eff7812 */ /* 0x000fda00078cc0ff */
[----:B------:R-:W-:Y:S02]  /*1880*/  @P6 MOV R72, R88 ;  /* 0x0000005800486202 */ /* 0x000fe40000000f00 */
[----:B------:R-:W-:Y:S01]  /*1890*/  @P6 MOV R73, R91 ;  /* 0x0000005b00496202 */ /* 0x000fe20000000f00 */
[-C--:B0-----:R-:W-:Y:S02]  /*18a0*/  @P0 IMAD R34, R53, R36.reuse, RZ ;  /* 0x0000002435220224 */ /* 0x081fe400078e02ff */
[----:B------:R-:W-:-:S04]  /*18b0*/  @P0 IMAD.WIDE.U32 R42, R15, R36, R42 ;  /* 0x000000240f2a0225 */ /* 0x000fc800078e002a */
[----:B------:R-:W-:Y:S01]  /*18c0*/  @P0 IMAD R37, R15, R37, R34 ;  /* 0x000000250f250224 */ /* 0x000fe200078e0222 */
[----:B-1----:R-:W-:-:S04]  /*18d0*/  @P0 LEA R100, P5, R42, R100, 0x1 ;  /* 0x000000642a640211 */ /* 0x002fc800078a08ff */
[----:B------:R-:W-:-:S04]  /*18e0*/  @P0 IADD3 R34, R43, R37, RZ ;  /* 0x000000252b220210 */ /* 0x000fc80007ffe0ff */
[----:B------:R-:W-:Y:S02]  /*18f0*/  @P0 LEA.HI.X R101, R42, R101, R34, 0x1, P5 ;  /* 0x000000652a650211 */ /* 0x000fe400028f0c22 */
[----:B------:R-:W-:-:S04]  /*1900*/  ISETP.NE.AND P0, PT, R32, RZ, PT ;  /* 0x000000ff2000720c */ /* 0x000fc80003f05270 */
[----:B------:R-:W-:-:S09]  /*1910*/  P2R R64, PR, RZ, 0x1 ;  /* 0x00000001ff407803 */ /* 0x000fd20000000000 */
[----:B------:R-:W0:Y:S01]  /*1920*/  @P0 LDC.64 R36, c[0x0][0x270] ;  /* 0x00009c00ff240b82 */ /* 0x000e220000000a00 */
[----:B------:R-:W-:Y:S02]  /*1930*/  @P0 MOV R68, R88 ;  /* 0x0000005800440202 */ /* 0x000fe40000000f00 */
[----:B------:R-:W-:-:S05]  /*1940*/  @P0 MOV R69, R91 ;  /* 0x0000005b00450202 */ /* 0x000fca0000000f00 */
[----:B------:R-:W1:Y:S01]  /*1950*/  @P0 LDC.64 R42, c[0x0][0x220] ;  /* 0x00008800ff2a0b82 */ /* 0x000e620000000a00 */
[-C--:B0-----:R-:W-:Y:S02]  /*1960*/  @P0 IMAD R32, R55, R36.reuse, RZ ;  /* 0x0000002437200224 */ /* 0x081fe400078e02ff */
[----:B------:R-:W-:-:S04]  /*1970*/  @P0 IMAD.WIDE.U32 R68, R16, R36, R68 ;  /* 0x0000002410440225 */ /* 0x000fc800078e0044 */
[----:B------:R-:W-:Y:S01]  /*1980*/  @P0 IMAD R37, R16, R37, R32 ;  /* 0x0000002510250224 */ /* 0x000fe200078e0220 */
[----:B-1----:R-:W-:-:S04]  /*1990*/  @P0 LEA R42, P5, R68, R42, 0x1 ;  /* 0x0000002a442a0211 */ /* 0x002fc800078a08ff */
[----:B------:R-:W-:Y:S02]  /*19a0*/  @P0 IADD3 R32, R69, R37, RZ ;  /* 0x0000002545200210 */ /* 0x000fe40007ffe0ff */
[----:B------:R-:W0:Y:S02]  /*19b0*/  @P6 LDC.64 R36, c[0x0][0x270] ;  /* 0x00009c00ff246b82 */ /* 0x000e240000000a00 */
[----:B------:R-:W-:Y:S02]  /*19c0*/  @P0 LEA.HI.X R43, R68, R43, R32, 0x1, P5 ;  /* 0x0000002b442b0211 */ /* 0x000fe400028f0c20 */
[----:B------:R-:W-:-:S04]  /*19d0*/  LOP3.LUT P0, RZ, R30, 0x400, RZ, 0xc0, !PT ;  /* 0x000004001eff7812 */ /* 0x000fc8000780c0ff */
[----:B------:R-:W1:Y:S09]  /*19e0*/  @P6 LDC.64 R68, c[0x0][0x220] ;  /* 0x00008800ff446b82 */ /* 0x000e720000000a00 */
[----:B------:R-:W-:Y:S02]  /*19f0*/  @P0 MOV R74, R88 ;  /* 0x00000058004a0202 */ /* 0x000fe40000000f00 */
[----:B------:R-:W-:Y:S01]  /*1a00*/  @P0 MOV R75, R91 ;  /* 0x0000005b004b0202 */ /* 0x000fe20000000f00 */
[----:B0-----:R-:W-:-:S02]  /*1a10*/  @P6 IMAD R32, R57, R36, RZ ;  /* 0x0000002439206224 */ /* 0x001fc400078e02ff */
[----:B------:R-:W-:-:S04]  /*1a20*/  @P6 IMAD.WIDE.U32 R72, R17, R36, R72 ;  /* 0x0000002411486225 */ /* 0x000fc800078e0048 */
[----:B------:R-:W-:Y:S01]  /*1a30*/  @P6 IMAD R37, R17, R37, R32 ;  /* 0x0000002511256224 */ /* 0x000fe200078e0220 */
[----:B-1----:R-:W-:-:S04]  /*1a40*/  @P6 LEA R68, P5, R72, R68, 0x1 ;  /* 0x0000004448446211 */ /* 0x002fc800078a08ff */
[----:B------:R-:W-:Y:S02]  /*1a50*/  @P6 IADD3 R32, R73, R37, RZ ;  /* 0x0000002549206210 */ /* 0x000fe40007ffe0ff */
[----:B------:R-:W0:Y:S01]  /*1a60*/  @P1 LDC.64 R36, c[0x0][0x270] ;  /* 0x00009c00ff241b82 */ /* 0x000e220000000a00 */
[----:B------:R-:W-:Y:S02]  /*1a70*/  @P1 MOV R73, R91 ;  /* 0x0000005b00491202 */ /* 0x000fe40000000f00 */
[----:B------:R-:W-:Y:S02]  /*1a80*/  @P6 LEA.HI.X R69, R72, R69, R32, 0x1, P5 ;  /* 0x0000004548456211 */ /* 0x000fe400028f0c20 */
[----:B------:R-:W-:Y:S02]  /*1a90*/  @P1 MOV R72, R88 ;  /* 0x0000005800481202 */ /* 0x000fe40000000f00 */
[----:B------:R-:W-:Y:S01]  /*1aa0*/  LOP3.LUT P6, RZ, R30, 0x100, RZ, 0xc0, !PT ;  /* 0x000001001eff7812 */ /* 0x000fe200078cc0ff */
[----:B0-----:R-:W-:-:S02]  /*1ab0*/  @P1 IMAD R32, R59, R36, RZ ;  /* 0x000000243b201224 */ /* 0x001fc400078e02ff */
[----:B------:R-:W-:-:S04]  /*1ac0*/  @P1 IMAD.WIDE.U32 R72, R18, R36, R72 ;  /* 0x0000002412481225 */ /* 0x000fc800078e0048 */
[----:B------:R-:W-:Y:S01]  /*1ad0*/  @P1 IMAD R37, R18, R37, R32 ;  /* 0x0000002512251224 */ /* 0x000fe200078e0220 */
[----:B--2---:R-:W-:-:S04]  /*1ae0*/  @P1 LEA R96, P5, R72, R96, 0x1 ;  /* 0x0000006048601211 */ /* 0x004fc800078a08ff */
[----:B------:R-:W-:Y:S02]  /*1af0*/  @P1 IADD3 R32, R73, R37, RZ ;  /* 0x0000002549201210 */ /* 0x000fe40007ffe0ff */
[----:B------:R-:W0:Y:S02]  /*1b00*/  @P0 LDC.64 R36, c[0x0][0x270] ;  /* 0x00009c00ff240b82 */ /* 0x000e240000000a00 */
[----:B------:R-:W-:Y:S02]  /*1b10*/  @P1 LEA.HI.X R97, R72, R97, R32, 0x1, P5 ;  /* 0x0000006148611211 */ /* 0x000fe400028f0c20 */
[----:B------:R-:W-:-:S04]  /*1b20*/  LOP3.LUT P1, RZ, R30, 0x800000, RZ, 0xc0, !PT ;  /* 0x008000001eff7812 */ /* 0x000fc8000782c0ff */
[----:B------:R-:W1:Y:S01]  /*1b30*/  @P0 LDC.64 R72, c[0x0][0x220] ;  /* 0x00008800ff480b82 */ /* 0x000e620000000a00 */
[----:B------:R-:W-:Y:S02]  /*1b40*/  P2R R44, PR, RZ, 0x2 ;  /* 0x00000002ff2c7803 */ /* 0x000fe40000000000 */
[----:B------:R-:W-:Y:S01]  /*1b50*/  LOP3.LUT P1, RZ, R30, 0x40, RZ, 0xc0, !PT ;  /* 0x000000401eff7812 */ /* 0x000fe2000782c0ff */
[-C--:B0-----:R-:W-:Y:S02]  /*1b60*/  @P0 IMAD R32, R61, R36.reuse, RZ ;  /* 0x000000243d200224 */ /* 0x081fe400078e02ff */
[----:B------:R-:W-:-:S04]  /*1b70*/  @P0 IMAD.WIDE.U32 R74, R19, R36, R74 ;  /* 0x00000024134a0225 */ /* 0x000fc800078e004a */
[----:B------:R-:W-:Y:S01]  /*1b80*/  @P0 IMAD R37, R19, R37, R32 ;  /* 0x0000002513250224 */ /* 0x000fe200078e0220 */
[----:B-1----:R-:W-:-:S04]  /*1b90*/  @P0 LEA R72, P5, R74, R72, 0x1 ;  /* 0x000000484a480211 */ /* 0x002fc800078a08ff */
[----:B------:R-:W-:Y:S02]  /*1ba0*/  @P0 IADD3 R32, R75, R37, RZ ;  /* 0x000000254b200210 */ /* 0x000fe40007ffe0ff */
[----:B------:R-:W0:Y:S01]  /*1bb0*/  @P2 LDC.64 R36, c[0x0][0x270] ;  /* 0x00009c00ff242b82 */ /* 0x000e220000000a00 */
[----:B------:R-:W-:Y:S02]  /*1bc0*/  @P2 MOV R75, R91 ;  /* 0x0000005b004b2202 */ /* 0x000fe40000000f00 */
[----:B------:R-:W-:Y:S02]  /*1bd0*/  @P0 LEA.HI.X R73, R74, R73, R32, 0x1, P5 ;  /* 0x000000494a490211 */ /* 0x000fe400028f0c20 */
[-C--:B------:R-:W-:Y:S02]  /*1be0*/  @P2 MOV R74, R88.reuse ;  /* 0x00000058004a2202 */ /* 0x080fe40000000f00 */
[----:B------:R-:W-:Y:S02]  /*1bf0*/  @P1 MOV R116, R88 ;  /* 0x0000005800741202 */ /* 0x000fe40000000f00 */
[----:B------:R-:W-:-:S02]  /*1c00*/  @P1 MOV R117, R91 ;  /* 0x0000005b00751202 */ /* 0x000fc40000000f00 */
[----:B------:R-:W-:Y:S02]  /*1c10*/  MOV R34, RZ ;  /* 0x000000ff00227202 */ /* 0x000fe40000000f00 */
[----:B------:R-:W-:-:S04]  /*1c20*/  LOP3.LUT P0, RZ, R30, 0x2000000, RZ, 0xc0, !PT ;  /* 0x020000001eff7812 */ /* 0x000fc8000780c0ff */
[----:B------:R1:W2:Y:S01]  /*1c30*/  @P4 LDG.E R34, desc[UR8][R84.64] ;  /* 0x0000000854224981 */ /* 0x0002a2000c1e1900 */
[-C--:B0-----:R-:W-:Y:S02]  /*1c40*/  @P2 IMAD R32, R63, R36.reuse, RZ ;  /* 0x000000243f202224 */ /* 0x081fe400078e02ff */
[----:B------:R-:W-:-:S04]  /*1c50*/  @P2 IMAD.WIDE.U32 R74, R20, R36, R74 ;  /* 0x00000024144a2225 */ /* 0x000fc800078e004a */
[----:B------:R-:W-:Y:S01]  /*1c60*/  @P2 IMAD R37, R20, R37, R32 ;  /* 0x0000002514252224 */ /* 0x000fe200078e0220 */
[----:B------:R-:W-:-:S04]  /*1c70*/  @P2 LEA R92, P5, R74, R92, 0x1 ;  /* 0x0000005c4a5c2211 */ /* 0x000fc800078a08ff */
[----:B------:R-:W-:Y:S02]  /*1c80*/  @P2 IADD3 R32, R75, R37, RZ ;  /* 0x000000254b202210 */ /* 0x000fe40007ffe0ff */
[----:B------:R-:W0:Y:S01]  /*1c90*/  @P6 LDC.64 R36, c[0x0][0x270] ;  /* 0x00009c00ff246b82 */ /* 0x000e220000000a00 */
[----:B------:R-:W-:Y:S02]  /*1ca0*/  @P6 MOV R75, R91 ;  /* 0x0000005b004b6202 */ /* 0x000fe40000000f00 */
[----:B------:R-:W-:Y:S02]  /*1cb0*/  @P2 LEA.HI.X R93, R74, R93, R32, 0x1, P5 ;  /* 0x0000005d4a5d2211 */ /* 0x000fe400028f0c20 */
[----:B------:R-:W-:Y:S01]  /*1cc0*/  @P6 MOV R74, R88 ;  /* 0x00000058004a6202 */ /* 0x000fe20000000f00 */
[----:B0-----:R-:W-:-:S04]  /*1cd0*/  @P6 IMAD R32, R65, R36, RZ ;  /* 0x0000002441206224 */ /* 0x001fc800078e02ff */
[C---:B------:R-:W-:Y:S02]  /*1ce0*/  @P6 IMAD R77, R21.reuse, R37, R32 ;  /* 0x00000025154d6224 */ /* 0x040fe400078e0220 */
[----:B------:R-:W-:Y:S02]  /*1cf0*/  @P6 IMAD.WIDE.U32 R36, R21, R36, R74 ;  /* 0x0000002415246225 */ /* 0x000fe400078e004a */
[----:B------:R-:W0:Y:S03]  /*1d00*/  @P6 LDC.64 R74, c[0x0][0x220] ;  /* 0x00008800ff4a6b82 */ /* 0x000e260000000a00 */
[----:B------:R-:W-:Y:S02]  /*1d10*/  @P6 IADD3 R32, R37, R77, RZ ;  /* 0x0000004d25206210 */ /* 0x000fe40007ffe0ff */
[----:B------:R-:W-:Y:S02]  /*1d20*/  @P3 MOV R77, R91 ;  /* 0x0000005b004d3202 */ /* 0x000fe40000000f00 */
[----:B0-----:R-:W-:-:S04]  /*1d30*/  @P6 LEA R74, P5, R36, R74, 0x1 ;  /* 0x0000004a244a6211 */ /* 0x001fc800078a08ff */
[----:B------:R-:W-:Y:S02]  /*1d40*/  @P6 LEA.HI.X R75, R36, R75, R32, 0x1, P5 ;  /* 0x0000004b244b6211 */ /* 0x000fe400028f0c20 */
[----:B------:R-:W0:Y:S01]  /*1d50*/  @P3 LDC.64 R36, c[0x0][0x270] ;  /* 0x00009c00ff243b82 */ /* 0x000e220000000a00 */
[----:B------:R-:W-:Y:S02]  /*1d60*/  LOP3.LUT P4, RZ, R30, 0x20, RZ, 0xc0, !PT ;  /* 0x000000201eff7812 */ /* 0x000fe4000788c0ff */
[----:B-1----:R-:W-:Y:S02]  /*1d70*/  IADD3 R85, R2, 0x150, RZ ;  /* 0x0000015002557810 */ /* 0x002fe40007ffe0ff */
[----:B------:R-:W-:Y:S01]  /*1d80*/  LOP3.LUT P6, RZ, R30, 0x400000, RZ, 0xc0, !PT ;  /* 0x004000001eff7812 */ /* 0x000fe200078cc0ff */
[----:B0-----:R-:W-:-:S04]  /*1d90*/  @P3 IMAD R32, R67, R36, RZ ;  /* 0x0000002443203224 */ /* 0x001fc800078e02ff */
[C---:B------:R-:W-:Y:S02]  /*1da0*/  @P3 IMAD R99, R22.reuse, R37, R32 ;  /* 0x0000002516633224 */ /* 0x040fe400078e0220 */
[----:B------:R-:W-:-:S05]  /*1db0*/  @P3 IMAD.WIDE.U32 R36, R22, R36, R76 ;  /* 0x0000002416243225 */ /* 0x000fca00078e004c */
[----:B------:R-:W-:Y:S02]  /*1dc0*/  @P3 IADD3 R32, R37, R99, RZ ;  /* 0x0000006325203210 */ /* 0x000fe40007ffe0ff */
[----:B---3--:R-:W-:-:S04]  /*1dd0*/  @P3 LEA R86, P5, R36, R86, 0x1 ;  /* 0x0000005624563211 */ /* 0x008fc800078a08ff */
[----:B------:R-:W-:Y:S02]  /*1de0*/  @P3 LEA.HI.X R87, R36, R87, R32, 0x1, P5 ;  /* 0x0000005724573211 */ /* 0x000fe400028f0c20 */
[----:B------:R-:W0:Y:S01]  /*1df0*/  @P1 LDC.64 R36, c[0x0][0x270] ;  /* 0x00009c00ff241b82 */ /* 0x000e220000000a00 */
[----:B------:R-:W-:Y:S02]  /*1e00*/  IADD3 R77, R2, 0x140, RZ ;  /* 0x00000140024d7810 */ /* 0x000fe40007ffe0ff */
[----:B------:R-:W-:Y:S02]  /*1e10*/  MOV R32, RZ ;  /* 0x000000ff00207202 */ /* 0x000fe40000000f00 */
[----:B------:R-:W-:-:S04]  /*1e20*/  SHF.R.S32.HI R99, RZ, 0x1f, R77 ;  /* 0x0000001fff637819 */ /* 0x000fc8000001144d */
[----:B------:R1:W3:Y:S01]  /*1e30*/  @P0 LDG.E R32, desc[UR8][R114.64] ;  /* 0x0000000872200981 */ /* 0x0002e2000c1e1900 */
[-C--:B0-----:R-:W-:Y:S02]  /*1e40*/  @P1 IMAD R46, R99, R36.reuse, RZ ;  /* 0x00000024632e1224 */ /* 0x081fe400078e02ff */
[----:B------:R-:W-:-:S04]  /*1e50*/  @P1 IMAD.WIDE.U32 R116, R77, R36, R116 ;  /* 0x000000244d741225 */ /* 0x000fc800078e0074 */
[----:B------:R-:W-:Y:S02]  /*1e60*/  @P1 IMAD R37, R77, R37, R46 ;  /* 0x000000254d251224 */ /* 0x000fe400078e022e */
[----:B------:R-:W0:Y:S03]  /*1e70*/  @P1 LDC.64 R76, c[0x0][0x220] ;  /* 0x00008800ff4c1b82 */ /* 0x000e260000000a00 */
[----:B------:R-:W-:Y:S02]  /*1e80*/  @P1 IADD3 R36, R117, R37, RZ ;  /* 0x0000002575241210 */ /* 0x000fe40007ffe0ff */
[----:B0-----:R-:W-:-:S04]  /*1e90*/  @P1 LEA R76, P5, R116, R76, 0x1 ;  /* 0x0000004c744c1211 */ /* 0x001fc800078a08ff */
[----:B------:R-:W-:Y:S02]  /*1ea0*/  @P1 LEA.HI.X R77, R116, R77, R36, 0x1, P5 ;  /* 0x0000004d744d1211 */ /* 0x000fe400028f0c24 */
[----:B------:R-:W0:Y:S01]  /*1eb0*/  @P4 LDC.64 R36, c[0x0][0x270] ;  /* 0x00009c00ff244b82 */ /* 0x000e220000000a00 */
[----:B------:R-:W-:Y:S02]  /*1ec0*/  SHF.R.S32.HI R99, RZ, 0x1f, R85 ;  /* 0x0000001fff637819 */ /* 0x000fe40000011455 */
[----:B-1----:R-:W-:Y:S02]  /*1ed0*/  @P4 MOV R114, R88 ;  /* 0x0000005800724202 */ /* 0x002fe40000000f00 */
[----:B------:R-:W-:Y:S02]  /*1ee0*/  @P4 MOV R115, R91 ;  /* 0x0000005b00734202 */ /* 0x000fe40000000f00 */
[----:B------:R-:W-:-:S06]  /*1ef0*/  MOV R46, RZ ;  /* 0x000000ff002e7202 */ /* 0x000fcc0000000f00 */
[----:B------:R1:W4:Y:S01]  /*1f00*/  @P6 LDG.E R46, desc[UR8][R78.64] ;  /* 0x000000084e2e6981 */ /* 0x000322000c1e1900 */
[-C--:B0-----:R-:W-:Y:S02]  /*1f10*/  @P4 IMAD R48, R99, R36.reuse, RZ ;  /* 0x0000002463304224 */ /* 0x081fe400078e02ff */
[----:B------:R-:W-:-:S04]  /*1f20*/  @P4 IMAD.WIDE.U32 R114, R85, R36, R114 ;  /* 0x0000002455724225 */ /* 0x000fc800078e0072 */
[----:B------:R-:W-:Y:S02]  /*1f30*/  @P4 IMAD R37, R85, R37, R48 ;  /* 0x0000002555254224 */ /* 0x000fe400078e0230 */
[----:B------:R-:W0:Y:S01]  /*1f40*/  @P4 LDC.64 R84, c[0x0][0x220] ;  /* 0x00008800ff544b82 */ /* 0x000e220000000a00 */
[----:B------:R-:W-:Y:S02]  /*1f50*/  LOP3.LUT P6, RZ, R30, 0x10, RZ, 0xc0, !PT ;  /* 0x000000101eff7812 */ /* 0x000fe400078cc0ff */
[----:B------:R-:W-:Y:S02]  /*1f60*/  @P4 IADD3 R36, R115, R37, RZ ;  /* 0x0000002573244210 */ /* 0x000fe40007ffe0ff */
[----:B------:R-:W-:Y:S02]  /*1f70*/  ISETP.NE.AND P1, PT, R44, RZ, PT ;  /* 0x000000ff2c00720c */ /* 0x000fe40003f25270 */
[----:B0-----:R-:W-:-:S04]  /*1f80*/  @P4 LEA R84, P5, R114, R84, 0x1 ;  /* 0x0000005472544211 */ /* 0x001fc800078a08ff */
[----:B------:R-:W-:-:S03]  /*1f90*/  @P4 LEA.HI.X R85, R114, R85, R36, 0x1, P5 ;  /* 0x0000005572554211 */ /* 0x000fc600028f0c24 */
[----:B------:R-:W0:Y:S01]  /*1fa0*/  @P6 LDC.64 R36, c[0x0][0x270] ;  /* 0x00009c00ff246b82 */ /* 0x000e220000000a00 */
[----:B-1----:R-:W-:Y:S02]  /*1fb0*/  IADD3 R79, R2, 0x160, RZ ;  /* 0x00000160024f7810 */ /* 0x002fe40007ffe0ff */
[----:B------:R-:W-:Y:S02]  /*1fc0*/  MOV R44, RZ ;  /* 0x000000ff002c7202 */ /* 0x000fe40000000f00 */
[----:B------:R-:W-:-:S04]  /*1fd0*/  SHF.R.S32.HI R99, RZ, 0x1f, R79 ;  /* 0x0000001fff637819 */ /* 0x000fc8000001144f */
[----:B------:R1:W5:Y:S01]  /*1fe0*/  @P1 LDG.E R44, desc[UR8][R112.64] ;  /* 0x00000008702c1981 */ /* 0x000362000c1e1900 */
[----:B------:R-:W-:Y:S02]  /*1ff0*/  LOP3.LUT P2, RZ, R30, 0x200000, RZ, 0xc0, !PT ;  /* 0x002000001eff7812 */ /* 0x000fe4000784c0ff */
[----:B-1----:R-:W-:Y:S02]  /*2000*/  @P6 MOV R112, R88 ;  /* 0x0000005800706202 */ /* 0x002fe40000000f00 */
[----:B------:R-:W-:Y:S01]  /*2010*/  @P6 MOV R113, R91 ;  /* 0x0000005b00716202 */ /* 0x000fe20000000f00 */
[-C--:B0-----:R-:W-:Y:S02]  /*2020*/  @P6 IMAD R52, R99, R36.reuse, RZ ;  /* 0x0000002463346224 */ /* 0x081fe400078e02ff */
[----:B------:R-:W-:-:S04]  /*2030*/  @P6 IMAD.WIDE.U32 R112, R79, R36, R112 ;  /* 0x000000244f706225 */ /* 0x000fc800078e0070 */
[----:B------:R-:W-:Y:S02]  /*2040*/  @P6 IMAD R37, R79, R37, R52 ;  /* 0x000000254f256224 */ /* 0x000fe400078e0234 */
[----:B------:R-:W0:Y:S01]  /*2050*/  @P6 LDC.64 R78, c[0x0][0x220] ;  /* 0x00008800ff4e6b82 */ /* 0x000e220000000a00 */
[----:B------:R-:W-:-:S06]  /*2060*/  MOV R48, RZ ;  /* 0x000000ff00307202 */ /* 0x000fcc0000000f00 */
[----:B------:R-:W4:Y:S01]  /*2070*/  @P2 LDG.E R48, desc[UR8][R110.64] ;  /* 0x000000086e302981 */ /* 0x000f22000c1e1900 */
[C---:B------:R-:W-:Y:S02]  /*2080*/  LOP3.LUT P2, RZ, R30.reuse, 0x8, RZ, 0xc0, !PT ;  /* 0x000000081eff7812 */ /* 0x040fe4000784c0ff */
[----:B------:R-:W-:Y:S02]  /*2090*/  @P6 IADD3 R36, R113, R37, RZ ;  /* 0x0000002571246210 */ /* 0x000fe40007ffe0ff */
[----:B------:R-:W-:Y:S02]  /*20a0*/  LOP3.LUT P0, RZ, R30, 0x100000, RZ, 0xc0, !PT ;  /* 0x001000001eff7812 */ /* 0x000fe4000780c0ff */
[----:B0-----:R-:W-:-:S11]  /*20b0*/  @P6 LEA R78, P5, R112, R78, 0x1 ;  /* 0x0000004e704e6211 */ /* 0x001fd600078a08ff */
[----:B------:R0:W4:Y:S01]  /*20c0*/  @P0 LDG.E R50, desc[UR8][R82.64] ;  /* 0x0000000852320981 */ /* 0x000122000c1e1900 */
[----:B------:R-:W-:Y:S02]  /*20d0*/  @P6 LEA.HI.X R79, R112, R79, R36, 0x1, P5 ;  /* 0x0000004f704f6211 */ /* 0x000fe400028f0c24 */
[----:B------:R-:W1:Y:S01]  /*20e0*/  @P2 LDC.64 R36, c[0x0][0x270] ;  /* 0x00009c00ff242b82 */ /* 0x000e620000000a00 */
[----:B------:R-:W-:Y:S02]  /*20f0*/  ISETP.NE.AND P6, PT, R41, RZ, PT ;  /* 0x000000ff2900720c */ /* 0x000fe40003fc5270 */
[----:B------:R-:W-:-:S04]  /*2100*/  IADD3 R41, R2, 0x170, RZ ;  /* 0x0000017002297810 */ /* 0x000fc80007ffe0ff */
[----:B0-----:R-:W-:Y:S02]  /*2110*/  SHF.R.S32.HI R83, RZ, 0x1f, R41 ;  /* 0x0000001fff537819 */ /* 0x001fe40000011429 */
[----:B------:R-:W-:Y:S02]  /*2120*/  @P2 MOV R110, R88 ;  /* 0x00000058006e2202 */ /* 0x000fe40000000f00 */
[----:B------:R-:W-:-:S03]  /*2130*/  @P2 MOV R111, R91 ;  /* 0x0000005b006f2202 */ /* 0x000fc60000000f00 */
[----:B------:R0:W4:Y:S01]  /*2140*/  @P6 LDG.E R54, desc[UR8][R80.64] ;  /* 0x0000000850366981 */ /* 0x000122000c1e1900 */
[-C--:B-1----:R-:W-:Y:S02]  /*2150*/  @P2 IMAD R58, R83, R36.reuse, RZ ;  /* 0x00000024533a2224 */ /* 0x082fe400078e02ff */
[----:B------:R-:W1:Y:S01]  /*2160*/  @P2 LDC.64 R82, c[0x0][0x220] ;  /* 0x00008800ff522b82 */ /* 0x000e620000000a00 */
[----:B------:R-:W-:Y:S01]  /*2170*/  LOP3.LUT P6, RZ, R30, 0x4, RZ, 0xc0, !PT ;  /* 0x000000041eff7812 */ /* 0x000fe200078cc0ff */
[----:B------:R-:W-:-:S04]  /*2180*/  @P2 IMAD.WIDE.U32 R110, R41, R36, R110 ;  /* 0x00000024296e2225 */ /* 0x000fc800078e006e */
[----:B------:R-:W-:-:S05]  /*2190*/  @P2 IMAD R37, R41, R37, R58 ;  /* 0x0000002529252224 */ /* 0x000fca00078e023a */
[----:B------:R-:W-:Y:S02]  /*21a0*/  @P2 IADD3 R36, R111, R37, RZ ;  /* 0x000000256f242210 */ /* 0x000fe40007ffe0ff */
[----:B-1----:R-:W-:-:S04]  /*21b0*/  @P2 LEA R82, P5, R110, R82, 0x1 ;  /* 0x000000526e522211 */ /* 0x002fc800078a08ff */
[----:B------:R-:W-:Y:S02]  /*21c0*/  @P2 LEA.HI.X R83, R110, R83, R36, 0x1, P5 ;  /* 0x000000536e532211 */ /* 0x000fe400028f0c24 */
[----:B------:R-:W1:Y:S01]  /*21d0*/  @P6 LDC.64 R36, c[0x0][0x270] ;  /* 0x00009c00ff246b82 */ /* 0x000e620000000a00 */
[----:B------:R-:W-:-:S04]  /*21e0*/  IADD3 R41, R2, 0x180, RZ ;  /* 0x0000018002297810 */ /* 0x000fc80007ffe0ff */
[----:B0-----:R-:W-:Y:S02]  /*21f0*/  SHF.R.S32.HI R81, RZ, 0x1f, R41 ;  /* 0x0000001fff517819 */ /* 0x001fe40000011429 */
[C---:B------:R-:W-:Y:S02]  /*2200*/  LOP3.LUT P1, RZ, R30.reuse, 0x80000, RZ, 0xc0, !PT ;  /* 0x000800001eff7812 */ /* 0x040fe4000782c0ff */
[C---:B------:R-:W-:Y:S02]  /*2210*/  LOP3.LUT P0, RZ, R30.reuse, 0x10000, RZ, 0xc0, !PT ;  /* 0x000100001eff7812 */ /* 0x040fe4000780c0ff */
[----:B------:R-:W-:Y:S02]  /*2220*/  MOV R52, RZ ;  /* 0x000000ff00347202 */ /* 0x000fe40000000f00 */
[----:B------:R-:W-:Y:S02]  /*2230*/  MOV R58, RZ ;  /* 0x000000ff003a7202 */ /* 0x000fe40000000f00 */
[----:B------:R-:W-:-:S05]  /*2240*/  LOP3.LUT P5, RZ, R30, 0x20000, RZ, 0xc0, !PT ;  /* 0x000200001eff7812 */ /* 0x000fca00078ac0ff */
[----:B------:R0:W4:Y:S01]  /*2250*/  @P1 LDG.E R52, desc[UR8][R108.64] ;  /* 0x000000086c341981 */ /* 0x000122000c1e1900 */
[----:B-1----:R-:W-:-:S03]  /*2260*/  @P6 IMAD R60, R81, R36, RZ ;  /* 0x00000024513c6224 */ /* 0x002fc600078e02ff */
[----:B------:R1:W4:Y:S01]  /*2270*/  @P0 LDG.E R58, desc[UR8][R104.64] ;  /* 0x00000008683a0981 */ /* 0x000322000c1e1900 */
[----:B------:R-:W2:Y:S01]  /*2280*/  @P6 LDC.64 R80, c[0x0][0x220] ;  /* 0x00008800ff506b82 */ /* 0x000ea20000000a00 */
[----:B------:R-:W-:Y:S02]  /*2290*/  ISETP.NE.AND P2, PT, R56, RZ, PT ;  /* 0x000000ff3800720c */ /* 0x000fe40003f45270 */
[----:B0-----:R-:W-:Y:S02]  /*22a0*/  @P6 MOV R108, R88 ;  /* 0x00000058006c6202 */ /* 0x001fe40000000f00 */
[----:B------:R-:W-:Y:S02]  /*22b0*/  @P6 MOV R109, R91 ;  /* 0x0000005b006d6202 */ /* 0x000fe40000000f00 */
[----:B------:R-:W-:Y:S01]  /*22c0*/  LOP3.LUT P0, RZ, R30, 0x1, RZ, 0xc0, !PT ;  /* 0x000000011eff7812 */ /* 0x000fe2000780c0ff */
[C---:B------:R-:W-:Y:S01]  /*22d0*/  @P6 IMAD R37, R41.reuse, R37, R60 ;  /* 0x0000002529256224 */ /* 0x040fe200078e023c */
[----:B------:R-:W-:Y:S01]  /*22e0*/  MOV R56, RZ ;  /* 0x000000ff00387202 */ /* 0x000fe20000000f00 */
[----:B------:R-:W-:-:S05]  /*22f0*/  @P6 IMAD.WIDE.U32 R108, R41, R36, R108 ;  /* 0x00000024296c6225 */ /* 0x000fca00078e006c */
[----:B------:R-:W4:Y:S01]  /*2300*/  @P5 LDG.E R56, desc[UR8][R106.64] ;  /* 0x000000086a385981 */ /* 0x000f22000c1e1900 */
[----:B------:R-:W-:Y:S02]  /*2310*/  @P6 IADD3 R36, R109, R37, RZ ;  /* 0x000000256d246210 */ /* 0x000fe40007ffe0ff */
[----:B--2---:R-:W-:-:S04]  /*2320*/  @P6 LEA R80, P5, R108, R80, 0x1 ;  /* 0x000000506c506211 */ /* 0x004fc800078a08ff */
[----:B------:R-:W-:Y:S02]  /*2330*/  @P6 LEA.HI.X R81, R108, R81, R36, 0x1, P5 ;  /* 0x000000516c516211 */ /* 0x000fe400028f0c24 */
[----:B------:R-:W0:Y:S01]  /*2340*/  @P0 LDC.64 R36, c[0x0][0x270] ;  /* 0x00009c00ff240b82 */ /* 0x000e220000000a00 */
[----:B------:R-:W-:Y:S02]  /*2350*/  LOP3.LUT P1, RZ, R30, 0x8000, RZ, 0xc0, !PT ;  /* 0x000080001eff7812 */ /* 0x000fe4000782c0ff */
[----:B------:R-:W-:Y:S02]  /*2360*/  IADD3 R41, R2, 0x190, RZ ;  /* 0x0000019002297810 */ /* 0x000fe40007ffe0ff */
[----:B------:R-:W-:Y:S02]  /*2370*/  MOV R60, RZ ;  /* 0x000000ff003c7202 */ /* 0x000fe40000000f00 */
[----:B------:R-:W-:Y:S02]  /*2380*/  SHF.R.S32.HI R99, RZ, 0x1f, R41 ;  /* 0x0000001fff637819 */ /* 0x000fe40000011429 */
[----:B-1----:R-:W-:-:S02]  /*2390*/  @P0 MOV R104, R88 ;  /* 0x0000005800680202 */ /* 0x002fc40000000f00 */
[----:B------:R-:W-:-:S03]  /*23a0*/  @P0 MOV R105, R91 ;  /* 0x0000005b00690202 */ /* 0x000fc60000000f00 */
[----:B------:R-:W2:Y:S01]  /*23b0*/  @P1 LDG.E R60, desc[UR8][R102.64] ;  /* 0x00000008663c1981 */ /* 0x000ea2000c1e1900 */
[----:B------:R-:W-:Y:S01]  /*23c0*/  ISETP.NE.AND P1, PT, R40, RZ, PT ;  /* 0x000000ff2800720c */ /* 0x000fe20003f25270 */
[-C--:B0-----:R-:W-:Y:S02]  /*23d0*/  @P0 IMAD R40, R99, R36.reuse, RZ ;  /* 0x0000002463280224 */ /* 0x081fe400078e02ff */
[----:B------:R-:W-:-:S04]  /*23e0*/  @P0 IMAD.WIDE.U32 R104, R41, R36, R104 ;  /* 0x0000002429680225 */ /* 0x000fc800078e0068 */
[----:B------:R-:W-:Y:S02]  /*23f0*/  @P0 IMAD R41, R41, R37, R40 ;  /* 0x0000002529290224 */ /* 0x000fe400078e0228 */
[----:B------:R-:W0:Y:S01]  /*2400*/  @P0 LDC.64 R36, c[0x0][0x220] ;  /* 0x00008800ff240b82 */ /* 0x000e220000000a00 */
[----:B------:R-:W-:Y:S02]  /*2410*/  LOP3.LUT P5, RZ, R30, 0x4000, RZ, 0xc0, !PT ;  /* 0x000040001eff7812 */ /* 0x000fe400078ac0ff */
[----:B------:R-:W-:Y:S02]  /*2420*/  MOV R62, RZ ;  /* 0x000000ff003e7202 */ /* 0x000fe40000000f00 */
[----:B------:R-:W-:-:S09]  /*2430*/  @P0 IADD3 R41, R105, R41, RZ ;  /* 0x0000002969290210 */ /* 0x000fd20007ffe0ff */
[----:B------:R1:W2:Y:S01]  /*2440*/  @P5 LDG.E R62, desc[UR8][R100.64] ;  /* 0x00000008643e5981 */ /* 0x0002a2000c1e1900 */
[----:B0-----:R-:W-:-:S04]  /*2450*/  @P0 LEA R40, P5, R104, R36, 0x1 ;  /* 0x0000002468280211 */ /* 0x001fc800078a08ff */
[----:B------:R-:W-:Y:S02]  /*2460*/  @P0 LEA.HI.X R41, R104, R37, R41, 0x1, P5 ;  /* 0x0000002568290211 */ /* 0x000fe400028f0c29 */
[----:B------:R-:W-:Y:S02]  /*2470*/  ISETP.NE.AND P0, PT, R64, RZ, PT ;  /* 0x000000ff4000720c */ /* 0x000fe40003f05270 */
[----:B------:R-:W-:-:S11]  /*2480*/  MOV R64, RZ ;  /* 0x000000ff00407202 */ /* 0x000fd60000000f00 */
[----:B------:R-:W2:Y:S01]  /*2490*/  @P0 LDG.E R64, desc[UR8][R42.64] ;  /* 0x000000082a400981 */ /* 0x000ea2000c1e1900 */
[----:B------:R-:W-:-:S13]  /*24a0*/  ISETP.NE.AND P0, PT, R66, RZ, PT ;  /* 0x000000ff4200720c */ /* 0x000fda0003f05270 */
[----:B------:R-:W0:Y:S01]  /*24b0*/  @P0 LDC.64 R36, c[0x0][0x270] ;  /* 0x00009c00ff240b82 */ /* 0x000e220000000a00 */
[----:B------:R-:W-:-:S04]  /*24c0*/  IADD3 R99, R2, 0x1a0, RZ ;  /* 0x000001a002637810 */ /* 0x000fc80007ffe0ff */
[----:B-1----:R-:W-:Y:S02]  /*24d0*/  SHF.R.S32.HI R101, RZ, 0x1f, R99 ;  /* 0x0000001fff657819 */ /* 0x002fe40000011463 */
[----:B------:R-:W-:Y:S02]  /*24e0*/  @P0 MOV R100, R88 ;  /* 0x0000005800640202 */ /* 0x000fe40000000f00 */
[----:B------:R-:W-:Y:S02]  /*24f0*/  LOP3.LUT P5, RZ, R30, 0x1000, RZ, 0xc0, !PT ;  /* 0x000010001eff7812 */ /* 0x000fe400078ac0ff */
[----:B------:R-:W-:-:S11]  /*2500*/  MOV R66, RZ ;  /* 0x000000ff00427202 */ /* 0x000fd60000000f00 */
[----:B------:R1:W2:Y:S01]  /*2510*/  @P5 LDG.E R66, desc[UR8][R68.64] ;  /* 0x0000000844425981 */ /* 0x0002a2000c1e1900 */
[----:B0-----:R-:W-:Y:S01]  /*2520*/  @P0 IMAD R102, R101, R36, RZ ;  /* 0x0000002465660224 */ /* 0x001fe200078e02ff */
[----:B------:R-:W-:-:S03]  /*2530*/  @P0 MOV R101, R91 ;  /* 0x0000005b00650202 */ /* 0x000fc60000000f00 */
[----:B------:R-:W-:-:S04]  /*2540*/  @P0 IMAD.WIDE.U32 R100, R99, R36, R100 ;  /* 0x0000002463640225 */ /* 0x000fc800078e0064 */
[----:B------:R-:W-:Y:S02]  /*2550*/  @P0 IMAD R99, R99, R37, R102 ;  /* 0x0000002563630224 */ /* 0x000fe400078e0266 */
[----:B------:R-:W0:Y:S01]  /*2560*/  @P0 LDC.64 R36, c[0x0][0x220] ;  /* 0x00008800ff240b82 */ /* 0x000e220000000a00 */
[----:B-1----:R-:W-:-:S06]  /*2570*/  CS2R R68, SRZ ;  /* 0x0000000000447805 */ /* 0x002fcc000001ff00 */
[----:B------:R1:W2:Y:S01]  /*2580*/  @P1 LDG.E R68, desc[UR8][R96.64] ;  /* 0x0000000860441981 */ /* 0x0002a2000c1e1900 */
[----:B------:R-:W-:Y:S02]  /*2590*/  ISETP.NE.AND P1, PT, R70, RZ, PT ;  /* 0x000000ff4600720c */ /* 0x000fe40003f25270 */
[----:B------:R-:W-:Y:S02]  /*25a0*/  @P0 IADD3 R43, R101, R99, RZ ;  /* 0x00000063652b0210 */ /* 0x000fe40007ffe0ff */
[----:B0-----:R-:W-:-:S04]  /*25b0*/  @P0 LEA R42, P5, R100, R36, 0x1 ;  /* 0x00000024642a0211 */ /* 0x001fc800078a08ff */
[----:B------:R-:W-:-:S05]  /*25c0*/  @P0 LEA.HI.X R43, R100, R37, R43, 0x1, P5 ;  /* 0x00000025642b0211 */ /* 0x000fca00028f0c2b */
[----:B------:R-:W0:Y:S01]  /*25d0*/  @P1 LDC.64 R36, c[0x0][0x270] ;  /* 0x00009c00ff241b82 */ /* 0x000e220000000a00 */
[----:B------:R-:W-:-:S04]  /*25e0*/  IADD3 R99, R2, 0x1b0, RZ ;  /* 0x000001b002637810 */ /* 0x000fc80007ffe0ff */
[----:B------:R-:W-:Y:S02]  /*25f0*/  SHF.R.S32.HI R101, RZ, 0x1f, R99 ;  /* 0x0000001fff657819 */ /* 0x000fe40000011463 */
[----:B------:R-:W-:-:S03]  /*2600*/  @P1 MOV R100, R88 ;  /* 0x0000005800641202 */ /* 0x000fc60000000f00 */
[----:B0-----:R-:W-:Y:S01]  /*2610*/  @P1 IMAD R70, R101, R36, RZ ;  /* 0x0000002465461224 */ /* 0x001fe200078e02ff */
[----:B------:R-:W-:-:S03]  /*2620*/  @P1 MOV R101, R91 ;  /* 0x0000005b00651202 */ /* 0x000fc60000000f00 */
[----:B------:R-:W-:-:S04]  /*2630*/  @P1 IMAD.WIDE.U32 R100, R99, R36, R100 ;  /* 0x0000002463641225 */ /* 0x000fc800078e0064 */
[----:B------:R-:W-:Y:S02]  /*2640*/  @P1 IMAD R99, R99, R37, R70 ;  /* 0x0000002563631224 */ /* 0x000fe400078e0246 */
[----:B------:R-:W1:Y:S01]  /*2650*/  @P1 LDC.64 R36, c[0x0][0x220] ;  /* 0x00008800ff241b82 */ /* 0x000e620000000a00 */
[----:B------:R-:W-:Y:S02]  /*2660*/  LOP3.LUT P5, RZ, R30, 0x400, RZ, 0xc0, !PT ;  /* 0x000004001eff7812 */ /* 0x000fe400078ac0ff */
[----:B------:R-:W-:-:S11]  /*2670*/  @P1 IADD3 R70, R101, R99, RZ ;  /* 0x0000006365461210 */ /* 0x000fd60007ffe0ff */
[----:B------:R0:W2:Y:S01]  /*2680*/  @P5 LDG.E R69, desc[UR8][R72.64] ;  /* 0x0000000848455981 */ /* 0x0000a2000c1e1900 */
[----:B-1----:R-:W-:-:S04]  /*2690*/  @P1 LEA R96, P5, R100, R36, 0x1 ;  /* 0x0000002464601211 */ /* 0x002fc800078a08ff */
[----:B------:R-:W-:Y:S02]  /*26a0*/  @P1 LEA.HI.X R97, R100, R37, R70, 0x1, P5 ;  /* 0x0000002564611211 */ /* 0x000fe400028f0c46 */
[----:B------:R-:W-:-:S06]  /*26b0*/  MOV R70, RZ ;  /* 0x000000ff00467202 */ /* 0x000fcc0000000f00 */
[----:B------:R1:W2:Y:S01]  /*26c0*/  @P2 LDG.E R70, desc[UR8][R92.64] ;  /* 0x000000085c462981 */ /* 0x0002a2000c1e1900 */
[----:B------:R-:W-:-:S13]  /*26d0*/  ISETP.NE.AND P2, PT, R98, RZ, PT ;  /* 0x000000ff6200720c */ /* 0x000fda0003f45270 */
[----:B------:R-:W3:Y:S01]  /*26e0*/  @P2 LDC.64 R36, c[0x0][0x270] ;  /* 0x00009c00ff242b82 */ /* 0x000ee20000000a00 */
[----:B0-----:R-:W-:-:S04]  /*26f0*/  IADD3 R73, R2, 0x1c0, RZ ;  /* 0x000001c002497810 */ /* 0x001fc80007ffe0ff */
[----:B------:R-:W-:Y:S02]  /*2700*/  SHF.R.S32.HI R99, RZ, 0x1f, R73 ;  /* 0x0000001fff637819 */ /* 0x000fe40000011449 */
[----:B------:R-:W-:-:S03]  /*2710*/  @P2 MOV R98, R88 ;  /* 0x0000005800622202 */ /* 0x000fc60000000f00 */
[----:B---3--:R-:W-:Y:S01]  /*2720*/  @P2 IMAD R100, R99, R36, RZ ;  /* 0x0000002463642224 */ /* 0x008fe200078e02ff */
[----:B------:R-:W-:-:S03]  /*2730*/  @P2 MOV R99, R91 ;  /* 0x0000005b00632202 */ /* 0x000fc60000000f00 */
[----:B------:R-:W-:-:S04]  /*2740*/  @P2 IMAD.WIDE.U32 R98, R73, R36, R98 ;  /* 0x0000002449622225 */ /* 0x000fc800078e0062 */
[----:B------:R-:W-:Y:S02]  /*2750*/  @P2 IMAD R73, R73, R37, R100 ;  /* 0x0000002549492224 */ /* 0x000fe400078e0264 */
[----:B------:R-:W1:Y:S01]  /*2760*/  @P2 LDC.64 R36, c[0x0][0x220] ;  /* 0x00008800ff242b82 */ /* 0x000e620000000a00 */
[----:B------:R-:W-:Y:S02]  /*2770*/  LOP3.LUT P5, RZ, R30, 0x100, RZ, 0xc0, !PT ;  /* 0x000001001eff7812 */ /* 0x000fe400078ac0ff */
[----:B------:R-:W-:Y:S02]  /*2780*/  MOV R72, RZ ;  /* 0x000000ff00487202 */ /* 0x000fe40000000f00 */
[----:B------:R-:W-:-:S09]  /*2790*/  @P2 IADD3 R73, R99, R73, RZ ;  /* 0x0000004963492210 */ /* 0x000fd20007ffe0ff */
[----:B------:R0:W3:Y:S01]  /*27a0*/  @P5 LDG.E R72, desc[UR8][R74.64] ;  /* 0x000000084a485981 */ /* 0x0000e2000c1e1900 */
[----:B-1----:R-:W-:-:S04]  /*27b0*/  @P2 LEA R92, P5, R98, R36, 0x1 ;  /* 0x00000024625c2211 */ /* 0x002fc800078a08ff */
[----:B------:R-:W-:Y:S02]  /*27c0*/  @P2 LEA.HI.X R93, R98, R37, R73, 0x1, P5 ;  /* 0x00000025625d2211 */ /* 0x000fe400028f0c49 */
[----:B------:R-:W-:-:S06]  /*27d0*/  MOV R73, RZ ;  /* 0x000000ff00497202 */ /* 0x000fcc0000000f00 */
[----:B------:R-:W3:Y:S01]  /*27e0*/  @P3 LDG.E R73, desc[UR8][R86.64] ;  /* 0x0000000856493981 */ /* 0x000ee2000c1e1900 */
[----:B------:R-:W-:-:S13]  /*27f0*/  ISETP.NE.AND P3, PT, R95, RZ, PT ;  /* 0x000000ff5f00720c */ /* 0x000fda0003f65270 */
[----:B------:R-:W1:Y:S01]  /*2800*/  @P3 LDC.64 R36, c[0x0][0x270] ;  /* 0x00009c00ff243b82 */ /* 0x000e620000000a00 */
[----:B0-----:R-:W-:-:S04]  /*2810*/  IADD3 R75, R2, 0x1d0, RZ ;  /* 0x000001d0024b7810 */ /* 0x001fc80007ffe0ff */
[----:B------:R-:W-:Y:S02]  /*2820*/  SHF.R.S32.HI R95, RZ, 0x1f, R75 ;  /* 0x0000001fff5f7819 */ /* 0x000fe4000001144b */
[----:B------:R-:W-:Y:S02]  /*2830*/  @P3 MOV R100, R88 ;  /* 0x0000005800643202 */ /* 0x000fe40000000f00 */
[----:B------:R-:W-:Y:S01]  /*2840*/  @P3 MOV R101, R91 ;  /* 0x0000005b00653202 */ /* 0x000fe20000000f00 */
[-C--:B-1----:R-:W-:Y:S02]  /*2850*/  @P3 IMAD R98, R95, R36.reuse, RZ ;  /* 0x000000245f623224 */ /* 0x082fe400078e02ff */
[----:B------:R-:W-:-:S04]  /*2860*/  @P3 IMAD.WIDE.U32 R100, R75, R36, R100 ;  /* 0x000000244b643225 */ /* 0x000fc800078e0064 */
[----:B------:R-:W-:Y:S02]  /*2870*/  @P3 IMAD R75, R75, R37, R98 ;  /* 0x000000254b4b3224 */ /* 0x000fe400078e0262 */
[----:B------:R-:W0:Y:S01]  /*2880*/  @P3 LDC.64 R36, c[0x0][0x220] ;  /* 0x00008800ff243b82 */ /* 0x000e220000000a00 */
[----:B------:R-:W-:Y:S02]  /*2890*/  LOP3.LUT P5, RZ, R30, 0x40, RZ, 0xc0, !PT ;  /* 0x000000401eff7812 */ /* 0x000fe400078ac0ff */
[----:B------:R-:W-:Y:S02]  /*28a0*/  MOV R74, RZ ;  /* 0x000000ff004a7202 */ /* 0x000fe40000000f00 */
[----:B------:R-:W-:-:S09]  /*28b0*/  @P3 IADD3 R75, R101, R75, RZ ;  /* 0x0000004b654b3210 */ /* 0x000fd20007ffe0ff */
[----:B------:R1:W3:Y:S01]  /*28c0*/  @P5 LDG.E R74, desc[UR8][R76.64] ;  /* 0x000000084c4a5981 */ /* 0x0002e2000c1e1900 */
[----:B0-----:R-:W-:-:S04]  /*28d0*/  @P3 LEA R98, P5, R100, R36, 0x1 ;  /* 0x0000002464623211 */ /* 0x001fc800078a08ff */
[----:B------:R-:W-:Y:S02]  /*28e0*/  @P3 LEA.HI.X R99, R100, R37, R75, 0x1, P5 ;  /* 0x0000002564633211 */ /* 0x000fe400028f0c4b */
[----:B------:R-:W-:-:S06]  /*28f0*/  MOV R75, RZ ;  /* 0x000000ff004b7202 */ /* 0x000fcc0000000f00 */
[----:B------:R-:W3:Y:S01]  /*2900*/  @P4 LDG.E R75, desc[UR8][R84.64] ;  /* 0x00000008544b4981 */ /* 0x000ee2000c1e1900 */
[----:B------:R-:W-:-:S13]  /*2910*/  ISETP.NE.AND P4, PT, R94, RZ, PT ;  /* 0x000000ff5e00720c */ /* 0x000fda0003f85270 */
[----:B------:R-:W0:Y:S01]  /*2920*/  @P4 LDC.64 R36, c[0x0][0x270] ;  /* 0x00009c00ff244b82 */ /* 0x000e220000000a00 */
[----:B-1----:R-:W-:-:S04]  /*2930*/  IADD3 R77, R2, 0x1e0, RZ ;  /* 0x000001e0024d7810 */ /* 0x002fc80007ffe0ff */
[----:B------:R-:W-:Y:S02]  /*2940*/  SHF.R.S32.HI R87, RZ, 0x1f, R77 ;  /* 0x0000001fff577819 */ /* 0x000fe4000001144d */
[----:B------:R-:W-:-:S03]  /*2950*/  @P4 MOV R86, R88 ;  /* 0x0000005800564202 */ /* 0x000fc60000000f00 */
[----:B0-----:R-:W-:Y:S01]  /*2960*/  @P4 IMAD R94, R87, R36, RZ ;  /* 0x00000024575e4224 */ /* 0x001fe200078e02ff */
[----:B------:R-:W-:-:S03]  /*2970*/  @P4 MOV R87, R91 ;  /* 0x0000005b00574202 */ /* 0x000fc60000000f00 */
        /* <DEDUP_REMOVED lines=9> */
[----:B------:R-:W-:Y:S02]  /*2a10*/  LOP3.LUT P5, RZ, R30, 0x8, RZ, 0xc0, !PT ;  /* 0x000000081eff7812 */ /* 0x000fe400078ac0ff */
[----:B-1----:R-:W-:Y:S02]  /*2a20*/  CS2R R78, SRZ ;  /* 0x00000000004e7805 */ /* 0x002fe4000001ff00 */
[----:B------:R-:W-:-:S04]  /*2a30*/  IADD3 R85, R2, 0x1f0, RZ ;  /* 0x000001f002557810 */ /* 0x000fc80007ffe0ff */
[----:B------:R-:W-:Y:S01]  /*2a40*/  SHF.R.S32.HI R77, RZ, 0x1f, R85 ;  /* 0x0000001fff4d7819 */ /* 0x000fe20000011455 */
[----:B------:R-:W3:Y:S04]  /*2a50*/  @P6 LDG.E R79, desc[UR8][R80.64] ;  /* 0x00000008504f6981 */ /* 0x000ee8000c1e1900 */
[----:B------:R0:W3:Y:S01]  /*2a60*/  @P5 LDG.E R78, desc[UR8][R82.64] ;  /* 0x00000008524e5981 */ /* 0x0000e2000c1e1900 */
[----:B------:R-:W-:-:S04]  /*2a70*/  ISETP.GE.U32.AND P5, PT, R85, UR12, PT ;  /* 0x0000000c55007c0c */ /* 0x000fc8000bfa6070 */
[----:B------:R-:W-:-:S04]  /*2a80*/  ISETP.GE.AND.EX P5, PT, R77, UR13, PT, P5 ;  /* 0x0000000d4d007c0c */ /* 0x000fc8000bfa6350 */
[----:B------:R-:W-:-:S13]  /*2a90*/  ISETP.GT.U32.OR P5, PT, R0, 0x1df, P5 ;  /* 0x000001df0000780c */ /* 0x000fda0002fa4470 */
[----:B------:R-:W1:Y:S01]  /*2aa0*/  @!P5 LDC.64 R36, c[0x0][0x270] ;  /* 0x00009c00ff24db82 */ /* 0x000e620000000a00 */
[----:B0-----:R-:W-:Y:S02]  /*2ab0*/  @!P5 MOV R82, R88 ;  /* 0x000000580052d202 */ /* 0x001fe40000000f00 */
[----:B------:R-:W-:-:S03]  /*2ac0*/  @!P5 MOV R83, R91 ;  /* 0x0000005b0053d202 */ /* 0x000fc60000000f00 */
[----:B-1----:R-:W-:-:S04]  /*2ad0*/  @!P5 IMAD.WIDE.U32 R82, R85, R36, R82 ;  /* 0x000000245552d225 */ /* 0x002fc800078e0052 */
[----:B------:R-:W-:-:S04]  /*2ae0*/  @!P5 IMAD R36, R77, R36, RZ ;  /* 0x000000244d24d224 */ /* 0x000fc800078e02ff */
[----:B------:R-:W-:Y:S02]  /*2af0*/  @!P5 IMAD R81, R85, R37, R36 ;  /* 0x000000255551d224 */ /* 0x000fe400078e0224 */
[----:B------:R-:W0:Y:S03]  /*2b00*/  @!P5 LDC.64 R36, c[0x0][0x220] ;  /* 0x00008800ff24db82 */ /* 0x000e260000000a00 */
[----:B------:R-:W-:Y:S02]  /*2b10*/  @!P5 IADD3 R80, R83, R81, RZ ;  /* 0x000000515350d210 */ /* 0x000fe40007ffe0ff */
[----:B------:R-:W-:Y:S02]  /*2b20*/  CS2R R86, SRZ ;  /* 0x0000000000567805 */ /* 0x000fe4000001ff00 */
[----:B------:R-:W-:-:S04]  /*2b30*/  CS2R R84, SRZ ;  /* 0x0000000000547805 */ /* 0x000fc8000001ff00 */
[----:B------:R-:W3:Y:S04]  /*2b40*/  @P0 LDG.E R86, desc[UR8][R42.64] ;  /* 0x000000082a560981 */ /* 0x000ee8000c1e1900 */
[----:B------:R-:W3:Y:S01]  /*2b50*/  @P2 LDG.E R84, desc[UR8][R92.64] ;  /* 0x000000085c542981 */ /* 0x000ee2000c1e1900 */
[----:B0-----:R-:W-:-:S04]  /*2b60*/  @!P5 LEA R36, P6, R82, R36, 0x1 ;  /* 0x000000245224d211 */ /* 0x001fc800078c08ff */
[----:B------:R-:W-:Y:S02]  /*2b70*/  @!P5 LEA.HI.X R37, R82, R37, R80, 0x1, P6 ;  /* 0x000000255225d211 */ /* 0x000fe400030f0c50 */
[----:B------:R-:W-:-:S13]  /*2b80*/  LOP3.LUT P6, RZ, R30, 0x4000000, RZ, 0xc0, !PT ;  /* 0x040000001eff7812 */ /* 0x000fda00078cc0ff */
[----:B------:R0:W5:Y:S01]  /*2b90*/  @P6 LDG.E R87, desc[UR8][R38.64] ;  /* 0x0000000826576981 */ /* 0x000162000c1e1900 */
[----:B------:R-:W-:-:S06]  /*2ba0*/  CS2R R80, SRZ ;  /* 0x0000000000507805 */ /* 0x000fcc000001ff00 */
[----:B------:R5:W3:Y:S01]  /*2bb0*/  @!P5 LDG.E R81, desc[UR8][R36.64] ;  /* 0x000000082451d981 */ /* 0x000ae2000c1e1900 */
[----:B------:R-:W-:Y:S02]  /*2bc0*/  LOP3.LUT P5, RZ, R30, 0x1, RZ, 0xc0, !PT ;  /* 0x000000011eff7812 */ /* 0x000fe400078ac0ff */
[----:B------:R-:W-:Y:S01]  /*2bd0*/  CS2R R82, SRZ ;  /* 0x0000000000527805 */ /* 0x000fe2000001ff00 */
[----:B------:R-:W3:Y:S05]  /*2be0*/  @P3 LDG.E R80, desc[UR8][R98.64] ;  /* 0x0000000862503981 */ /* 0x000eea000c1e1900 */
[----:B------:R-:W3:Y:S04]  /*2bf0*/  @P1 LDG.E R83, desc[UR8][R96.64] ;  /* 0x0000000860531981 */ /* 0x000ee8000c1e1900 */
[----:B------:R-:W3:Y:S04]  /*2c00*/  @P4 LDG.E R82, desc[UR8][R94.64] ;  /* 0x000000085e524981 */ /* 0x000ee8000c1e1900 */
[----:B------:R1:W3:Y:S01]  /*2c10*/  @P5 LDG.E R85, desc[UR8][R40.64] ;  /* 0x0000000828555981 */ /* 0x0002e2000c1e1900 */
[----:B0-----:R-:W-:-:S05]  /*2c20*/  HADD2.F32 R39, -RZ, R32.H1_H1 ;  /* 0x30000020ff277230 */ /* 0x001fca0000004100 */
[----:B------:R-:W-:Y:S01]  /*2c30*/  FMUL.FTZ R43, R39, R39 ;  /* 0x00000027272b7220 */ /* 0x000fe20000410000 */
[--C-:B-----5:R-:W-:Y:S02]  /*2c40*/  HADD2.F32 R37, -RZ, R87.reuse.H1_H1 ;  /* 0x30000057ff257230 */ /* 0x120fe40000004100 */
[----:B------:R-:W-:-:S03]  /*2c50*/  HADD2.F32 R36, -RZ, R87.H0_H0 ;  /* 0x20000057ff247230 */ /* 0x000fc60000004100 */
[----:B-1----:R-:W-:Y:S02]  /*2c60*/  FMUL.FTZ R41, R37, R37 ;  /* 0x0000002525297220 */ /* 0x002fe40000410000 */
[C---:B------:R-:W-:Y:S02]  /*2c70*/  FADD.FTZ R37, R36.reuse, R37 ;  /* 0x0000002524257221 */ /* 0x040fe40000010000 */
[----:B------:R-:W-:Y:S01]  /*2c80*/  FFMA.FTZ R41, R36, R36, R41 ;  /* 0x0000002424297223 */ /* 0x000fe20000010029 */
[----:B------:R-:W-:Y:S02]  /*2c90*/  HADD2.F32 R36, -RZ, R32.H0_H0 ;  /* 0x20000020ff247230 */ /* 0x000fe40000004100 */
[----:B------:R-:W-:Y:S01]  /*2ca0*/  FADD.FTZ R37, RZ, R37 ;  /* 0x00000025ff257221 */ /* 0x000fe20000010000 */
[----:B------:R-:W-:Y:S02]  /*2cb0*/  FADD.FTZ R41, RZ, R41 ;  /* 0x00000029ff297221 */ /* 0x000fe40000010000 */
[C---:B------:R-:W-:Y:S01]  /*2cc0*/  FADD.FTZ R38, R36.reuse, R39 ;  /* 0x0000002724267221 */ /* 0x040fe20000010000 */
[----:B------:R-:W-:Y:S01]  /*2cd0*/  FFMA.FTZ R36, R36, R36, R43 ;  /* 0x0000002424247223 */ /* 0x000fe2000001002b */
[----:B------:R-:W-:-:S02]  /*2ce0*/  HADD2.F32 R39, -RZ, R34.H1_H1 ;  /* 0x30000022ff277230 */ /* 0x000fc40000004100 */
[----:B------:R-:W-:Y:S01]  /*2cf0*/  FADD.FTZ R37, R37, R38 ;  /* 0x0000002625257221 */ /* 0x000fe20000010000 */
[----:B------:R-:W-:Y:S02]  /*2d00*/  HADD2.F32 R38, -RZ, R34.H0_H0 ;  /* 0x20000022ff267230 */ /* 0x000fe40000004100 */
[----:B------:R-:W-:Y:S01]  /*2d10*/  FADD.FTZ R36, R41, R36 ;  /* 0x0000002429247221 */ /* 0x000fe20000010000 */
[----:B------:R-:W-:Y:S02]  /*2d20*/  FMUL.FTZ R41, R39, R39 ;  /* 0x0000002727297220 */ /* 0x000fe40000410000 */
[C---:B------:R-:W-:Y:S02]  /*2d30*/  FADD.FTZ R40, R38.reuse, R39 ;  /* 0x0000002726287221 */ /* 0x040fe40000010000 */
[----:B------:R-:W-:Y:S01]  /*2d40*/  FFMA.FTZ R41, R38, R38, R41 ;  /* 0x0000002626297223 */ /* 0x000fe20000010029 */
[--C-:B------:R-:W-:Y:S02]  /*2d50*/  HADD2.F32 R39, -RZ, R44.reuse.H1_H1 ;  /* 0x3000002cff277230 */ /* 0x100fe40000004100 */
[----:B------:R-:W-:-:S02]  /*2d60*/  HADD2.F32 R38, -RZ, R44.H0_H0 ;  /* 0x2000002cff267230 */ /* 0x000fc40000004100 */
[----:B------:R-:W-:Y:S01]  /*2d70*/  FADD.FTZ R36, R36, R41 ;  /* 0x0000002924247221 */ /* 0x000fe20000010000 */
[----:B------:R-:W-:Y:S01]  /*2d80*/  FMUL.FTZ R41, R39, R39 ;  /* 0x0000002727297220 */ /* 0x000fe20000410000 */
[----:B------:R-:W-:Y:S01]  /*2d90*/  FADD.FTZ R37, R37, R40 ;  /* 0x0000002825257221 */ /* 0x000fe20000010000 */
[C---:B------:R-:W-:Y:S01]  /*2da0*/  FADD.FTZ R40, R38.reuse, R39 ;  /* 0x0000002726287221 */ /* 0x040fe20000010000 */
[--C-:B----4-:R-:W-:Y:S02]  /*2db0*/  HADD2.F32 R39, -RZ, R46.reuse.H1_H1 ;  /* 0x3000002eff277230 */ /* 0x110fe40000004100 */
[----:B------:R-:W-:Y:S01]  /*2dc0*/  FFMA.FTZ R41, R38, R38, R41 ;  /* 0x0000002626297223 */ /* 0x000fe20000010029 */
[----:B------:R-:W-:-:S03]  /*2dd0*/  HADD2.F32 R38, -RZ, R46.H0_H0 ;  /* 0x2000002eff267230 */ /* 0x000fc60000004100 */
[----:B------:R-:W-:Y:S01]  /*2de0*/  FADD.FTZ R36, R36, R41 ;  /* 0x0000002924247221 */ /* 0x000fe20000010000 */
[----:B------:R-:W-:Y:S01]  /*2df0*/  FMUL.FTZ R41, R39, R39 ;  /* 0x0000002727297220 */ /* 0x000fe20000410000 */
[----:B------:R-:W-:Y:S01]  /*2e00*/  FADD.FTZ R37, R37, R40 ;  /* 0x0000002825257221 */ /* 0x000fe20000010000 */
[C---:B------:R-:W-:Y:S01]  /*2e10*/  FADD.FTZ R40, R38.reuse, R39 ;  /* 0x0000002726287221 */ /* 0x040fe20000010000 */
[--C-:B------:R-:W-:Y:S02]  /*2e20*/  HADD2.F32 R39, -RZ, R48.reuse.H1_H1 ;  /* 0x30000030ff277230 */ /* 0x100fe40000004100 */
        /* <DEDUP_REMOVED lines=41> */
[--C-:B--2---:R-:W-:Y:S02]  /*30c0*/  HADD2.F32 R39, -RZ, R60.reuse.H1_H1 ;  /* 0x3000003cff277230 */ /* 0x104fe40000004100 */
        /* <DEDUP_REMOVED lines=48> */
[--C-:B---3--:R-:W-:Y:S02]  /*33d0*/  HADD2.F32 R39, -RZ, R72.reuse.H1_H1 ;  /* 0x30000048ff277230 */ /* 0x108fe40000004100 */
        /* <DEDUP_REMOVED lines=85> */
[----:B------:R-:W0:Y:S01]  /*3930*/  S2R R42, SR_LANEID ;  /* 0x00000000002a7919 */ /* 0x000e220000000000 */
[----:B------:R-:W-:Y:S02]  /*3940*/  HADD2.F32 R38, -RZ, R82.H0_H0 ;  /* 0x20000052ff267230 */ /* 0x000fe40000004100 */
[----:B------:R-:W-:Y:S01]  /*3950*/  FADD.FTZ R36, R36, R41 ;  /* 0x0000002924247221 */ /* 0x000fe20000010000 */
[----:B------:R-:W-:Y:S01]  /*3960*/  FMUL.FTZ R41, R39, R39 ;  /* 0x0000002727297220 */ /* 0x000fe20000410000 */
[----:B------:R-:W-:Y:S01]  /*3970*/  FADD.FTZ R37, R37, R40 ;  /* 0x0000002825257221 */ /* 0x000fe20000010000 */
[----:B------:R-:W-:Y:S01]  /*3980*/  FADD.FTZ R40, R38, R39 ;  /* 0x0000002726287221 */ /* 0x000fe20000010000 */
[----:B------:R-:W-:-:S02]  /*3990*/  HADD2.F32 R39, -RZ, R81.H1_H1 ;  /* 0x30000051ff277230 */ /* 0x000fc40000004100 */
[----:B------:R-:W-:Y:S01]  /*39a0*/  FFMA.FTZ R41, R38, R38, R41 ;  /* 0x0000002626297223 */ /* 0x000fe20000010029 */
[----:B------:R-:W-:Y:S02]  /*39b0*/  HADD2.F32 R38, -RZ, R81.H0_H0 ;  /* 0x20000051ff267230 */ /* 0x000fe40000004100 */
[----:B------:R-:W-:Y:S01]  /*39c0*/  FADD.FTZ R37, R37, R40 ;  /* 0x0000002825257221 */ /* 0x000fe20000010000 */
[----:B------:R-:W-:Y:S01]  /*39d0*/  FADD.FTZ R36, R36, R41 ;  /* 0x0000002924247221 */ /* 0x000fe20000010000 */
[----:B------:R-:W-:Y:S01]  /*39e0*/  FMUL.FTZ R41, R39, R39 ;  /* 0x0000002727297220 */ /* 0x000fe20000410000 */
[----:B------:R-:W-:-:S03]  /*39f0*/  FADD.FTZ R40, R38, R39 ;  /* 0x0000002726287221 */ /* 0x000fc60000010000 */
[----:B------:R-:W-:Y:S01]  /*3a00*/  FFMA.FTZ R41, R38, R38, R41 ;  /* 0x0000002626297223 */ /* 0x000fe20000010029 */
[----:B------:R-:W-:-:S03]  /*3a10*/  FADD.FTZ R40, R37, R40 ;  /* 0x0000002825287221 */ /* 0x000fc60000010000 */
        /* <DEDUP_REMOVED lines=26> */
[----:B--2---:R-:W-:-:S10]  /*3bc0*/  ULEA UR5, UR6, UR5, 0x18 ;  /* 0x0000000506057291 */ /* 0x004fd4000f8ec03f */
[----:B0-----:R-:W-:Y:S01]  /*3bd0*/  @!P5 FADD.FTZ R40, R40, R37 ;  /* 0x000000252828d221 */ /* 0x001fe20000010000 */
[----:B------:R-:W-:Y:S01]  /*3be0*/  SHF.R.S32.HI R37, RZ, 0x1f, R0 ;  /* 0x0000001fff257819 */ /* 0x000fe20000011400 */
[----:B-1----:R-:W-:-:S03]  /*3bf0*/  @!P5 FADD.FTZ R41, R41, R36 ;  /* 0x000000242929d221 */ /* 0x002fc60000010000 */
[----:B------:R-:W-:Y:S02]  /*3c00*/  LEA.HI R37, R37, R0, RZ, 0x5 ;  /* 0x0000000025257211 */ /* 0x000fe400078f28ff */
[----:B------:R-:W-:Y:S02]  /*3c10*/  ISETP.NE.AND P5, PT, R42, RZ, PT ;  /* 0x000000ff2a00720c */ /* 0x000fe40003fa5270 */
[----:B------:R-:W-:-:S04]  /*3c20*/  SHF.R.S32.HI R37, RZ, 0x5, R37 ;  /* 0x00000005ff257819 */ /* 0x000fc80000011425 */
[----:B------:R-:W-:-:S07]  /*3c30*/  LEA R37, R37, UR5, 0x3 ;  /* 0x0000000525257c11 */ /* 0x000fce000f8e18ff */
[----:B------:R0:W-:Y:S01]  /*3c40*/  @!P5 STS.64 [R37+0x10], R40 ;  /* 0x000010282500d388 */ /* 0x0001e20000000a00 */
[----:B------:R-:W-:Y:S01]  /*3c50*/  BAR.SYNC.DEFER_BLOCKING 0x0 ;  /* 0x0000000000007b1d */ /* 0x000fe20000010000 */
[----:B------:R-:W-:-:S05]  /*3c60*/  ISETP.NE.AND P5, PT, R0, RZ, PT ;  /* 0x000000ff0000720c */ /* 0x000fca0003fa5270 */
[----:B------:R-:W-:Y:S08]  /*3c70*/  BSSY B0, `(.L_x_3898) ;  /* 0x0000029000007945 */ /* 0x000ff00003800000 */
[----:B0-----:R-:W-:Y:S05]  /*3c80*/  @P5 BRA `(.L_x_3899) ;  /* 0x00000000009c5947 */ /* 0x001fea0003800000 */
[----:B------:R-:W0:Y:S01]  /*3c90*/  S2UR UR6, SR_CgaCtaId ;  /* 0x00000000000679c3 */ /* 0x000e220000008800 */
[----:B------:R-:W-:Y:S02]  /*3ca0*/  UMOV UR5, 0x400 ;  /* 0x0000040000057882 */ /* 0x000fe40000000000 */
[----:B0-----:R-:W-:-:S09]  /*3cb0*/  ULEA UR5, UR6, UR5, 0x18 ;  /* 0x0000000506057291 */ /* 0x001fd2000f8ec03f */
[----:B------:R-:W0:Y:S04]  /*3cc0*/  LDS.64 R42, [UR5+0x18] ;  /* 0x00001805ff2a7984 */ /* 0x000e280008000a00 */
[----:B------:R-:W1:Y:S01]  /*3cd0*/  LDS.128 R36, [UR5+0x20] ;  /* 0x00002005ff247984 */ /* 0x000e620008000c00 */
[----:B0-----:R-:W-:Y:S01]  /*3ce0*/  FADD.FTZ R93, R40, R42 ;  /* 0x0000002a285d7221 */ /* 0x001fe20000010000 */
[----:B------:R-:W-:-:S03]  /*3cf0*/  FADD.FTZ R40, R41, R43 ;  /* 0x0000002b29287221 */ /* 0x000fc60000010000 */
[----:B-1----:R-:W-:Y:S01]  /*3d00*/  FADD.FTZ R93, R93, R36 ;  /* 0x000000245d5d7221 */ /* 0x002fe20000010000 */
[----:B------:R-:W-:Y:S02]  /*3d10*/  FADD.FTZ R36, R40, R37 ;  /* 0x0000002528247221 */ /* 0x000fe40000010000 */
[----:B------:R-:W0:Y:S01]  /*3d20*/  LDS.128 R40, [UR5+0x30] ;  /* 0x00003005ff287984 */ /* 0x000e220008000c00 */
[----:B------:R-:W-:Y:S01]  /*3d30*/  FADD.FTZ R93, R93, R38 ;  /* 0x000000265d5d7221 */ /* 0x000fe20000010000 */
[----:B------:R-:W-:-:S03]  /*3d40*/  FADD.FTZ R36, R36, R39 ;  /* 0x0000002724247221 */ /* 0x000fc60000010000 */
[----:B0-----:R-:W-:Y:S01]  /*3d50*/  FADD.FTZ R93, R93, R40 ;  /* 0x000000285d5d7221 */ /* 0x001fe20000010000 */
        /* <DEDUP_REMOVED lines=15> */
[----:B------:R-:W-:-:S03]  /*3e50*/  FADD.FTZ R40, R40, R37 ;  /* 0x0000002528287221 */ /* 0x000fc60000010000 */
[----:B------:R-:W-:Y:S01]  /*3e60*/  FADD.FTZ R93, R93, R38 ;  /* 0x000000265d5d7221 */ /* 0x000fe20000010000 */
[----:B------:R-:W-:Y:S02]  /*3e70*/  FADD.FTZ R42, R40, R39 ;  /* 0x00000027282a7221 */ /* 0x000fe40000010000 */
[----:B------:R-:W0:Y:S04]  /*3e80*/  LDS.128 R36, [UR5+0x70] ;  /* 0x00007005ff247984 */ /* 0x000e280008000c00 */
[----:B------:R-:W1:Y:S01]  /*3e90*/  LDS.64 R40, [UR5+0x80] ;  /* 0x00008005ff287984 */ /* 0x000e620008000a00 */
[----:B0-----:R-:W-:Y:S01]  /*3ea0*/  FADD.FTZ R93, R93, R36 ;  /* 0x000000245d5d7221 */ /* 0x001fe20000010000 */
[----:B------:R-:W-:-:S03]  /*3eb0*/  FADD.FTZ R42, R42, R37 ;  /* 0x000000252a2a7221 */ /* 0x000fc60000010000 */
[----:B------:R-:W-:Y:S01]  /*3ec0*/  FADD.FTZ R93, R93, R38 ;  /* 0x000000265d5d7221 */ /* 0x000fe20000010000 */
[----:B------:R-:W-:-:S03]  /*3ed0*/  FADD.FTZ R42, R42, R39 ;  /* 0x000000272a2a7221 */ /* 0x000fc60000010000 */
[----:B-1----:R-:W-:Y:S01]  /*3ee0*/  FADD.FTZ R40, R93, R40 ;  /* 0x000000285d287221 */ /* 0x002fe20000010000 */
[----:B------:R-:W-:-:S07]  /*3ef0*/  FADD.FTZ R41, R42, R41 ;  /* 0x000000292a297221 */ /* 0x000fce0000010000 */
.L_x_3899:
[----:B------:R-:W-:Y:S05]  /*3f00*/  BSYNC B0 ;  /* 0x0000000000007941 */ /* 0x000fea0003800000 */
.L_x_3898:
[----:B------:R-:W0:Y:S02]  /*3f10*/  LDC R42, c[0x0][0xc] ;  /* 0x00000300ff2a7b82 */ /* 0x000e240000000800 */
[----:B0-----:R-:W-:-:S13]  /*3f20*/  ISETP.GE.U32.AND P6, PT, R42, 0x2, PT ;  /* 0x000000022a00780c */ /* 0x001fda0003fc6070 */
[----:B------:R-:W-:Y:S05]  /*3f30*/  @!P6 BRA `(.L_x_3900) ;  /* 0x000000080070e947 */ /* 0x000fea0003800000 */
[----:B------:R-:W-:Y:S05]  /*3f40*/  @P5 BRA `(.L_x_3901) ;  /* 0x0000000000745947 */ /* 0x000fea0003800000 */
[----:B------:R-:W0:Y:S01]  /*3f50*/  S2R R92, SR_CTAID.Y ;  /* 0x00000000005c7919 */ /* 0x000e220000002600 */
[----:B------:R-:W1:Y:S01]  /*3f60*/  LDC R93, c[0x0][0x10] ;  /* 0x00000400ff5d7b82 */ /* 0x000e620000000800 */
[C---:B------:R-:W-:Y:S02]  /*3f70*/  LOP3.LUT R38, R26.reuse, 0x1, RZ, 0xc0, !PT ;  /* 0x000000011a267812 */ /* 0x040fe400078ec0ff */
[----:B------:R-:W-:Y:S02]  /*3f80*/  LOP3.LUT P6, RZ, R26, 0x2, RZ, 0xc0, !PT ;  /* 0x000000021aff7812 */ /* 0x000fe400078cc0ff */
[----:B------:R-:W-:Y:S02]  /*3f90*/  MOV R95, 0xffffffff ;  /* 0xffffffff005f7802 */ /* 0x000fe40000000f00 */
[----:B------:R-:W-:Y:S01]  /*3fa0*/  SEL R97, R42, RZ, !P6 ;  /* 0x000000ff2a617207 */ /* 0x000fe20007000000 */
[----:B------:R-:W2:Y:S01]  /*3fb0*/  LDC.64 R36, c[0x0][0x248] ;  /* 0x00009200ff247b82 */ /* 0x000ea20000000a00 */
[----:B------:R-:W-:Y:S01]  /*3fc0*/  SEL R95, R95, 0x1, P6 ;  /* 0x000000015f5f7807 */ /* 0x000fe20003000000 */
[----:B-1----:R-:W-:-:S05]  /*3fd0*/  IMAD R39, R38, R93, RZ ;  /* 0x0000005d26277224 */ /* 0x002fca00078e02ff */
[C---:B0-----:R-:W-:Y:S01]  /*3fe0*/  IADD3 R43, R39.reuse, R92, RZ ;  /* 0x0000005c272b7210 */ /* 0x041fe20007ffe0ff */
[----:B------:R-:W-:Y:S02]  /*3ff0*/  IMAD R39, R39, R42, RZ ;  /* 0x0000002a27277224 */ /* 0x000fe400078e02ff */
[----:B------:R-:W-:-:S03]  /*4000*/  IMAD R93, R93, UR7, R92 ;  /* 0x000000075d5d7c24 */ /* 0x000fc6000f8e025c */
[----:B------:R-:W-:-:S05]  /*4010*/  SHF.L.U32 R39, R39, 0x1, RZ ;  /* 0x0000000127277819 */ /* 0x000fca00000006ff */
[----:B--2---:R-:W-:-:S04]  /*4020*/  IMAD.WIDE R36, R39, 0x4, R36 ;  /* 0x0000000427247825 */ /* 0x004fc800078e0224 */
[----:B------:R-:W-:Y:S02]  /*4030*/  IMAD.WIDE.U32 R38, R93, 0x8, R36 ;  /* 0x000000085d267825 */ /* 0x000fe400078e0024 */
[----:B------:R-:W0:Y:S01]  /*4040*/  LDC.64 R36, c[0x0][0x240] ;  /* 0x00009000ff247b82 */ /* 0x000e220000000a00 */
[----:B------:R-:W-:Y:S02]  /*4050*/  ISETP.NE.AND P6, PT, R97, -0x1, PT ;  /* 0xffffffff6100780c */ /* 0x000fe40003fc5270 */
[----:B------:R1:W-:Y:S01]  /*4060*/  STG.E.64 desc[UR8][R38.64], R40 ;  /* 0x0000002826007986 */ /* 0x0003e2000c101b08 */
[----:B0-----:R-:W-:Y:S01]  /*4070*/  IMAD.WIDE.U32 R36, R43, 0x4, R36 ;  /* 0x000000042b247825 */ /* 0x001fe200078e0024 */
[----:B------:R-:W-:Y:S06]  /*4080*/  MEMBAR.ALL.GPU ;  /* 0x0000000000007992 */ /* 0x000fec000000a000 */
[----:B------:R-:W-:-:S00]  /*4090*/  ERRBAR ;  /* 0x00000000000079ab */ /* 0x000fc00000000000 */
[----:B------:R-:W-:Y:S06]  /*40a0*/  CGAERRBAR ;  /* 0x00000000000075ab */ /* 0x000fec0000000000 */
[----:B------:R1:W-:Y:S01]  /*40b0*/  REDG.E.ADD.S32.STRONG.GPU desc[UR8][R36.64], R95 ;  /* 0x0000005f2400798e */ /* 0x0003e2000c10e388 */
[----:B------:R-:W-:Y:S05]  /*40c0*/  @!P6 BRA `(.L_x_3901) ;  /* 0x000000000014e947 */ /* 0x000fea0003800000 */
.L_x_3902:
[----:B-1----:R-:W2:Y:S04]  /*40d0*/  LDG.E.STRONG.GPU R38, desc[UR8][R36.64] ;  /* 0x0000000824267981 */ /* 0x002ea8000c1ef900 */
[----:B--2---:R-:W-:Y:S01]  /*40e0*/  CCTL.IVALL ;  /* 0x00000000ff00798f */ /* 0x004fe20002000000 */
[----:B------:R-:W-:Y:S05]  /*40f0*/  YIELD ;  /* 0x0000000000007946 */ /* 0x000fea0003800000 */
[----:B------:R-:W-:-:S13]  /*4100*/  ISETP.NE.AND P6, PT, R38, R97, PT ;  /* 0x000000612600720c */ /* 0x000fda0003fc5270 */
[----:B------:R-:W-:Y:S05]  /*4110*/  @P6 BRA `(.L_x_3902) ;  /* 0xfffffffc00ec6947 */ /* 0x000fea000383ffff */
.L_x_3901:
        /* <DEDUP_REMOVED lines=11> */
.L_x_3904:
        /* <DEDUP_REMOVED lines=11> */
[----:B------:R-:W2:Y:S02]  /*4280*/  @!P6 LDG.E.64 R36, desc[UR8][R38.64] ;  /* 0x000000082624e981 */ /* 0x000ea4000c1e1b00 */
[----:B--2---:R-:W-:Y:S01]  /*4290*/  @!P6 FADD.FTZ R40, R40, R36 ;  /* 0x000000242828e221 */ /* 0x004fe20000010000 */
[----:B------:R-:W-:Y:S01]  /*42a0*/  IADD3 R36, R43, 0x1, RZ ;  /* 0x000000012b247810 */ /* 0x000fe20007ffe0ff */
[----:B------:R-:W-:-:S03]  /*42b0*/  @!P6 FADD.FTZ R41, R41, R37 ;  /* 0x000000252929e221 */ /* 0x000fc60000010000 */
        /* <DEDUP_REMOVED lines=48> */
.L_x_3903:
        /* <DEDUP_REMOVED lines=18> */
.L_x_3906:
[----:B------:R-:W-:Y:S05]  /*46e0*/  BSYNC B0 ;  /* 0x0000000000007941 */ /* 0x000fea0003800000 */
.L_x_3905:
[----:B------:R-:W-:-:S13]  /*46f0*/  ISETP.NE.AND P6, PT, R92, 0x1, PT ;  /* 0x000000015c00780c */ /* 0x000fda0003fc5270 */
[----:B------:R-:W-:Y:S05]  /*4700*/  @!P6 BRA `(.L_x_3900) ;  /* 0x00000000007ce947 */ /* 0x000fea0003800000 */
[----:B------:R-:W-:-:S04]  /*4710*/  IADD3 R36, R43, 0x1, RZ ;  /* 0x000000012b247810 */ /* 0x000fc80007ffe0ff */
        /* <DEDUP_REMOVED lines=18> */
[----:B------:R-:W-:-:S07]  /*4840*/  @!P6 LOP3.LUT R92, R26, 0x1, RZ, 0xc0, !PT ;  /* 0x000000011a5ce812 */ /* 0x000fce00078ec0ff */
[----:B------:R-:W1:Y:S01]  /*4850*/  @!P6 LDC.64 R36, c[0x0][0x248] ;  /* 0x00009200ff24eb82 */ /* 0x000e620000000a00 */
[----:B0-----:R-:W-:-:S04]  /*4860*/  @!P6 IMAD R39, R92, R43, RZ ;  /* 0x0000002b5c27e224 */ /* 0x001fc800078e02ff */
[----:B------:R-:W-:Y:S02]  /*4870*/  @!P6 IMAD R39, R39, R42, RZ ;  /* 0x0000002a2727e224 */ /* 0x000fe400078e02ff */
[----:B------:R-:W0:Y:S03]  /*4880*/  @!P6 S2R R42, SR_CTAID.Y ;  /* 0x00000000002ae919 */ /* 0x000e260000002600 */
[----:B------:R-:W-:-:S05]  /*4890*/  @!P6 SHF.L.U32 R39, R39, 0x1, RZ ;  /* 0x000000012727e819 */ /* 0x000fca00000006ff */
[----:B-1----:R-:W-:-:S04]  /*48a0*/  @!P6 IMAD.WIDE R36, R39, 0x4, R36 ;  /* 0x000000042724e825 */ /* 0x002fc800078e0224 */
[----:B0-----:R-:W-:-:S04]  /*48b0*/  @!P6 IMAD R43, R38, R43, R42 ;  /* 0x0000002b262be224 */ /* 0x001fc800078e022a */
[----:B------:R-:W-:-:S06]  /*48c0*/  @!P6 IMAD.WIDE.U32 R36, R43, 0x8, R36 ;  /* 0x000000082b24e825 */ /* 0x000fcc00078e0024 */
[----:B------:R-:W2:Y:S02]  /*48d0*/  @!P6 LDG.E.64 R36, desc[UR8][R36.64] ;  /* 0x000000082424e981 */ /* 0x000ea4000c1e1b00 */
[----:B--2---:R-:W-:Y:S01]  /*48e0*/  @!P6 FADD.FTZ R40, R40, R36 ;  /* 0x000000242828e221 */ /* 0x004fe20000010000 */
[----:B------:R-:W-:-:S07]  /*48f0*/  @!P6 FADD.FTZ R41, R41, R37 ;  /* 0x000000252929e221 */ /* 0x000fce0000010000 */
.L_x_3900:
[----:B------:R-:W-:Y:S01]  /*4900*/  ULDC.64 UR12, c[0x0][0x218] ;  /* 0x00008600000c7ab9 */ /* 0x000fe20000000a00 */
[----:B-1----:R-:W-:Y:S01]  /*4910*/  P2R R36, PR, RZ, 0x1 ;  /* 0x00000001ff247803 */ /* 0x002fe20000000000 */
[----:B------:R-:W0:Y:S01]  /*4920*/  S2UR UR6, SR_CgaCtaId ;  /* 0x00000000000679c3 */ /* 0x000e220000008800 */
[----:B------:R-:W-:Y:S01]  /*4930*/  LOP3.LUT P0, RZ, R0, UR7, RZ, 0xfc, !PT ;  /* 0x0000000700ff7c12 */ /* 0x000fe2000f80fcff */
[----:B------:R-:W-:Y:S01]  /*4940*/  UMOV UR5, 0x400 ;  /* 0x0000040000057882 */ /* 0x000fe20000000000 */
[----:B------:R-:W-:Y:S01]  /*4950*/  ISETP.EQ.U32.AND P6, PT, RZ, UR12, PT ;  /* 0x0000000cff007c0c */ /* 0x000fe2000bfc2070 */
[----:B------:R-:W-:Y:S01]  /*4960*/  ULDC UR11, c[0x0][0x2a4] ;  /* 0x0000a900000b7ab9 */ /* 0x000fe20000000800 */
[----:B------:R-:W-:Y:S02]  /*4970*/  IADD3 R71, R28, R71, RZ ;  /* 0x000000471c477210 */ /* 0x000fe40007ffe0ff */
[----:B------:R-:W-:Y:S02]  /*4980*/  ISETP.EQ.OR.EX P6, PT, RZ, UR13, P0, P6 ;  /* 0x0000000dff007c0c */ /* 0x000fe400087c2760 */
[----:B------:R-:W-:-:S02]  /*4990*/  ISETP.NE.AND P0, PT, R36, RZ, PT ;  /* 0x000000ff2400720c */ /* 0x000fc40003f05270 */
[----:B------:R-:W-:-:S09]  /*49a0*/  MOV R93, 0x3f800000 ;  /* 0x3f800000005d7802 */ /* 0x000fd20000000f00 */
[----:B------:R-:W1:Y:S01]  /*49b0*/  @!P6 LDC.64 R42, c[0x0][0x218] ;  /* 0x00008600ff2aeb82 */ /* 0x000e620000000a00 */
[----:B------:R-:W-:Y:S01]  /*49c0*/  @!P6 FMUL.FTZ R37, R41, UR11 ;  /* 0x0000000b2925ec20 */ /* 0x000fe20008410000 */
[----:B------:R-:W-:Y:S01]  /*49d0*/  @!P6 FMUL.FTZ R36, R40, UR11 ;  /* 0x0000000b2824ec20 */ /* 0x000fe20008410000 */
[----:B0-----:R-:W-:-:S09]  /*49e0*/  ULEA UR5, UR6, UR5, 0x18 ;  /* 0x0000000506057291 */ /* 0x001fd2000f8ec03f */
[----:B------:R-:W-:Y:S01]  /*49f0*/  @!P5 STS.64 [UR5+0x90], R40 ;  /* 0x00009028ff00d988 */ /* 0x000fe20008000a05 */
[----:B-1----:R-:W-:-:S05]  /*4a00*/  @!P6 IMAD.WIDE R42, R24, 0x8, R42 ;  /* 0x00000008182ae825 */ /* 0x002fca00078e022a */
[----:B------:R-:W-:Y:S01]  /*4a10*/  @!P6 STG.E.64 desc[UR8][R42.64], R36 ;  /* 0x000000242a00e986 */ /* 0x000fe2000c101b08 */
[----:B------:R-:W-:Y:S06]  /*4a20*/  BAR.SYNC.DEFER_BLOCKING 0x0 ;  /* 0x0000000000007b1d */ /* 0x000fec0000010000 */
[----:B------:R-:W0:Y:S02]  /*4a30*/  LDS.64 R38, [UR5+0x90] ;  /* 0x00009005ff267984 */ /* 0x000e240008000a00 */
[----:B0-----:R-:W-:-:S04]  /*4a40*/  FMUL.FTZ R92, R38, UR11 ;  /* 0x0000000b265c7c20 */ /* 0x001fc80008410000 */
[----:B------:R-:W-:-:S04]  /*4a50*/  FMUL.FTZ R38, R92, R92 ;  /* 0x0000005c5c267220 */ /* 0x000fc80000410000 */
[----:B------:R-:W-:-:S05]  /*4a60*/  FFMA.FTZ R38, R39, UR11, -R38 ;  /* 0x0000000b27267c23 */ /* 0x000fca0008010826 */
[----:B------:R-:W-:-:S13]  /*4a70*/  FSETP.GTU.FTZ.AND P5, PT, R38, RZ, PT ;  /* 0x000000ff2600720b */ /* 0x000fda0003fbc000 */
[----:B------:R-:W0:Y:S02]  /*4a80*/  @P5 LDC R37, c[0x0][0x238] ;  /* 0x00008e00ff255b82 */ /* 0x000e240000000800 */
[----:B0-----:R-:W-:-:S06]  /*4a90*/  @P5 FADD.FTZ R42, R38, R37 ;  /* 0x00000025262a5221 */ /* 0x001fcc0000010000 */
[----:B------:R-:W0:Y:S01]  /*4aa0*/  LDC.64 R38, c[0x0][0x228] ;  /* 0x00008a00ff267b82 */ /* 0x000e220000000a00 */
[----:B------:R1:W2:Y:S07]  /*4ab0*/  @P5 MUFU.RSQ R93, R42 ;  /* 0x0000002a005d5308 */ /* 0x0002ae0000001400 */
[----:B------:R-:W3:Y:S01]  /*4ac0*/  LDC.64 R36, c[0x0][0x230] ;  /* 0x00008c00ff247b82 */ /* 0x000ee20000000a00 */
[----:B0-----:R-:W-:-:S04]  /*4ad0*/  IMAD.WIDE R40, R71, 0x4, R38 ;  /* 0x0000000447287825 */ /* 0x001fc800078e0226 */
[----:B---3--:R-:W-:Y:S02]  /*4ae0*/  IMAD.WIDE R38, R71, 0x4, R36 ;  /* 0x0000000447267825 */ /* 0x008fe400078e0224 */
[----:B------:R-:W3:Y:S04]  /*4af0*/  LDG.E.64 R36, desc[UR8][R40.64] ;  /* 0x0000000828247981 */ /* 0x000ee8000c1e1b00 */
[----:B------:R-:W3:Y:S01]  /*4b00*/  LDG.E.64 R38, desc[UR8][R38.64] ;  /* 0x0000000826267981 */ /* 0x000ee2000c1e1b00 */
[----:B------:R-:W-:Y:S01]  /*4b10*/  ISETP.NE.AND P6, PT, RZ, UR10, PT ;  /* 0x0000000aff007c0c */ /* 0x000fe2000bfc5270 */
[--C-:B------:R-:W-:Y:S02]  /*4b20*/  HADD2.F32 R43, -RZ, R87.reuse.H0_H0 ;  /* 0x20000057ff2b7230 */ /* 0x100fe40000004100 */
[----:B------:R-:W-:-:S03]  /*4b30*/  HADD2.F32 R87, -RZ, R87.H1_H1 ;  /* 0x30000057ff577230 */ /* 0x000fc60000004100 */
[--C-:B------:R-:W-:Y:S02]  /*4b40*/  FADD.FTZ R94, R43, -R92.reuse ;  /* 0x8000005c2b5e7221 */ /* 0x100fe40000010000 */
[----:B-1----:R-:W-:Y:S02]  /*4b50*/  FADD.FTZ R42, R87, -R92 ;  /* 0x8000005c572a7221 */ /* 0x002fe40000010000 */
[-C--:B--2---:R-:W-:Y:S02]  /*4b60*/  FMUL.FTZ R43, R94, R93.reuse ;  /* 0x0000005d5e2b7220 */ /* 0x084fe40000410000 */
[----:B------:R-:W-:Y:S02]  /*4b70*/  FMUL.FTZ R42, R42, R93 ;  /* 0x0000005d2a2a7220 */ /* 0x000fe40000410000 */
[----:B---3--:R-:W-:Y:S02]  /*4b80*/  FFMA.FTZ R71, R36, R43, R38 ;  /* 0x0000002b24477223 */ /* 0x008fe40000010026 */
        /* <DEDUP_REMOVED lines=12> */
.L_x_3907:
[----:B------:R-:W-:Y:S01]  /*4c50*/  LOP3.LUT P5, RZ, R30, 0x4000000, RZ, 0xc0, !PT ;  /* 0x040000001eff7812 */ /* 0x000fe200078ac0ff */
[----:B------:R-:W-:-:S12]  /*4c60*/  BSSY B0, `(.L_x_3908) ;  /* 0x000000e000007945 */ /* 0x000fd80003800000 */
        /* <DEDUP_REMOVED lines=13> */
.L_x_3909:
[----:B------:R-:W-:Y:S05]  /*4d40*/  BSYNC B0 ;  /* 0x0000000000007941 */ /* 0x000fea0003800000 */
.L_x_3908:
[--C-:B------:R-:W-:Y:S02]  /*4d50*/  HADD2.F32 R41, -RZ, R32.reuse.H0_H0 ;  /* 0x20000020ff297230 */ /* 0x100fe40000004100 */
[----:B0-----:R-:W-:-:S03]  /*4d60*/  HADD2.F32 R43, -RZ, R32.H1_H1 ;  /* 0x30000020ff2b7230 */ /* 0x001fc60000004100 */
[--C-:B------:R-:W-:Y:S02]  /*4d70*/  FADD.FTZ R32, R41, -R92.reuse ;  /* 0x8000005c29207221 */ /* 0x100fe40000010000 */
[----:B------:R-:W-:Y:S02]  /*4d80*/  FADD.FTZ R40, R43, -R92 ;  /* 0x8000005c2b287221 */ /* 0x000fe40000010000 */
[-C--:B------:R-:W-:Y:S02]  /*4d90*/  FMUL.FTZ R41, R32, R93.reuse ;  /* 0x0000005d20297220 */ /* 0x080fe40000410000 */
[----:B------:R-:W-:Y:S02]  /*4da0*/  FMUL.FTZ R40, R40, R93 ;  /* 0x0000005d28287220 */ /* 0x000fe40000410000 */
        /* <DEDUP_REMOVED lines=13> */
.L_x_3910:
        /* <DEDUP_REMOVED lines=15> */
.L_x_3912:
[----:B------:R-:W-:Y:S05]  /*4f70*/  BSYNC B0 ;  /* 0x0000000000007941 */ /* 0x000fea0003800000 */
.L_x_3911:
        /* <DEDUP_REMOVED lines=19> */
.L_x_3913:
        /* <DEDUP_REMOVED lines=15> */
.L_x_3915:
[----:B------:R-:W-:Y:S05]  /*51a0*/  BSYNC B0 ;  /* 0x0000000000007941 */ /* 0x000fea0003800000 */
.L_x_3914:
        /* <DEDUP_REMOVED lines=19> */
.L_x_3916:
        /* <DEDUP_REMOVED lines=15> */
.L_x_3918:
[----:B------:R-:W-:Y:S05]  /*53d0*/  BSYNC B0 ;  /* 0x0000000000007941 */ /* 0x000fea0003800000 */
.L_x_3917:
[--C-:B------:R-:W-:Y:S02]  /*53e0*/  HADD2.F32 R41, -RZ, R46.reuse.H0_H0 ;  /* 0x2000002eff297230 */ /* 0x100fe40000004100 */
[----:B0-----:R-:W-:Y:S02]  /*53f0*/  HADD2.F32 R43, -RZ, R46.H1_H1 ;  /* 0x3000002eff2b7230 */ /* 0x001fe40000004100 */
[--C-:B------:R-:W-:Y:S02]  /*5400*/  HADD2.F32 R71, -RZ, R48.reuse.H1_H1 ;  /* 0x30000030ff477230 */ /* 0x100fe40000004100 */
[--C-:B------:R-:W-:Y:S01]  /*5410*/  FADD.FTZ R32, R41, -R92.reuse ;  /* 0x8000005c29207221 */ /* 0x100fe20000010000 */
[--C-:B------:R-:W-:Y:S01]  /*5420*/  FADD.FTZ R34, R43, -R92.reuse ;  /* 0x8000005c2b227221 */ /* 0x100fe20000010000 */
[----:B------:R-:W-:Y:S02]  /*5430*/  HADD2.F32 R43, -RZ, R48.H0_H0 ;  /* 0x20000030ff2b7230 */ /* 0x000fe40000004100 */
[-C--:B------:R-:W-:Y:S01]  /*5440*/  FMUL.FTZ R41, R32, R93.reuse ;  /* 0x0000005d20297220 */ /* 0x080fe20000410000 */
[--C-:B------:R-:W-:Y:S01]  /*5450*/  FADD.FTZ R48, R71, -R92.reuse ;  /* 0x8000005c47307221 */ /* 0x100fe20000010000 */
[----:B------:R-:W-:Y:S01]  /*5460*/  FMUL.FTZ R34, R34, R93 ;  /* 0x0000005d22227220 */ /* 0x000fe20000410000 */
[----:B------:R-:W-:Y:S01]  /*5470*/  FADD.FTZ R46, R43, -R92 ;  /* 0x8000005c2b2e7221 */ /* 0x000fe20000010000 */
[----:B------:R-:W-:-:S02]  /*5480*/  FFMA.FTZ R32, R36, R41, R38 ;  /* 0x0000002924207223 */ /* 0x000fc40000010026 */
        /* <DEDUP_REMOVED lines=12> */
.L_x_3919:
        /* <DEDUP_REMOVED lines=15> */
.L_x_3921:
[----:B------:R-:W-:Y:S05]  /*5640*/  BSYNC B0 ;  /* 0x0000000000007941 */ /* 0x000fea0003800000 */
.L_x_3920:
        /* <DEDUP_REMOVED lines=17> */
.L_x_3922:
        /* <DEDUP_REMOVED lines=15> */
.L_x_3924:
[----:B------:R-:W-:Y:S05]  /*5850*/  BSYNC B0 ;  /* 0x0000000000007941 */ /* 0x000fea0003800000 */
.L_x_3923:
[--C-:B------:R-:W-:Y:S02]  /*5860*/  HADD2.F32 R41, -RZ, R52.reuse.H0_H0 ;  /* 0x20000034ff297230 */ /* 0x100fe40000004100 */
[--C-:B------:R-:W-:Y:S01]  /*5870*/  FADD.FTZ R32, R87, -R92.reuse ;  /* 0x8000005c57207221 */ /* 0x100fe20000010000 */
[----:B0-----:R-:W-:Y:S02]  /*5880*/  HADD2.F32 R43, -RZ, R52.H1_H1 ;  /* 0x30000034ff2b7230 */ /* 0x001fe40000004100 */
[--C-:B------:R-:W-:Y:S01]  /*5890*/  FADD.FTZ R34, R95, -R92.reuse ;  /* 0x8000005c5f227221 */ /* 0x100fe20000010000 */
[--C-:B------:R-:W-:Y:S01]  /*58a0*/  FADD.FTZ R40, R41, -R92.reuse ;  /* 0x8000005c29287221 */ /* 0x100fe20000010000 */
[-C--:B------:R-:W-:Y:S01]  /*58b0*/  FMUL.FTZ R41, R32, R93.reuse ;  /* 0x0000005d20297220 */ /* 0x080fe20000410000 */
[----:B------:R-:W-:Y:S01]  /*58c0*/  FADD.FTZ R42, R43, -R92 ;  /* 0x8000005c2b2a7221 */ /* 0x000fe20000010000 */
[-C--:B------:R-:W-:Y:S01]  /*58d0*/  FMUL.FTZ R34, R34, R93.reuse ;  /* 0x0000005d22227220 */ /* 0x080fe20000410000 */
[----:B------:R-:W-:Y:S01]  /*58e0*/  FMUL.FTZ R87, R40, R93 ;  /* 0x0000005d28577220 */ /* 0x000fe20000410000 */
[----:B------:R-:W-:Y:S01]  /*58f0*/  FFMA.FTZ R32, R36, R41, R38 ;  /* 0x0000002924207223 */ /* 0x000fe20000010026 */
[----:B------:R-:W-:Y:S01]  /*5900*/  FMUL.FTZ R46, R42, R93 ;  /* 0x0000005d2a2e7220 */ /* 0x000fe20000410000 */
        /* <DEDUP_REMOVED lines=12> */
.L_x_3925:
        /* <DEDUP_REMOVED lines=15> */
.L_x_3927:
[----:B------:R-:W-:Y:S05]  /*5ac0*/  BSYNC B0 ;  /* 0x0000000000007941 */ /* 0x000fea0003800000 */
.L_x_3926:
[--C-:B0-----:R-:W-:Y:S02]  /*5ad0*/  HADD2.F32 R71, -RZ, R54.reuse.H0_H0 ;  /* 0x20000036ff477230 */ /* 0x101fe40000004100 */
[----:B------:R-:W-:Y:S01]  /*5ae0*/  FFMA.FTZ R87, R36, R87, R38 ;  /* 0x0000005724577223 */ /* 0x000fe20000010026 */
[----:B------:R-:W-:Y:S02]  /*5af0*/  HADD2.F32 R95, -RZ, R54.H1_H1 ;  /* 0x30000036ff5f7230 */ /* 0x000fe40000004100 */
        /* <DEDUP_REMOVED lines=12> */
.L_x_3928:
        /* <DEDUP_REMOVED lines=15> */
.L_x_3930:
[----:B------:R-:W-:Y:S05]  /*5cb0*/  BSYNC B0 ;  /* 0x0000000000007941 */ /* 0x000fea0003800000 */
.L_x_3929:
[--C-:B------:R-:W-:Y:S01]  /*5cc0*/  FADD.FTZ R32, R71, -R92.reuse ;  /* 0x8000005c47207221 */ /* 0x100fe20000010000 */
[--C-:B------:R-:W-:Y:S01]  /*5cd0*/  FADD.FTZ R34, R95, -R92.reuse ;  /* 0x8000005c5f227221 */ /* 0x100fe20000010000 */
[--C-:B0-----:R-:W-:Y:S02]  /*5ce0*/  HADD2.F32 R43, -RZ, R56.reuse.H0_H0 ;  /* 0x20000038ff2b7230 */ /* 0x101fe40000004100 */
[----:B------:R-:W-:Y:S02]  /*5cf0*/  HADD2.F32 R87, -RZ, R56.H1_H1 ;  /* 0x30000038ff577230 */ /* 0x000fe40000004100 */
[-C--:B------:R-:W-:Y:S01]  /*5d00*/  FMUL.FTZ R41, R32, R93.reuse ;  /* 0x0000005d20297220 */ /* 0x080fe20000410000 */
[----:B------:R-:W-:Y:S01]  /*5d10*/  FMUL.FTZ R34, R34, R93 ;  /* 0x0000005d22227220 */ /* 0x000fe20000410000 */
[--C-:B------:R-:W-:Y:S02]  /*5d20*/  HADD2.F32 R95, -RZ, R58.reuse.H0_H0 ;  /* 0x2000003aff5f7230 */ /* 0x100fe40000004100 */
[----:B------:R-:W-:Y:S01]  /*5d30*/  FADD.FTZ R46, R43, -R92 ;  /* 0x8000005c2b2e7221 */ /* 0x000fe20000010000 */
[----:B------:R-:W-:-:S02]  /*5d40*/  HADD2.F32 R97, -RZ, R58.H1_H1 ;  /* 0x3000003aff617230 */ /* 0x000fc40000004100 */
        /* <DEDUP_REMOVED lines=14> */
.L_x_3931:
        /* <DEDUP_REMOVED lines=15> */
.L_x_3933:
[----:B------:R-:W-:Y:S05]  /*5f20*/  BSYNC B0 ;  /* 0x0000000000007941 */ /* 0x000fea0003800000 */
.L_x_3932:
[-C--:B------:R-:W-:Y:S01]  /*5f30*/  FMUL.FTZ R41, R46, R93.reuse ;  /* 0x0000005d2e297220 */ /* 0x080fe20000410000 */
[----:B------:R-:W-:Y:S01]  /*5f40*/  FMUL.FTZ R48, R48, R93 ;  /* 0x0000005d30307220 */ /* 0x000fe20000410000 */
[--C-:B------:R-:W-:Y:S01]  /*5f50*/  FADD.FTZ R46, R95, -R92.reuse ;  /* 0x8000005c5f2e7221 */ /* 0x100fe20000010000 */
[----:B------:R-:W-:Y:S01]  /*5f60*/  FADD.FTZ R50, R97, -R92 ;  /* 0x8000005c61327221 */ /* 0x000fe20000010000 */
        /* <DEDUP_REMOVED lines=13> */
.L_x_3934:
        /* <DEDUP_REMOVED lines=15> */
.L_x_3936:
[----:B------:R-:W-:Y:S05]  /*6130*/  BSYNC B0 ;  /* 0x0000000000007941 */ /* 0x000fea0003800000 */
.L_x_3935:
[-C--:B------:R-:W-:Y:S01]  /*6140*/  FMUL.FTZ R41, R46, R93.reuse ;  /* 0x0000005d2e297220 */ /* 0x080fe20000410000 */
[----:B------:R-:W-:Y:S01]  /*6150*/  FMUL.FTZ R50, R50, R93 ;  /* 0x0000005d32327220 */ /* 0x000fe20000410000 */
[--C-:B------:R-:W-:Y:S02]  /*6160*/  HADD2.F32 R87, -RZ, R60.reuse.H0_H0 ;  /* 0x2000003cff577230 */ /* 0x100fe40000004100 */
[----:B------:R-:W-:Y:S02]  /*6170*/  HADD2.F32 R95, -RZ, R60.H1_H1 ;  /* 0x3000003cff5f7230 */ /* 0x000fe40000004100 */
[----:B------:R-:W-:Y:S01]  /*6180*/  FFMA.FTZ R32, R36, R41, R38 ;  /* 0x0000002924207223 */ /* 0x000fe20000010026 */
[--C-:B------:R-:W-:Y:S02]  /*6190*/  HADD2.F32 R97, -RZ, R62.reuse.H0_H0 ;  /* 0x2000003eff617230 */ /* 0x100fe40000004100 */
[----:B0-----:R-:W-:Y:S01]  /*61a0*/  FFMA.FTZ R71, R37, R50, R39 ;  /* 0x0000003225477223 */ /* 0x001fe20000010027 */
[----:B------:R-:W-:Y:S01]  /*61b0*/  HADD2.F32 R99, -RZ, R62.H1_H1 ;  /* 0x3000003eff637230 */ /* 0x000fe20000004100 */
        /* <DEDUP_REMOVED lines=11> */
.L_x_3937:
        /* <DEDUP_REMOVED lines=15> */
.L_x_3939:
[----:B------:R-:W-:Y:S05]  /*6360*/  BSYNC B0 ;  /* 0x0000000000007941 */ /* 0x000fea0003800000 */
.L_x_3938:
[--C-:B------:R-:W-:Y:S01]  /*6370*/  FADD.FTZ R32, R87, -R92.reuse ;  /* 0x8000005c57207221 */ /* 0x100fe20000010000 */
[--C-:B------:R-:W-:Y:S01]  /*6380*/  FADD.FTZ R34, R95, -R92.reuse ;  /* 0x8000005c5f227221 */ /* 0x100fe20000010000 */
[--C-:B------:R-:W-:Y:S01]  /*6390*/  FADD.FTZ R40, R97, -R92.reuse ;  /* 0x8000005c61287221 */ /* 0x100fe20000010000 */
[----:B0-----:R-:W-:Y:S01]  /*63a0*/  FADD.FTZ R42, R99, -R92 ;  /* 0x8000005c632a7221 */ /* 0x001fe20000010000 */
        /* <DEDUP_REMOVED lines=17> */
.L_x_3940:
        /* <DEDUP_REMOVED lines=15> */
.L_x_3942:
[----:B------:R-:W-:Y:S05]  /*65b0*/  BSYNC B0 ;  /* 0x0000000000007941 */ /* 0x000fea0003800000 */
.L_x_3941:
[--C-:B------:R-:W-:Y:S02]  /*65c0*/  HADD2.F32 R87, -RZ, R64.reuse.H0_H0 ;  /* 0x20000040ff577230 */ /* 0x100fe40000004100 */
[----:B------:R-:W-:Y:S01]  /*65d0*/  FFMA.FTZ R95, R36, R95, R38 ;  /* 0x0000005f245f7223 */ /* 0x000fe20000010026 */
[----:B0-----:R-:W-:Y:S02]  /*65e0*/  HADD2.F32 R71, -RZ, R64.H1_H1 ;  /* 0x30000040ff477230 */ /* 0x001fe40000004100 */
        /* <DEDUP_REMOVED lines=12> */
.L_x_3943:
        /* <DEDUP_REMOVED lines=15> */
.L_x_3945:
[----:B------:R-:W-:Y:S05]  /*67a0*/  BSYNC B0 ;  /* 0x0000000000007941 */ /* 0x000fea0003800000 */
.L_x_3944:
[--C-:B------:R-:W-:Y:S02]  /*67b0*/  HADD2.F32 R125, -RZ, R74.reuse.H0_H0 ;  /* 0x2000004aff7d7230 */ /* 0x100fe40000004100 */
[--C-:B------:R-:W-:Y:S01]  /*67c0*/  FADD.FTZ R32, R87, -R92.reuse ;  /* 0x8000005c57207221 */ /* 0x100fe20000010000 */
[----:B------:R-:W-:Y:S02]  /*67d0*/  HADD2.F32 R56, -RZ, R74.H1_H1 ;  /* 0x3000004aff387230 */ /* 0x000fe40000004100 */
[--C-:B------:R-:W-:Y:S01]  /*67e0*/  FADD.FTZ R106, R71, -R92.reuse ;  /* 0x8000005c476a7221 */ /* 0x100fe20000010000 */
[--C-:B------:R-:W-:Y:S02]  /*67f0*/  HADD2.F32 R101, -RZ, R66.reuse.H0_H0 ;  /* 0x20000042ff657230 */ /* 0x100fe40000004100 */
[--C-:B------:R-:W-:Y:S01]  /*6800*/  FADD.FTZ R50, R125, -R92.reuse ;  /* 0x8000005c7d327221 */ /* 0x100fe20000010000 */
[----:B------:R-:W-:Y:S02]  /*6810*/  HADD2.F32 R103, -RZ, R66.H1_H1 ;  /* 0x30000042ff677230 */ /* 0x000fe40000004100 */
[----:B------:R-:W-:Y:S01]  /*6820*/  FADD.FTZ R56, R56, -R92 ;  /* 0x8000005c38387221 */ /* 0x000fe20000010000 */
[----:B------:R-:W-:-:S02]  /*6830*/  HADD2.F32 R58, -RZ, R76.H0_H0 ;  /* 0x2000004cff3a7230 */ /* 0x000fc40000004100 */
        /* <DEDUP_REMOVED lines=18> */
[----:B------:R-:W-:Y:S01]  /*6960*/  FMUL.FTZ R87, R60, R93 ;  /* 0x0000005d3c577220 */ /* 0x000fe20000410000 */
[--C-:B------:R-:W-:Y:S02]  /*6970*/  HADD2.F32 R121, -RZ, R73.reuse.H0_H0 ;  /* 0x20000049ff797230 */ /* 0x100fe40000004100 */
[--C-:B0-----:R-:W-:Y:S01]  /*6980*/  FADD.FTZ R42, R109, -R92.reuse ;  /* 0x8000005c6d2a7221 */ /* 0x101fe20000010000 */
        /* <DEDUP_REMOVED lines=15> */
[----:B------:R-:W-:Y:S01]  /*6a80*/  FMUL.FTZ R71, R42, R93 ;  /* 0x0000005d2a477220 */ /* 0x000fe20000410000 */
        /* <DEDUP_REMOVED lines=11> */
[----:B------:R-:W-:Y:S01]  /*6b40*/  FMUL.FTZ R95, R62, R93 ;  /* 0x0000005d3e5f7220 */ /* 0x000fe20000410000 */
        /* <DEDUP_REMOVED lines=53> */
[--C-:B------:R-:W-:Y:S01]  /*6ea0*/  FFMA.FTZ R70, R36, R43, R38.reuse ;  /* 0x0000002b24467223 */ /* 0x100fe20000010026 */
        /* <DEDUP_REMOVED lines=49> */
.L_x_3946:
        /* <DEDUP_REMOVED lines=15> */
.L_x_3948:
[----:B------:R-:W-:Y:S05]  /*72b0*/  BSYNC B0 ;  /* 0x0000000000007941 */ /* 0x000fea0003800000 */
.L_x_3947:
        /* <DEDUP_REMOVED lines=11> */
.L_x_3949:
[----:B------:R-:W-:Y:S01]  /*7370*/  LOP3.LUT P5, RZ, R30, 0x1000, RZ, 0xc0, !PT ;  /* 0x000010001eff7812 */ /* 0x000fe200078ac0ff */
[----:B------:R-:W-:-:S12]  /*7380*/  BSSY B0, `(.L_x_3950) ;  /* 0x000000e000007945 */ /* 0x000fd80003800000 */
[----:B------:R-:W-:Y:S05]  /*7390*/  @!P5 BRA `(.L_x_3951) ;  /* 0x000000000030d947 */ /* 0x000fea0003800000 */
[----:B------:R-:W-:Y:S01]  /*73a0*/  ULDC.64 UR12, c[0x0][0x270] ;  /* 0x00009c00000c7ab9 */ /* 0x000fe20000000a00 */
[----:B------:R-:W-:Y:S01]  /*73b0*/  MOV R38, R88 ;  /* 0x0000005800267202 */ /* 0x000fe20000000f00 */
[----:B0-----:R-:W-:Y:S01]  /*73c0*/  IMAD R68, R57, UR12, RZ ;  /* 0x0000000c39447c24 */ /* 0x001fe2000f8e02ff */
        /* <DEDUP_REMOVED lines=9> */
.L_x_3951:
[----:B------:R-:W-:Y:S05]  /*7460*/  BSYNC B0 ;  /* 0x0000000000007941 */ /* 0x000fea0003800000 */
.L_x_3950:
[----:B0-----:R-:W-:Y:S01]  /*7470*/  IADD3 R37, R2, 0x1f0, RZ ;  /* 0x000001f002257810 */ /* 0x001fe20007ffe0ff */
        /* <DEDUP_REMOVED lines=11> */
.L_x_3952:
[----:B------:R-:W-:Y:S01]  /*7530*/  LOP3.LUT P5, RZ, R30, 0x800, RZ, 0xc0, !PT ;  /* 0x000008001eff7812 */ /* 0x000fe200078ac0ff */
[----:B------:R-:W-:-:S12]  /*7540*/  BSSY B0, `(.L_x_3953) ;  /* 0x000000e000007945 */ /* 0x000fd80003800000 */
[----:B------:R-:W-:Y:S05]  /*7550*/  @!P5 BRA `(.L_x_3954) ;  /* 0x000000000030d947 */ /* 0x000fea0003800000 */
[----:B------:R-:W-:Y:S01]  /*7560*/  ULDC.64 UR12, c[0x0][0x270] ;  /* 0x00009c00000c7ab9 */ /* 0x000fe20000000a00 */
[----:B------:R-:W-:Y:S01]  /*7570*/  MOV R38, R88 ;  /* 0x0000005800267202 */ /* 0x000fe20000000f00 */
[----:B-1----:R-:W-:Y:S01]  /*7580*/  IMAD R69, R59, UR12, RZ ;  /* 0x0000000c3b457c24 */ /* 0x002fe2000f8e02ff */
        /* <DEDUP_REMOVED lines=9> */
.L_x_3954:
[----:B------:R-:W-:Y:S05]  /*7620*/  BSYNC B0 ;  /* 0x0000000000007941 */ /* 0x000fea0003800000 */
.L_x_3953:
[----:B------:R-:W-:Y:S05]  /*7630*/  @!P6 BRA `(.L_x_3955) ;  /* 0x000000000028e947 */ /* 0x000fea0003800000 */
        /* <DEDUP_REMOVED lines=10> */
.L_x_3955:
        /* <DEDUP_REMOVED lines=8> */
[C---:B01----:R-:W-:Y:S02]  /*7760*/  IMAD R69, R19.reuse, UR13, R66 ;  /* 0x0000000d13457c24 */ /* 0x043fe4000f8e0242 */
[----:B------:R-:W-:Y:S01]  /*7770*/  IMAD.WIDE.U32 R38, R19, UR12, R38 ;  /* 0x0000000c13267c25 */ /* 0x000fe2000f8e0026 */
[----:B------:R-:W-:-:S04]  /*7780*/  ULDC.64 UR12, c[0x0][0x210] ;  /* 0x00008400000c7ab9 */ /* 0x000fc80000000a00 */
[----:B------:R-:W-:Y:S02]  /*7790*/  IADD3 R69, R39, R69, RZ ;  /* 0x0000004527457210 */ /* 0x000fe40007ffe0ff */
[----:B------:R-:W-:-:S04]  /*77a0*/  LEA R68, P5, R38, UR12, 0x1 ;  /* 0x0000000c26447c11 */ /* 0x000fc8000f8a08ff */
[----:B------:R-:W-:-:S05]  /*77b0*/  LEA.HI.X R69, R38, UR13, R69, 0x1, P5 ;  /* 0x0000000d26457c11 */ /* 0x000fca000a8f0c45 */
[----:B------:R2:W-:Y:S04]  /*77c0*/  STG.E desc[UR8][R68.64], R103 ;  /* 0x0000006744007986 */ /* 0x0005e8000c101908 */
.L_x_3957:
[----:B------:R-:W-:Y:S05]  /*77d0*/  BSYNC B0 ;  /* 0x0000000000007941 */ /* 0x000fea0003800000 */
.L_x_3956:
        /* <DEDUP_REMOVED lines=11> */
.L_x_3958:
[----:B------:R-:W-:Y:S01]  /*7890*/  LOP3.LUT P5, RZ, R30, 0x200, RZ, 0xc0, !PT ;  /* 0x000002001eff7812 */ /* 0x000fe200078ac0ff */
[----:B------:R-:W-:-:S12]  /*78a0*/  BSSY B0, `(.L_x_3959) ;  /* 0x000000e000007945 */ /* 0x000fd80003800000 */
[----:B------:R-:W-:Y:S05]  /*78b0*/  @!P5 BRA `(.L_x_3960) ;  /* 0x000000000030d947 */ /* 0x000fea0003800000 */
[----:B------:R-:W-:Y:S01]  /*78c0*/  ULDC.64 UR12, c[0x0][0x270] ;  /* 0x00009c00000c7ab9 */ /* 0x000fe20000000a00 */
[----:B------:R-:W-:Y:S01]  /*78d0*/  MOV R38, R88 ;  /* 0x0000005800267202 */ /* 0x000fe20000000f00 */
[----:B012---:R-:W-:Y:S01]  /*78e0*/  IMAD R69, R63, UR12, RZ ;  /* 0x0000000c3f457c24 */ /* 0x007fe2000f8e02ff */
        /* <DEDUP_REMOVED lines=9> */
.L_x_3960:
[----:B------:R-:W-:Y:S05]  /*7980*/  BSYNC B0 ;  /* 0x0000000000007941 */ /* 0x000fea0003800000 */
.L_x_3959:
[----:B------:R-:W-:Y:S05]  /*7990*/  @!P6 BRA `(.L_x_3961) ;  /* 0x000000000028e947 */ /* 0x000fea0003800000 */
        /* <DEDUP_REMOVED lines=10> */
.L_x_3961:
        /* <DEDUP_REMOVED lines=8> */
[C---:B0123--:R-:W-:Y:S02]  /*7ac0*/  IMAD R69, R21.reuse, UR13, R62 ;  /* 0x0000000d15457c24 */ /* 0x04ffe4000f8e023e */
[----:B------:R-:W-:Y:S01]  /*7ad0*/  IMAD.WIDE.U32 R38, R21, UR12, R38 ;  /* 0x0000000c15267c25 */ /* 0x000fe2000f8e0026 */
[----:B------:R-:W-:-:S04]  /*7ae0*/  ULDC.64 UR12, c[0x0][0x210] ;  /* 0x00008400000c7ab9 */ /* 0x000fc80000000a00 */
[----:B------:R-:W-:Y:S02]  /*7af0*/  IADD3 R69, R39, R69, RZ ;  /* 0x0000004527457210 */ /* 0x000fe40007ffe0ff */
[----:B------:R-:W-:-:S04]  /*7b00*/  LEA R68, P5, R38, UR12, 0x1 ;  /* 0x0000000c26447c11 */ /* 0x000fc8000f8a08ff */
[----:B------:R-:W-:-:S05]  /*7b10*/  LEA.HI.X R69, R38, UR13, R69, 0x1, P5 ;  /* 0x0000000d26457c11 */ /* 0x000fca000a8f0c45 */
[----:B------:R4:W-:Y:S04]  /*7b20*/  STG.E desc[UR8][R68.64], R99 ;  /* 0x0000006344007986 */ /* 0x0009e8000c101908 */
.L_x_3963:
[----:B------:R-:W-:Y:S05]  /*7b30*/  BSYNC B0 ;  /* 0x0000000000007941 */ /* 0x000fea0003800000 */
.L_x_3962:
[----:B------:R-:W-:Y:S05]  /*7b40*/  @!P6 BRA `(.L_x_3964) ;  /* 0x000000000028e947 */ /* 0x000fea0003800000 */
[----:B------:R-:W-:Y:S01]  /*7b50*/  FMUL.FTZ R38, R58, -1.4426950216293334961 ;  /* 0xbfb8aa3b3a267820 */ /* 0x000fe20000410000 */
[----:B------:R-:W-:-:S05]  /*7b60*/  FMUL.FTZ R60, R97, -1.4426950216293334961 ;  /* 0xbfb8aa3b613c7820 */ /* 0x000fca0000410000 */
[----:B------:R-:W5:Y:S08]  /*7b70*/  MUFU.EX2 R38, R38 ;  /* 0x0000002600267308 */ /* 0x000f700000000800 */
[----:B------:R-:W0:Y:S01]  /*7b80*/  MUFU.EX2 R60, R60 ;  /* 0x0000003c003c7308 */ /* 0x000e220000000800 */
[----:B-----5:R-:W-:-:S07]  /*7b90*/  FADD.FTZ R39, R38, 1 ;  /* 0x3f80000026277421 */ /* 0x020fce0000010000 */
[----:B------:R-:W5:Y:S01]  /*7ba0*/  MUFU.RCP R39, R39 ;  /* 0x0000002700277308 */ /* 0x000f620000001000 */
[----:B0-----:R-:W-:-:S07]  /*7bb0*/  FADD.FTZ R62, R60, 1 ;  /* 0x3f8000003c3e7421 */ /* 0x001fce0000010000 */
[----:B------:R-:W0:Y:S01]  /*7bc0*/  MUFU.RCP R62, R62 ;  /* 0x0000003e003e7308 */ /* 0x000e220000001000 */
[----:B-----5:R-:W-:Y:S01]  /*7bd0*/  FMUL.FTZ R58, R58, R39 ;  /* 0x000000273a3a7220 */ /* 0x020fe20000410000 */
[----:B0-----:R-:W-:-:S07]  /*7be0*/  FMUL.FTZ R97, R97, R62 ;  /* 0x0000003e61617220 */ /* 0x001fce0000410000 */
.L_x_3964:
[----:B------:R-:W-:Y:S01]  /*7bf0*/  LOP3.LUT P5, RZ, R30, 0x80, RZ, 0xc0, !PT ;  /* 0x000000801eff7812 */ /* 0x000fe200078ac0ff */
[----:B------:R-:W-:-:S12]  /*7c00*/  BSSY B0, `(.L_x_3965) ;  /* 0x000000e000007945 */ /* 0x000fd80003800000 */
[----:B------:R-:W-:Y:S05]  /*7c10*/  @!P5 BRA `(.L_x_3966) ;  /* 0x000000000030d947 */ /* 0x000fea0003800000 */
[----:B------:R-:W-:Y:S01]  /*7c20*/  ULDC.64 UR12, c[0x0][0x270] ;  /* 0x00009c00000c7ab9 */ /* 0x000fe20000000a00 */
[----:B------:R-:W-:Y:S01]  /*7c30*/  MOV R38, R88 ;  /* 0x0000005800267202 */ /* 0x000fe20000000f00 */
[----:B01234-:R-:W-:Y:S01]  /*7c40*/  IMAD R69, R67, UR12, RZ ;  /* 0x0000000c43457c24 */ /* 0x01ffe2000f8e02ff */
        /* <DEDUP_REMOVED lines=9> */
.L_x_3966:
[----:B------:R-:W-:Y:S05]  /*7ce0*/  BSYNC B0 ;  /* 0x0000000000007941 */ /* 0x000fea0003800000 */
.L_x_3965:
        /* <DEDUP_REMOVED lines=11> */
.L_x_3967:
        /* <DEDUP_REMOVED lines=8> */
[----:B------:R-:W-:Y:S01]  /*7e20*/  F2FP.F16.F32.PACK_AB R95, R95, R52 ;  /* 0x000000345f5f723e */ /* 0x000fe200000000ff */
        /* <DEDUP_REMOVED lines=8> */
.L_x_3969:
[----:B------:R-:W-:Y:S05]  /*7eb0*/  BSYNC B0 ;  /* 0x0000000000007941 */ /* 0x000fea0003800000 */
.L_x_3968:
        /* <DEDUP_REMOVED lines=11> */
.L_x_3970:
        /* <DEDUP_REMOVED lines=17> */
.L_x_3972:
[----:B------:R-:W-:Y:S05]  /*8080*/  BSYNC B0 ;  /* 0x0000000000007941 */ /* 0x000fea0003800000 */
.L_x_3971:
        /* <DEDUP_REMOVED lines=11> */
.L_x_3973:
        /* <DEDUP_REMOVED lines=17> */
.L_x_3975:
[----:B------:R-:W-:Y:S05]  /*8250*/  BSYNC B0 ;  /* 0x0000000000007941 */ /* 0x000fea0003800000 */
.L_x_3974:
        /* <DEDUP_REMOVED lines=11> */
.L_x_3976:
        /* <DEDUP_REMOVED lines=17> */
.L_x_3978:
[----:B------:R-:W-:Y:S05]  /*8420*/  BSYNC B0 ;  /* 0x0000000000007941 */ /* 0x000fea0003800000 */
.L_x_3977:
        /* <DEDUP_REMOVED lines=11> */
.L_x_3979:
        /* <DEDUP_REMOVED lines=17> */
.L_x_3981:
[----:B------:R-:W-:Y:S05]  /*85f0*/  BSYNC B0 ;  /* 0x0000000000007941 */ /* 0x000fea0003800000 */
.L_x_3980:
        /* <DEDUP_REMOVED lines=8> */
[----:B-1234-:R-:W0:Y:S01]  /*8680*/  MUFU.RCP R69, R48 ;  /* 0x0000003000457308 */ /* 0x01ee220000001000 */
[----:B-----5:R-:W-:Y:S01]  /*8690*/  FMUL.FTZ R43, R43, R44 ;  /* 0x0000002c2b2b7220 */ /* 0x020fe20000410000 */
[----:B0-----:R-:W-:-:S07]  /*86a0*/  FMUL.FTZ R54, R54, R69 ;  /* 0x0000004536367220 */ /* 0x001fce0000410000 */
.L_x_3982:
        /* <DEDUP_REMOVED lines=17> */
.L_x_3984:
[----:B------:R-:W-:Y:S05]  /*87c0*/  BSYNC B0 ;  /* 0x0000000000007941 */ /* 0x000fea0003800000 */
.L_x_3983:
        /* <DEDUP_REMOVED lines=11> */
.L_x_3985:
[----:B------:R-:W-:Y:S04]  /*8880*/  BSSY B0, `(.L_x_3986) ;  /* 0x0000010000007945 */ /* 0x000fe80003800000 */
[----:B------:R-:W-:Y:S05]  /*8890*/  @!P0 BRA `(.L_x_3987) ;  /* 0x0000000000388947 */ /* 0x000fea0003800000 */
[----:B------:R-:W-:Y:S01]  /*88a0*/  IADD3 R44, R2, 0x1a0, RZ ;  /* 0x000001a0022c7810 */ /* 0x000fe20007ffe0ff */
[----:B------:R-:W-:Y:S01]  /*88b0*/  ULDC.64 UR12, c[0x0][0x270] ;  /* 0x00009c00000c7ab9 */ /* 0x000fe20000000a00 */
[----:B------:R-:W-:Y:S02]  /*88c0*/  MOV R38, R88 ;  /* 0x0000005800267202 */ /* 0x000fe40000000f00 */
[----:B0-----:R-:W-:Y:S02]  /*88d0*/  SHF.R.S32.HI R43, RZ, 0x1f, R44 ;  /* 0x0000001fff2b7819 */ /* 0x001fe4000001142c */
[----:B------:R-:W-:Y:S02]  /*88e0*/  MOV R39, R91 ;  /* 0x0000005b00277202 */ /* 0x000fe40000000f00 */
[----:B------:R-:W-:Y:S01]  /*88f0*/  F2FP.F16.F32.PACK_AB R79, R79, R42 ;  /* 0x0000002a4f4f723e */ /* 0x000fe200000000ff */
[----:B------:R-:W-:Y:S02]  /*8900*/  IMAD R43, R43, UR12, RZ ;  /* 0x0000000c2b2b7c24 */ /* 0x000fe4000f8e02ff */
[----:B------:R-:W-:-:S04]  /*8910*/  IMAD.WIDE.U32 R38, R44, UR12, R38 ;  /* 0x0000000c2c267c25 */ /* 0x000fc8000f8e0026 */
[----:B------:R-:W-:Y:S01]  /*8920*/  IMAD R43, R44, UR13, R43 ;  /* 0x0000000d2c2b7c24 */ /* 0x000fe2000f8e022b */
[----:B------:R-:W-:Y:S02]  /*8930*/  ULDC.64 UR12, c[0x0][0x210] ;  /* 0x00008400000c7ab9 */ /* 0x000fe40000000a00 */
[----:B-1234-:R-:W-:Y:S02]  /*8940*/  LEA R68, P5, R38, UR12, 0x1 ;  /* 0x0000000c26447c11 */ /* 0x01efe4000f8a08ff */
[----:B------:R-:W-:-:S04]  /*8950*/  IADD3 R43, R39, R43, RZ ;  /* 0x0000002b272b7210 */ /* 0x000fc80007ffe0ff */
[----:B------:R-:W-:-:S05]  /*8960*/  LEA.HI.X R69, R38, UR13, R43, 0x1, P5 ;  /* 0x0000000d26457c11 */ /* 0x000fca000a8f0c2b */
[----:B------:R0:W-:Y:S02]  /*8970*/  STG.E desc[UR8][R68.64], R79 ;  /* 0x0000004f44007986 */ /* 0x0001e4000c101908 */
.L_x_3987:
[----:B------:R-:W-:Y:S05]  /*8980*/  BSYNC B0 ;  /* 0x0000000000007941 */ /* 0x000fea0003800000 */
.L_x_3986:
        /* <DEDUP_REMOVED lines=8> */
[----:B-1234-:R-:W1:Y:S01]  /*8a10*/  MUFU.RCP R69, R44 ;  /* 0x0000002c00457308 */ /* 0x01ee620000001000 */
[----:B0-----:R-:W-:Y:S01]  /*8a20*/  FMUL.FTZ R41, R41, R42 ;  /* 0x0000002a29297220 */ /* 0x001fe20000410000 */
[----:B-1----:R-:W-:-:S07]  /*8a30*/  FMUL.FTZ R56, R56, R69 ;  /* 0x0000004538387220 */ /* 0x002fce0000410000 */
.L_x_3988:
[----:B------:R-:W-:Y:S04]  /*8a40*/  BSSY B0, `(.L_x_3989) ;  /* 0x0000010000007945 */ /* 0x000fe80003800000 */
[----:B------:R-:W-:Y:S05]  /*8a50*/  @!P1 BRA `(.L_x_3990) ;  /* 0x0000000000389947 */ /* 0x000fea0003800000 */
[----:B0-----:R-:W-:Y:S01]  /*8a60*/  IADD3 R43, R2, 0x1b0, RZ ;  /* 0x000001b0022b7810 */ /* 0x001fe20007ffe0ff */
        /* <DEDUP_REMOVED lines=13> */
.L_x_3990:
[----:B------:R-:W-:Y:S05]  /*8b40*/  BSYNC B0 ;  /* 0x0000000000007941 */ /* 0x000fea0003800000 */
.L_x_3989:
        /* <DEDUP_REMOVED lines=11> */
.L_x_3991:
        /* <DEDUP_REMOVED lines=16> */
.L_x_3993:
[----:B------:R-:W-:Y:S05]  /*8d00*/  BSYNC B0 ;  /* 0x0000000000007941 */ /* 0x000fea0003800000 */
.L_x_3992:
        /* <DEDUP_REMOVED lines=11> */
.L_x_3994:
        /* <DEDUP_REMOVED lines=16> */
.L_x_3996:
[----:B------:R-:W-:Y:S05]  /*8ec0*/  BSYNC B0 ;  /* 0x0000000000007941 */ /* 0x000fea0003800000 */
.L_x_3995:
        /* <DEDUP_REMOVED lines=11> */
.L_x_3997:
        /* <DEDUP_REMOVED lines=16> */
.L_x_3999:
[----:B------:R-:W-:Y:S05]  /*9080*/  BSYNC B0 ;  /* 0x0000000000007941 */ /* 0x000fea0003800000 */
.L_x_3998:
        /* <DEDUP_REMOVED lines=11> */
.L_x_4000:
        /* <DEDUP_REMOVED lines=17> */
.L_x_4002:
[----:B------:R-:W-:Y:S05]  /*9250*/  BSYNC B0 ;  /* 0x0000000000007941 */ /* 0x000fea0003800000 */
.L_x_4001:
[----:B------:R-:W5:Y:S01]  /*9260*/  LDC R37, c[0x0][0x10] ;  /* 0x00000400ff257b82 */ /* 0x000f620000000800 */
[----:B------:R-:W-:Y:S02]  /*9270*/  IADD3 R26, R26, 0x1, RZ ;  /* 0x000000011a1a7810 */ /* 0x000fe40007ffe0ff */
[----:B-----5:R-:W-:-:S04]  /*9280*/  IADD3 R24, R37, R24, RZ ;  /* 0x0000001825187210 */ /* 0x020fc80007ffe0ff */
[----:B------:R-:W-:-:S13]  /*9290*/  ISETP.GE.AND P5, PT, R24, UR4, PT ;  /* 0x0000000418007c0c */ /* 0x000fda000bfa6270 */
[----:B------:R-:W-:Y:S05]  /*92a0*/  @!P5 BRA `(.L_x_4003) ;  /* 0xffffff780060d947 */ /* 0x000fea000383ffff */
[----:B------:R-:W-:Y:S05]  /*92b0*/  EXIT ;  /* 0x000000000000794d */ /* 0x000fea0003800000 */
.L_x_4004:
        /* <DEDUP_REMOVED lines=12> */
.L_x_5192:


//--------------------- .text._Z35group_norm_nhwc_fwd_one_pass_kernelI11Fp16IOBf16WLi64ELi60ELi480EEv26Group_norm_nhwc_fwd_params --------------------------
	.section	.text._Z35group_norm_nhwc_fwd_one_pass_kernelI11Fp16IOBf16WLi64ELi60ELi480EEv26Group_norm_nhwc_fwd_params,"ax",@progbits
	.align	128
        .global         _Z35group_norm_nhwc_fwd_one_pass_kernelI11Fp16IOBf16WLi64ELi60ELi480EEv26Group_norm_nhwc_fwd_params
        .type           _Z35group_norm_nhwc_fwd_one_pass_kernelI11Fp16IOBf16WLi64ELi60ELi480EEv26Group_norm_nhwc_fwd_params,@function
        .size           _Z35group_norm_nhwc_fwd_one_pass_kernelI11Fp16IOBf16WLi64ELi60ELi480EEv26Group_norm_nhwc_fwd_params,(.L_x_5193 - _Z35group_norm_nhwc_fwd_one_pass_kernelI11Fp16IOBf16WLi64ELi60ELi480EEv26Group_norm_nhwc_fwd_params)
        .other          _Z35group_norm_nhwc_fwd_one_pass_kernelI11Fp16IOBf16WLi64ELi60ELi480EEv26Group_norm_nhwc_fwd_params,@"STO_CUDA_ENTRY STV_DEFAULT"
_Z35group_norm_nhwc_fwd_one_pass_kernelI11Fp16IOBf16WLi64ELi60ELi480EEv26Group_norm_nhwc_fwd_params:
.text._Z35group_norm_nhwc_fwd_one_pass_kernelI11Fp16IOBf16WLi64ELi60ELi480EEv26Group_norm_nhwc_fwd_params:
        /* <DEDUP_REMOVED lines=10> */
[----:B------:R-:W-:Y:S01]  /*00a0*/  HFMA2.MMA R4, -RZ, RZ, 0, 0 ;  /* 0x00000000ff047435 */ /* 0x000fe200000001ff */
[----:B------:R-:W-:-:S05]  /*00b0*/  ULDC.U8 UR10, c[0x0][0x28c] ;  /* 0x0000a300000a7ab9 */ /* 0x000fca0000000000 */
        /* <DEDUP_REMOVED lines=11> */
.L_x_4026:
        /* <DEDUP_REMOVED lines=207> */
.L_x_4006:
[----:B------:R-:W-:Y:S05]  /*0e60*/  BSYNC B0 ;  /* 0x0000000000007941 */ /* 0x000fea0003800000 */
.L_x_4005:
        /* <DEDUP_REMOVED lines=28> */
.L_x_4009:
[----:B-1----:R-:W2:Y:S04]  /*1030*/  LDG.E.STRONG.GPU R11, desc[UR8][R8.64] ;  /* 0x00000008080b7981 */ /* 0x002ea8000c1ef900 */
[----:B--2---:R-:W-:Y:S01]  /*1040*/  CCTL.IVALL ;  /* 0x00000000ff00798f */ /* 0x004fe20002000000 */
[----:B------:R-:W-:Y:S05]  /*1050*/  YIELD ;  /* 0x0000000000007946 */ /* 0x000fea0003800000 */
[----:B------:R-:W-:-:S13]  /*1060*/  ISETP.NE.AND P1, PT, R11, R28, PT ;  /* 0x0000001c0b00720c */ /* 0x000fda0003f25270 */
[----:B------:R-:W-:Y:S05]  /*1070*/  @P1 BRA `(.L_x_4009) ;  /* 0xfffffffc00ec1947 */ /* 0x000fea000383ffff */
.L_x_4008:
        /* <DEDUP_REMOVED lines=11> */
.L_x_4011:
        /* <DEDUP_REMOVED lines=63> */
.L_x_4010:
        /* <DEDUP_REMOVED lines=19> */
.L_x_4013:
[----:B------:R-:W-:Y:S05]  /*1650*/  BSYNC B0 ;  /* 0x0000000000007941 */ /* 0x000fea0003800000 */
.L_x_4012:
        /* <DEDUP_REMOVED lines=32> */
.L_x_4007:
[----:B------:R-:W-:Y:S01]  /*1860*/  ULDC.64 UR12, c[0x0][0x218] ;  /* 0x00008600000c7ab9 */ /* 0x000fe20000000a00 */
[C---:B------:R-:W-:Y:S01]  /*1870*/  LOP3.LUT P1, RZ, R0.reuse, UR7, RZ, 0xfc, !PT ;  /* 0x0000000700ff7c12 */ /* 0x040fe2000f82fcff */
[----:B------:R-:W2:Y:S01]  /*1880*/  S2UR UR6, SR_CgaCtaId ;  /* 0x00000000000679c3 */ /* 0x000ea20000008800 */
[----:B------:R-:W-:Y:S01]  /*1890*/  ISETP.EQ.U32.AND P3, PT, RZ, UR12, PT ;  /* 0x0000000cff007c0c */ /* 0x000fe2000bf62070 */
[----:B-1----:R-:W-:Y:S01]  /*18a0*/  IMAD.WIDE.U32 R8, R0, -0x77777777, RZ ;  /* 0x8888888900087825 */ /* 0x002fe200078e00ff */
[----:B------:R-:W-:Y:S02]  /*18b0*/  UMOV UR5, 0x400 ;  /* 0x0000040000057882 */ /* 0x000fe40000000000 */
[----:B------:R-:W-:Y:S01]  /*18c0*/  ISETP.EQ.OR.EX P1, PT, RZ, UR13, P1, P3 ;  /* 0x0000000dff007c0c */ /* 0x000fe20008f22730 */
[----:B------:R-:W-:Y:S01]  /*18d0*/  ULDC.64 UR12, c[0x0][0x278] ;  /* 0x00009e00000c7ab9 */ /* 0x000fe20000000a00 */
[----:B------:R-:W-:Y:S01]  /*18e0*/  SHF.R.U32.HI R9, RZ, 0x4, R9 ;  /* 0x00000004ff097819 */ /* 0x000fe20000011609 */
[----:B0-----:R-:W0:Y:S04]  /*18f0*/  LDC.64 R10, c[0x0][0x230] ;  /* 0x00008c00ff0a7b82 */ /* 0x001e280000000a00 */
[----:B------:R-:W-:-:S04]  /*1900*/  IMAD R9, R9, -0x1e, R0 ;  /* 0xffffffe209097824 */ /* 0x000fc800078e0200 */
[----:B------:R-:W1:Y:S01]  /*1910*/  LDC.64 R14, c[0x0][0x228] ;  /* 0x00008a00ff0e7b82 */ /* 0x000e620000000a00 */
[----:B------:R-:W-:-:S04]  /*1920*/  SHF.L.U32 R9, R9, 0x1, RZ ;  /* 0x0000000109097819 */ /* 0x000fc800000006ff */
[----:B------:R-:W-:-:S03]  /*1930*/  IADD3 R23, R9, R2, RZ ;  /* 0x0000000209177210 */ /* 0x000fc60007ffe0ff */
[----:B------:R-:W3:Y:S01]  /*1940*/  @!P1 LDC.64 R28, c[0x0][0x218] ;  /* 0x00008600ff1c9b82 */ /* 0x000ee20000000a00 */
[----:B--2---:R-:W-:-:S03]  /*1950*/  ULEA UR5, UR6, UR5, 0x18 ;  /* 0x0000000506057291 */ /* 0x004fc6000f8ec03f */
[----:B------:R-:W-:Y:S02]  /*1960*/  ULDC UR6, c[0x0][0x2a4] ;  /* 0x0000a90000067ab9 */ /* 0x000fe40000000800 */
[----:B------:R-:W-:Y:S01]  /*1970*/  @!P1 FMUL.FTZ R9, R13, UR6 ;  /* 0x000000060d099c20 */ /* 0x000fe20008410000 */
[----:B------:R-:W-:-:S03]  /*1980*/  @!P1 FMUL.FTZ R8, R12, UR6 ;  /* 0x000000060c089c20 */ /* 0x000fc60008410000 */
[----:B------:R0:W-:Y:S01]  /*1990*/  @!P2 STS.64 [UR5+0x90], R12 ;  /* 0x0000900cff00a988 */ /* 0x0001e20008000a05 */
[----:B-1----:R-:W-:-:S04]  /*19a0*/  IMAD.WIDE R14, R23, 0x2, R14 ;  /* 0x00000002170e7825 */ /* 0x002fc800078e020e */
[----:B0-----:R-:W-:-:S04]  /*19b0*/  IMAD.WIDE R12, R23, 0x2, R10 ;  /* 0x00000002170c7825 */ /* 0x001fc800078e020a */
[----:B---3--:R-:W-:-:S05]  /*19c0*/  @!P1 IMAD.WIDE R28, R20, 0x8, R28 ;  /* 0x00000008141c9825 */ /* 0x008fca00078e021c */
[----:B------:R0:W-:Y:S01]  /*19d0*/  @!P1 STG.E.64 desc[UR8][R28.64], R8 ;  /* 0x000000081c009986 */ /* 0x0001e2000c101b08 */
[----:B------:R-:W-:Y:S06]  /*19e0*/  BAR.SYNC.DEFER_BLOCKING 0x0 ;  /* 0x0000000000007b1d */ /* 0x000fec0000010000 */
[----:B0-----:R-:W2:Y:S04]  /*19f0*/  LDG.E.U16 R28, desc[UR8][R12.64+0x2] ;  /* 0x000002080c1c7981 */ /* 0x001ea8000c1e1500 */
[----:B------:R-:W3:Y:S04]  /*1a00*/  LDG.E.U16 R2, desc[UR8][R14.64+0x2] ;  /* 0x000002080e027981 */ /* 0x000ee8000c1e1500 */
[----:B------:R-:W4:Y:S04]  /*1a10*/  LDG.E.U16 R23, desc[UR8][R14.64] ;  /* 0x000000080e177981 */ /* 0x000f28000c1e1500 */
[----:B------:R0:W5:Y:S04]  /*1a20*/  LDG.E.U16 R8, desc[UR8][R12.64] ;  /* 0x000000080c087981 */ /* 0x000168000c1e1500 */
[----:B------:R-:W1:Y:S02]  /*1a30*/  LDS.64 R10, [UR5+0x90] ;  /* 0x00009005ff0a7984 */ /* 0x000e640008000a00 */
[----:B-1----:R-:W-:-:S04]  /*1a40*/  FMUL.FTZ R10, R10, UR6 ;  /* 0x000000060a0a7c20 */ /* 0x002fc80008410000 */
[----:B------:R-:W-:-:S04]  /*1a50*/  FMUL.FTZ R9, R10, R10 ;  /* 0x0000000a0a097220 */ /* 0x000fc80000410000 */
[----:B------:R-:W-:-:S05]  /*1a60*/  FFMA.FTZ R11, R11, UR6, -R9 ;  /* 0x000000060b0b7c23 */ /* 0x000fca0008010809 */
[----:B------:R-:W-:-:S13]  /*1a70*/  FSETP.GTU.FTZ.AND P1, PT, R11, RZ, PT ;  /* 0x000000ff0b00720b */ /* 0x000fda0003f3c000 */
[----:B------:R-:W1:Y:S01]  /*1a80*/  @P1 LDC R9, c[0x0][0x238] ;  /* 0x00008e00ff091b82 */ /* 0x000e620000000800 */
[----:B------:R-:W-:Y:S02]  /*1a90*/  HADD2.F32 R29, -RZ, R21.H1_H1 ;  /* 0x30000015ff1d7230 */ /* 0x000fe40000004100 */
[----:B0-----:R-:W-:Y:S02]  /*1aa0*/  HADD2.F32 R13, -RZ, R19.H1_H1 ;  /* 0x30000013ff0d7230 */ /* 0x001fe40000004100 */
[----:B------:R-:W-:Y:S02]  /*1ab0*/  HADD2.F32 R15, -RZ, R18.H1_H1 ;  /* 0x30000012ff0f7230 */ /* 0x000fe40000004100 */
[----:B-1----:R-:W-:Y:S01]  /*1ac0*/  @P1 FADD.FTZ R11, R11, R9 ;  /* 0x000000090b0b1221 */ /* 0x002fe20000010000 */
[----:B------:R-:W-:-:S06]  /*1ad0*/  MOV R9, 0x3f800000 ;  /* 0x3f80000000097802 */ /* 0x000fcc0000000f00 */
[----:B------:R-:W0:Y:S01]  /*1ae0*/  @P1 MUFU.RSQ R9, R11 ;  /* 0x0000000b00091308 */ /* 0x000e220000001400 */
[--C-:B------:R-:W-:Y:S01]  /*1af0*/  FADD.FTZ R12, R29, -R10.reuse ;  /* 0x8000000a1d0c7221 */ /* 0x100fe20000010000 */
[--C-:B------:R-:W-:Y:S01]  /*1b00*/  FADD.FTZ R29, R13, -R10.reuse ;  /* 0x8000000a0d1d7221 */ /* 0x100fe20000010000 */
[----:B------:R-:W-:Y:S01]  /*1b10*/  FADD.FTZ R14, R15, -R10 ;  /* 0x8000000a0f0e7221 */ /* 0x000fe20000010000 */
[----:B------:R-:W-:Y:S01]  /*1b20*/  HADD2.F32 R21, -RZ, R21.H0_H0 ;  /* 0x20000015ff157230 */ /* 0x000fe20000004100 */
[----:B------:R-:W-:Y:S01]  /*1b30*/  ISETP.NE.AND P4, PT, RZ, UR10, PT ;  /* 0x0000000aff007c0c */ /* 0x000fe2000bf85270 */
[-C--:B0-----:R-:W-:Y:S01]  /*1b40*/  FMUL.FTZ R13, R12, R9.reuse ;  /* 0x000000090c0d7220 */ /* 0x081fe20000410000 */
[-C--:B------:R-:W-:Y:S01]  /*1b50*/  FMUL.FTZ R12, R29, R9.reuse ;  /* 0x000000091d0c7220 */ /* 0x080fe20000410000 */
[----:B------:R-:W-:Y:S01]  /*1b60*/  FMUL.FTZ R15, R14, R9 ;  /* 0x000000090e0f7220 */ /* 0x000fe20000410000 */
[----:B------:R-:W-:Y:S02]  /*1b70*/  ISETP.GE.U32.AND P2, PT, R16, UR12, PT ;  /* 0x0000000c10007c0c */ /* 0x000fe4000bf46070 */
[----:B------:R-:W-:-:S02]  /*1b80*/  ISETP.GE.U32.AND P3, PT, R6, UR12, PT ;  /* 0x0000000c06007c0c */ /* 0x000fc4000bf66070 */
[----:B------:R-:W-:Y:S02]  /*1b90*/  ISETP.GE.AND.EX P2, PT, R5, UR13, PT, P2 ;  /* 0x0000000d05007c0c */ /* 0x000fe4000bf46320 */
[----:B------:R-:W-:Y:S02]  /*1ba0*/  ISETP.GE.AND.EX P3, PT, R7, UR13, PT, P3 ;  /* 0x0000000d07007c0c */ /* 0x000fe4000bf66330 */
[C---:B------:R-:W-:Y:S02]  /*1bb0*/  ISETP.GT.U32.OR P2, PT, R0.reuse, 0x1df, P2 ;  /* 0x000001df0000780c */ /* 0x040fe40001744470 */
[----:B------:R-:W-:Y:S02]  /*1bc0*/  ISETP.GT.U32.OR P3, PT, R0, 0x1df, P3 ;  /* 0x000001df0000780c */ /* 0x000fe40001f64470 */
[----:B--2---:R-:W-:Y:S01]  /*1bd0*/  SHF.L.U32 R11, R28, 0x10, RZ ;  /* 0x000000101c0b7819 */ /* 0x004fe200000006ff */
[----:B------:R-:W-:Y:S01]  /*1be0*/  HADD2.F32 R28, -RZ, R22.H1_H1 ;  /* 0x30000016ff1c7230 */ /* 0x000fe20000004100 */
[----:B---3--:R-:W-:-:S04]  /*1bf0*/  SHF.L.U32 R2, R2, 0x10, RZ ;  /* 0x0000001002027819 */ /* 0x008fc800000006ff */
[----:B------:R-:W-:-:S04]  /*1c00*/  FADD.FTZ R28, R28, -R10 ;  /* 0x8000000a1c1c7221 */ /* 0x000fc80000010000 */
[----:B------:R-:W-:Y:S01]  /*1c10*/  FMUL.FTZ R28, R28, R9 ;  /* 0x000000091c1c7220 */ /* 0x000fe20000410000 */
[C-C-:B------:R-:W-:Y:S01]  /*1c20*/  FFMA.FTZ R14, R2.reuse, R13, R11.reuse ;  /* 0x0000000d020e7223 */ /* 0x140fe2000001000b */
[C-C-:B------:R-:W-:Y:S02]  /*1c30*/  FFMA.FTZ R13, R2.reuse, R12, R11.reuse ;  /* 0x0000000c020d7223 */ /* 0x140fe4000001000b */
[C-C-:B------:R-:W-:Y:S01]  /*1c40*/  FFMA.FTZ R12, R2.reuse, R28, R11.reuse ;  /* 0x0000001c020c7223 */ /* 0x140fe2000001000b */
[----:B------:R-:W-:Y:S01]  /*1c50*/  FFMA.FTZ R2, R2, R15, R11 ;  /* 0x0000000f02027223 */ /* 0x000fe2000001000b */
[----:B------:R-:W-:Y:S02]  /*1c60*/  HADD2.F32 R15, -RZ, R22.H0_H0 ;  /* 0x20000016ff0f7230 */ /* 0x000fe40000004100 */
[----:B------:R-:W-:Y:S02]  /*1c70*/  HADD2.F32 R11, -RZ, R19.H0_H0 ;  /* 0x20000013ff0b7230 */ /* 0x000fe40000004100 */
[----:B------:R-:W-:-:S02]  /*1c80*/  HADD2.F32 R19, -RZ, R18.H0_H0 ;  /* 0x20000012ff137230 */ /* 0x000fc40000004100 */
[--C-:B------:R-:W-:Y:S01]  /*1c90*/  FADD.FTZ R28, R15, -R10.reuse ;  /* 0x8000000a0f1c7221 */ /* 0x100fe20000010000 */
[----:B------:R-:W-:Y:S01]  /*1ca0*/  IADD3 R15, R17, 0x30, RZ ;  /* 0x00000030110f7810 */ /* 0x000fe20007ffe0ff */
[--C-:B------:R-:W-:Y:S01]  /*1cb0*/  FADD.FTZ R22, R21, -R10.reuse ;  /* 0x8000000a15167221 */ /* 0x100fe20000010000 */
[--C-:B------:R-:W-:Y:S01]  /*1cc0*/  FADD.FTZ R11, R11, -R10.reuse ;  /* 0x8000000a0b0b7221 */ /* 0x100fe20000010000 */
[----:B------:R-:W-:Y:S01]  /*1cd0*/  FADD.FTZ R10, R19, -R10 ;  /* 0x8000000a130a7221 */ /* 0x000fe20000010000 */
[----:B------:R-:W-:Y:S02]  /*1ce0*/  ISETP.GE.U32.AND P1, PT, R15, UR12, PT ;  /* 0x0000000c0f007c0c */ /* 0x000fe4000bf26070 */
[----:B------:R-:W-:Y:S01]  /*1cf0*/  SHF.R.S32.HI R18, RZ, 0x1f, R15 ;  /* 0x0000001fff127819 */ /* 0x000fe2000001140f */
[-C--:B------:R-:W-:Y:S01]  /*1d00*/  FMUL.FTZ R11, R11, R9.reuse ;  /* 0x000000090b0b7220 */ /* 0x080fe20000410000 */
[----:B----4-:R-:W-:Y:S01]  /*1d10*/  SHF.L.U32 R23, R23, 0x10, RZ ;  /* 0x0000001017177819 */ /* 0x010fe200000006ff */
[-C--:B------:R-:W-:Y:S01]  /*1d20*/  FMUL.FTZ R19, R28, R9.reuse ;  /* 0x000000091c137220 */ /* 0x080fe20000410000 */
[----:B-----5:R-:W-:Y:S01]  /*1d30*/  SHF.L.U32 R8, R8, 0x10, RZ ;  /* 0x0000001008087819 */ /* 0x020fe200000006ff */
[-C--:B------:R-:W-:Y:S01]  /*1d40*/  FMUL.FTZ R21, R10, R9.reuse ;  /* 0x000000090a157220 */ /* 0x080fe20000410000 */
[----:B------:R-:W-:Y:S01]  /*1d50*/  ISETP.GE.AND.EX P1, PT, R18, UR13, PT, P1 ;  /* 0x0000000d12007c0c */ /* 0x000fe2000bf26310 */
[----:B------:R-:W-:-:S02]  /*1d60*/  FMUL.FTZ R9, R22, R9 ;  /* 0x0000000916097220 */ /* 0x000fc40000410000 */
        /* <DEDUP_REMOVED lines=16> */
.L_x_4014:
        /* <DEDUP_REMOVED lines=14> */
.L_x_4016:
[----:B------:R-:W-:Y:S05]  /*1f50*/  BSYNC B0 ;  /* 0x0000000000007941 */ /* 0x000fea0003800000 */
.L_x_4015:
        /* <DEDUP_REMOVED lines=11> */
.L_x_4017:
        /* <DEDUP_REMOVED lines=14> */
.L_x_4019:
[----:B------:R-:W-:Y:S05]  /*20f0*/  BSYNC B0 ;  /* 0x0000000000007941 */ /* 0x000fea0003800000 */
.L_x_4018:
        /* <DEDUP_REMOVED lines=11> */
.L_x_4020:
        /* <DEDUP_REMOVED lines=14> */
.L_x_4022:
[----:B------:R-:W-:Y:S05]  /*2290*/  BSYNC B0 ;  /* 0x0000000000007941 */ /* 0x000fea0003800000 */
.L_x_4021:
[----:B------:R-:W-:Y:S05]  /*22a0*/  @!P4 BRA `(.L_x_4023) ;  /* 0x000000000028c947 */ /* 0x000fea0003800000 */
[----:B------:R-:W-:Y:S01]  /*22b0*/  FMUL.FTZ R5, R21, -1.4426950216293334961 ;  /* 0xbfb8aa3b15057820 */ /* 0x000fe20000410000 */
[----:B------:R-:W-:-:S05]  /*22c0*/  FMUL.FTZ R9, R2, -1.4426950216293334961 ;  /* 0xbfb8aa3b02097820 */ /* 0x000fca0000410000 */
[----:B------:R-:W3:Y:S08]  /*22d0*/  MUFU.EX2 R5, R5 ;  /* 0x0000000500057308 */ /* 0x000ef00000000800 */
[----:B------:R-:W0:Y:S01]  /*22e0*/  MUFU.EX2 R9, R9 ;  /* 0x0000000900097308 */ /* 0x000e220000000800 */
[----:B---3--:R-:W-:-:S07]  /*22f0*/  FADD.FTZ R7, R5, 1 ;  /* 0x3f80000005077421 */ /* 0x008fce0000010000 */
[----:B------:R-:W3:Y:S01]  /*2300*/  MUFU.RCP R8, R7 ;  /* 0x0000000700087308 */ /* 0x000ee20000001000 */
[----:B012---:R-:W-:-:S07]  /*2310*/  FADD.FTZ R10, R9, 1 ;  /* 0x3f800000090a7421 */ /* 0x007fce0000010000 */
[----:B------:R-:W0:Y:S01]  /*2320*/  MUFU.RCP R11, R10 ;  /* 0x0000000a000b7308 */ /* 0x000e220000001000 */
[----:B---3--:R-:W-:Y:S01]  /*2330*/  FMUL.FTZ R21, R21, R8 ;  /* 0x0000000815157220 */ /* 0x008fe20000410000 */
[----:B0-----:R-:W-:-:S07]  /*2340*/  FMUL.FTZ R2, R2, R11 ;  /* 0x0000000b02027220 */ /* 0x001fce0000410000 */
.L_x_4023:
        /* <DEDUP_REMOVED lines=14> */
.L_x_4025:
[----:B------:R-:W-:Y:S05]  /*2430*/  BSYNC B0 ;  /* 0x0000000000007941 */ /* 0x000fea0003800000 */
.L_x_4024:
[----:B------:R-:W4:Y:S01]  /*2440*/  LDC R5, c[0x0][0x10] ;  /* 0x00000400ff057b82 */ /* 0x000f220000000800 */
[----:B------:R-:W-:Y:S02]  /*2450*/  IADD3 R4, R4, 0x1, RZ ;  /* 0x0000000104047810 */ /* 0x000fe40007ffe0ff */
[----:B----4-:R-:W-:-:S04]  /*2460*/  IADD3 R20, R5, R20, RZ ;  /* 0x0000001405147210 */ /* 0x010fc80007ffe0ff */
[----:B------:R-:W-:-:S13]  /*2470*/  ISETP.GE.AND P1, PT, R20, UR4, PT ;  /* 0x0000000414007c0c */ /* 0x000fda000bf26270 */
[----:B------:R-:W-:Y:S05]  /*2480*/  @!P1 BRA `(.L_x_4026) ;  /* 0xffffffdc00389947 */ /* 0x000fea000383ffff */
[----:B------:R-:W-:Y:S05]  /*2490*/  EXIT ;  /* 0x000000000000794d */ /* 0x000fea0003800000 */
.L_x_4027:
        /* <DEDUP_REMOVED lines=14> */
.L_x_5193:


//--------------------- .text._Z35group_norm_nhwc_fwd_one_pass_kernelI11Fp16IOBf16WLi128ELi60ELi480EEv26Group_norm_nhwc_fwd_params --------------------------
	.section	.text._Z35group_norm_nhwc_fwd_one_pass_kernelI11Fp16IOBf16WLi128ELi60ELi480EEv26Group_norm_nhwc_fwd_params,"ax",@progbits
	.align	128
        .global         _Z35group_norm_nhwc_fwd_one_pass_kernelI11Fp16IOBf16WLi128ELi60ELi480EEv26Group_norm_nhwc_fwd_params
        .type           _Z35group_norm_nhwc_fwd_one_pass_kernelI11Fp16IOBf16WLi128ELi60ELi480EEv26Group_norm_nhwc_fwd_params,@function
        .size           _Z35group_norm_nhwc_fwd_one_pass_kernelI11Fp16IOBf16WLi128ELi60ELi480EEv26Group_norm_nhwc_fwd_params,(.L_x_5194 - _Z35group_norm_nhwc_fwd_one_pass_kernelI11Fp16IOBf16WLi128ELi60ELi480EEv26Group_norm_nhwc_fwd_params)
        .other          _Z35group_norm_nhwc_fwd_one_pass_kernelI11Fp16IOBf16WLi128ELi60ELi480EEv26Group_norm_nhwc_fwd_params,@"STO_CUDA_ENTRY STV_DEFAULT"
_Z35group_norm_nhwc_fwd_one_pass_kernelI11Fp16IOBf16WLi128ELi60ELi480EEv26Group_norm_nhwc_fwd_params:
.text._Z35group_norm_nhwc_fwd_one_pass_kernelI11Fp16IOBf16WLi128ELi60ELi480EEv26Group_norm_nhwc_fwd_params:
        /* <DEDUP_REMOVED lines=46> */
.L_x_4064:
[----:B01----:R-:W0:Y:S01]  /*02e0*/  LDC R18, c[0x0][0x288] ;  /* 0x0000a200ff127b82 */ /* 0x003e220000000800 */
[----:B------:R-:W-:Y:S01]  /*02f0*/  ULDC.64 UR16, c[0x0][0x278] ;  /* 0x00009e0000107ab9 */ /* 0x000fe20000000a00 */
[----:B------:R-:W-:-:S06]  /*0300*/  ULDC.64 UR14, c[0x0][0x280] ;  /* 0x0000a000000e7ab9 */ /* 0x000fcc0000000a00 */
[----:B------:R-:W1:Y:S08]  /*0310*/  @P2 LDC.64 R28, c[0x0][0x270] ;  /* 0x00009c00ff1c2b82 */ /* 0x000e700000000a00 */
        /* <DEDUP_REMOVED lines=22> */
[C---:B------:R-:W-:Y:S01]  /*0480*/  LOP3.LUT R12, R18.reuse, UR6, RZ, 0x3c, !PT ;  /* 0x00000006120c7c12 */ /* 0x040fe2000f8e3cff */
        /* <DEDUP_REMOVED lines=24> */
[----:B------:R-:W-:Y:S02]  /*0610*/  ISETP.GE.AND.EX P5, PT, R35, UR17, PT, P5 ;  /* 0x0000001123007c0c */ /* 0x000fe4000bfa6350 */
[----:B------:R-:W-:Y:S01]  /*0620*/  IADD3 R32, R36, 0x50, RZ ;  /* 0x0000005024207810 */ /* 0x000fe20007ffe0ff */
[----:B------:R-:W-:Y:S01]  /*0630*/  IMAD.WIDE.U32 R50, R19, UR14, R50 ;  /* 0x0000000e13327c25 */ /* 0x000fe2000f8e0032 */
[----:B------:R-:W-:Y:S01]  /*0640*/  ISETP.LT.U32.AND P5, PT, R0, 0x1e0, !P5 ;  /* 0x000001e00000780c */ /* 0x000fe20006fa1070 */
[----:B------:R-:W3:Y:S01]  /*0650*/  @P2 LDC.64 R18, c[0x0][0x220] ;  /* 0x00008800ff122b82 */ /* 0x000ee20000000a00 */
[----:B------:R-:W-:Y:S01]  /*0660*/  ISETP.GE.U32.AND P0, PT, R32, UR16, PT ;  /* 0x0000001020007c0c */ /* 0x000fe2000bf06070 */
[----:B-1----:R-:W-:Y:S01]  /*0670*/  @P1 IMAD R12, R7, R14, RZ ;  /* 0x0000000e070c1224 */ /* 0x002fe200078e02ff */
[----:B------:R-:W-:-:S02]  /*0680*/  IADD3 R53, R51, R53, RZ ;  /* 0x0000003533357210 */ /* 0x000fc40007ffe0ff */
[-C--:B------:R-:W-:Y:S01]  /*0690*/  @P1 MOV R52, R50.reuse ;  /* 0x0000003200341202 */ /* 0x080fe20000000f00 */
[C---:B------:R-:W-:Y:S01]  /*06a0*/  @P1 IMAD R21, R13.reuse, R15, R12 ;  /* 0x0000000f0d151224 */ /* 0x040fe200078e020c */
[----:B------:R-:W-:Y:S02]  /*06b0*/  SHF.R.S32.HI R33, RZ, 0x1f, R32 ;  /* 0x0000001fff217819 */ /* 0x000fe40000011420 */
[----:B------:R-:W-:Y:S01]  /*06c0*/  @P3 MOV R20, R50 ;  /* 0x0000003200143202 */ /* 0x000fe20000000f00 */
[----:B------:R-:W-:Y:S01]  /*06d0*/  @P1 IMAD.WIDE.U32 R12, R13, R14, R52 ;  /* 0x0000000e0d0c1225 */ /* 0x000fe200078e0034 */
[----:B------:R-:W-:Y:S01]  /*06e0*/  ISETP.GE.AND.EX P0, PT, R33, UR17, PT, P0 ;  /* 0x0000001121007c0c */ /* 0x000fe2000bf06300 */
[----:B------:R-:W1:Y:S03]  /*06f0*/  @P3 LDC.64 R14, c[0x0][0x220] ;  /* 0x00008800ff0e3b82 */ /* 0x000e660000000a00 */
[----:B------:R-:W-:Y:S01]  /*0700*/  @P1 IADD3 R13, R13, R21, RZ ;  /* 0x000000150d0d1210 */ /* 0x000fe20007ffe0ff */
[----:B--2---:R-:W-:Y:S01]  /*0710*/  @P3 IMAD R21, R11, R30, RZ ;  /* 0x0000001e0b153224 */ /* 0x004fe200078e02ff */
[----:B0-----:R-:W-:-:S02]  /*0720*/  @P1 LEA R16, P6, R12, R16, 0x1 ;  /* 0x000000100c101211 */ /* 0x001fc400078c08ff */
[----:B------:R-:W-:Y:S01]  /*0730*/  ISETP.LT.U32.AND P0, PT, R0, 0x1e0, !P0 ;  /* 0x000001e00000780c */ /* 0x000fe20004701070 */
[----:B------:R-:W0:Y:S01]  /*0740*/  @P5 LDC.64 R22, c[0x0][0x270] ;  /* 0x00009c00ff165b82 */ /* 0x000e220000000a00 */
[----:B------:R-:W-:Y:S01]  /*0750*/  @P1 LEA.HI.X R17, R12, R17, R13, 0x1, P6 ;  /* 0x000000110c111211 */ /* 0x000fe200030f0c0d */
[----:B------:R-:W-:Y:S01]  /*0760*/  @P3 IMAD R41, R4, R31, R21 ;  /* 0x0000001f04293224 */ /* 0x000fe200078e0215 */
[----:B------:R-:W-:Y:S02]  /*0770*/  @P2 MOV R12, R50 ;  /* 0x00000032000c2202 */ /* 0x000fe40000000f00 */
[-C--:B------:R-:W-:Y:S02]  /*0780*/  @P2 MOV R13, R53.reuse ;  /* 0x00000035000d2202 */ /* 0x080fe40000000f00 */
        /* <DEDUP_REMOVED lines=208> */
.L_x_4029:
[----:B------:R-:W-:Y:S05]  /*1490*/  BSYNC B0 ;  /* 0x0000000000007941 */ /* 0x000fea0003800000 */
.L_x_4028:
        /* <DEDUP_REMOVED lines=28> */
.L_x_4032:
[----:B0-----:R-:W2:Y:S04]  /*1660*/  LDG.E.STRONG.GPU R16, desc[UR10][R14.64] ;  /* 0x0000000a0e107981 */ /* 0x001ea8000c1ef900 */
[----:B--2---:R-:W-:Y:S01]  /*1670*/  CCTL.IVALL ;  /* 0x00000000ff00798f */ /* 0x004fe20002000000 */
[----:B------:R-:W-:Y:S05]  /*1680*/  YIELD ;  /* 0x0000000000007946 */ /* 0x000fea0003800000 */
[----:B------:R-:W-:-:S13]  /*1690*/  ISETP.NE.AND P0, PT, R16, R19, PT ;  /* 0x000000131000720c */ /* 0x000fda0003f05270 */
[----:B------:R-:W-:Y:S05]  /*16a0*/  @P0 BRA `(.L_x_4032) ;  /* 0xfffffffc00ec0947 */ /* 0x000fea000383ffff */
.L_x_4031:
        /* <DEDUP_REMOVED lines=17> */
.L_x_4036:
        /* <DEDUP_REMOVED lines=115> */
.L_x_4035:
        /* <DEDUP_REMOVED lines=61> */
.L_x_4037:
[----:B------:R-:W-:-:S13]  /*22c0*/  ISETP.NE.OR P0, PT, R14, RZ, P0 ;  /* 0x000000ff0e00720c */ /* 0x000fda0000705670 */
[----:B------:R-:W-:Y:S05]  /*22d0*/  @!P0 BRA `(.L_x_4033) ;  /* 0x00000000007c8947 */ /* 0x000fea0003800000 */
.L_x_4034:
        /* <DEDUP_REMOVED lines=31> */
.L_x_4033:
        /* <DEDUP_REMOVED lines=11> */
.L_x_4039:
[----:B------:R-:W-:Y:S05]  /*2580*/  BSYNC B0 ;  /* 0x0000000000007941 */ /* 0x000fea0003800000 */
.L_x_4038:
        /* <DEDUP_REMOVED lines=16> */
.L_x_4030:
        /* <DEDUP_REMOVED lines=14> */
[----:B0-----:R-:W-:-:S03]  /*2770*/  IMAD.WIDE R20, R39, 0x2, R18 ;  /* 0x0000000227147825 */ /* 0x001fc600078e0212 */
[----:B------:R-:W-:Y:S01]  /*2780*/  @!P5 STS.64 [UR7+0x90], R32 ;  /* 0x00009020ff00d988 */ /* 0x000fe20008000a07 */
[----:B--2---:R-:W-:-:S04]  /*2790*/  IMAD.WIDE R12, R39, 0x2, R12 ;  /* 0x00000002270c7825 */ /* 0x004fc800078e020c */
[----:B---3--:R-:W-:-:S04]  /*27a0*/  @!P0 IMAD.WIDE R16, R15, 0x8, R16 ;  /* 0x000000080f108825 */ /* 0x008fc800078e0210 */
[----:B------:R-:W-:-:S05]  /*27b0*/  @!P0 FMUL.FTZ R15, R33, UR8 ;  /* 0x00000008210f8c20 */ /* 0x000fca0008410000 */
[----:B------:R-:W-:Y:S01]  /*27c0*/  @!P0 STG.E.64 desc[UR10][R16.64], R14 ;  /* 0x0000000e10008986 */ /* 0x000fe2000c101b0a */
[----:B------:R-:W-:Y:S06]  /*27d0*/  BAR.SYNC.DEFER_BLOCKING 0x0 ;  /* 0x0000000000007b1d */ /* 0x000fec0000010000 */
[----:B------:R-:W2:Y:S04]  /*27e0*/  LDG.E.U16 R23, desc[UR10][R20.64] ;  /* 0x0000000a14177981 */ /* 0x000ea8000c1e1500 */
[----:B------:R0:W3:Y:S04]  /*27f0*/  LDG.E.U16 R24, desc[UR10][R20.64+0x2] ;  /* 0x0000020a14187981 */ /* 0x0000e8000c1e1500 */
[----:B------:R-:W4:Y:S04]  /*2800*/  LDG.E.U16 R25, desc[UR10][R12.64] ;  /* 0x0000000a0c197981 */ /* 0x000f28000c1e1500 */
[----:B------:R1:W5:Y:S01]  /*2810*/  LDG.E.U16 R26, desc[UR10][R12.64+0x2] ;  /* 0x0000020a0c1a7981 */ /* 0x000362000c1e1500 */
[----:B------:R-:W-:Y:S01]  /*2820*/  ISETP.NE.AND P6, PT, RZ, UR12, PT ;  /* 0x0000000cff007c0c */ /* 0x000fe2000bfc5270 */
[----:B0-----:R-:W-:-:S02]  /*2830*/  HADD2.F32 R21, -RZ, R42.H1_H1 ;  /* 0x3000002aff157230 */ /* 0x001fc40000004100 */
[----:B------:R-:W0:Y:S01]  /*2840*/  LDS.64 R18, [UR7+0x90] ;  /* 0x00009007ff127984 */ /* 0x000e220008000a00 */
[--C-:B------:R-:W-:Y:S02]  /*2850*/  HADD2.F32 R27, -RZ, R40.reuse.H0_H0 ;  /* 0x20000028ff1b7230 */ /* 0x100fe40000004100 */
[----:B------:R-:W-:Y:S02]  /*2860*/  HADD2.F32 R29, -RZ, R40.H1_H1 ;  /* 0x30000028ff1d7230 */ /* 0x000fe40000004100 */
[----:B-1----:R-:W-:-:S04]  /*2870*/  IMAD.WIDE.U32 R12, R0, -0x77777777, RZ ;  /* 0x88888889000c7825 */ /* 0x002fc800078e00ff */
[----:B0-----:R-:W-:-:S04]  /*2880*/  FMUL.FTZ R18, R18, UR8 ;  /* 0x0000000812127c20 */ /* 0x001fc80008410000 */
[----:B------:R-:W-:-:S04]  /*2890*/  FMUL.FTZ R22, R18, R18 ;  /* 0x0000001212167220 */ /* 0x000fc80000410000 */
[----:B------:R-:W-:Y:S02]  /*28a0*/  FFMA.FTZ R19, R19, UR8, -R22 ;  /* 0x0000000813137c23 */ /* 0x000fe40008010816 */
[----:B------:R-:W0:Y:S03]  /*28b0*/  LDC R22, c[0x0][0x294] ;  /* 0x0000a500ff167b82 */ /* 0x000e260000000800 */
[----:B------:R-:W-:-:S13]  /*28c0*/  FSETP.GTU.FTZ.AND P0, PT, R19, RZ, PT ;  /* 0x000000ff1300720b */ /* 0x000fda0003f1c000 */
[----:B------:R-:W-:Y:S01]  /*28d0*/  VOTEU.ANY UP0, P0 ;  /* 0x00000000003f7886 */ /* 0x000fe20000000100 */
[----:B------:R-:W-:-:S04]  /*28e0*/  PLOP3.LUT P0, PT, PT, PT, UP0, 0x80, 0x0 ;  /* 0x000000000000781c */ /* 0x000fc80003f0f008 */
[----:B------:R-:W-:-:S09]  /*28f0*/  @UP0 ULDC UR7, c[0x0][0x238] ;  /* 0x00008e0000070ab9 */ /* 0x000fd20000000800 */
[----:B------:R-:W-:Y:S01]  /*2900*/  @P0 FADD.FTZ R14, R19, UR7 ;  /* 0x00000007130e0e21 */ /* 0x000fe20008010000 */
[----:B------:R-:W-:Y:S01]  /*2910*/  SHF.R.U32.HI R19, RZ, 0x4, R13 ;  /* 0x00000004ff137819 */ /* 0x000fe2000001160d */
[----:B------:R-:W-:Y:S01]  /*2920*/  HADD2.F32 R13, -RZ, R42.H0_H0 ;  /* 0x2000002aff0d7230 */ /* 0x000fe20000004100 */
[----:B------:R-:W-:-:S03]  /*2930*/  UMOV UR7, 0x3f800000 ;  /* 0x3f80000000077882 */ /* 0x000fc60000000000 */
[----:B------:R-:W1:Y:S01]  /*2940*/  @P0 MUFU.RSQ R14, R14 ;  /* 0x0000000e000e0308 */ /* 0x000e620000001400 */
[--C-:B------:R-:W-:Y:S01]  /*2950*/  FADD.FTZ R12, R13, -R18.reuse ;  /* 0x800000120d0c7221 */ /* 0x100fe20000010000 */
[----:B------:R-:W-:Y:S01]  /*2960*/  FADD.FTZ R13, R21, -R18 ;  /* 0x80000012150d7221 */ /* 0x000fe20000010000 */
[----:B-1----:R-:W-:-:S13]  /*2970*/  @P0 R2UR UR8, R14 ;  /* 0x000000000e0802ca */ /* 0x002fda00000e0000 */
[----:B------:R-:W-:Y:S02]  /*2980*/  @UP0 UMOV UR7, UR8 ;  /* 0x0000000800070c82 */ /* 0x000fe40008000000 */
[----:B------:R-:W-:Y:S01]  /*2990*/  FMUL.FTZ R12, R12, UR7 ;  /* 0x000000070c0c7c20 */ /* 0x000fe20008410000 */
[----:B------:R-:W-:Y:S01]  /*29a0*/  FMUL.FTZ R13, R13, UR7 ;  /* 0x000000070d0d7c20 */ /* 0x000fe20008410000 */
[----:B--2---:R-:W-:Y:S02]  /*29b0*/  SHF.L.U32 R14, R23, 0x10, RZ ;  /* 0x00000010170e7819 */ /* 0x004fe400000006ff */
[----:B---3--:R-:W-:Y:S02]  /*29c0*/  SHF.L.U32 R15, R24, 0x10, RZ ;  /* 0x00000010180f7819 */ /* 0x008fe400000006ff */
[----:B----4-:R-:W-:Y:S02]  /*29d0*/  SHF.L.U32 R17, R25, 0x10, RZ ;  /* 0x0000001019117819 */ /* 0x010fe400000006ff */
[----:B-----5:R-:W-:Y:S01]  /*29e0*/  SHF.L.U32 R16, R26, 0x10, RZ ;  /* 0x000000101a107819 */ /* 0x020fe200000006ff */
[--C-:B------:R-:W-:Y:S01]  /*29f0*/  FADD.FTZ R26, R27, -R18.reuse ;  /* 0x800000121b1a7221 */ /* 0x100fe20000010000 */
[----:B------:R-:W-:Y:S01]  /*2a00*/  FADD.FTZ R27, R29, -R18 ;  /* 0x800000121d1b7221 */ /* 0x000fe20000010000 */
[----:B------:R-:W-:-:S02]  /*2a10*/  FFMA.FTZ R23, R14, R12, R17 ;  /* 0x0000000c0e177223 */ /* 0x000fc40000010011 */
        /* <DEDUP_REMOVED lines=12> */
.L_x_4040:
        /* <DEDUP_REMOVED lines=14> */
.L_x_4042:
[----:B------:R-:W-:Y:S05]  /*2bc0*/  BSYNC B0 ;  /* 0x0000000000007941 */ /* 0x000fea0003800000 */
.L_x_4041:
[----:B------:R-:W-:Y:S01]  /*2bd0*/  FMUL.FTZ R26, R26, UR7 ;  /* 0x000000071a1a7c20 */ /* 0x000fe20008410000 */
[----:B------:R-:W-:Y:S01]  /*2be0*/  FMUL.FTZ R27, R27, UR7 ;  /* 0x000000071b1b7c20 */ /* 0x000fe20008410000 */
[--C-:B0-----:R-:W-:Y:S02]  /*2bf0*/  HADD2.F32 R23, -RZ, R43.reuse.H0_H0 ;  /* 0x2000002bff177230 */ /* 0x101fe40000004100 */
        /* <DEDUP_REMOVED lines=14> */
.L_x_4043:
        /* <DEDUP_REMOVED lines=14> */
.L_x_4045:
[----:B------:R-:W-:Y:S05]  /*2dc0*/  BSYNC B0 ;  /* 0x0000000000007941 */ /* 0x000fea0003800000 */
.L_x_4044:
[--C-:B------:R-:W-:Y:S01]  /*2dd0*/  FADD.FTZ R12, R23, -R18.reuse ;  /* 0x80000012170c7221 */ /* 0x100fe20000010000 */
[--C-:B0-----:R-:W-:Y:S01]  /*2de0*/  FADD.FTZ R20, R43, -R18.reuse ;  /* 0x800000122b147221 */ /* 0x101fe20000010000 */
        /* <DEDUP_REMOVED lines=20> */
.L_x_4046:
        /* <DEDUP_REMOVED lines=14> */
.L_x_4048:
[----:B------:R-:W-:Y:S05]  /*3010*/  BSYNC B0 ;  /* 0x0000000000007941 */ /* 0x000fea0003800000 */
.L_x_4047:
[----:B------:R-:W-:Y:S01]  /*3020*/  FMUL.FTZ R25, R25, UR7 ;  /* 0x0000000719197c20 */ /* 0x000fe20008410000 */
[----:B------:R-:W-:Y:S01]  /*3030*/  FMUL.FTZ R26, R26, UR7 ;  /* 0x000000071a1a7c20 */ /* 0x000fe20008410000 */
[----:B------:R-:W-:Y:S01]  /*3040*/  HADD2.F32 R27, -RZ, R38.H0_H0 ;  /* 0x20000026ff1b7230 */ /* 0x000fe20000004100 */
[----:B------:R-:W-:Y:S01]  /*3050*/  IADD3 R12, R13, 0x40, RZ ;  /* 0x000000400d0c7810 */ /* 0x000fe20007ffe0ff */
        /* <DEDUP_REMOVED lines=13> */
.L_x_4049:
[----:B------:R-:W-:Y:S04]  /*3130*/  BSSY B0, `(.L_x_4050) ;  /* 0x000000e000007945 */ /* 0x000fe80003800000 */
[----:B------:R-:W-:Y:S05]  /*3140*/  @!P4 BRA `(.L_x_4051) ;  /* 0x000000000030c947 */ /* 0x000fea0003800000 */
[----:B------:R-:W-:Y:S01]  /*3150*/  ULDC.64 UR14, c[0x0][0x270] ;  /* 0x00009c00000e7ab9 */ /* 0x000fe20000000a00 */
[----:B0-----:R-:W-:Y:S01]  /*3160*/  MOV R22, R50 ;  /* 0x0000003200167202 */ /* 0x001fe20000000f00 */
        /* <DEDUP_REMOVED lines=10> */
.L_x_4051:
[----:B------:R-:W-:Y:S05]  /*3210*/  BSYNC B0 ;  /* 0x0000000000007941 */ /* 0x000fea0003800000 */
.L_x_4050:
[----:B-1----:R-:W-:Y:S01]  /*3220*/  HADD2.F32 R21, -RZ, R38.H1_H1 ;  /* 0x30000026ff157230 */ /* 0x002fe20000004100 */
[----:B0-----:R-:W-:Y:S01]  /*3230*/  IADD3 R19, R13, 0x50, RZ ;  /* 0x000000500d137810 */ /* 0x001fe20007ffe0ff */
[----:B------:R-:W-:Y:S01]  /*3240*/  ULDC.64 UR14, c[0x0][0x278] ;  /* 0x00009e00000e7ab9 */ /* 0x000fe20000000a00 */
[----:B------:R-:W-:Y:S01]  /*3250*/  SHF.R.S32.HI R30, RZ, 0x1f, R12 ;  /* 0x0000001fff1e7819 */ /* 0x000fe2000001140c */
[--C-:B------:R-:W-:Y:S01]  /*3260*/  FADD.FTZ R20, R27, -R18.reuse ;  /* 0x800000121b147221 */ /* 0x100fe20000010000 */
[----:B------:R-:W-:Y:S01]  /*3270*/  ISETP.GE.U32.AND P5, PT, R12, UR14, PT ;  /* 0x0000000e0c007c0c */ /* 0x000fe2000bfa6070 */
[--C-:B------:R-:W-:Y:S01]  /*3280*/  FADD.FTZ R21, R21, -R18.reuse ;  /* 0x8000001215157221 */ /* 0x100fe20000010000 */
        /* <DEDUP_REMOVED lines=25> */
.L_x_4052:
        /* <DEDUP_REMOVED lines=14> */
.L_x_4054:
[----:B------:R-:W-:Y:S05]  /*3500*/  BSYNC B0 ;  /* 0x0000000000007941 */ /* 0x000fea0003800000 */
.L_x_4053:
[----:B------:R-:W-:Y:S01]  /*3510*/  FMUL.FTZ R28, R28, UR7 ;  /* 0x000000071c1c7c20 */ /* 0x000fe20008410000 */
[----:B------:R-:W-:Y:S01]  /*3520*/  FMUL.FTZ R29, R29, UR7 ;  /* 0x000000071d1d7c20 */ /* 0x000fe20008410000 */
[----:B0-----:R-:W-:Y:S01]  /*3530*/  HADD2.F32 R25, -RZ, R46.H0_H0 ;  /* 0x2000002eff197230 */ /* 0x001fe20000004100 */
[----:B------:R-:W-:Y:S01]  /*3540*/  IADD3 R12, R13, 0x60, RZ ;  /* 0x000000600d0c7810 */ /* 0x000fe20007ffe0ff */
        /* <DEDUP_REMOVED lines=13> */
.L_x_4055:
        /* <DEDUP_REMOVED lines=14> */
.L_x_4057:
[----:B------:R-:W-:Y:S05]  /*3700*/  BSYNC B0 ;  /* 0x0000000000007941 */ /* 0x000fea0003800000 */
.L_x_4056:
[----:B------:R-:W-:Y:S02]  /*3710*/  HADD2.F32 R21, -RZ, R46.H1_H1 ;  /* 0x3000002eff157230 */ /* 0x000fe40000004100 */
[--C-:B------:R-:W-:Y:S01]  /*3720*/  FADD.FTZ R19, R25, -R18.reuse ;  /* 0x8000001219137221 */ /* 0x100fe20000010000 */
[--C-:B0-----:R-:W-:Y:S01]  /*3730*/  HADD2.F32 R23, -RZ, R47.reuse.H0_H0 ;  /* 0x2000002fff177230 */ /* 0x101fe20000004100 */
[----:B------:R-:W-:Y:S01]  /*3740*/  ISETP.GE.U32.AND P5, PT, R10, UR14, PT ;  /* 0x0000000e0a007c0c */ /* 0x000fe2000bfa6070 */
[----:B------:R-:W-:Y:S02]  /*3750*/  HADD2.F32 R47, -RZ, R47.H1_H1 ;  /* 0x3000002fff2f7230 */ /* 0x000fe40000004100 */
[--C-:B------:R-:W-:Y:S01]  /*3760*/  FADD.FTZ R20, R21, -R18.reuse ;  /* 0x8000001215147221 */ /* 0x100fe20000010000 */
[----:B------:R-:W-:Y:S01]  /*3770*/  ISETP.GE.U32.AND P0, PT, R12, UR14, PT ;  /* 0x0000000e0c007c0c */ /* 0x000fe2000bf06070 */
[----:B------:R-:W-:Y:S01]  /*3780*/  FADD.FTZ R21, R23, -R18 ;  /* 0x8000001217157221 */ /* 0x000fe20000010000 */
[----:B------:R-:W-:Y:S01]  /*3790*/  SHF.R.S32.HI R26, RZ, 0x1f, R12 ;  /* 0x0000001fff1a7819 */ /* 0x000fe2000001140c */
[----:B------:R-:W-:Y:S01]  /*37a0*/  FADD.FTZ R22, R47, -R18 ;  /* 0x800000122f167221 */ /* 0x000fe20000010000 */
[----:B------:R-:W-:Y:S01]  /*37b0*/  FMUL.FTZ R19, R19, UR7 ;  /* 0x0000000713137c20 */ /* 0x000fe20008410000 */
[----:B------:R-:W-:Y:S01]  /*37c0*/  FMUL.FTZ R18, R21, UR7 ;  /* 0x0000000715127c20 */ /* 0x000fe20008410000 */
[----:B------:R-:W-:Y:S01]  /*37d0*/  ISETP.GE.AND.EX P5, PT, R41, UR15, PT, P5 ;  /* 0x0000000f29007c0c */ /* 0x000fe2000bfa6350 */
[----:B------:R-:W-:Y:S01]  /*37e0*/  FMUL.FTZ R23, R22, UR7 ;  /* 0x0000000716177c20 */ /* 0x000fe20008410000 */
[----:B------:R-:W-:Y:S01]  /*37f0*/  ISETP.GE.AND.EX P0, PT, R26, UR15, PT, P0 ;  /* 0x0000000f1a007c0c */ /* 0x000fe2000bf06300 */
[----:B------:R-:W-:Y:S01]  /*3800*/  FMUL.FTZ R21, R20, UR7 ;  /* 0x0000000714157c20 */ /* 0x000fe20008410000 */
[C-C-:B------:R-:W-:Y:S01]  /*3810*/  FFMA.FTZ R22, R14.reuse, R19, R17.reuse ;  /* 0x000000130e167223 */ /* 0x140fe20000010011 */
[----:B------:R-:W-:Y:S01]  /*3820*/  FFMA.FTZ R14, R14, R18, R17 ;  /* 0x000000120e0e7223 */ /* 0x000fe20000010011 */
[C-C-:B------:R-:W-:Y:S01]  /*3830*/  FFMA.FTZ R17, R15.reuse, R23, R16.reuse ;  /* 0x000000170f117223 */ /* 0x140fe20000010010 */
[C---:B------:R-:W-:Y:S01]  /*3840*/  ISETP.GT.U32.OR P5, PT, R0.reuse, 0x1df, P5 ;  /* 0x000001df0000780c */ /* 0x040fe20002fa4470 */
        /* <DEDUP_REMOVED lines=13> */
.L_x_4058:
        /* <DEDUP_REMOVED lines=14> */
.L_x_4060:
[----:B------:R-:W-:Y:S05]  /*3a00*/  BSYNC B0 ;  /* 0x0000000000007941 */ /* 0x000fea0003800000 */
.L_x_4059:
[----:B------:R-:W-:Y:S05]  /*3a10*/  @!P6 BRA `(.L_x_4061) ;  /* 0x000000000028e947 */ /* 0x000fea0003800000 */
        /* <DEDUP_REMOVED lines=10> */
.L_x_4061:
        /* <DEDUP_REMOVED lines=13> */
.L_x_4063:
[----:B------:R-:W-:Y:S05]  /*3b90*/  BSYNC B0 ;  /* 0x0000000000007941 */ /* 0x000fea0003800000 */
.L_x_4062:
[----:B------:R-:W-:Y:S01]  /*3ba0*/  ULDC UR7, c[0x0][0x10] ;  /* 0x0000040000077ab9 */ /* 0x000fe20000000800 */
[----:B------:R-:W-:Y:S02]  /*3bb0*/  UIADD3 UR4, UR4, 0x1, URZ ;  /* 0x0000000104047890 */ /* 0x000fe4000fffe03f */
[----:B------:R-:W-:-:S04]  /*3bc0*/  UIADD3 UR6, UR7, UR6, URZ ;  /* 0x0000000607067290 */ /* 0x000fc8000fffe03f */
[----:B------:R-:W-:-:S06]  /*3bd0*/  UISETP.GE.AND UP0, UPT, UR6, UR5, UPT ;  /* 0x000000050600728c */ /* 0x000fcc000bf06270 */
[----:B------:R-:W-:-:S13]  /*3be0*/  PLOP3.LUT P0, PT, PT, PT, UP0, 0x80, 0x0 ;  /* 0x000000000000781c */ /* 0x000fda0003f0f008 */
[----:B------:R-:W-:Y:S05]  /*3bf0*/  @!P0 BRA `(.L_x_4064) ;  /* 0xffffffc400b88947 */ /* 0x000fea000383ffff */
[----:B------:R-:W-:Y:S05]  /*3c00*/  EXIT ;  /* 0x000000000000794d */ /* 0x000fea0003800000 */
.L_x_4065:
        /* <DEDUP_REMOVED lines=15> */
.L_x_5194:


//--------------------- .text._Z35group_norm_nhwc_fwd_one_pass_kernelI11Fp16IOBf16WLi256ELi60ELi480EEv26Group_norm_nhwc_fwd_params --------------------------
	.section	.text._Z35group_norm_nhwc_fwd_one_pass_kernelI11Fp16IOBf16WLi256ELi60ELi480EEv26Group_norm_nhwc_fwd_params,"ax",@progbits
	.align	128
        .global         _Z35group_norm_nhwc_fwd_one_pass_kernelI11Fp16IOBf16WLi256ELi60ELi480EEv26Group_norm_nhwc_fwd_params
        .type           _Z35group_norm_nhwc_fwd_one_pass_kernelI11Fp16IOBf16WLi256ELi60ELi480EEv26Group_norm_nhwc_fwd_params,@function
        .size           _Z35group_norm_nhwc_fwd_one_pass_kernelI11Fp16IOBf16WLi256ELi60ELi480EEv26Group_norm_nhwc_fwd_params,(.L_x_5195 - _Z35group_norm_nhwc_fwd_one_pass_kernelI11Fp16IOBf16WLi256ELi60ELi480EEv26Group_norm_nhwc_fwd_params)
        .other          _Z35group_norm_nhwc_fwd_one_pass_kernelI11Fp16IOBf16WLi256ELi60ELi480EEv26Group_norm_nhwc_fwd_params,@"STO_CUDA_ENTRY STV_DEFAULT"
_Z35group_norm_nhwc_fwd_one_pass_kernelI11Fp16IOBf16WLi256ELi60ELi480EEv26Group_norm_nhwc_fwd_params:
.text._Z35group_norm_nhwc_fwd_one_pass_kernelI11Fp16IOBf16WLi256ELi60ELi480EEv26Group_norm_nhwc_fwd_params:
        /* <DEDUP_REMOVED lines=32> */
[C---:B------:R-:W-:Y:S02]  /*0200*/  IADD3 R10, R38.reuse, 0x30, RZ ;  /* 0x00000030260a7810 */ /* 0x040fe40007ffe0ff */
[----:B------:R-:W-:Y:S02]  /*0210*/  ISETP.LT.U32.AND P0, PT, R3, 0x1e0, !P0 ;  /* 0x000001e00300780c */ /* 0x000fe40004701070 */
[C---:B------:R-:W-:Y:S02]  /*0220*/  IADD3 R11, R38.reuse, 0x40, RZ ;  /* 0x00000040260b7810 */ /* 0x040fe40007ffe0ff */
[C---:B------:R-:W-:Y:S02]  /*0230*/  IADD3 R24, R38.reuse, 0x50, RZ ;  /* 0x0000005026187810 */ /* 0x040fe40007ffe0ff */
[----:B------:R-:W-:-:S02]  /*0240*/  IADD3 R25, R38, 0xc0, RZ ;  /* 0x000000c026197810 */ /* 0x000fc40007ffe0ff */
[C---:B------:R-:W-:Y:S02]  /*0250*/  IADD3 R26, R38.reuse, 0xd0, RZ ;  /* 0x000000d0261a7810 */ /* 0x040fe40007ffe0ff */
[----:B------:R-:W-:Y:S02]  /*0260*/  IADD3 R27, R38, 0xe0, RZ ;  /* 0x000000e0261b7810 */ /* 0x000fe40007ffe0ff */
[----:B0-----:R-:W-:-:S07]  /*0270*/  SHF.R.S32.HI R29, RZ, 0x1f, R8 ;  /* 0x0000001fff1d7819 */ /* 0x001fce0000011408 */
.L_x_4123:
[----:B0-----:R-:W0:Y:S01]  /*0280*/  LDC R16, c[0x0][0x288] ;  /* 0x0000a200ff107b82 */ /* 0x001e220000000800 */
[----:B------:R-:W-:Y:S01]  /*0290*/  ULDC.64 UR14, c[0x0][0x278] ;  /* 0x00009e00000e7ab9 */ /* 0x000fe20000000a00 */
[----:B------:R-:W-:Y:S01]  /*02a0*/  SHF.R.S32.HI R31, RZ, 0x1f, R9 ;  /* 0x0000001fff1f7819 */ /* 0x000fe20000011409 */
[----:B------:R-:W-:Y:S01]  /*02b0*/  ULDC.64 UR12, c[0x0][0x280] ;  /* 0x0000a000000c7ab9 */ /* 0x000fe20000000a00 */
[----:B------:R-:W-:Y:S02]  /*02c0*/  ISETP.GE.U32.AND P4, PT, R8, UR14, PT ;  /* 0x0000000e08007c0c */ /* 0x000fe4000bf86070 */
[----:B------:R-:W-:Y:S02]  /*02d0*/  ISETP.GE.U32.AND P6, PT, R9, UR14, PT ;  /* 0x0000000e09007c0c */ /* 0x000fe4000bfc6070 */
[----:B------:R-:W-:Y:S01]  /*02e0*/  ISETP.GE.AND.EX P4, PT, R29, UR15, PT, P4 ;  /* 0x0000000f1d007c0c */ /* 0x000fe2000bf86340 */
[----:B-1----:R-:W1:Y:S01]  /*02f0*/  @P0 LDC.64 R44, c[0x0][0x220] ;  /* 0x00008800ff2c0b82 */ /* 0x002e620000000a00 */
[----:B------:R-:W-:-:S02]  /*0300*/  SHF.R.S32.HI R19, RZ, 0x1f, R41 ;  /* 0x0000001fff137819 */ /* 0x000fc40000011429 */
[----:B------:R-:W-:Y:S02]  /*0310*/  ISETP.LT.U32.AND P4, PT, R3, 0x1e0, !P4 ;  /* 0x000001e00300780c */ /* 0x000fe40006781070 */
[----:B------:R-:W-:Y:S02]  /*0320*/  ISETP.GE.AND.EX P6, PT, R31, UR15, PT, P6 ;  /* 0x0000000f1f007c0c */ /* 0x000fe4000bfc6360 */
[----:B------:R-:W-:Y:S02]  /*0330*/  SHF.R.S32.HI R33, RZ, 0x1f, R10 ;  /* 0x0000001fff217819 */ /* 0x000fe4000001140a */
[----:B------:R-:W-:Y:S02]  /*0340*/  ISETP.GE.U32.AND P5, PT, R10, UR14, PT ;  /* 0x0000000e0a007c0c */ /* 0x000fe4000bfa6070 */
[----:B------:R-:W-:Y:S02]  /*0350*/  ISETP.GT.U32.OR P6, PT, R3, 0x1df, P6 ;  /* 0x000001df0300780c */ /* 0x000fe400037c4470 */
[----:B------:R-:W-:-:S02]  /*0360*/  ISETP.GE.AND.EX P5, PT, R33, UR15, PT, P5 ;  /* 0x0000000f21007c0c */ /* 0x000fc4000bfa6350 */
[----:B0-2---:R-:W-:Y:S01]  /*0370*/  IABS R15, R16 ;  /* 0x00000010000f7213 */ /* 0x005fe20000000000 */
[----:B---3--:R-:W0:Y:S01]  /*0380*/  @P4 LDC.64 R50, c[0x0][0x220] ;  /* 0x00008800ff324b82 */ /* 0x008e220000000a00 */
[----:B------:R-:W-:Y:S02]  /*0390*/  ISETP.GT.U32.OR P5, PT, R3, 0x1df, P5 ;  /* 0x000001df0300780c */ /* 0x000fe40002fa4470 */
[----:B------:R-:W2:Y:S01]  /*03a0*/  I2F.RP R0, R15 ;  /* 0x0000000f00007306 */ /* 0x000ea20000209400 */
[----:B------:R-:W-:Y:S02]  /*03b0*/  SHF.R.S32.HI R35, RZ, 0x1f, R11 ;  /* 0x0000001fff237819 */ /* 0x000fe4000001140b */
[----:B------:R-:W-:Y:S02]  /*03c0*/  SHF.R.S32.HI R37, RZ, 0x1f, R24 ;  /* 0x0000001fff257819 */ /* 0x000fe40000011418 */
[----:B------:R-:W-:-:S03]  /*03d0*/  MOV R30, RZ ;  /* 0x000000ff001e7202 */ /* 0x000fc60000000f00 */
[----:B--2---:R-:W2:Y:S02]  /*03e0*/  MUFU.RCP R0, R0 ;  /* 0x0000000000007308 */ /* 0x004ea40000001000 */
[----:B--2-4-:R-:W-:-:S06]  /*03f0*/  IADD3 R12, R0, 0xffffffe, RZ ;  /* 0x0ffffffe000c7810 */ /* 0x014fcc0007ffe0ff */
        /* <DEDUP_REMOVED lines=18> */
[----:B------:R-:W-:Y:S02]  /*0520*/  MOV R17, R13 ;  /* 0x0000000d00117202 */ /* 0x000fe40000000f00 */
[----:B------:R-:W3:Y:S02]  /*0530*/  @P4 LDC.64 R12, c[0x0][0x270] ;  /* 0x00009c00ff0c4b82 */ /* 0x000ee40000000a00 */
[----:B------:R-:W-:Y:S02]  /*0540*/  @!P3 IADD3 R17, -R17, RZ, RZ ;  /* 0x000000ff1111b210 */ /* 0x000fe40007ffe1ff */
[----:B------:R-:W-:Y:S02]  /*0550*/  @!P2 LOP3.LUT R17, RZ, R16, RZ, 0x33, !PT ;  /* 0x00000010ff11a212 */ /* 0x000fe400078e33ff */
[----:B------:R-:W-:Y:S02]  /*0560*/  ISETP.GE.U32.AND P3, PT, R11, UR14, PT ;  /* 0x0000000e0b007c0c */ /* 0x000fe4000bf66070 */
[----:B------:R-:W-:-:S02]  /*0570*/  IADD3 R28, -R17, RZ, RZ ;  /* 0x000000ff111c7210 */ /* 0x000fc40007ffe1ff */
[----:B------:R-:W-:Y:S02]  /*0580*/  SHF.R.S32.HI R0, RZ, 0x1f, R17 ;  /* 0x0000001fff007819 */ /* 0x000fe40000011411 */
[----:B------:R-:W-:Y:S01]  /*0590*/  ISETP.GE.AND.EX P3, PT, R35, UR15, PT, P3 ;  /* 0x0000000f23007c0c */ /* 0x000fe2000bf66330 */
[----:B------:R-:W-:Y:S02]  /*05a0*/  IMAD R28, R16, R28, R39 ;  /* 0x0000001c101c7224 */ /* 0x000fe400078e0227 */
[----:B------:R-:W-:Y:S01]  /*05b0*/  IMAD R0, R0, UR12, RZ ;  /* 0x0000000c00007c24 */ /* 0x000fe2000f8e02ff */
[----:B------:R-:W-:Y:S01]  /*05c0*/  ISETP.GT.U32.OR P3, PT, R3, 0x1df, P3 ;  /* 0x000001df0300780c */ /* 0x000fe20001f64470 */
[----:B------:R-:W-:Y:S02]  /*05d0*/  IMAD R28, R28, 0x3c, RZ ;  /* 0x0000003c1c1c7824 */ /* 0x000fe400078e02ff */
[----:B------:R-:W-:Y:S02]  /*05e0*/  IMAD R57, R17, UR13, R0 ;  /* 0x0000000d11397c24 */ /* 0x000fe4000f8e0200 */
[----:B--2---:R-:W-:Y:S01]  /*05f0*/  @P0 IMAD R0, R5, R14, RZ ;  /* 0x0000000e05000224 */ /* 0x004fe200078e02ff */
[----:B------:R-:W-:-:S03]  /*0600*/  IADD3 R54, P1, R41, R28, RZ ;  /* 0x0000001c29367210 */ /* 0x000fc60007f3e0ff */
[----:B------:R-:W-:Y:S01]  /*0610*/  @P0 IMAD R21, R38, R15, R0 ;  /* 0x0000000f26150224 */ /* 0x000fe200078e0200 */
[----:B------:R-:W-:Y:S01]  /*0620*/  LEA.HI.X.SX32 R55, R28, R19, 0x1, P1 ;  /* 0x000000131c377211 */ /* 0x000fe200008f0eff */
[----:B---3--:R-:W-:Y:S02]  /*0630*/  @P4 IMAD R0, R29, R12, RZ ;  /* 0x0000000c1d004224 */ /* 0x008fe400078e02ff */
[----:B------:R-:W-:Y:S02]  /*0640*/  IMAD.WIDE.U32 R54, R17, UR12, R54 ;  /* 0x0000000c11367c25 */ /* 0x000fe4000f8e0036 */
[----:B------:R-:W2:Y:S02]  /*0650*/  @!P6 LDC.64 R16, c[0x0][0x270] ;  /* 0x00009c00ff10eb82 */ /* 0x000ea40000000a00 */
[----:B------:R-:W-:Y:S01]  /*0660*/  @P4 IMAD R23, R8, R13, R0 ;  /* 0x0000000d08174224 */ /* 0x000fe200078e0200 */
[----:B------:R-:W-:Y:S02]  /*0670*/  IADD3 R57, R55, R57, RZ ;  /* 0x0000003937397210 */ /* 0x000fe40007ffe0ff */
[----:B------:R-:W-:-:S02]  /*0680*/  @P4 MOV R18, R54 ;  /* 0x0000003600124202 */ /* 0x000fc40000000f00 */
[-C--:B------:R-:W-:Y:S02]  /*0690*/  @P4 MOV R19, R57.reuse ;  /* 0x0000003900134202 */ /* 0x080fe40000000f00 */
[-C--:B------:R-:W-:Y:S02]  /*06a0*/  @P0 MOV R56, R54.reuse ;  /* 0x0000003600380202 */ /* 0x080fe40000000f00 */
[----:B------:R-:W-:Y:S01]  /*06b0*/  @!P6 MOV R46, R54 ;  /* 0x00000036002ee202 */ /* 0x000fe20000000f00 */
[----:B------:R-:W-:Y:S01]  /*06c0*/  @P4 IMAD.WIDE.U32 R12, R8, R12, R18 ;  /* 0x0000000c080c4225 */ /* 0x000fe200078e0012 */
[----:B------:R-:W-:Y:S01]  /*06d0*/  @!P6 MOV R47, R57 ;  /* 0x00000039002fe202 */ /* 0x000fe20000000f00 */
[----:B------:R-:W3:Y:S02]  /*06e0*/  @!P5 LDC.64 R18, c[0x0][0x270] ;  /* 0x00009c00ff12db82 */ /* 0x000ee40000000a00 */
[----:B------:R-:W-:Y:S01]  /*06f0*/  @P0 IMAD.WIDE.U32 R14, R38, R14, R56 ;  /* 0x0000000e260e0225 */ /* 0x000fe200078e0038 */
[----:B------:R-:W-:-:S02]  /*0700*/  @P4 IADD3 R2, R13, R23, RZ ;  /* 0x000000170d024210 */ /* 0x000fc40007ffe0ff */
[----:B0-----:R-:W-:Y:S02]  /*0710*/  @P4 LEA R50, P2, R12, R50, 0x1 ;  /* 0x000000320c324211 */ /* 0x001fe400078408ff */
[----:B------:R-:W-:Y:S02]  /*0720*/  @P0 IADD3 R0, R15, R21, RZ ;  /* 0x000000150f000210 */ /* 0x000fe40007ffe0ff */
[----:B-1----:R-:W-:Y:S01]  /*0730*/  @P0 LEA R44, P1, R14, R44, 0x1 ;  /* 0x0000002c0e2c0211 */ /* 0x002fe200078208ff */
[----:B------:R-:W0:Y:S01]  /*0740*/  @!P6 LDC.64 R20, c[0x0][0x220] ;  /* 0x00008800ff14eb82 */ /* 0x000e220000000a00 */
[----:B------:R-:W-:Y:S01]  /*0750*/  @P4 LEA.HI.X R51, R12, R51, R2, 0x1, P2 ;  /* 0x000000330c334211 */ /* 0x000fe200010f0c02 */
[-C--:B--2---:R-:W-:Y:S01]  /*0760*/  @!P6 IMAD R2, R31, R16.reuse, RZ ;  /* 0x000000101f02e224 */ /* 0x084fe200078e02ff */
[----:B------:R-:W-:Y:S01]  /*0770*/  @P0 LEA.HI.X R45, R14, R45, R0, 0x1, P1 ;  /* 0x0000002d0e2d0211 */ /* 0x000fe200008f0c00 */
[----:B------:R-:W-:Y:S01]  /*0780*/  @!P6 IMAD.WIDE.U32 R46, R9, R16, R46 ;  /* 0x00000010092ee225 */ /* 0x000fe200078e002e */
[----:B------:R-:W-:Y:S01]  /*0790*/  ISETP.GE.U32.AND P1, PT, R24, UR14, PT ;  /* 0x0000000e18007c0c */ /* 0x000fe2000bf26070 */
[----:B------:R1:W2:Y:S01]  /*07a0*/  @P4 LDG.E R30, desc[UR8][R50.64] ;  /* 0x00000008321e4981 */ /* 0x0002a2000c1e1900 */
[----:B------:R-:W-:Y:S01]  /*07b0*/  IADD3 R0, R38, 0x60, RZ ;  /* 0x0000006026007810 */ /* 0x000fe20007ffe0ff */
[----:B------:R-:W1:Y:S01]  /*07c0*/  @!P5 LDC.64 R12, c[0x0][0x220] ;  /* 0x00008800ff0cdb82 */ /* 0x000e620000000a00 */
[----:B------:R-:W-:Y:S01]  /*07d0*/  ISETP.GE.AND.EX P1, PT, R37, UR15, PT, P1 ;  /* 0x0000000f25007c0c */ /* 0x000fe2000bf26310 */
[----:B------:R-:W-:Y:S01]  /*07e0*/  @!P6 IMAD R17, R9, R17, R2 ;  /* 0x000000110911e224 */ /* 0x000fe200078e0202 */
[----:B------:R-:W-:-:S02]  /*07f0*/  ISETP.GE.U32.AND P2, PT, R0, UR14, PT ;  /* 0x0000000e00007c0c */ /* 0x000fc4000bf46070 */
[----:B------:R-:W-:Y:S01]  /*0800*/  ISETP.GT.U32.OR P1, PT, R3, 0x1df, P1 ;  /* 0x000001df0300780c */ /* 0x000fe20000f24470 */
[----:B---3--:R-:W-:Y:S01]  /*0810*/  @!P5 IMAD R2, R33, R18, RZ ;  /* 0x000000122102d224 */ /* 0x008fe200078e02ff */
[----:B------:R-:W-:Y:S01]  /*0820*/  SHF.R.S32.HI R43, RZ, 0x1f, R0 ;  /* 0x0000001fff2b7819 */ /* 0x000fe20000011400 */
[----:B------:R-:W3:Y:S01]  /*0830*/  @!P3 LDC.64 R14, c[0x0][0x270] ;  /* 0x00009c00ff0ebb82 */ /* 0x000ee20000000a00 */
[----:B------:R-:W-:Y:S02]  /*0840*/  @!P5 MOV R22, R54 ;  /* 0x000000360016d202 */ /* 0x000fe40000000f00 */
[----:B------:R-:W-:Y:S02]  /*0850*/  ISETP.GE.AND.EX P2, PT, R43, UR15, PT, P2 ;  /* 0x0000000f2b007c0c */ /* 0x000fe4000bf46320 */
[----:B------:R-:W-:Y:S01]  /*0860*/  @!P5 MOV R23, R57 ;  /* 0x000000390017d202 */ /* 0x000fe20000000f00 */
[----:B------:R-:W-:Y:S01]  /*0870*/  @!P5 IMAD R53, R10, R19, R2 ;  /* 0x000000130a35d224 */ /* 0x000fe200078e0202 */
[----:B------:R-:W-:-:S02]  /*0880*/  ISETP.GT.U32.OR P2, PT, R3, 0x1df, P2 ;  /* 0x000001df0300780c */ /* 0x000fc40001744470 */
[----:B------:R-:W-:Y:S01]  /*0890*/  @!P6 IADD3 R2, R47, R17, RZ ;  /* 0x000000112f02e210 */ /* 0x000fe20007ffe0ff */
[----:B------:R-:W-:Y:S01]  /*08a0*/  @!P5 IMAD.WIDE.U32 R22, R10, R18, R22 ;  /* 0x000000120a16d225 */ /* 0x000fe200078e0016 */
[----:B------:R-:W4:Y:S01]  /*08b0*/  @!P3 LDC.64 R16, c[0x0][0x220] ;  /* 0x00008800ff10bb82 */ /* 0x000f220000000a00 */
[----:B0-----:R-:W-:-:S07]  /*08c0*/  @!P6 LEA R48, P4, R46, R20, 0x1 ;  /* 0x000000142e30e211 */ /* 0x001fce00078808ff */
        /* <DEDUP_REMOVED lines=27> */
[----:B------:R-:W-:Y:S02]  /*0a80*/  @!P1 MOV R16, R54 ;  /* 0x0000003600109202 */ /* 0x000fe40000000f00 */
[----:B------:R-:W-:Y:S02]  /*0a90*/  @!P1 MOV R17, R57 ;  /* 0x0000003900119202 */ /* 0x000fe40000000f00 */
[----:B------:R-:W-:Y:S01]  /*0aa0*/  IADD3 R42, R38, 0x80, RZ ;  /* 0x00000080262a7810 */ /* 0x000fe20007ffe0ff */
[----:B-1----:R-:W-:Y:S02]  /*0ab0*/  @!P2 IMAD R43, R43, R20, RZ ;  /* 0x000000142b2ba224 */ /* 0x002fe400078e02ff */
[----:B------:R-:W-:Y:S01]  /*0ac0*/  @!P1 IMAD.WIDE.U32 R18, R24, R18, R16 ;  /* 0x0000001218129225 */ /* 0x000fe200078e0010 */
[----:B------:R-:W-:-:S02]  /*0ad0*/  ISETP.GE.U32.AND P4, PT, R42, UR14, PT ;  /* 0x0000000e2a007c0c */ /* 0x000fc4000bf86070 */
        /* <DEDUP_REMOVED lines=43> */
[----:B------:R-:W-:Y:S01]  /*0d90*/  IADD3 R22, R38, 0xb0, RZ ;  /* 0x000000b026167810 */ /* 0x000fe20007ffe0ff */
[----:B------:R-:W-:Y:S01]  /*0da0*/  @!P4 IMAD R51, R42, R21, R51 ;  /* 0x000000152a33c224 */ /* 0x000fe200078e0233 */
[----:B------:R-:W-:Y:S01]  /*0db0*/  @!P4 MOV R17, R57 ;  /* 0x000000390011c202 */ /* 0x000fe20000000f00 */
[----:B------:R1:W5:Y:S01]  /*0dc0*/  @!P1 LDG.E R2, desc[UR8][R58.64] ;  /* 0x000000083a029981 */ /* 0x000362000c1e1900 */
[----:B------:R-:W-:Y:S01]  /*0dd0*/  ISETP.GE.U32.AND P1, PT, R22, UR14, PT ;  /* 0x0000000e16007c0c */ /* 0x000fe2000bf26070 */
[----:B------:R-:W1:Y:S01]  /*0de0*/  @!P3 LDC.64 R18, c[0x0][0x220] ;  /* 0x00008800ff12bb82 */ /* 0x000e620000000a00 */
[----:B------:R-:W-:Y:S01]  /*0df0*/  SHF.R.S32.HI R47, RZ, 0x1f, R22 ;  /* 0x0000001fff2f7819 */ /* 0x000fe20000011416 */
[----:B------:R-:W-:-:S06]  /*0e00*/  @!P4 IMAD.WIDE.U32 R20, R42, R20, R16 ;  /* 0x000000142a14c225 */ /* 0x000fcc00078e0010 */
[----:B------:R-:W1:Y:S01]  /*0e10*/  @!P2 LDC.64 R16, c[0x0][0x270] ;  /* 0x00009c00ff10ab82 */ /* 0x000e620000000a00 */
[----:B------:R-:W-:Y:S02]  /*0e20*/  ISETP.GE.AND.EX P1, PT, R47, UR15, PT, P1 ;  /* 0x0000000f2f007c0c */ /* 0x000fe4000bf26310 */
[----:B------:R-:W-:Y:S02]  /*0e30*/  MOV R42, RZ ;  /* 0x000000ff002a7202 */ /* 0x000fe40000000f00 */
[----:B------:R-:W-:Y:S02]  /*0e40*/  ISETP.GT.U32.OR P1, PT, R3, 0x1df, P1 ;  /* 0x000001df0300780c */ /* 0x000fe40000f24470 */
[----:B0-----:R-:W-:Y:S01]  /*0e50*/  @!P4 LEA R50, P6, R20, R14, 0x1 ;  /* 0x0000000e1432c211 */ /* 0x001fe200078c08ff */
[----:B----4-:R-:W-:Y:S01]  /*0e60*/  @!P3 IMAD R14, R43, R12, RZ ;  /* 0x0000000c2b0eb224 */ /* 0x010fe200078e02ff */
[----:B------:R0:W4:Y:S01]  /*0e70*/  @!P5 LDG.E R42, desc[UR8][R52.64] ;  /* 0x00000008342ad981 */ /* 0x000122000c1e1900 */
[----:B------:R-:W-:-:S02]  /*0e80*/  @!P4 IADD3 R21, R21, R51, RZ ;  /* 0x000000331515c210 */ /* 0x000fc40007ffe0ff */
[----:B------:R-:W-:Y:S02]  /*0e90*/  SHF.R.S32.HI R43, RZ, 0x1f, R25 ;  /* 0x0000001fff2b7819 */ /* 0x000fe40000011419 */
        /* <DEDUP_REMOVED lines=21> */
[----:B------:R-:W-:Y:S01]  /*0ff0*/  @!P3 LEA R18, P6, R12, R18, 0x1 ;  /* 0x000000120c12b211 */ /* 0x000fe200078c08ff */
        /* <DEDUP_REMOVED lines=52> */
[----:B------:R-:W-:-:S03]  /*1340*/  @!P4 LEA.HI.X R23, R52, R17, R51, 0x1, P1 ;  /* 0x000000113417c211 */ /* 0x000fc600008f0c33 */
[----:B------:R-:W2:Y:S01]  /*1350*/  @!P3 LDC.64 R16, c[0x0][0x220] ;  /* 0x00008800ff10bb82 */ /* 0x000ea20000000a00 */
[----:B0-----:R-:W-:Y:S01]  /*1360*/  @!P2 IMAD R52, R47, R12, RZ ;  /* 0x0000000c2f34a224 */ /* 0x001fe200078e02ff */
[----:B------:R-:W-:Y:S02]  /*1370*/  MOV R51, RZ ;  /* 0x000000ff00337202 */ /* 0x000fe40000000f00 */
[----:B------:R-:W-:Y:S01]  /*1380*/  @!P2 MOV R53, R57 ;  /* 0x000000390035a202 */ /* 0x000fe20000000f00 */
[----:B------:R-:W-:Y:S01]  /*1390*/  @!P2 IMAD R61, R27, R13, R52 ;  /* 0x0000000d1b3da224 */ /* 0x000fe200078e0234 */
[----:B------:R-:W-:Y:S02]  /*13a0*/  @!P2 MOV R52, R54 ;  /* 0x000000360034a202 */ /* 0x000fe40000000f00 */
[----:B------:R-:W-:Y:S01]  /*13b0*/  MOV R50, RZ ;  /* 0x000000ff00327202 */ /* 0x000fe20000000f00 */
[----:B------:R0:W4:Y:S01]  /*13c0*/  @!P4 LDG.E R51, desc[UR8][R22.64] ;  /* 0x000000081633c981 */ /* 0x000122000c1e1900 */
[----:B-1----:R-:W-:-:S02]  /*13d0*/  @!P3 IMAD R21, R21, R14, RZ ;  /* 0x0000000e1515b224 */ /* 0x002fc400078e02ff */
[----:B------:R-:W-:Y:S02]  /*13e0*/  @!P2 IMAD.WIDE.U32 R12, R27, R12, R52 ;  /* 0x0000000c1b0ca225 */ /* 0x000fe400078e0034 */
[----:B------:R-:W4:Y:S01]  /*13f0*/  @!P5 LDG.E R50, desc[UR8][R58.64] ;  /* 0x000000083a32d981 */ /* 0x000f22000c1e1900 */
[----:B0-----:R-:W-:Y:S02]  /*1400*/  @!P3 MOV R22, R54 ;  /* 0x000000360016b202 */ /* 0x001fe40000000f00 */
[----:B------:R-:W-:Y:S01]  /*1410*/  @!P3 MOV R23, R57 ;  /* 0x000000390017b202 */ /* 0x000fe20000000f00 */
[----:B------:R-:W-:Y:S01]  /*1420*/  @!P3 IMAD R21, R20, R15, R21 ;  /* 0x0000000f1415b224 */ /* 0x000fe200078e0215 */
[----:B------:R-:W-:Y:S02]  /*1430*/  @!P2 IADD3 R13, R13, R61, RZ ;  /* 0x0000003d0d0da210 */ /* 0x000fe40007ffe0ff */
[----:B---3--:R-:W-:Y:S01]  /*1440*/  @!P2 LEA R18, P1, R12, R18, 0x1 ;  /* 0x000000120c12a211 */ /* 0x008fe200078208ff */
[----:B------:R-:W-:Y:S01]  /*1450*/  @!P3 IMAD.WIDE.U32 R14, R20, R14, R22 ;  /* 0x0000000e140eb225 */ /* 0x000fe200078e0016 */
[----:B------:R-:W-:-:S02]  /*1460*/  CS2R R52, SRZ ;  /* 0x0000000000347805 */ /* 0x000fc4000001ff00 */
[----:B------:R-:W-:Y:S02]  /*1470*/  @!P2 LEA.HI.X R19, R12, R19, R13, 0x1, P1 ;  /* 0x000000130c13a211 */ /* 0x000fe400008f0c0d */
[----:B------:R-:W-:Y:S02]  /*1480*/  @!P3 IADD3 R12, R15, R21, RZ ;  /* 0x000000150f0cb210 */ /* 0x000fe40007ffe0ff */
[C---:B--2---:R-:W-:Y:S01]  /*1490*/  @!P3 LEA R16, P1, R14.reuse, R16, 0x1 ;  /* 0x000000100e10b211 */ /* 0x044fe200078208ff */
        /* <DEDUP_REMOVED lines=185> */
.L_x_4067:
[----:B------:R-:W-:Y:S05]  /*2030*/  BSYNC B0 ;  /* 0x0000000000007941 */ /* 0x000fea0003800000 */
.L_x_4066:
        /* <DEDUP_REMOVED lines=28> */
.L_x_4070:
[----:B-1----:R-:W2:Y:S04]  /*2200*/  LDG.E.STRONG.GPU R16, desc[UR8][R14.64] ;  /* 0x000000080e107981 */ /* 0x002ea8000c1ef900 */
[----:B--2---:R-:W-:Y:S01]  /*2210*/  CCTL.IVALL ;  /* 0x00000000ff00798f */ /* 0x004fe20002000000 */
[----:B------:R-:W-:Y:S05]  /*2220*/  YIELD ;  /* 0x0000000000007946 */ /* 0x000fea0003800000 */
[----:B------:R-:W-:-:S13]  /*2230*/  ISETP.NE.AND P1, PT, R16, R19, PT ;  /* 0x000000131000720c */ /* 0x000fda0003f25270 */
[----:B------:R-:W-:Y:S05]  /*2240*/  @P1 BRA `(.L_x_4070) ;  /* 0xfffffffc00ec1947 */ /* 0x000fea000383ffff */
.L_x_4069:
        /* <DEDUP_REMOVED lines=11> */
.L_x_4072:
        /* <DEDUP_REMOVED lines=63> */
.L_x_4071:
        /* <DEDUP_REMOVED lines=19> */
.L_x_4074:
[----:B------:R-:W-:Y:S05]  /*2820*/  BSYNC B0 ;  /* 0x0000000000007941 */ /* 0x000fea0003800000 */
.L_x_4073:
        /* <DEDUP_REMOVED lines=32> */
.L_x_4068:
        /* <DEDUP_REMOVED lines=8> */
[----:B------:R-:W3:Y:S08]  /*2ab0*/  LDC.64 R18, c[0x0][0x228] ;  /* 0x00008a00ff127b82 */ /* 0x000ef00000000a00 */
[----:B-1----:R-:W1:Y:S08]  /*2ac0*/  LDC.64 R16, c[0x0][0x230] ;  /* 0x00008c00ff107b82 */ /* 0x002e700000000a00 */
[----:B------:R-:W4:Y:S01]  /*2ad0*/  @!P1 LDC.64 R20, c[0x0][0x218] ;  /* 0x00008600ff149b82 */ /* 0x000f220000000a00 */
[----:B--2---:R-:W-:-:S03]  /*2ae0*/  ULEA UR5, UR6, UR5, 0x18 ;  /* 0x0000000506057291 */ /* 0x004fc6000f8ec03f */
[----:B------:R-:W-:Y:S02]  /*2af0*/  ULDC UR6, c[0x0][0x2a4] ;  /* 0x0000a90000067ab9 */ /* 0x000fe40000000800 */
[----:B------:R-:W-:Y:S01]  /*2b00*/  @!P1 FMUL.FTZ R15, R13, UR6 ;  /* 0x000000060d0f9c20 */ /* 0x000fe20008410000 */
[----:B------:R-:W-:Y:S01]  /*2b10*/  @!P1 FMUL.FTZ R14, R12, UR6 ;  /* 0x000000060c0e9c20 */ /* 0x000fe20008410000 */
[C---:B---3--:R-:W-:Y:S02]  /*2b20*/  IMAD.WIDE R18, R23.reuse, 0x2, R18 ;  /* 0x0000000217127825 */ /* 0x048fe400078e0212 */
[----:B------:R0:W-:Y:S02]  /*2b30*/  @!P3 STS.64 [UR5+0x90], R12 ;  /* 0x0000900cff00b988 */ /* 0x0001e40008000a05 */
[----:B-1----:R-:W-:-:S04]  /*2b40*/  IMAD.WIDE R22, R23, 0x2, R16 ;  /* 0x0000000217167825 */ /* 0x002fc800078e0210 */
[----:B----4-:R-:W-:-:S05]  /*2b50*/  @!P1 IMAD.WIDE R20, R39, 0x8, R20 ;  /* 0x0000000827149825 */ /* 0x010fca00078e0214 */
[----:B------:R1:W-:Y:S01]  /*2b60*/  @!P1 STG.E.64 desc[UR8][R20.64], R14 ;  /* 0x0000000e14009986 */ /* 0x0003e2000c101b08 */
[----:B------:R-:W-:Y:S06]  /*2b70*/  BAR.SYNC.DEFER_BLOCKING 0x0 ;  /* 0x0000000000007b1d */ /* 0x000fec0000010000 */
[----:B------:R-:W2:Y:S04]  /*2b80*/  LDG.E.U16 R59, desc[UR8][R18.64] ;  /* 0x00000008123b7981 */ /* 0x000ea8000c1e1500 */
[----:B------:R-:W3:Y:S04]  /*2b90*/  LDG.E.U16 R60, desc[UR8][R18.64+0x2] ;  /* 0x00000208123c7981 */ /* 0x000ee8000c1e1500 */
[----:B------:R-:W4:Y:S04]  /*2ba0*/  LDG.E.U16 R28, desc[UR8][R22.64] ;  /* 0x00000008161c7981 */ /* 0x000f28000c1e1500 */
[----:B------:R5:W4:Y:S01]  /*2bb0*/  LDG.E.U16 R58, desc[UR8][R22.64+0x2] ;  /* 0x00000208163a7981 */ /* 0x000b22000c1e1500 */
[----:B------:R-:W-:Y:S01]  /*2bc0*/  ISETP.NE.AND P6, PT, RZ, UR10, PT ;  /* 0x0000000aff007c0c */ /* 0x000fe2000bfc5270 */
[----:B0-----:R-:W-:-:S02]  /*2bd0*/  HADD2.F32 R13, -RZ, R40.H0_H0 ;  /* 0x20000028ff0d7230 */ /* 0x001fc40000004100 */
[----:B------:R-:W0:Y:S01]  /*2be0*/  LDS.64 R16, [UR5+0x90] ;  /* 0x00009005ff107984 */ /* 0x000e220008000a00 */
[----:B-1----:R-:W-:Y:S02]  /*2bf0*/  HADD2.F32 R15, -RZ, R40.H1_H1 ;  /* 0x30000028ff0f7230 */ /* 0x002fe40000004100 */
[----:B-----5:R-:W-:Y:S02]  /*2c00*/  HADD2.F32 R23, -RZ, R30.H0_H0 ;  /* 0x2000001eff177230 */ /* 0x020fe40000004100 */
[----:B0-----:R-:W-:-:S04]  /*2c10*/  FMUL.FTZ R16, R16, UR6 ;  /* 0x0000000610107c20 */ /* 0x001fc80008410000 */
[----:B------:R-:W-:Y:S01]  /*2c20*/  FMUL.FTZ R61, R16, R16 ;  /* 0x00000010103d7220 */ /* 0x000fe20000410000 */
[--C-:B------:R-:W-:Y:S01]  /*2c30*/  FADD.FTZ R14, R15, -R16.reuse ;  /* 0x800000100f0e7221 */ /* 0x100fe20000010000 */
[----:B------:R-:W-:Y:S02]  /*2c40*/  FADD.FTZ R22, R23, -R16 ;  /* 0x8000001017167221 */ /* 0x000fe40000010000 */
[----:B------:R-:W-:Y:S01]  /*2c50*/  FFMA.FTZ R17, R17, UR6, -R61 ;  /* 0x0000000611117c23 */ /* 0x000fe2000801083d */
[----:B------:R-:W-:-:S04]  /*2c60*/  HADD2.F32 R61, -RZ, R30.H1_H1 ;  /* 0x3000001eff3d7230 */ /* 0x000fc80000004100 */
[----:B------:R-:W-:-:S13]  /*2c70*/  FSETP.GTU.FTZ.AND P1, PT, R17, RZ, PT ;  /* 0x000000ff1100720b */ /* 0x000fda0003f3c000 */
[----:B------:R-:W0:Y:S02]  /*2c80*/  @P1 LDC R12, c[0x0][0x238] ;  /* 0x00008e00ff0c1b82 */ /* 0x000e240000000800 */
[----:B0-----:R-:W-:Y:S01]  /*2c90*/  @P1 FADD.FTZ R12, R17, R12 ;  /* 0x0000000c110c1221 */ /* 0x001fe20000010000 */
[----:B------:R-:W-:-:S06]  /*2ca0*/  MOV R17, 0x3f800000 ;  /* 0x3f80000000117802 */ /* 0x000fcc0000000f00 */
[----:B------:R0:W1:Y:S01]  /*2cb0*/  @P1 MUFU.RSQ R17, R12 ;  /* 0x0000000c00111308 */ /* 0x0000620000001400 */
[----:B------:R-:W-:-:S04]  /*2cc0*/  ISETP.GE.U32.AND P1, PT, R8, UR14, PT ;  /* 0x0000000e08007c0c */ /* 0x000fc8000bf26070 */
[----:B------:R-:W-:Y:S01]  /*2cd0*/  ISETP.GE.AND.EX P1, PT, R29, UR15, PT, P1 ;  /* 0x0000000f1d007c0c */ /* 0x000fe2000bf26310 */
[----:B0-----:R-:W-:-:S03]  /*2ce0*/  FADD.FTZ R12, R13, -R16 ;  /* 0x800000100d0c7221 */ /* 0x001fc60000010000 */
[----:B------:R-:W-:Y:S01]  /*2cf0*/  ISETP.LT.U32.AND P1, PT, R3, 0x1e0, !P1 ;  /* 0x000001e00300780c */ /* 0x000fe20004f21070 */
[-C--:B-1----:R-:W-:Y:S01]  /*2d00*/  FMUL.FTZ R14, R14, R17.reuse ;  /* 0x000000110e0e7220 */ /* 0x082fe20000410000 */
[----:B------:R-:W-:Y:S01]  /*2d10*/  FMUL.FTZ R12, R12, R17 ;  /* 0x000000110c0c7220 */ /* 0x000fe20000410000 */
[----:B--2---:R-:W-:Y:S02]  /*2d20*/  SHF.L.U32 R20, R59, 0x10, RZ ;  /* 0x000000103b147819 */ /* 0x004fe400000006ff */
[----:B---3--:R-:W-:Y:S02]  /*2d30*/  SHF.L.U32 R21, R60, 0x10, RZ ;  /* 0x000000103c157819 */ /* 0x008fe400000006ff */
[----:B----4-:R-:W-:Y:S01]  /*2d40*/  SHF.L.U32 R19, R28, 0x10, RZ ;  /* 0x000000101c137819 */ /* 0x010fe200000006ff */
[----:B------:R-:W-:Y:S01]  /*2d50*/  FADD.FTZ R28, R61, -R16 ;  /* 0x800000103d1c7221 */ /* 0x000fe20000010000 */
[----:B------:R-:W-:-:S03]  /*2d60*/  SHF.L.U32 R18, R58, 0x10, RZ ;  /* 0x000000103a127819 */ /* 0x000fc600000006ff */
        /* <DEDUP_REMOVED lines=13> */
.L_x_4075:
        /* <DEDUP_REMOVED lines=14> */
.L_x_4077:
[----:B------:R-:W-:Y:S05]  /*2f20*/  BSYNC B0 ;  /* 0x0000000000007941 */ /* 0x000fea0003800000 */
.L_x_4076:
[-C--:B------:R-:W-:Y:S01]  /*2f30*/  FMUL.FTZ R22, R22, R17.reuse ;  /* 0x0000001116167220 */ /* 0x080fe20000410000 */
[----:B------:R-:W-:Y:S01]  /*2f40*/  FMUL.FTZ R28, R28, R17 ;  /* 0x000000111c1c7220 */ /* 0x000fe20000410000 */
        /* <DEDUP_REMOVED lines=15> */
.L_x_4078:
        /* <DEDUP_REMOVED lines=14> */
.L_x_4080:
[----:B------:R-:W-:Y:S05]  /*3120*/  BSYNC B0 ;  /* 0x0000000000007941 */ /* 0x000fea0003800000 */
.L_x_4079:
[----:B------:R-:W-:Y:S01]  /*3130*/  ISETP.GE.U32.AND P1, PT, R9, UR14, PT ;  /* 0x0000000e09007c0c */ /* 0x000fe2000bf26070 */
[--C-:B------:R-:W-:Y:S01]  /*3140*/  FADD.FTZ R12, R23, -R16.reuse ;  /* 0x80000010170c7221 */ /* 0x100fe20000010000 */
[----:B------:R-:W-:Y:S01]  /*3150*/  ISETP.GE.U32.AND P2, PT, R10, UR14, PT ;  /* 0x0000000e0a007c0c */ /* 0x000fe2000bf46070 */
[--C-:B0-----:R-:W-:Y:S01]  /*3160*/  FADD.FTZ R14, R59, -R16.reuse ;  /* 0x800000103b0e7221 */ /* 0x101fe20000010000 */
[----:B------:R-:W-:Y:S01]  /*3170*/  ISETP.GE.U32.AND P3, PT, R11, UR14, PT ;  /* 0x0000000e0b007c0c */ /* 0x000fe2000bf66070 */
[--C-:B------:R-:W-:Y:S01]  /*3180*/  HADD2.F32 R13, -RZ, R34.reuse.H0_H0 ;  /* 0x20000022ff0d7230 */ /* 0x100fe20000004100 */
        /* <DEDUP_REMOVED lines=26> */
.L_x_4081:
        /* <DEDUP_REMOVED lines=14> */
.L_x_4083:
[----:B------:R-:W-:Y:S05]  /*3410*/  BSYNC B0 ;  /* 0x0000000000007941 */ /* 0x000fea0003800000 */
.L_x_4082:
[-C--:B------:R-:W-:Y:S01]  /*3420*/  FMUL.FTZ R12, R22, R17.reuse ;  /* 0x00000011160c7220 */ /* 0x080fe20000410000 */
[----:B------:R-:W-:Y:S01]  /*3430*/  FMUL.FTZ R30, R28, R17 ;  /* 0x000000111c1e7220 */ /* 0x000fe20000410000 */
[--C-:B------:R-:W-:Y:S01]  /*3440*/  FADD.FTZ R28, R23, -R16.reuse ;  /* 0x80000010171c7221 */ /* 0x100fe20000010000 */
[----:B------:R-:W-:Y:S01]  /*3450*/  FADD.FTZ R22, R61, -R16 ;  /* 0x800000103d167221 */ /* 0x000fe20000010000 */
        /* <DEDUP_REMOVED lines=13> */
.L_x_4084:
        /* <DEDUP_REMOVED lines=14> */
.L_x_4086:
[----:B------:R-:W-:Y:S05]  /*3610*/  BSYNC B0 ;  /* 0x0000000000007941 */ /* 0x000fea0003800000 */
.L_x_4085:
[-C--:B------:R-:W-:Y:S01]  /*3620*/  FMUL.FTZ R22, R22, R17.reuse ;  /* 0x0000001116167220 */ /* 0x080fe20000410000 */
[----:B------:R-:W-:Y:S01]  /*3630*/  FMUL.FTZ R28, R28, R17 ;  /* 0x000000111c1c7220 */ /* 0x000fe20000410000 */
[--C-:B------:R-:W-:Y:S02]  /*3640*/  HADD2.F32 R13, -RZ, R2.reuse.H0_H0 ;  /* 0x20000002ff0d7230 */ /* 0x100fe40000004100 */
[----:B01----:R-:W-:Y:S02]  /*3650*/  HADD2.F32 R15, -RZ, R2.H1_H1 ;  /* 0x30000002ff0f7230 */ /* 0x003fe40000004100 */
        /* <DEDUP_REMOVED lines=13> */
.L_x_4087:
        /* <DEDUP_REMOVED lines=14> */
.L_x_4089:
[----:B------:R-:W-:Y:S05]  /*3810*/  BSYNC B0 ;  /* 0x0000000000007941 */ /* 0x000fea0003800000 */
.L_x_4088:
[----:B------:R-:W-:Y:S01]  /*3820*/  IADD3 R2, R38, 0x60, RZ ;  /* 0x0000006026027810 */ /* 0x000fe20007ffe0ff */
[--C-:B------:R-:W-:Y:S01]  /*3830*/  HADD2.F32 R23, -RZ, R0.reuse.H0_H0 ;  /* 0x20000000ff177230 */ /* 0x100fe20000004100 */
[----:B------:R-:W-:Y:S01]  /*3840*/  ISETP.GE.U32.AND P1, PT, R24, UR14, PT ;  /* 0x0000000e18007c0c */ /* 0x000fe2000bf26070 */
[----:B0-----:R-:W-:Y:S01]  /*3850*/  HADD2.F32 R33, -RZ, R0.H1_H1 ;  /* 0x30000000ff217230 */ /* 0x001fe20000004100 */
[----:B------:R-:W-:Y:S01]  /*3860*/  ISETP.GE.U32.AND P2, PT, R2, UR14, PT ;  /* 0x0000000e02007c0c */ /* 0x000fe2000bf46070 */
[--C-:B------:R-:W-:Y:S01]  /*3870*/  HADD2.F32 R59, -RZ, R44.reuse.H0_H0 ;  /* 0x2000002cff3b7230 */ /* 0x100fe20000004100 */
[----:B------:R-:W-:Y:S01]  /*3880*/  SHF.R.S32.HI R22, RZ, 0x1f, R2 ;  /* 0x0000001fff167819 */ /* 0x000fe20000011402 */
[----:B------:R-:W-:Y:S02]  /*3890*/  HADD2.F32 R61, -RZ, R44.H1_H1 ;  /* 0x3000002cff3d7230 */ /* 0x000fe40000004100 */
[----:B------:R-:W-:Y:S01]  /*38a0*/  FADD.FTZ R44, R13, -R16 ;  /* 0x800000100d2c7221 */ /* 0x000fe20000010000 */
[----:B------:R-:W-:-:S02]  /*38b0*/  HADD2.F32 R31, -RZ, R42.H0_H0 ;  /* 0x2000002aff1f7230 */ /* 0x000fc40000004100 */
[--C-:B------:R-:W-:Y:S01]  /*38c0*/  FADD.FTZ R60, R15, -R16.reuse ;  /* 0x800000100f3c7221 */ /* 0x100fe20000010000 */
[----:B------:R-:W-:Y:S01]  /*38d0*/  HADD2.F32 R35, -RZ, R42.H1_H1 ;  /* 0x3000002aff237230 */ /* 0x000fe20000004100 */
[----:B------:R-:W-:Y:S01]  /*38e0*/  ISETP.GE.AND.EX P1, PT, R37, UR15, PT, P1 ;  /* 0x0000000f25007c0c */ /* 0x000fe2000bf26310 */
[----:B------:R-:W-:Y:S01]  /*38f0*/  HADD2.F32 R0, -RZ, R46.H0_H0 ;  /* 0x2000002eff007230 */ /* 0x000fe20000004100 */
[----:B------:R-:W-:Y:S01]  /*3900*/  ISETP.GE.AND.EX P2, PT, R22, UR15, PT, P2 ;  /* 0x0000000f16007c0c */ /* 0x000fe2000bf46320 */
[----:B------:R-:W-:Y:S02]  /*3910*/  HADD2.F32 R12, -RZ, R48.H0_H0 ;  /* 0x20000030ff0c7230 */ /* 0x000fe40000004100 */
[--C-:B------:R-:W-:Y:S01]  /*3920*/  FADD.FTZ R23, R23, -R16.reuse ;  /* 0x8000001017177221 */ /* 0x100fe20000010000 */
[----:B------:R-:W-:Y:S02]  /*3930*/  HADD2.F32 R14, -RZ, R49.H0_H0 ;  /* 0x20000031ff0e7230 */ /* 0x000fe40000004100 */
[----:B------:R-:W-:Y:S01]  /*3940*/  FADD.FTZ R33, R33, -R16 ;  /* 0x8000001021217221 */ /* 0x000fe20000010000 */
[----:B------:R-:W-:-:S02]  /*3950*/  HADD2.F32 R28, -RZ, R50.H0_H0 ;  /* 0x20000032ff1c7230 */ /* 0x000fc40000004100 */
[-C--:B------:R-:W-:Y:S01]  /*3960*/  FMUL.FTZ R44, R44, R17.reuse ;  /* 0x000000112c2c7220 */ /* 0x080fe20000410000 */
[----:B------:R-:W-:Y:S02]  /*3970*/  HADD2.F32 R30, -RZ, R51.H0_H0 ;  /* 0x20000033ff1e7230 */ /* 0x000fe40000004100 */
[----:B------:R-:W-:Y:S01]  /*3980*/  FMUL.FTZ R60, R60, R17 ;  /* 0x000000113c3c7220 */ /* 0x000fe20000410000 */
[----:B------:R-:W-:Y:S02]  /*3990*/  HADD2.F32 R32, -RZ, R52.H0_H0 ;  /* 0x20000034ff207230 */ /* 0x000fe40000004100 */
        /* <DEDUP_REMOVED lines=26> */
[----:B------:R-:W-:Y:S01]  /*3b40*/  ISETP.GT.U32.OR P1, PT, R3, 0x1df, P1 ;  /* 0x000001df0300780c */ /* 0x000fe20000f24470 */
[-C--:B------:R-:W-:Y:S01]  /*3b50*/  FMUL.FTZ R23, R23, R17.reuse ;  /* 0x0000001117177220 */ /* 0x080fe20000410000 */
[----:B------:R-:W-:Y:S01]  /*3b60*/  ISETP.GT.U32.OR P2, PT, R3, 0x1df, P2 ;  /* 0x000001df0300780c */ /* 0x000fe20001744470 */
[----:B------:R-:W-:Y:S01]  /*3b70*/  FMUL.FTZ R33, R33, R17 ;  /* 0x0000001121217220 */ /* 0x000fe20000410000 */
        /* <DEDUP_REMOVED lines=13> */
.L_x_4090:
        /* <DEDUP_REMOVED lines=14> */
.L_x_4092:
[----:B------:R-:W-:Y:S05]  /*3d30*/  BSYNC B0 ;  /* 0x0000000000007941 */ /* 0x000fea0003800000 */
.L_x_4091:
        /* <DEDUP_REMOVED lines=13> */
.L_x_4093:
        /* <DEDUP_REMOVED lines=14> */
.L_x_4095:
[----:B------:R-:W-:Y:S05]  /*3ef0*/  BSYNC B0 ;  /* 0x0000000000007941 */ /* 0x000fea0003800000 */
.L_x_4094:
[----:B------:R-:W-:Y:S01]  /*3f00*/  IADD3 R37, R38, 0x70, RZ ;  /* 0x0000007026257810 */ /* 0x000fe20007ffe0ff */
        /* <DEDUP_REMOVED lines=15> */
[----:B01----:R-:W-:Y:S01]  /*4000*/  SHF.R.S32.HI R14, RZ, 0x1f, R37 ;  /* 0x0000001fff0e7819 */ /* 0x003fe20000011425 */
        /* <DEDUP_REMOVED lines=15> */
[C---:B------:R-:W-:Y:S01]  /*4100*/  ISETP.GT.U32.OR P4, PT, R3.reuse, 0x1df, P4 ;  /* 0x000001df0300780c */ /* 0x040fe20002784470 */
[-C--:B------:R-:W-:Y:S01]  /*4110*/  FMUL.FTZ R36, R36, R17.reuse ;  /* 0x0000001124247220 */ /* 0x080fe20000410000 */
[C---:B------:R-:W-:Y:S01]  /*4120*/  ISETP.GT.U32.OR P3, PT, R3.reuse, 0x1df, P3 ;  /* 0x000001df0300780c */ /* 0x040fe20001f64470 */
[----:B------:R-:W-:Y:S01]  /*4130*/  FMUL.FTZ R59, R16, R17 ;  /* 0x00000011103b7220 */ /* 0x000fe20000410000 */
[C---:B------:R-:W-:Y:S01]  /*4140*/  ISETP.GT.U32.OR P1, PT, R3.reuse, 0x1df, P1 ;  /* 0x000001df0300780c */ /* 0x040fe20000f24470 */
[----:B------:R-:W-:Y:S01]  /*4150*/  FFMA.FTZ R34, R20, R34, R19 ;  /* 0x0000002214227223 */ /* 0x000fe20000010013 */
        /* <DEDUP_REMOVED lines=13> */
.L_x_4096:
[----:B------:R-:W-:Y:S04]  /*4230*/  BSSY B0, `(.L_x_4097) ;  /* 0x000000e000007945 */ /* 0x000fe80003800000 */
[----:B------:R-:W-:Y:S05]  /*4240*/  @P4 BRA `(.L_x_4098) ;  /* 0x0000000000304947 */ /* 0x000fea0003800000 */
[----:B------:R-:W-:Y:S01]  /*4250*/  ULDC.64 UR12, c[0x0][0x270] ;  /* 0x00009c00000c7ab9 */ /* 0x000fe20000000a00 */
[----:B------:R-:W-:Y:S01]  /*4260*/  MOV R15, R57 ;  /* 0x00000039000f7202 */ /* 0x000fe20000000f00 */
[----:B------:R-:W-:Y:S01]  /*4270*/  IMAD R14, R14, UR12, RZ ;  /* 0x0000000c0e0e7c24 */ /* 0x000fe2000f8e02ff */
[----:B------:R-:W-:-:S03]  /*4280*/  F2FP.F16.F32.PACK_AB R61, R61, R34 ;  /* 0x000000223d3d723e */ /* 0x000fc600000000ff */
[----:B------:R-:W-:Y:S01]  /*4290*/  IMAD R17, R37, UR13, R14 ;  /* 0x0000000d25117c24 */ /* 0x000fe2000f8e020e */
[----:B------:R-:W-:-:S05]  /*42a0*/  MOV R14, R54 ;  /* 0x00000036000e7202 */ /* 0x000fca0000000f00 */
[----:B------:R-:W-:Y:S01]  /*42b0*/  IMAD.WIDE.U32 R14, R37, UR12, R14 ;  /* 0x0000000c250e7c25 */ /* 0x000fe2000f8e000e */
[----:B------:R-:W-:-:S04]  /*42c0*/  ULDC.64 UR12, c[0x0][0x210] ;  /* 0x00008400000c7ab9 */ /* 0x000fc80000000a00 */
[----:B------:R-:W-:Y:S02]  /*42d0*/  IADD3 R17, R15, R17, RZ ;  /* 0x000000110f117210 */ /* 0x000fe40007ffe0ff */
[----:B------:R-:W-:-:S04]  /*42e0*/  LEA R16, P4, R14, UR12, 0x1 ;  /* 0x0000000c0e107c11 */ /* 0x000fc8000f8808ff */
[----:B------:R-:W-:-:S05]  /*42f0*/  LEA.HI.X R17, R14, UR13, R17, 0x1, P4 ;  /* 0x0000000d0e117c11 */ /* 0x000fca000a0f0c11 */
[----:B------:R0:W-:Y:S04]  /*4300*/  STG.E desc[UR8][R16.64], R61 ;  /* 0x0000003d10007986 */ /* 0x0001e8000c101908 */
.L_x_4098:
[----:B------:R-:W-:Y:S05]  /*4310*/  BSYNC B0 ;  /* 0x0000000000007941 */ /* 0x000fea0003800000 */
.L_x_4097:
        /* <DEDUP_REMOVED lines=13> */
.L_x_4099:
        /* <DEDUP_REMOVED lines=14> */
.L_x_4101:
[----:B------:R-:W-:Y:S05]  /*44d0*/  BSYNC B0 ;  /* 0x0000000000007941 */ /* 0x000fea0003800000 */
.L_x_4100:
[----:B------:R-:W-:Y:S01]  /*44e0*/  FFMA.FTZ R0, R20, R0, R19 ;  /* 0x0000000014007223 */ /* 0x000fe20000010013 */
[----:B-1----:R-:W-:Y:S01]  /*44f0*/  FFMA.FTZ R37, R21, R46, R18 ;  /* 0x0000002e15257223 */ /* 0x002fe20000010012 */
        /* <DEDUP_REMOVED lines=11> */
.L_x_4102:
        /* <DEDUP_REMOVED lines=14> */
.L_x_4104:
[----:B------:R-:W-:Y:S05]  /*4690*/  BSYNC B0 ;  /* 0x0000000000007941 */ /* 0x000fea0003800000 */
.L_x_4103:
[----:B01----:R-:W-:Y:S01]  /*46a0*/  IADD3 R17, R38, 0xb0, RZ ;  /* 0x000000b026117810 */ /* 0x003fe20007ffe0ff */
        /* <DEDUP_REMOVED lines=13> */
.L_x_4105:
        /* <DEDUP_REMOVED lines=14> */
.L_x_4107:
[----:B------:R-:W-:Y:S05]  /*4860*/  BSYNC B0 ;  /* 0x0000000000007941 */ /* 0x000fea0003800000 */
.L_x_4106:
[----:B------:R-:W-:Y:S01]  /*4870*/  IADD3 R2, R38, 0xf0, RZ ;  /* 0x000000f026027810 */ /* 0x000fe20007ffe0ff */
[C-C-:B------:R-:W-:Y:S01]  /*4880*/  FFMA.FTZ R35, R20.reuse, R35, R19.reuse ;  /* 0x0000002314237223 */ /* 0x140fe20000010013 */
[----:B------:R-:W-:Y:S01]  /*4890*/  ISETP.GE.U32.AND P5, PT, R17, UR14, PT ;  /* 0x0000000e11007c0c */ /* 0x000fe2000bfa6070 */
[C-C-:B------:R-:W-:Y:S01]  /*48a0*/  FFMA.FTZ R28, R20.reuse, R28, R19.reuse ;  /* 0x0000001c141c7223 */ /* 0x140fe20000010013 */
[----:B------:R-:W-:Y:S01]  /*48b0*/  ISETP.GE.U32.AND P1, PT, R25, UR14, PT ;  /* 0x0000000e19007c0c */ /* 0x000fe2000bf26070 */
[--C-:B------:R-:W-:Y:S01]  /*48c0*/  FFMA.FTZ R30, R20, R30, R19.reuse ;  /* 0x0000001e141e7223 */ /* 0x100fe20000010013 */
[----:B------:R-:W-:Y:S01]  /*48d0*/  ISETP.GE.U32.AND P2, PT, R26, UR14, PT ;  /* 0x0000000e1a007c0c */ /* 0x000fe2000bf46070 */
[----:B------:R-:W-:Y:S01]  /*48e0*/  FFMA.FTZ R32, R20, R32, R19 ;  /* 0x0000002014207223 */ /* 0x000fe20000010013 */
[----:B------:R-:W-:Y:S01]  /*48f0*/  SHF.R.S32.HI R22, RZ, 0x1f, R17 ;  /* 0x0000001fff167819 */ /* 0x000fe20000011411 */
[--C-:B------:R-:W-:Y:S01]  /*4900*/  FFMA.FTZ R23, R21, R50, R18.reuse ;  /* 0x0000003215177223 */ /* 0x100fe20000010012 */
[----:B------:R-:W-:Y:S01]  /*4910*/  ISETP.GE.U32.AND P3, PT, R27, UR14, PT ;  /* 0x0000000e1b007c0c */ /* 0x000fe2000bf66070 */
[C-C-:B------:R-:W-:Y:S01]  /*4920*/  FFMA.FTZ R51, R21.reuse, R51, R18.reuse ;  /* 0x0000003315337223 */ /* 0x140fe20000010012 */
[----:B------:R-:W-:Y:S01]  /*4930*/  ISETP.GE.U32.AND P4, PT, R2, UR14, PT ;  /* 0x0000000e02007c0c */ /* 0x000fe2000bf86070 */
[C---:B------:R-:W-:Y:S01]  /*4940*/  FFMA.FTZ R53, R21.reuse, R53, R18 ;  /* 0x0000003515357223 */ /* 0x040fe20000010012 */
[----:B------:R-:W-:Y:S01]  /*4950*/  SHF.R.S32.HI R0, RZ, 0x1f, R2 ;  /* 0x0000001fff007819 */ /* 0x000fe20000011402 */
[--C-:B------:R-:W-:Y:S01]  /*4960*/  FFMA.FTZ R16, R21, R59, R18.reuse ;  /* 0x0000003b15107223 */ /* 0x100fe20000010012 */
[----:B------:R-:W-:Y:S01]  /*4970*/  ISETP.GE.AND.EX P5, PT, R22, UR15, PT, P5 ;  /* 0x0000000f16007c0c */ /* 0x000fe2000bfa6350 */
[----:B------:R-:W-:Y:S01]  /*4980*/  FFMA.FTZ R19, R20, R36, R19 ;  /* 0x0000002414137223 */ /* 0x000fe20000010013 */
        /* <DEDUP_REMOVED lines=21> */
.L_x_4108:
[----:B------:R-:W-:Y:S04]  /*4ae0*/  BSSY B0, `(.L_x_4109) ;  /* 0x000000e000007945 */ /* 0x000fe80003800000 */
[----:B------:R-:W-:Y:S05]  /*4af0*/  @P5 BRA `(.L_x_4110) ;  /* 0x0000000000305947 */ /* 0x000fea0003800000 */
[----:B------:R-:W-:Y:S01]  /*4b00*/  ULDC.64 UR12, c[0x0][0x270] ;  /* 0x00009c00000c7ab9 */ /* 0x000fe20000000a00 */
[----:B0-----:R-:W-:Y:S01]  /*4b10*/  MOV R12, R54 ;  /* 0x00000036000c7202 */ /* 0x001fe20000000f00 */
        /* <DEDUP_REMOVED lines=10> */
.L_x_4110:
[----:B------:R-:W-:Y:S05]  /*4bc0*/  BSYNC B0 ;  /* 0x0000000000007941 */ /* 0x000fea0003800000 */
.L_x_4109:
[----:B------:R-:W-:Y:S05]  /*4bd0*/  @!P6 BRA `(.L_x_4111) ;  /* 0x000000000028e947 */ /* 0x000fea0003800000 */
[----:B0-----:R-:W-:Y:S01]  /*4be0*/  FMUL.FTZ R12, R28, -1.4426950216293334961 ;  /* 0xbfb8aa3b1c0c7820 */ /* 0x001fe20000410000 */
        /* <DEDUP_REMOVED lines=9> */
.L_x_4111:
[----:B------:R-:W-:Y:S04]  /*4c80*/  BSSY B0, `(.L_x_4112) ;  /* 0x000000e000007945 */ /* 0x000fe80003800000 */
[----:B------:R-:W-:Y:S05]  /*4c90*/  @P1 BRA `(.L_x_4113) ;  /* 0x0000000000301947 */ /* 0x000fea0003800000 */
[----:B------:R-:W-:Y:S01]  /*4ca0*/  ULDC.64 UR12, c[0x0][0x270] ;  /* 0x00009c00000c7ab9 */ /* 0x000fe20000000a00 */
[----:B0-----:R-:W-:Y:S01]  /*4cb0*/  MOV R12, R54 ;  /* 0x00000036000c7202 */ /* 0x001fe20000000f00 */
[----:B-1----:R-:W-:Y:S01]  /*4cc0*/  IMAD R14, R43, UR12, RZ ;  /* 0x0000000c2b0e7c24 */ /* 0x002fe2000f8e02ff */
        /* <DEDUP_REMOVED lines=9> */
.L_x_4113:
[----:B------:R-:W-:Y:S05]  /*4d60*/  BSYNC B0 ;  /* 0x0000000000007941 */ /* 0x000fea0003800000 */
.L_x_4112:
[----:B------:R-:W-:Y:S05]  /*4d70*/  @!P6 BRA `(.L_x_4114) ;  /* 0x000000000028e947 */ /* 0x000fea0003800000 */
[----:B0-----:R-:W-:Y:S01]  /*4d80*/  FMUL.FTZ R12, R30, -1.4426950216293334961 ;  /* 0xbfb8aa3b1e0c7820 */ /* 0x001fe20000410000 */
[----:B-12---:R-:W-:-:S05]  /*4d90*/  FMUL.FTZ R14, R51, -1.4426950216293334961 ;  /* 0xbfb8aa3b330e7820 */ /* 0x006fca0000410000 */
        /* <DEDUP_REMOVED lines=8> */
.L_x_4114:
[----:B------:R-:W-:Y:S04]  /*4e20*/  BSSY B0, `(.L_x_4115) ;  /* 0x000000e000007945 */ /* 0x000fe80003800000 */
[----:B------:R-:W-:Y:S05]  /*4e30*/  @P2 BRA `(.L_x_4116) ;  /* 0x0000000000302947 */ /* 0x000fea0003800000 */
[----:B------:R-:W-:Y:S01]  /*4e40*/  ULDC.64 UR12, c[0x0][0x270] ;  /* 0x00009c00000c7ab9 */ /* 0x000fe20000000a00 */
[----:B-12---:R-:W-:Y:S01]  /*4e50*/  MOV R14, R54 ;  /* 0x00000036000e7202 */ /* 0x006fe20000000f00 */
        /* <DEDUP_REMOVED lines=10> */
.L_x_4116:
[----:B------:R-:W-:Y:S05]  /*4f00*/  BSYNC B0 ;  /* 0x0000000000007941 */ /* 0x000fea0003800000 */
.L_x_4115:
[----:B------:R-:W-:Y:S05]  /*4f10*/  @!P6 BRA `(.L_x_4117) ;  /* 0x000000000028e947 */ /* 0x000fea0003800000 */
[----:B0--3--:R-:W-:Y:S01]  /*4f20*/  FMUL.FTZ R12, R32, -1.4426950216293334961 ;  /* 0xbfb8aa3b200c7820 */ /* 0x009fe20000410000 */
        /* <DEDUP_REMOVED lines=9> */
.L_x_4117:
[----:B------:R-:W-:Y:S04]  /*4fc0*/  BSSY B0, `(.L_x_4118) ;  /* 0x000000e000007945 */ /* 0x000fe80003800000 */
[----:B------:R-:W-:Y:S05]  /*4fd0*/  @P3 BRA `(.L_x_4119) ;  /* 0x0000000000303947 */ /* 0x000fea0003800000 */
[----:B------:R-:W-:Y:S01]  /*4fe0*/  ULDC.64 UR12, c[0x0][0x270] ;  /* 0x00009c00000c7ab9 */ /* 0x000fe20000000a00 */
[----:B0--3--:R-:W-:Y:S01]  /*4ff0*/  MOV R12, R54 ;  /* 0x00000036000c7202 */ /* 0x009fe20000000f00 */
[----:B------:R-:W-:Y:S01]  /*5000*/  IMAD R18, R47, UR12, RZ ;  /* 0x0000000c2f127c24 */ /* 0x000fe2000f8e02ff */
[----:B------:R-:W-:Y:S02]  /*5010*/  MOV R13, R57 ;  /* 0x00000039000d7202 */ /* 0x000fe40000000f00 */
[----:B------:R-:W-:Y:S01]  /*5020*/  F2FP.F16.F32.PACK_AB R53, R53, R32 ;  /* 0x000000203535723e */ /* 0x000fe200000000ff */
[----:B-12---:R-:W-:-:S04]  /*5030*/  IMAD.WIDE.U32 R14, R27, UR12, R12 ;  /* 0x0000000c1b0e7c25 */ /* 0x006fc8000f8e000c */
[----:B------:R-:W-:Y:S01]  /*5040*/  IMAD R13, R27, UR13, R18 ;  /* 0x0000000d1b0d7c24 */ /* 0x000fe2000f8e0212 */
[----:B------:R-:W-:Y:S02]  /*5050*/  ULDC.64 UR12, c[0x0][0x210] ;  /* 0x00008400000c7ab9 */ /* 0x000fe40000000a00 */
[----:B------:R-:W-:Y:S02]  /*5060*/  LEA R12, P1, R14, UR12, 0x1 ;  /* 0x0000000c0e0c7c11 */ /* 0x000fe4000f8208ff */
[----:B------:R-:W-:-:S04]  /*5070*/  IADD3 R13, R15, R13, RZ ;  /* 0x0000000d0f0d7210 */ /* 0x000fc80007ffe0ff */
[----:B------:R-:W-:-:S05]  /*5080*/  LEA.HI.X R13, R14, UR13, R13, 0x1, P1 ;  /* 0x0000000d0e0d7c11 */ /* 0x000fca00088f0c0d */
[----:B------:R4:W-:Y:S02]  /*5090*/  STG.E desc[UR8][R12.64], R53 ;  /* 0x000000350c007986 */ /* 0x0009e4000c101908 */
.L_x_4119:
[----:B------:R-:W-:Y:S05]  /*50a0*/  BSYNC B0 ;  /* 0x0000000000007941 */ /* 0x000fea0003800000 */
.L_x_4118:
[----:B------:R-:W-:Y:S05]  /*50b0*/  @!P6 BRA `(.L_x_4120) ;  /* 0x000000000028e947 */ /* 0x000fea0003800000 */
[----:B-12---:R-:W-:Y:S01]  /*50c0*/  FMUL.FTZ R15, R16, -1.4426950216293334961 ;  /* 0xbfb8aa3b100f7820 */ /* 0x006fe20000410000 */
[----:B0--34-:R-:W-:-:S05]  /*50d0*/  FMUL.FTZ R12, R19, -1.4426950216293334961 ;  /* 0xbfb8aa3b130c7820 */ /* 0x019fca0000410000 */
        /* <DEDUP_REMOVED lines=8> */
.L_x_4120:
[----:B------:R-:W-:Y:S04]  /*5160*/  BSSY B0, `(.L_x_4121) ;  /* 0x000000d000007945 */ /* 0x000fe80003800000 */
[----:B------:R-:W-:Y:S05]  /*5170*/  @P4 BRA `(.L_x_4122) ;  /* 0x00000000002c4947 */ /* 0x000fea0003800000 */
[----:B------:R-:W-:Y:S01]  /*5180*/  ULDC.64 UR12, c[0x0][0x270] ;  /* 0x00009c00000c7ab9 */ /* 0x000fe20000000a00 */
[----:B------:R-:W-:Y:S01]  /*5190*/  MOV R55, R57 ;  /* 0x0000003900377202 */ /* 0x000fe20000000f00 */
[----:B0--34-:R-:W-:Y:S01]  /*51a0*/  IMAD R13, R0, UR12, RZ ;  /* 0x0000000c000d7c24 */ /* 0x019fe2000f8e02ff */
        /* <DEDUP_REMOVED lines=8> */
.L_x_4122:
[----:B------:R-:W-:Y:S05]  /*5230*/  BSYNC B0 ;  /* 0x0000000000007941 */ /* 0x000fea0003800000 */
.L_x_4121:
[----:B------:R-:W5:Y:S01]  /*5240*/  LDC R0, c[0x0][0x10] ;  /* 0x00000400ff007b82 */ /* 0x000f620000000800 */
[----:B------:R-:W-:Y:S02]  /*5250*/  IADD3 R6, R6, 0x1, RZ ;  /* 0x0000000106067810 */ /* 0x000fe40007ffe0ff */
[----:B-----5:R-:W-:-:S04]  /*5260*/  IADD3 R39, R0, R39, RZ ;  /* 0x0000002700277210 */ /* 0x020fc80007ffe0ff */
[----:B------:R-:W-:-:S13]  /*5270*/  ISETP.GE.AND P1, PT, R39, UR4, PT ;  /* 0x0000000427007c0c */ /* 0x000fda000bf26270 */
[----:B------:R-:W-:Y:S05]  /*5280*/  @!P1 BRA `(.L_x_4123) ;  /* 0xffffffac00fc9947 */ /* 0x000fea000383ffff */
[----:B------:R-:W-:Y:S05]  /*5290*/  EXIT ;  /* 0x000000000000794d */ /* 0x000fea0003800000 */
.L_x_4124:
        /* <DEDUP_REMOVED lines=14> */
.L_x_5195:


//--------------------- .text._Z35group_norm_nhwc_fwd_one_pass_kernelI11Fp16IOBf16WLi512ELi60ELi480EEv26Group_norm_nhwc_fwd_params --------------------------
	.section	.text._Z35group_norm_nhwc_fwd_one_pass_kernelI11Fp16IOBf16WLi512ELi60ELi480EEv26Group_norm_nhwc_fwd_params,"ax",@progbits
	.align	128
        .global         _Z35group_norm_nhwc_fwd_one_pass_kernelI11Fp16IOBf16WLi512ELi60ELi480EEv26Group_norm_nhwc_fwd_params
        .type           _Z35group_norm_nhwc_fwd_one_pass_kernelI11Fp16IOBf16WLi512ELi60ELi480EEv26Group_norm_nhwc_fwd_params,@function
        .size           _Z35group_norm_nhwc_fwd_one_pass_kernelI11Fp16IOBf16WLi512ELi60ELi480EEv26Group_norm_nhwc_fwd_params,(.L_x_5196 - _Z35group_norm_nhwc_fwd_one_pass_kernelI11Fp16IOBf16WLi512ELi60ELi480EEv26Group_norm_nhwc_fwd_params)
        .other          _Z35group_norm_nhwc_fwd_one_pass_kernelI11Fp16IOBf16WLi512ELi60ELi480EEv26Group_norm_nhwc_fwd_params,@"STO_CUDA_ENTRY STV_DEFAULT"
_Z35group_norm_nhwc_fwd_one_pass_kernelI11Fp16IOBf16WLi512ELi60ELi480EEv26Group_norm_nhwc_fwd_params:
.text._Z35group_norm_nhwc_fwd_one_pass_kernelI11Fp16IOBf16WLi512ELi60ELi480EEv26Group_norm_nhwc_fwd_params:
        /* <DEDUP_REMOVED lines=195> */
.L_x_4230:
[----:B------:R-:W0:Y:S01]  /*0c30*/  LDC R43, c[0x0][0x288] ;  /* 0x0000a200ff2b7b82 */ /* 0x000e220000000800 */
[C---:B------:R-:W-:Y:S01]  /*0c40*/  LOP3.LUT P6, RZ, R70.reuse, 0x4000000, RZ, 0xc0, !PT ;  /* 0x0400000046ff7812 */ /* 0x040fe200078cc0ff */
[----:B------:R-:W-:Y:S01]  /*0c50*/  ULDC.64 UR12, c[0x0][0x280] ;  /* 0x0000a000000c7ab9 */ /* 0x000fe20000000a00 */
[----:B------:R-:W-:Y:S02]  /*0c60*/  P2R R94, PR, RZ, 0x10 ;  /* 0x00000010ff5e7803 */ /* 0x000fe40000000000 */
[C---:B------:R-:W-:Y:S02]  /*0c70*/  LOP3.LUT P4, RZ, R70.reuse, 0x1000000, RZ, 0xc0, !PT ;  /* 0x0100000046ff7812 */ /* 0x040fe4000788c0ff */
[----:B------:R-:W-:Y:S02]  /*0c80*/  P2R R64, PR, RZ, 0x1 ;  /* 0x00000001ff407803 */ /* 0x000fe40000000000 */
[----:B------:R-:W-:Y:S02]  /*0c90*/  LOP3.LUT P0, RZ, R70, 0x2000, RZ, 0xc0, !PT ;  /* 0x0000200046ff7812 */ /* 0x000fe4000780c0ff */
[----:B-1234-:R-:W-:-:S02]  /*0ca0*/  P2R R68, PR, RZ, 0x2 ;  /* 0x00000002ff447803 */ /* 0x01efc40000000000 */
[C---:B------:R-:W-:Y:S02]  /*0cb0*/  LOP3.LUT P1, RZ, R70.reuse, 0x800, RZ, 0xc0, !PT ;  /* 0x0000080046ff7812 */ /* 0x040fe4000782c0ff */
[----:B------:R-:W-:Y:S02]  /*0cc0*/  P2R R98, PR, RZ, 0x4 ;  /* 0x00000004ff627803 */ /* 0x000fe40000000000 */
[C---:B------:R-:W-:Y:S01]  /*0cd0*/  LOP3.LUT P2, RZ, R70.reuse, 0x200, RZ, 0xc0, !PT ;  /* 0x0000020046ff7812 */ /* 0x040fe2000784c0ff */
[----:B------:R-:W1:Y:S01]  /*0ce0*/  @P4 LDC.64 R84, c[0x0][0x220] ;  /* 0x00008800ff544b82 */ /* 0x000e620000000a00 */
[----:B------:R-:W-:Y:S02]  /*0cf0*/  P2R R95, PR, RZ, 0x8 ;  /* 0x00000008ff5f7803 */ /* 0x000fe40000000000 */
[----:B------:R-:W-:Y:S02]  /*0d00*/  LOP3.LUT P3, RZ, R70, 0x80, RZ, 0xc0, !PT ;  /* 0x0000008046ff7812 */ /* 0x000fe4000786c0ff */
[----:B------:R-:W-:-:S02]  /*0d10*/  P2R R54, PR, RZ, 0x4 ;  /* 0x00000004ff367803 */ /* 0x000fc40000000000 */
[----:B0-----:R-:W-:-:S04]  /*0d20*/  IABS R39, R43 ;  /* 0x0000002b00277213 */ /* 0x001fc80000000000 */
[----:B------:R-:W0:Y:S01]  /*0d30*/  I2F.RP R30, R39 ;  /* 0x00000027001e7306 */ /* 0x000e220000209400 */
[----:B------:R-:W2:Y:S08]  /*0d40*/  @P2 LDC.64 R92, c[0x0][0x220] ;  /* 0x00008800ff5c2b82 */ /* 0x000eb00000000a00 */
[----:B------:R-:W3:Y:S01]  /*0d50*/  @P3 LDC.64 R86, c[0x0][0x220] ;  /* 0x00008800ff563b82 */ /* 0x000ee20000000a00 */
[----:B0-----:R-:W0:Y:S02]  /*0d60*/  MUFU.RCP R30, R30 ;  /* 0x0000001e001e7308 */ /* 0x001e240000001000 */
[----:B0-----:R-:W-:-:S06]  /*0d70*/  IADD3 R36, R30, 0xffffffe, RZ ;  /* 0x0ffffffe1e247810 */ /* 0x001fcc0007ffe0ff */
[----:B------:R0:W4:Y:S02]  /*0d80*/  F2I.FTZ.U32.TRUNC.NTZ R37, R36 ;  /* 0x0000002400257305 */ /* 0x000124000021f000 */
        /* <DEDUP_REMOVED lines=40> */
[----:B------:R-:W-:-:S03]  /*1010*/  @P6 IMAD R41, R2, R41, R30 ;  /* 0x0000002902296224 */ /* 0x000fc600078e021e */
[----:B------:R-:W-:Y:S01]  /*1020*/  @P3 MOV R77, R91 ;  /* 0x0000005b004d3202 */ /* 0x000fe20000000f00 */
        /* <DEDUP_REMOVED lines=10> */
[----:B------:R-:W-:Y:S02]  /*10d0*/  @P6 MOV R36, R88 ;  /* 0x0000005800246202 */ /* 0x000fe40000000f00 */
[----:B------:R-:W-:-:S05]  /*10e0*/  @P6 MOV R37, R91 ;  /* 0x0000005b00256202 */ /* 0x000fca0000000f00 */
[----:B------:R-:W5:Y:S08]  /*10f0*/  @P6 LDC.64 R116, c[0x0][0x220] ;  /* 0x00008800ff746b82 */ /* 0x000f700000000a00 */
[----:B------:R-:W2:Y:S01]  /*1100*/  @P0 LDC.64 R114, c[0x0][0x220] ;  /* 0x00008800ff720b82 */ /* 0x000ea20000000a00 */
[-C--:B0-----:R-:W-:Y:S02]  /*1110*/  @P6 IMAD R34, R23, R40.reuse, RZ ;  /* 0x0000002817226224 */ /* 0x081fe400078e02ff */
[----:B------:R-:W-:Y:S01]  /*1120*/  @P6 IMAD.WIDE.U32 R36, R4, R40, R36 ;  /* 0x0000002804246225 */ /* 0x000fe200078e0024 */
[----:B------:R-:W-:-:S03]  /*1130*/  @P4 MOV R40, R88 ;  /* 0x0000005800284202 */ /* 0x000fc60000000f00 */
[----:B------:R-:W-:Y:S01]  /*1140*/  @P6 IMAD R41, R4, R41, R34 ;  /* 0x0000002904296224 */ /* 0x000fe200078e0222 */
[----:B-----5:R-:W-:-:S04]  /*1150*/  @P6 LEA R116, P5, R36, R116, 0x1 ;  /* 0x0000007424746211 */ /* 0x020fc800078a08ff */
[----:B------:R-:W-:Y:S02]  /*1160*/  @P6 IADD3 R34, R37, R41, RZ ;  /* 0x0000002925226210 */ /* 0x000fe40007ffe0ff */
[----:B------:R-:W-:Y:S02]  /*1170*/  @P4 MOV R41, R91 ;  /* 0x0000005b00294202 */ /* 0x000fe40000000f00 */
[----:B------:R-:W-:Y:S02]  /*1180*/  @P6 LEA.HI.X R117, R36, R117, R34, 0x1, P5 ;  /* 0x0000007524756211 */ /* 0x000fe400028f0c22 */
[----:B------:R-:W0:Y:S01]  /*1190*/  @P4 LDC.64 R36, c[0x0][0x270] ;  /* 0x00009c00ff244b82 */ /* 0x000e220000000a00 */
[----:B------:R-:W-:-:S13]  /*11a0*/  LOP3.LUT P6, RZ, R70, 0x200000, RZ, 0xc0, !PT ;  /* 0x0020000046ff7812 */ /* 0x000fda00078cc0ff */
[----:B------:R-:W5:Y:S01]  /*11b0*/  @P6 LDC.64 R112, c[0x0][0x220] ;  /* 0x00008800ff706b82 */ /* 0x000f620000000a00 */
[----:B0-----:R-:W-:-:S04]  /*11c0*/  @P4 IMAD R34, R25, R36, RZ ;  /* 0x0000002419224224 */ /* 0x001fc800078e02ff */
[C---:B------:R-:W-:Y:S02]  /*11d0*/  @P4 IMAD R43, R5.reuse, R37, R34 ;  /* 0x00000025052b4224 */ /* 0x040fe400078e0222 */
[----:B------:R-:W-:Y:S01]  /*11e0*/  @P4 IMAD.WIDE.U32 R36, R5, R36, R40 ;  /* 0x0000002405244225 */ /* 0x000fe200078e0028 */
[----:B------:R-:W-:Y:S02]  /*11f0*/  @P0 MOV R40, R88 ;  /* 0x0000005800280202 */ /* 0x000fe40000000f00 */
[----:B------:R-:W-:Y:S02]  /*1200*/  @P0 MOV R41, R91 ;  /* 0x0000005b00290202 */ /* 0x000fe40000000f00 */
[----:B------:R-:W-:Y:S02]  /*1210*/  @P4 IADD3 R34, R37, R43, RZ ;  /* 0x0000002b25224210 */ /* 0x000fe40007ffe0ff */
[----:B-1----:R-:W-:-:S04]  /*1220*/  @P4 LEA R84, P5, R36, R84, 0x1 ;  /* 0x0000005424544211 */ /* 0x002fc800078a08ff */
[----:B------:R-:W-:Y:S02]  /*1230*/  @P4 LEA.HI.X R85, R36, R85, R34, 0x1, P5 ;  /* 0x0000005524554211 */ /* 0x000fe400028f0c22 */
[----:B------:R-:W0:Y:S02]  /*1240*/  @P0 LDC.64 R36, c[0x0][0x270] ;  /* 0x00009c00ff240b82 */ /* 0x000e240000000a00 */
[----:B0-----:R-:W-:-:S04]  /*1250*/  @P0 IMAD R34, R27, R36, RZ ;  /* 0x000000241b220224 */ /* 0x001fc800078e02ff */
[C---:B------:R-:W-:Y:S02]  /*1260*/  @P0 IMAD R43, R6.reuse, R37, R34 ;  /* 0x00000025062b0224 */ /* 0x040fe400078e0222 */
[----:B------:R-:W-:Y:S01]  /*1270*/  @P0 IMAD.WIDE.U32 R36, R6, R36, R40 ;  /* 0x0000002406240225 */ /* 0x000fe200078e0028 */
[----:B------:R-:W-:Y:S02]  /*1280*/  @P1 MOV R40, R88 ;  /* 0x0000005800281202 */ /* 0x000fe40000000f00 */
[----:B------:R-:W-:Y:S02]  /*1290*/  @P1 MOV R41, R91 ;  /* 0x0000005b00291202 */ /* 0x000fe40000000f00 */
[----:B------:R-:W-:Y:S02]  /*12a0*/  @P0 IADD3 R34, R37, R43, RZ ;  /* 0x0000002b25220210 */ /* 0x000fe40007ffe0ff */
[----:B--2---:R-:W-:-:S04]  /*12b0*/  @P0 LEA R114, P5, R36, R114, 0x1 ;  /* 0x0000007224720211 */ /* 0x004fc800078a08ff */
[----:B------:R-:W-:Y:S02]  /*12c0*/  @P0 LEA.HI.X R115, R36, R115, R34, 0x1, P5 ;  /* 0x0000007324730211 */ /* 0x000fe400028f0c22 */
[----:B------:R-:W0:Y:S01]  /*12d0*/  @P1 LDC.64 R36, c[0x0][0x270] ;  /* 0x00009c00ff241b82 */ /* 0x000e220000000a00 */
[----:B------:R-:W-:-:S13]  /*12e0*/  LOP3.LUT P0, RZ, R70, 0x100000, RZ, 0xc0, !PT ;  /* 0x0010000046ff7812 */ /* 0x000fda000780c0ff */
[----:B------:R-:W1:Y:S01]  /*12f0*/  @P0 LDC.64 R82, c[0x0][0x220] ;  /* 0x00008800ff520b82 */ /* 0x000e620000000a00 */
[----:B0-----:R-:W-:-:S04]  /*1300*/  @P1 IMAD R34, R29, R36, RZ ;  /* 0x000000241d221224 */ /* 0x001fc800078e02ff */
[C---:B------:R-:W-:Y:S02]  /*1310*/  @P1 IMAD R43, R7.reuse, R37, R34 ;  /* 0x00000025072b1224 */ /* 0x040fe400078e0222 */
[----:B------:R-:W-:Y:S01]  /*1320*/  @P1 IMAD.WIDE.U32 R36, R7, R36, R40 ;  /* 0x0000002407241225 */ /* 0x000fe200078e0028 */
[----:B------:R-:W-:Y:S02]  /*1330*/  @P6 MOV R40, R88 ;  /* 0x0000005800286202 */ /* 0x000fe40000000f00 */
[----:B------:R-:W-:Y:S02]  /*1340*/  @P6 MOV R41, R91 ;  /* 0x0000005b00296202 */ /* 0x000fe40000000f00 */
[----:B------:R-:W-:Y:S02]  /*1350*/  @P1 IADD3 R34, R37, R43, RZ ;  /* 0x0000002b25221210 */ /* 0x000fe40007ffe0ff */
[----:B----4-:R-:W-:-:S04]  /*1360*/  @P1 LEA R78, P5, R36, R78, 0x1 ;  /* 0x0000004e244e1211 */ /* 0x010fc800078a08ff */
[----:B------:R-:W-:Y:S02]  /*1370*/  @P1 LEA.HI.X R79, R36, R79, R34, 0x1, P5 ;  /* 0x0000004f244f1211 */ /* 0x000fe400028f0c22 */
[----:B------:R-:W0:Y:S01]  /*1380*/  @P6 LDC.64 R36, c[0x0][0x270] ;  /* 0x00009c00ff246b82 */ /* 0x000e220000000a00 */
[----:B------:R-:W-:-:S13]  /*1390*/  LOP3.LUT P1, RZ, R70, 0x80000, RZ, 0xc0, !PT ;  /* 0x0008000046ff7812 */ /* 0x000fda000782c0ff */
[----:B------:R-:W2:Y:S01]  /*13a0*/  @P1 LDC.64 R110, c[0x0][0x220] ;  /* 0x00008800ff6e1b82 */ /* 0x000ea20000000a00 */
[-C--:B0-----:R-:W-:Y:S02]  /*13b0*/  @P6 IMAD R34, R31, R36.reuse, RZ ;  /* 0x000000241f226224 */ /* 0x081fe400078e02ff */
[----:B------:R-:W-:-:S04]  /*13c0*/  @P6 IMAD.WIDE.U32 R40, R8, R36, R40 ;  /* 0x0000002408286225 */ /* 0x000fc800078e0028 */
[----:B------:R-:W-:Y:S01]  /*13d0*/  @P6 IMAD R37, R8, R37, R34 ;  /* 0x0000002508256224 */ /* 0x000fe200078e0222 */
[----:B-----5:R-:W-:-:S04]  /*13e0*/  @P6 LEA R112, P5, R40, R112, 0x1 ;  /* 0x0000007028706211 */ /* 0x020fc800078a08ff */
[----:B------:R-:W-:Y:S02]  /*13f0*/  @P6 IADD3 R34, R41, R37, RZ ;  /* 0x0000002529226210 */ /* 0x000fe40007ffe0ff */
[----:B------:R-:W0:Y:S01]  /*1400*/  @P0 LDC.64 R36, c[0x0][0x270] ;  /* 0x00009c00ff240b82 */ /* 0x000e220000000a00 */
[----:B------:R-:W-:Y:S02]  /*1410*/  @P0 MOV R41, R91 ;  /* 0x0000005b00290202 */ /* 0x000fe40000000f00 */
[----:B------:R-:W-:Y:S02]  /*1420*/  @P6 LEA.HI.X R113, R40, R113, R34, 0x1, P5 ;  /* 0x0000007128716211 */ /* 0x000fe400028f0c22 */
[----:B------:R-:W-:Y:S02]  /*1430*/  @P0 MOV R40, R88 ;  /* 0x0000005800280202 */ /* 0x000fe40000000f00 */
[----:B------:R-:W-:-:S13]  /*1440*/  ISETP.NE.AND P6, PT, R42, RZ, PT ;  /* 0x000000ff2a00720c */ /* 0x000fda0003fc5270 */
[----:B------:R-:W4:Y:S01]  /*1450*/  @P6 LDC.64 R80, c[0x0][0x220] ;  /* 0x00008800ff506b82 */ /* 0x000f220000000a00 */
        /* <DEDUP_REMOVED lines=9> */
[----:B------:R-:W-:-:S13]  /*14f0*/  LOP3.LUT P0, RZ, R70, 0x20000, RZ, 0xc0, !PT ;  /* 0x0002000046ff7812 */ /* 0x000fda000780c0ff */
[----:B------:R-:W-:Y:S01]  /*1500*/  @P0 MOV R42, R88 ;  /* 0x00000058002a0202 */ /* 0x000fe20000000f00 */
[----:B------:R-:W1:Y:S01]  /*1510*/  @P0 LDC.64 R108, c[0x0][0x220] ;  /* 0x00008800ff6c0b82 */ /* 0x000e620000000a00 */
[----:B------:R-:W-:Y:S01]  /*1520*/  @P0 MOV R43, R91 ;  /* 0x0000005b002b0202 */ /* 0x000fe20000000f00 */
[-C--:B0-----:R-:W-:Y:S02]  /*1530*/  @P1 IMAD R34, R35, R36.reuse, RZ ;  /* 0x0000002423221224 */ /* 0x081fe400078e02ff */
[----:B------:R-:W-:-:S04]  /*1540*/  @P1 IMAD.WIDE.U32 R40, R10, R36, R40 ;  /* 0x000000240a281225 */ /* 0x000fc800078e0028 */
[----:B------:R-:W-:Y:S01]  /*1550*/  @P1 IMAD R37, R10, R37, R34 ;  /* 0x000000250a251224 */ /* 0x000fe200078e0222 */
[----:B--2---:R-:W-:-:S04]  /*1560*/  @P1 LEA R110, P5, R40, R110, 0x1 ;  /* 0x0000006e286e1211 */ /* 0x004fc800078a08ff */
[----:B------:R-:W-:Y:S02]  /*1570*/  @P1 IADD3 R34, R41, R37, RZ ;  /* 0x0000002529221210 */ /* 0x000fe40007ffe0ff */
[----:B------:R-:W0:Y:S01]  /*1580*/  @P6 LDC.64 R36, c[0x0][0x270] ;  /* 0x00009c00ff246b82 */ /* 0x000e220000000a00 */
[----:B------:R-:W-:Y:S02]  /*1590*/  @P6 MOV R41, R91 ;  /* 0x0000005b00296202 */ /* 0x000fe40000000f00 */
[----:B------:R-:W-:Y:S02]  /*15a0*/  @P1 LEA.HI.X R111, R40, R111, R34, 0x1, P5 ;  /* 0x0000006f286f1211 */ /* 0x000fe400028f0c22 */
[----:B------:R-:W-:Y:S02]  /*15b0*/  @P6 MOV R40, R88 ;  /* 0x0000005800286202 */ /* 0x000fe40000000f00 */
[----:B------:R-:W-:-:S13]  /*15c0*/  LOP3.LUT P1, RZ, R70, 0x10000, RZ, 0xc0, !PT ;  /* 0x0001000046ff7812 */ /* 0x000fda000782c0ff */
[----:B------:R-:W2:Y:S01]  /*15d0*/  @P1 LDC.64 R106, c[0x0][0x220] ;  /* 0x00008800ff6a1b82 */ /* 0x000ea20000000a00 */
[-C--:B0-----:R-:W-:Y:S02]  /*15e0*/  @P6 IMAD R34, R45, R36.reuse, RZ ;  /* 0x000000242d226224 */ /* 0x081fe400078e02ff */
[----:B------:R-:W-:-:S04]  /*15f0*/  @P6 IMAD.WIDE.U32 R40, R11, R36, R40 ;  /* 0x000000240b286225 */ /* 0x000fc800078e0028 */
[----:B------:R-:W-:Y:S01]  /*1600*/  @P6 IMAD R37, R11, R37, R34 ;  /* 0x000000250b256224 */ /* 0x000fe200078e0222 */
[----:B----4-:R-:W-:-:S04]  /*1610*/  @P6 LEA R80, P5, R40, R80, 0x1 ;  /* 0x0000005028506211 */ /* 0x010fc800078a08ff */
[----:B------:R-:W-:Y:S02]  /*1620*/  @P6 IADD3 R34, R41, R37, RZ ;  /* 0x0000002529226210 */ /* 0x000fe40007ffe0ff */
[----:B------:R-:W0:Y:S01]  /*1630*/  @P0 LDC.64 R36, c[0x0][0x270] ;  /* 0x00009c00ff240b82 */ /* 0x000e220000000a00 */
[----:B------:R-:W-:Y:S02]  /*1640*/  P2R R41, PR, RZ, 0x40 ;  /* 0x00000040ff297803 */ /* 0x000fe40000000000 */
[----:B------:R-:W-:Y:S02]  /*1650*/  @P6 LEA.HI.X R81, R40, R81, R34, 0x1, P5 ;  /* 0x0000005128516211 */ /* 0x000fe400028f0c22 */
[----:B------:R-:W-:-:S13]  /*1660*/  LOP3.LUT P6, RZ, R70, 0x8000, RZ, 0xc0, !PT ;  /* 0x0000800046ff7812 */ /* 0x000fda00078cc0ff */
        /* <DEDUP_REMOVED lines=34> */
[----:B------:R-:W4:Y:S01]  /*1890*/  @P6 LDC.64 R100, c[0x0][0x220] ;  /* 0x00008800ff646b82 */ /* 0x000f220000000a00 */
        /* <DEDUP_REMOVED lines=54> */
[----:B------:R-:W-:Y:S02]  /*1c00*/  MOV R32, RZ ;  /* 0x000000ff00207202 */ /* 0x000fe40000000f00 */
[----:B------:R-:W-:-:S02]  /*1c10*/  @P1 MOV R118, R88 ;  /* 0x0000005800761202 */ /* 0x000fc40000000f00 */
[----:B------:R-:W-:Y:S02]  /*1c20*/  @P1 MOV R119, R91 ;  /* 0x0000005b00771202 */ /* 0x000fe40000000f00 */
[----:B------:R1:W2:Y:S01]  /*1c30*/  @P4 LDG.E R32, desc[UR8][R84.64] ;  /* 0x0000000854204981 */ /* 0x0002a2000c1e1900 */
[----:B------:R-:W-:Y:S01]  /*1c40*/  LOP3.LUT P0, RZ, R70, 0x2000000, RZ, 0xc0, !PT ;  /* 0x0200000046ff7812 */ /* 0x000fe2000780c0ff */
        /* <DEDUP_REMOVED lines=14> */
[----:B0-----:R-:W-:-:S04]  /*1d30*/  @P6 LEA R74, P5, R36, R74, 0x1 ;  /* 0x0000004a244a6211 */ /* 0x001fc800078a08ff */
[----:B------:R-:W-:Y:S02]  /*1d40*/  @P6 LEA.HI.X R75, R36, R75, R30, 0x1, P5 ;  /* 0x0000004b244b6211 */ /* 0x000fe400028f0c1e */
[----:B------:R-:W0:Y:S01]  /*1d50*/  @P3 LDC.64 R36, c[0x0][0x270] ;  /* 0x00009c00ff243b82 */ /* 0x000e220000000a00 */
[C---:B------:R-:W-:Y:S02]  /*1d60*/  LOP3.LUT P4, RZ, R70.reuse, 0x20, RZ, 0xc0, !PT ;  /* 0x0000002046ff7812 */ /* 0x040fe4000788c0ff */
        /* <DEDUP_REMOVED lines=11> */
[----:B------:R3:W4:Y:S01]  /*1e20*/  @P0 LDG.E R30, desc[UR8][R116.64] ;  /* 0x00000008741e0981 */ /* 0x000722000c1e1900 */
[-C--:B0-----:R-:W-:Y:S02]  /*1e30*/  @P1 IMAD R44, R77, R36.reuse, RZ ;  /* 0x000000244d2c1224 */ /* 0x081fe400078e02ff */
[----:B------:R-:W0:Y:S01]  /*1e40*/  @P1 LDC.64 R76, c[0x0][0x220] ;  /* 0x00008800ff4c1b82 */ /* 0x000e220000000a00 */
[----:B------:R-:W-:-:S04]  /*1e50*/  @P1 IMAD.WIDE.U32 R118, R71, R36, R118 ;  /* 0x0000002447761225 */ /* 0x000fc800078e0076 */
[----:B------:R-:W-:-:S05]  /*1e60*/  @P1 IMAD R37, R71, R37, R44 ;  /* 0x0000002547251224 */ /* 0x000fca00078e022c */
[----:B------:R-:W-:Y:S02]  /*1e70*/  @P1 IADD3 R36, R119, R37, RZ ;  /* 0x0000002577241210 */ /* 0x000fe40007ffe0ff */
[----:B0-----:R-:W-:-:S04]  /*1e80*/  @P1 LEA R76, P5, R118, R76, 0x1 ;  /* 0x0000004c764c1211 */ /* 0x001fc800078a08ff */
[----:B------:R-:W-:Y:S02]  /*1e90*/  @P1 LEA.HI.X R77, R118, R77, R36, 0x1, P5 ;  /* 0x0000004d764d1211 */ /* 0x000fe400028f0c24 */
[----:B------:R-:W0:Y:S01]  /*1ea0*/  @P4 LDC.64 R36, c[0x0][0x270] ;  /* 0x00009c00ff244b82 */ /* 0x000e220000000a00 */
[----:B------:R-:W-:-:S04]  /*1eb0*/  IADD3 R71, R2, 0x150, RZ ;  /* 0x0000015002477810 */ /* 0x000fc80007ffe0ff */
[----:B-1----:R-:W-:Y:S02]  /*1ec0*/  SHF.R.S32.HI R85, RZ, 0x1f, R71 ;  /* 0x0000001fff557819 */ /* 0x002fe40000011447 */
[----:B------:R-:W-:Y:S02]  /*1ed0*/  MOV R44, RZ ;  /* 0x000000ff002c7202 */ /* 0x000fe40000000f00 */
[----:B---3--:R-:W-:Y:S02]  /*1ee0*/  @P4 MOV R116, R88 ;  /* 0x0000005800744202 */ /* 0x008fe40000000f00 */
[----:B------:R-:W-:Y:S02]  /*1ef0*/  @P4 MOV R117, R91 ;  /* 0x0000005b00754202 */ /* 0x000fe40000000f00 */
[----:B------:R1:W3:Y:S01]  /*1f00*/  @P6 LDG.E R44, desc[UR8][R78.64] ;  /* 0x000000084e2c6981 */ /* 0x0002e2000c1e1900 */
[-C--:B0-----:R-:W-:Y:S02]  /*1f10*/  @P4 IMAD R46, R85, R36.reuse, RZ ;  /* 0x00000024552e4224 */ /* 0x081fe400078e02ff */
[----:B------:R-:W0:Y:S01]  /*1f20*/  @P4 LDC.64 R84, c[0x0][0x220] ;  /* 0x00008800ff544b82 */ /* 0x000e220000000a00 */
[----:B------:R-:W-:Y:S01]  /*1f30*/  LOP3.LUT P6, RZ, R70, 0x10, RZ, 0xc0, !PT ;  /* 0x0000001046ff7812 */ /* 0x000fe200078cc0ff */
        /* <DEDUP_REMOVED lines=8> */
[----:B------:R-:W-:Y:S02]  /*1fc0*/  ISETP.NE.AND P1, PT, R34, RZ, PT ;  /* 0x000000ff2200720c */ /* 0x000fe40003f25270 */
[----:B------:R-:W-:Y:S02]  /*1fd0*/  LOP3.LUT P2, RZ, R70, 0x200000, RZ, 0xc0, !PT ;  /* 0x0020000046ff7812 */ /* 0x000fe4000784c0ff */
[----:B------:R-:W-:Y:S02]  /*1fe0*/  MOV R34, RZ ;  /* 0x000000ff00227202 */ /* 0x000fe40000000f00 */
[----:B------:R-:W-:-:S07]  /*1ff0*/  MOV R46, RZ ;  /* 0x000000ff002e7202 */ /* 0x000fce0000000f00 */
[----:B------:R1:W5:Y:S01]  /*2000*/  @P1 LDG.E R34, desc[UR8][R114.64] ;  /* 0x0000000872221981 */ /* 0x000362000c1e1900 */
[----:B0-----:R-:W-:-:S03]  /*2010*/  @P6 IMAD R50, R79, R36, RZ ;  /* 0x000000244f326224 */ /* 0x001fc600078e02ff */
[----:B------:R-:W3:Y:S01]  /*2020*/  @P2 LDG.E R46, desc[UR8][R112.64] ;  /* 0x00000008702e2981 */ /* 0x000ee2000c1e1900 */
[----:B------:R-:W0:Y:S01]  /*2030*/  @P6 LDC.64 R78, c[0x0][0x220] ;  /* 0x00008800ff4e6b82 */ /* 0x000e220000000a00 */
[C---:B------:R-:W-:Y:S02]  /*2040*/  LOP3.LUT P2, RZ, R70.reuse, 0x8, RZ, 0xc0, !PT ;  /* 0x0000000846ff7812 */ /* 0x040fe4000784c0ff */
[----:B-1----:R-:W-:Y:S02]  /*2050*/  @P6 MOV R114, R88 ;  /* 0x0000005800726202 */ /* 0x002fe40000000f00 */
[----:B------:R-:W-:Y:S01]  /*2060*/  @P6 MOV R115, R91 ;  /* 0x0000005b00736202 */ /* 0x000fe20000000f00 */
[C---:B------:R-:W-:Y:S02]  /*2070*/  @P6 IMAD R37, R71.reuse, R37, R50 ;  /* 0x0000002547256224 */ /* 0x040fe400078e0232 */
[----:B------:R-:W-:Y:S01]  /*2080*/  @P6 IMAD.WIDE.U32 R114, R71, R36, R114 ;  /* 0x0000002447726225 */ /* 0x000fe200078e0072 */
[----:B------:R-:W-:-:S04]  /*2090*/  LOP3.LUT P0, RZ, R70, 0x100000, RZ, 0xc0, !PT ;  /* 0x0010000046ff7812 */ /* 0x000fc8000780c0ff */
[----:B------:R-:W-:Y:S02]  /*20a0*/  @P6 IADD3 R36, R115, R37, RZ ;  /* 0x0000002573246210 */ /* 0x000fe40007ffe0ff */
[----:B0-----:R-:W-:-:S07]  /*20b0*/  @P6 LEA R78, P5, R114, R78, 0x1 ;  /* 0x0000004e724e6211 */ /* 0x001fce00078a08ff */
[----:B------:R0:W3:Y:S01]  /*20c0*/  @P0 LDG.E R48, desc[UR8][R82.64] ;  /* 0x0000000852300981 */ /* 0x0000e2000c1e1900 */
[----:B------:R-:W-:Y:S02]  /*20d0*/  @P6 LEA.HI.X R79, R114, R79, R36, 0x1, P5 ;  /* 0x0000004f724f6211 */ /* 0x000fe400028f0c24 */
[----:B------:R-:W1:Y:S01]  /*20e0*/  @P2 LDC.64 R36, c[0x0][0x270] ;  /* 0x00009c00ff242b82 */ /* 0x000e620000000a00 */
[----:B------:R-:W-:Y:S02]  /*20f0*/  ISETP.NE.AND P6, PT, R41, RZ, PT ;  /* 0x000000ff2900720c */ /* 0x000fe40003fc5270 */
[----:B------:R-:W-:-:S05]  /*2100*/  IADD3 R41, R2, 0x170, RZ ;  /* 0x0000017002297810 */ /* 0x000fca0007ffe0ff */
[----:B0-----:R-:W0:Y:S01]  /*2110*/  @P2 LDC.64 R82, c[0x0][0x220] ;  /* 0x00008800ff522b82 */ /* 0x001e220000000a00 */
[----:B------:R-:W-:Y:S02]  /*2120*/  SHF.R.S32.HI R71, RZ, 0x1f, R41 ;  /* 0x0000001fff477819 */ /* 0x000fe40000011429 */
[----:B------:R-:W-:Y:S02]  /*2130*/  @P2 MOV R112, R88 ;  /* 0x0000005800702202 */ /* 0x000fe40000000f00 */
[----:B------:R-:W-:Y:S01]  /*2140*/  @P2 MOV R113, R91 ;  /* 0x0000005b00712202 */ /* 0x000fe20000000f00 */
[----:B------:R2:W3:Y:S01]  /*2150*/  @P6 LDG.E R52, desc[UR8][R80.64] ;  /* 0x0000000850346981 */ /* 0x0004e2000c1e1900 */
[C---:B------:R-:W-:Y:S01]  /*2160*/  LOP3.LUT P6, RZ, R70.reuse, 0x4, RZ, 0xc0, !PT ;  /* 0x0000000446ff7812 */ /* 0x040fe200078cc0ff */
[-C--:B-1----:R-:W-:Y:S02]  /*2170*/  @P2 IMAD R56, R71, R36.reuse, RZ ;  /* 0x0000002447382224 */ /* 0x082fe400078e02ff */
[----:B------:R-:W-:Y:S01]  /*2180*/  @P2 IMAD.WIDE.U32 R112, R41, R36, R112 ;  /* 0x0000002429702225 */ /* 0x000fe200078e0070 */
[----:B------:R-:W-:-:S09]  /*2190*/  LOP3.LUT P1, RZ, R70, 0x80000, RZ, 0xc0, !PT ;  /* 0x0008000046ff7812 */ /* 0x000fd2000782c0ff */
[----:B--2---:R-:W1:Y:S01]  /*21a0*/  @P6 LDC.64 R80, c[0x0][0x220] ;  /* 0x00008800ff506b82 */ /* 0x004e620000000a00 */
[----:B------:R-:W-:Y:S01]  /*21b0*/  @P2 IMAD R37, R41, R37, R56 ;  /* 0x0000002529252224 */ /* 0x000fe200078e0238 */
[----:B0-----:R-:W-:-:S04]  /*21c0*/  @P2 LEA R82, P5, R112, R82, 0x1 ;  /* 0x0000005270522211 */ /* 0x001fc800078a08ff */
[----:B------:R-:W-:-:S04]  /*21d0*/  @P2 IADD3 R36, R113, R37, RZ ;  /* 0x0000002571242210 */ /* 0x000fc80007ffe0ff */
[----:B------:R-:W-:Y:S02]  /*21e0*/  @P2 LEA.HI.X R83, R112, R83, R36, 0x1, P5 ;  /* 0x0000005370532211 */ /* 0x000fe400028f0c24 */
[----:B------:R-:W0:Y:S01]  /*21f0*/  @P6 LDC.64 R36, c[0x0][0x270] ;  /* 0x00009c00ff246b82 */ /* 0x000e220000000a00 */
[----:B------:R-:W-:Y:S02]  /*2200*/  LOP3.LUT P0, RZ, R70, 0x10000, RZ, 0xc0, !PT ;  /* 0x0001000046ff7812 */ /* 0x000fe4000780c0ff */
[----:B------:R-:W-:Y:S02]  /*2210*/  IADD3 R41, R2, 0x180, RZ ;  /* 0x0000018002297810 */ /* 0x000fe40007ffe0ff */
[----:B------:R-:W-:Y:S02]  /*2220*/  MOV R50, RZ ;  /* 0x000000ff00327202 */ /* 0x000fe40000000f00 */
[----:B------:R-:W-:Y:S02]  /*2230*/  MOV R56, RZ ;  /* 0x000000ff00387202 */ /* 0x000fe40000000f00 */
[----:B------:R-:W-:-:S02]  /*2240*/  SHF.R.S32.HI R71, RZ, 0x1f, R41 ;  /* 0x0000001fff477819 */ /* 0x000fc40000011429 */
[----:B------:R-:W-:Y:S01]  /*2250*/  LOP3.LUT P5, RZ, R70, 0x20000, RZ, 0xc0, !PT ;  /* 0x0002000046ff7812 */ /* 0x000fe200078ac0ff */
[----:B------:R2:W3:Y:S01]  /*2260*/  @P1 LDG.E R50, desc[UR8][R110.64] ;  /* 0x000000086e321981 */ /* 0x0004e2000c1e1900 */
[----:B------:R-:W-:-:S03]  /*2270*/  ISETP.NE.AND P2, PT, R54, RZ, PT ;  /* 0x000000ff3600720c */ /* 0x000fc60003f45270 */
[----:B------:R4:W3:Y:S01]  /*2280*/  @P0 LDG.E R56, desc[UR8][R106.64] ;  /* 0x000000086a380981 */ /* 0x0008e2000c1e1900 */
[----:B------:R-:W-:Y:S02]  /*2290*/  LOP3.LUT P0, RZ, R70, 0x1, RZ, 0xc0, !PT ;  /* 0x0000000146ff7812 */ /* 0x000fe4000780c0ff */
[----:B--2---:R-:W-:Y:S02]  /*22a0*/  @P6 MOV R110, R88 ;  /* 0x00000058006e6202 */ /* 0x004fe40000000f00 */
[----:B------:R-:W-:Y:S01]  /*22b0*/  @P6 MOV R111, R91 ;  /* 0x0000005b006f6202 */ /* 0x000fe20000000f00 */
[-C--:B0-----:R-:W-:Y:S01]  /*22c0*/  @P6 IMAD R58, R71, R36.reuse, RZ ;  /* 0x00000024473a6224 */ /* 0x081fe200078e02ff */
[----:B------:R-:W-:Y:S01]  /*22d0*/  MOV R54, RZ ;  /* 0x000000ff00367202 */ /* 0x000fe20000000f00 */
[----:B------:R-:W-:-:S05]  /*22e0*/  @P6 IMAD.WIDE.U32 R110, R41, R36, R110 ;  /* 0x00000024296e6225 */ /* 0x000fca00078e006e */
[----:B------:R-:W2:Y:S01]  /*22f0*/  @P5 LDG.E R54, desc[UR8][R108.64] ;  /* 0x000000086c365981 */ /* 0x000ea2000c1e1900 */
[----:B------:R-:W-:Y:S01]  /*2300*/  @P6 IMAD R37, R41, R37, R58 ;  /* 0x0000002529256224 */ /* 0x000fe200078e023a */
[----:B-1----:R-:W-:-:S04]  /*2310*/  @P6 LEA R80, P5, R110, R80, 0x1 ;  /* 0x000000506e506211 */ /* 0x002fc800078a08ff */
[----:B------:R-:W-:-:S04]  /*2320*/  @P6 IADD3 R36, R111, R37, RZ ;  /* 0x000000256f246210 */ /* 0x000fc80007ffe0ff */
[----:B------:R-:W-:Y:S02]  /*2330*/  @P6 LEA.HI.X R81, R110, R81, R36, 0x1, P5 ;  /* 0x000000516e516211 */ /* 0x000fe400028f0c24 */
[----:B------:R-:W0:Y:S01]  /*2340*/  @P0 LDC.64 R36, c[0x0][0x270] ;  /* 0x00009c00ff240b82 */ /* 0x000e220000000a00 */
[----:B------:R-:W-:Y:S02]  /*2350*/  LOP3.LUT P1, RZ, R70, 0x8000, RZ, 0xc0, !PT ;  /* 0x0000800046ff7812 */ /* 0x000fe4000782c0ff */
[----:B------:R-:W-:Y:S02]  /*2360*/  IADD3 R41, R2, 0x190, RZ ;  /* 0x0000019002297810 */ /* 0x000fe40007ffe0ff */
[----:B------:R-:W-:Y:S02]  /*2370*/  MOV R58, RZ ;  /* 0x000000ff003a7202 */ /* 0x000fe40000000f00 */
[----:B------:R-:W-:Y:S02]  /*2380*/  SHF.R.S32.HI R71, RZ, 0x1f, R41 ;  /* 0x0000001fff477819 */ /* 0x000fe40000011429 */
[----:B----4-:R-:W-:-:S02]  /*2390*/  @P0 MOV R106, R88 ;  /* 0x00000058006a0202 */ /* 0x010fc40000000f00 */
[----:B------:R-:W-:-:S03]  /*23a0*/  @P0 MOV R107, R91 ;  /* 0x0000005b006b0202 */ /* 0x000fc60000000f00 */
[----:B------:R-:W4:Y:S01]  /*23b0*/  @P1 LDG.E R58, desc[UR8][R104.64] ;  /* 0x00000008683a1981 */ /* 0x000f22000c1e1900 */
        /* <DEDUP_REMOVED lines=8> */
[----:B------:R1:W4:Y:S01]  /*2440*/  @P5 LDG.E R60, desc[UR8][R102.64] ;  /* 0x00000008663c5981 */ /* 0x000322000c1e1900 */
[----:B0-----:R-:W-:-:S04]  /*2450*/  @P0 LEA R40, P5, R106, R36, 0x1 ;  /* 0x000000246a280211 */ /* 0x001fc800078a08ff */
[----:B------:R-:W-:Y:S02]  /*2460*/  @P0 LEA.HI.X R41, R106, R37, R41, 0x1, P5 ;  /* 0x000000256a290211 */ /* 0x000fe400028f0c29 */
[----:B------:R-:W-:Y:S02]  /*2470*/  ISETP.NE.AND P0, PT, R62, RZ, PT ;  /* 0x000000ff3e00720c */ /* 0x000fe40003f05270 */
[----:B------:R-:W-:-:S11]  /*2480*/  MOV R62, RZ ;  /* 0x000000ff003e7202 */ /* 0x000fd60000000f00 */
[----:B------:R0:W4:Y:S01]  /*2490*/  @P0 LDG.E R62, desc[UR8][R42.64] ;  /* 0x000000082a3e0981 */ /* 0x000122000c1e1900 */
[----:B------:R-:W-:-:S13]  /*24a0*/  ISETP.NE.AND P0, PT, R64, RZ, PT ;  /* 0x000000ff4000720c */ /* 0x000fda0003f05270 */
[----:B------:R-:W5:Y:S01]  /*24b0*/  @P0 LDC.64 R36, c[0x0][0x270] ;  /* 0x00009c00ff240b82 */ /* 0x000f620000000a00 */
[----:B------:R-:W-:-:S04]  /*24c0*/  IADD3 R71, R2, 0x1a0, RZ ;  /* 0x000001a002477810 */ /* 0x000fc80007ffe0ff */
[----:B------:R-:W-:Y:S02]  /*24d0*/  SHF.R.S32.HI R99, RZ, 0x1f, R71 ;  /* 0x0000001fff637819 */ /* 0x000fe40000011447 */
[----:B-1----:R-:W-:Y:S02]  /*24e0*/  @P0 MOV R102, R88 ;  /* 0x0000005800660202 */ /* 0x002fe40000000f00 */
[----:B------:R-:W-:Y:S01]  /*24f0*/  @P0 MOV R103, R91 ;  /* 0x0000005b00670202 */ /* 0x000fe20000000f00 */
[-C--:B-----5:R-:W-:Y:S02]  /*2500*/  @P0 IMAD R66, R99, R36.reuse, RZ ;  /* 0x0000002463420224 */ /* 0x0a0fe400078e02ff */
[----:B------:R-:W-:-:S04]  /*2510*/  @P0 IMAD.WIDE.U32 R102, R71, R36, R102 ;  /* 0x0000002447660225 */ /* 0x000fc800078e0066 */
[----:B------:R-:W-:Y:S02]  /*2520*/  @P0 IMAD R71, R71, R37, R66 ;  /* 0x0000002547470224 */ /* 0x000fe400078e0242 */
[----:B------:R-:W1:Y:S01]  /*2530*/  @P0 LDC.64 R36, c[0x0][0x220] ;  /* 0x00008800ff240b82 */ /* 0x000e620000000a00 */
[----:B------:R-:W-:Y:S02]  /*2540*/  MOV R66, RZ ;  /* 0x000000ff00427202 */ /* 0x000fe40000000f00 */
[----:B------:R-:W-:Y:S02]  /*2550*/  LOP3.LUT P5, RZ, R70, 0x1000, RZ, 0xc0, !PT ;  /* 0x0000100046ff7812 */ /* 0x000fe400078ac0ff */
[----:B------:R-:W-:Y:S02]  /*2560*/  MOV R64, RZ ;  /* 0x000000ff00407202 */ /* 0x000fe40000000f00 */
[----:B------:R-:W5:Y:S01]  /*2570*/  @P1 LDG.E R66, desc[UR8][R96.64] ;  /* 0x0000000860421981 */ /* 0x000f62000c1e1900 */
[----:B------:R-:W-:-:S02]  /*2580*/  ISETP.NE.AND P1, PT, R68, RZ, PT ;  /* 0x000000ff4400720c */ /* 0x000fc40003f25270 */
[----:B0-----:R-:W-:-:S06]  /*2590*/  @P0 IADD3 R43, R103, R71, RZ ;  /* 0x00000047672b0210 */ /* 0x001fcc0007ffe0ff */
[----:B------:R0:W5:Y:S01]  /*25a0*/  @P5 LDG.E R64, desc[UR8][R100.64] ;  /* 0x0000000864405981 */ /* 0x000162000c1e1900 */
[----:B-1----:R-:W-:-:S04]  /*25b0*/  @P0 LEA R42, P5, R102, R36, 0x1 ;  /* 0x00000024662a0211 */ /* 0x002fc800078a08ff */
[----:B------:R-:W-:Y:S02]  /*25c0*/  @P0 LEA.HI.X R43, R102, R37, R43, 0x1, P5 ;  /* 0x00000025662b0211 */ /* 0x000fe400028f0c2b */
[----:B------:R-:W1:Y:S01]  /*25d0*/  @P1 LDC.64 R36, c[0x0][0x270] ;  /* 0x00009c00ff241b82 */ /* 0x000e620000000a00 */
[----:B------:R-:W-:-:S04]  /*25e0*/  IADD3 R71, R2, 0x1b0, RZ ;  /* 0x000001b002477810 */ /* 0x000fc80007ffe0ff */
[----:B------:R-:W-:Y:S02]  /*25f0*/  SHF.R.S32.HI R99, RZ, 0x1f, R71 ;  /* 0x0000001fff637819 */ /* 0x000fe40000011447 */
[----:B0-----:R-:W-:Y:S02]  /*2600*/  @P1 MOV R100, R88 ;  /* 0x0000005800641202 */ /* 0x001fe40000000f00 */
        /* <DEDUP_REMOVED lines=8> */
[----:B------:R1:W5:Y:S01]  /*2690*/  @P5 LDG.E R68, desc[UR8][R72.64] ;  /* 0x0000000848445981 */ /* 0x000362000c1e1900 */
[----:B0-----:R-:W-:-:S04]  /*26a0*/  @P1 LEA R96, P5, R100, R36, 0x1 ;  /* 0x0000002464601211 */ /* 0x001fc800078a08ff */
[----:B------:R-:W-:Y:S02]  /*26b0*/  @P1 LEA.HI.X R97, R100, R37, R71, 0x1, P5 ;  /* 0x0000002564611211 */ /* 0x000fe400028f0c47 */
[----:B------:R-:W-:-:S06]  /*26c0*/  MOV R71, RZ ;  /* 0x000000ff00477202 */ /* 0x000fcc0000000f00 */
[----:B------:R0:W5:Y:S01]  /*26d0*/  @P2 LDG.E R71, desc[UR8][R92.64] ;  /* 0x000000085c472981 */ /* 0x000162000c1e1900 */
[----:B------:R-:W-:-:S13]  /*26e0*/  ISETP.NE.AND P2, PT, R98, RZ, PT ;  /* 0x000000ff6200720c */ /* 0x000fda0003f45270 */
[----:B------:R-:W3:Y:S01]  /*26f0*/  @P2 LDC.64 R36, c[0x0][0x270] ;  /* 0x00009c00ff242b82 */ /* 0x000ee20000000a00 */
[----:B-1----:R-:W-:-:S04]  /*2700*/  IADD3 R73, R2, 0x1c0, RZ ;  /* 0x000001c002497810 */ /* 0x002fc80007ffe0ff */
[----:B------:R-:W-:Y:S02]  /*2710*/  SHF.R.S32.HI R99, RZ, 0x1f, R73 ;  /* 0x0000001fff637819 */ /* 0x000fe40000011449 */
[----:B------:R-:W-:-:S03]  /*2720*/  @P2 MOV R98, R88 ;  /* 0x0000005800622202 */ /* 0x000fc60000000f00 */
[----:B---3--:R-:W-:Y:S01]  /*2730*/  @P2 IMAD R100, R99, R36, RZ ;  /* 0x0000002463642224 */ /* 0x008fe200078e02ff */
        /* <DEDUP_REMOVED lines=16> */
[----:B------:R-:W-:Y:S02]  /*2840*/  @P3 MOV R100, R88 ;  /* 0x0000005800643202 */ /* 0x000fe40000000f00 */
[----:B------:R-:W-:Y:S02]  /*2850*/  @P3 MOV R101, R91 ;  /* 0x0000005b00653202 */ /* 0x000fe40000000f00 */
[----:B------:R-:W-:Y:S02]  /*2860*/  LOP3.LUT P5, RZ, R70, 0x40, RZ, 0xc0, !PT ;  /* 0x0000004046ff7812 */ /* 0x000fe400078ac0ff */
[----:B------:R-:W-:Y:S01]  /*2870*/  MOV R74, RZ ;  /* 0x000000ff004a7202 */ /* 0x000fe20000000f00 */
[----:B0-----:R-:W-:-:S10]  /*2880*/  @P3 IMAD R98, R95, R36, RZ ;  /* 0x000000245f623224 */ /* 0x001fd400078e02ff */
[----:B------:R0:W3:Y:S01]  /*2890*/  @P5 LDG.E R74, desc[UR8][R76.64] ;  /* 0x000000084c4a5981 */ /* 0x0000e2000c1e1900 */
[----:B------:R-:W-:-:S04]  /*28a0*/  @P3 IMAD.WIDE.U32 R100, R75, R36, R100 ;  /* 0x000000244b643225 */ /* 0x000fc800078e0064 */
[----:B------:R-:W-:Y:S02]  /*28b0*/  @P3 IMAD R75, R75, R37, R98 ;  /* 0x000000254b4b3224 */ /* 0x000fe400078e0262 */
[----:B------:R-:W1:Y:S01]  /*28c0*/  @P3 LDC.64 R36, c[0x0][0x220] ;  /* 0x00008800ff243b82 */ /* 0x000e620000000a00 */
[----:B0-----:R-:W-:-:S06]  /*28d0*/  MOV R76, RZ ;  /* 0x000000ff004c7202 */ /* 0x001fcc0000000f00 */
[----:B------:R-:W3:Y:S01]  /*28e0*/  @P4 LDG.E R76, desc[UR8][R84.64] ;  /* 0x00000008544c4981 */ /* 0x000ee2000c1e1900 */
[----:B------:R-:W-:Y:S02]  /*28f0*/  ISETP.NE.AND P4, PT, R94, RZ, PT ;  /* 0x000000ff5e00720c */ /* 0x000fe40003f85270 */
[----:B------:R-:W-:Y:S02]  /*2900*/  @P3 IADD3 R75, R101, R75, RZ ;  /* 0x0000004b654b3210 */ /* 0x000fe40007ffe0ff */
[----:B-1----:R-:W-:-:S04]  /*2910*/  @P3 LEA R98, P5, R100, R36, 0x1 ;  /* 0x0000002464623211 */ /* 0x002fc800078a08ff */
        /* <DEDUP_REMOVED lines=33> */
[----:B------:R-:W-:-:S06]  /*2b30*/  CS2R R86, SRZ ;  /* 0x0000000000567805 */ /* 0x000fcc000001ff00 */
[----:B------:R-:W3:Y:S01]  /*2b40*/  @P0 LDG.E R86, desc[UR8][R42.64] ;  /* 0x000000082a560981 */ /* 0x000ee2000c1e1900 */
[----:B0-----:R-:W-:-:S04]  /*2b50*/  @!P5 LEA R36, P6, R82, R36, 0x1 ;  /* 0x000000245224d211 */ /* 0x001fc800078c08ff */
[----:B------:R-:W-:Y:S02]  /*2b60*/  @!P5 LEA.HI.X R37, R82, R37, R80, 0x1, P6 ;  /* 0x000000255225d211 */ /* 0x000fe400030f0c50 */
[----:B------:R-:W-:-:S13]  /*2b70*/  LOP3.LUT P6, RZ, R70, 0x4000000, RZ, 0xc0, !PT ;  /* 0x0400000046ff7812 */ /* 0x000fda00078cc0ff */
[----:B------:R0:W2:Y:S01]  /*2b80*/  @P6 LDG.E R87, desc[UR8][R38.64] ;  /* 0x0000000826576981 */ /* 0x0000a2000c1e1900 */
[----:B------:R-:W-:-:S06]  /*2b90*/  CS2R R80, SRZ ;  /* 0x0000000000507805 */ /* 0x000fcc000001ff00 */
[----:B------:R2:W3:Y:S01]  /*2ba0*/  @!P5 LDG.E R81, desc[UR8][R36.64] ;  /* 0x000000082451d981 */ /* 0x0004e2000c1e1900 */
[----:B------:R-:W-:Y:S02]  /*2bb0*/  LOP3.LUT P5, RZ, R70, 0x1, RZ, 0xc0, !PT ;  /* 0x0000000146ff7812 */ /* 0x000fe400078ac0ff */
[----:B------:R-:W-:-:S06]  /*2bc0*/  CS2R R82, SRZ ;  /* 0x0000000000527805 */ /* 0x000fcc000001ff00 */
[----:B------:R-:W3:Y:S01]  /*2bd0*/  @P1 LDG.E R82, desc[UR8][R96.64] ;  /* 0x0000000860521981 */ /* 0x000ee2000c1e1900 */
[----:B------:R-:W-:-:S03]  /*2be0*/  CS2R R84, SRZ ;  /* 0x0000000000547805 */ /* 0x000fc6000001ff00 */
[----:B------:R-:W3:Y:S04]  /*2bf0*/  @P2 LDG.E R83, desc[UR8][R92.64] ;  /* 0x000000085c532981 */ /* 0x000ee8000c1e1900 */
[----:B------:R1:W3:Y:S04]  /*2c00*/  @P5 LDG.E R80, desc[UR8][R40.64] ;  /* 0x0000000828505981 */ /* 0x0002e8000c1e1900 */
[----:B------:R-:W3:Y:S04]  /*2c10*/  @P3 LDG.E R84, desc[UR8][R98.64] ;  /* 0x0000000862543981 */ /* 0x000ee8000c1e1900 */
[----:B------:R-:W3:Y:S01]  /*2c20*/  @P4 LDG.E R85, desc[UR8][R94.64] ;  /* 0x000000085e554981 */ /* 0x000ee2000c1e1900 */
[----:B0-----:R-:W-:-:S05]  /*2c30*/  HADD2.F32 R39, -RZ, R30.H1_H1 ;  /* 0x3000001eff277230 */ /* 0x001fca0000004100 */
[----:B------:R-:W-:Y:S01]  /*2c40*/  FMUL.FTZ R43, R39, R39 ;  /* 0x00000027272b7220 */ /* 0x000fe20000410000 */
[--C-:B--2---:R-:W-:Y:S02]  /*2c50*/  HADD2.F32 R37, -RZ, R87.reuse.H1_H1 ;  /* 0x30000057ff257230 */ /* 0x104fe40000004100 */
        /* <DEDUP_REMOVED lines=92> */
[--C-:B-----5:R-:W-:Y:S02]  /*3220*/  HADD2.F32 R39, -RZ, R64.reuse.H1_H1 ;  /* 0x30000040ff277230 */ /* 0x120fe40000004100 */
        /* <DEDUP_REMOVED lines=206> */
.L_x_4126:
[----:B------:R-:W-:Y:S05]  /*3f10*/  BSYNC B0 ;  /* 0x0000000000007941 */ /* 0x000fea0003800000 */
.L_x_4125:
        /* <DEDUP_REMOVED lines=28> */
.L_x_4129:
[----:B-1----:R-:W2:Y:S04]  /*40e0*/  LDG.E.STRONG.GPU R38, desc[UR8][R36.64] ;  /* 0x0000000824267981 */ /* 0x002ea8000c1ef900 */
[----:B--2---:R-:W-:Y:S01]  /*40f0*/  CCTL.IVALL ;  /* 0x00000000ff00798f */ /* 0x004fe20002000000 */
[----:B------:R-:W-:Y:S05]  /*4100*/  YIELD ;  /* 0x0000000000007946 */ /* 0x000fea0003800000 */
[----:B------:R-:W-:-:S13]  /*4110*/  ISETP.NE.AND P6, PT, R38, R97, PT ;  /* 0x000000612600720c */ /* 0x000fda0003fc5270 */
[----:B------:R-:W-:Y:S05]  /*4120*/  @P6 BRA `(.L_x_4129) ;  /* 0xfffffffc00ec6947 */ /* 0x000fea000383ffff */
.L_x_4128:
        /* <DEDUP_REMOVED lines=11> */
.L_x_4131:
        /* <DEDUP_REMOVED lines=63> */
.L_x_4130:
        /* <DEDUP_REMOVED lines=18> */
.L_x_4133:
[----:B------:R-:W-:Y:S05]  /*46f0*/  BSYNC B0 ;  /* 0x0000000000007941 */ /* 0x000fea0003800000 */
.L_x_4132:
        /* <DEDUP_REMOVED lines=33> */
.L_x_4127:
        /* <DEDUP_REMOVED lines=9> */
[----:B------:R-:W-:-:S11]  /*49a0*/  ISETP.NE.AND P0, PT, R36, RZ, PT ;  /* 0x000000ff2400720c */ /* 0x000fd60003f05270 */
[----:B------:R-:W1:Y:S01]  /*49b0*/  @!P6 LDC.64 R42, c[0x0][0x218] ;  /* 0x00008600ff2aeb82 */ /* 0x000e620000000a00 */
[----:B------:R-:W-:Y:S01]  /*49c0*/  @!P6 FMUL.FTZ R37, R41, UR11 ;  /* 0x0000000b2925ec20 */ /* 0x000fe20008410000 */
[----:B------:R-:W-:Y:S01]  /*49d0*/  @!P6 FMUL.FTZ R36, R40, UR11 ;  /* 0x0000000b2824ec20 */ /* 0x000fe20008410000 */
[----:B0-----:R-:W-:-:S09]  /*49e0*/  ULEA UR5, UR6, UR5, 0x18 ;  /* 0x0000000506057291 */ /* 0x001fd2000f8ec03f */
[----:B------:R-:W-:Y:S01]  /*49f0*/  @!P5 STS.64 [UR5+0x90], R40 ;  /* 0x00009028ff00d988 */ /* 0x000fe20008000a05 */
[----:B-1----:R-:W-:-:S05]  /*4a00*/  @!P6 IMAD.WIDE R42, R24, 0x8, R42 ;  /* 0x00000008182ae825 */ /* 0x002fca00078e022a */
[----:B------:R0:W-:Y:S01]  /*4a10*/  @!P6 STG.E.64 desc[UR8][R42.64], R36 ;  /* 0x000000242a00e986 */ /* 0x0001e2000c101b08 */
[----:B------:R-:W-:Y:S08]  /*4a20*/  BAR.SYNC.DEFER_BLOCKING 0x0 ;  /* 0x0000000000007b1d */ /* 0x000ff00000010000 */
[----:B0-----:R-:W0:Y:S01]  /*4a30*/  LDC.64 R36, c[0x0][0x230] ;  /* 0x00008c00ff247b82 */ /* 0x001e220000000a00 */
[----:B------:R-:W-:Y:S01]  /*4a40*/  MOV R42, 0x3f800000 ;  /* 0x3f800000002a7802 */ /* 0x000fe20000000f00 */
[----:B------:R-:W1:Y:S01]  /*4a50*/  LDS.64 R38, [UR5+0x90] ;  /* 0x00009005ff267984 */ /* 0x000e620008000a00 */
[----:B0-----:R-:W-:-:S05]  /*4a60*/  IMAD.WIDE R36, R69, 0x2, R36 ;  /* 0x0000000245247825 */ /* 0x001fca00078e0224 */
[----:B------:R-:W2:Y:S04]  /*4a70*/  LDG.E.U16 R43, desc[UR8][R36.64] ;  /* 0x00000008242b7981 */ /* 0x000ea8000c1e1500 */
[----:B------:R-:W3:Y:S01]  /*4a80*/  LDG.E.U16 R94, desc[UR8][R36.64+0x2] ;  /* 0x00000208245e7981 */ /* 0x000ee2000c1e1500 */
[----:B-1----:R-:W-:-:S04]  /*4a90*/  FMUL.FTZ R92, R38, UR11 ;  /* 0x0000000b265c7c20 */ /* 0x002fc80008410000 */
[----:B------:R-:W-:-:S04]  /*4aa0*/  FMUL.FTZ R38, R92, R92 ;  /* 0x0000005c5c267220 */ /* 0x000fc80000410000 */
[----:B------:R-:W-:-:S05]  /*4ab0*/  FFMA.FTZ R38, R39, UR11, -R38 ;  /* 0x0000000b27267c23 */ /* 0x000fca0008010826 */
[----:B------:R-:W-:-:S13]  /*4ac0*/  FSETP.GTU.FTZ.AND P5, PT, R38, RZ, PT ;  /* 0x000000ff2600720b */ /* 0x000fda0003fbc000 */
[----:B------:R-:W0:Y:S02]  /*4ad0*/  @P5 LDC R93, c[0x0][0x238] ;  /* 0x00008e00ff5d5b82 */ /* 0x000e240000000800 */
[----:B0-----:R-:W-:-:S06]  /*4ae0*/  @P5 FADD.FTZ R93, R38, R93 ;  /* 0x0000005d265d5221 */ /* 0x001fcc0000010000 */
[----:B------:R-:W0:Y:S01]  /*4af0*/  LDC.64 R38, c[0x0][0x228] ;  /* 0x00008a00ff267b82 */ /* 0x000e220000000a00 */
[----:B------:R-:W1:Y:S01]  /*4b00*/  @P5 MUFU.RSQ R42, R93 ;  /* 0x0000005d002a5308 */ /* 0x000e620000001400 */
[----:B0-----:R-:W-:-:S05]  /*4b10*/  IMAD.WIDE R38, R69, 0x2, R38 ;  /* 0x0000000245267825 */ /* 0x001fca00078e0226 */
[----:B------:R-:W4:Y:S04]  /*4b20*/  LDG.E.U16 R40, desc[UR8][R38.64] ;  /* 0x0000000826287981 */ /* 0x000f28000c1e1500 */
[----:B------:R-:W5:Y:S01]  /*4b30*/  LDG.E.U16 R41, desc[UR8][R38.64+0x2] ;  /* 0x0000020826297981 */ /* 0x000f62000c1e1500 */
[----:B------:R-:W-:Y:S01]  /*4b40*/  ISETP.NE.AND P6, PT, RZ, UR10, PT ;  /* 0x0000000aff007c0c */ /* 0x000fe2000bfc5270 */
[--C-:B------:R-:W-:Y:S02]  /*4b50*/  HADD2.F32 R95, -RZ, R87.reuse.H1_H1 ;  /* 0x30000057ff5f7230 */ /* 0x100fe40000004100 */
[----:B------:R-:W-:-:S03]  /*4b60*/  HADD2.F32 R69, -RZ, R87.H0_H0 ;  /* 0x20000057ff457230 */ /* 0x000fc60000004100 */
[--C-:B------:R-:W-:Y:S02]  /*4b70*/  FADD.FTZ R87, R95, -R92.reuse ;  /* 0x8000005c5f577221 */ /* 0x100fe40000010000 */
[----:B------:R-:W-:Y:S02]  /*4b80*/  FADD.FTZ R69, R69, -R92 ;  /* 0x8000005c45457221 */ /* 0x000fe40000010000 */
[-C--:B-1----:R-:W-:Y:S02]  /*4b90*/  FMUL.FTZ R87, R87, R42.reuse ;  /* 0x0000002a57577220 */ /* 0x082fe40000410000 */
[----:B------:R-:W-:Y:S01]  /*4ba0*/  FMUL.FTZ R69, R69, R42 ;  /* 0x0000002a45457220 */ /* 0x000fe20000410000 */
[----:B--2---:R-:W-:Y:S02]  /*4bb0*/  SHF.L.U32 R43, R43, 0x10, RZ ;  /* 0x000000102b2b7819 */ /* 0x004fe400000006ff */
[----:B---3--:R-:W-:Y:S02]  /*4bc0*/  SHF.L.U32 R94, R94, 0x10, RZ ;  /* 0x000000105e5e7819 */ /* 0x008fe400000006ff */
[----:B----4-:R-:W-:-:S02]  /*4bd0*/  SHF.L.U32 R40, R40, 0x10, RZ ;  /* 0x0000001028287819 */ /* 0x010fc400000006ff */
        /* <DEDUP_REMOVED lines=14> */
.L_x_4134:
        /* <DEDUP_REMOVED lines=15> */
.L_x_4136:
[----:B------:R-:W-:Y:S05]  /*4db0*/  BSYNC B0 ;  /* 0x0000000000007941 */ /* 0x000fea0003800000 */
.L_x_4135:
        /* <DEDUP_REMOVED lines=19> */
.L_x_4137:
        /* <DEDUP_REMOVED lines=15> */
.L_x_4139:
[----:B------:R-:W-:Y:S05]  /*4fe0*/  BSYNC B0 ;  /* 0x0000000000007941 */ /* 0x000fea0003800000 */
.L_x_4138:
        /* <DEDUP_REMOVED lines=19> */
.L_x_4140:
        /* <DEDUP_REMOVED lines=15> */
.L_x_4142:
[----:B------:R-:W-:Y:S05]  /*5210*/  BSYNC B0 ;  /* 0x0000000000007941 */ /* 0x000fea0003800000 */
.L_x_4141:
        /* <DEDUP_REMOVED lines=19> */
.L_x_4143:
        /* <DEDUP_REMOVED lines=15> */
.L_x_4145:
[----:B------:R-:W-:Y:S05]  /*5440*/  BSYNC B0 ;  /* 0x0000000000007941 */ /* 0x000fea0003800000 */
.L_x_4144:
[--C-:B------:R-:W-:Y:S02]  /*5450*/  HADD2.F32 R37, -RZ, R44.reuse.H0_H0 ;  /* 0x2000002cff257230 */ /* 0x100fe40000004100 */
[----:B0-----:R-:W-:Y:S02]  /*5460*/  HADD2.F32 R39, -RZ, R44.H1_H1 ;  /* 0x3000002cff277230 */ /* 0x001fe40000004100 */
[--C-:B------:R-:W-:Y:S02]  /*5470*/  HADD2.F32 R87, -RZ, R46.reuse.H0_H0 ;  /* 0x2000002eff577230 */ /* 0x100fe40000004100 */
[--C-:B------:R-:W-:Y:S01]  /*5480*/  FADD.FTZ R37, R37, -R92.reuse ;  /* 0x8000005c25257221 */ /* 0x100fe20000010000 */
[----:B------:R-:W-:Y:S02]  /*5490*/  HADD2.F32 R93, -RZ, R46.H1_H1 ;  /* 0x3000002eff5d7230 */ /* 0x000fe40000004100 */
[--C-:B------:R-:W-:Y:S01]  /*54a0*/  FADD.FTZ R39, R39, -R92.reuse ;  /* 0x8000005c27277221 */ /* 0x100fe20000010000 */
[----:B------:R-:W-:Y:S01]  /*54b0*/  FMUL.FTZ R37, R37, R42 ;  /* 0x0000002a25257220 */ /* 0x000fe20000410000 */
[----:B------:R-:W-:-:S02]  /*54c0*/  FADD.FTZ R87, R87, -R92 ;  /* 0x8000005c57577221 */ /* 0x000fc40000010000 */
[----:B------:R-:W-:Y:S01]  /*54d0*/  FMUL.FTZ R39, R39, R42 ;  /* 0x0000002a27277220 */ /* 0x000fe20000410000 */
[----:B------:R-:W-:Y:S01]  /*54e0*/  FADD.FTZ R93, R93, -R92 ;  /* 0x8000005c5d5d7221 */ /* 0x000fe20000010000 */
        /* <DEDUP_REMOVED lines=13> */
.L_x_4146:
        /* <DEDUP_REMOVED lines=15> */
.L_x_4148:
[----:B------:R-:W-:Y:S05]  /*56b0*/  BSYNC B0 ;  /* 0x0000000000007941 */ /* 0x000fea0003800000 */
.L_x_4147:
        /* <DEDUP_REMOVED lines=17> */
.L_x_4149:
        /* <DEDUP_REMOVED lines=15> */
.L_x_4151:
[----:B------:R-:W-:Y:S05]  /*58c0*/  BSYNC B0 ;  /* 0x0000000000007941 */ /* 0x000fea0003800000 */
.L_x_4150:
[--C-:B0-----:R-:W-:Y:S02]  /*58d0*/  HADD2.F32 R87, -RZ, R50.reuse.H0_H0 ;  /* 0x20000032ff577230 */ /* 0x101fe40000004100 */
[--C-:B------:R-:W-:Y:S01]  /*58e0*/  FADD.FTZ R37, R69, -R92.reuse ;  /* 0x8000005c45257221 */ /* 0x100fe20000010000 */
[----:B------:R-:W-:Y:S02]  /*58f0*/  HADD2.F32 R93, -RZ, R50.H1_H1 ;  /* 0x30000032ff5d7230 */ /* 0x000fe40000004100 */
[--C-:B------:R-:W-:Y:S01]  /*5900*/  FADD.FTZ R39, R95, -R92.reuse ;  /* 0x8000005c5f277221 */ /* 0x100fe20000010000 */
[--C-:B------:R-:W-:Y:S01]  /*5910*/  FADD.FTZ R69, R87, -R92.reuse ;  /* 0x8000005c57457221 */ /* 0x100fe20000010000 */
[-C--:B------:R-:W-:Y:S01]  /*5920*/  FMUL.FTZ R37, R37, R42.reuse ;  /* 0x0000002a25257220 */ /* 0x080fe20000410000 */
[----:B------:R-:W-:Y:S01]  /*5930*/  FADD.FTZ R87, R93, -R92 ;  /* 0x8000005c5d577221 */ /* 0x000fe20000010000 */
[-C--:B------:R-:W-:Y:S01]  /*5940*/  FMUL.FTZ R39, R39, R42.reuse ;  /* 0x0000002a27277220 */ /* 0x080fe20000410000 */
[-C--:B------:R-:W-:Y:S01]  /*5950*/  FMUL.FTZ R44, R69, R42.reuse ;  /* 0x0000002a452c7220 */ /* 0x080fe20000410000 */
        /* <DEDUP_REMOVED lines=14> */
.L_x_4152:
        /* <DEDUP_REMOVED lines=15> */
.L_x_4154:
[----:B------:R-:W-:Y:S05]  /*5b30*/  BSYNC B0 ;  /* 0x0000000000007941 */ /* 0x000fea0003800000 */
.L_x_4153:
        /* <DEDUP_REMOVED lines=15> */
.L_x_4155:
        /* <DEDUP_REMOVED lines=15> */
.L_x_4157:
[----:B------:R-:W-:Y:S05]  /*5d20*/  BSYNC B0 ;  /* 0x0000000000007941 */ /* 0x000fea0003800000 */
.L_x_4156:
[--C-:B------:R-:W-:Y:S01]  /*5d30*/  FADD.FTZ R37, R69, -R92.reuse ;  /* 0x8000005c45257221 */ /* 0x100fe20000010000 */
[--C-:B0-----:R-:W-:Y:S01]  /*5d40*/  FADD.FTZ R39, R93, -R92.reuse ;  /* 0x8000005c5d277221 */ /* 0x101fe20000010000 */
[--C-:B------:R-:W-:Y:S02]  /*5d50*/  HADD2.F32 R87, -RZ, R54.reuse.H0_H0 ;  /* 0x20000036ff577230 */ /* 0x100fe40000004100 */
        /* <DEDUP_REMOVED lines=20> */
.L_x_4158:
        /* <DEDUP_REMOVED lines=15> */
.L_x_4160:
[----:B------:R-:W-:Y:S05]  /*5f90*/  BSYNC B0 ;  /* 0x0000000000007941 */ /* 0x000fea0003800000 */
.L_x_4159:
[-C--:B------:R-:W-:Y:S01]  /*5fa0*/  FMUL.FTZ R87, R87, R42.reuse ;  /* 0x0000002a57577220 */ /* 0x080fe20000410000 */
[----:B------:R-:W-:Y:S01]  /*5fb0*/  FMUL.FTZ R93, R93, R42 ;  /* 0x0000002a5d5d7220 */ /* 0x000fe20000410000 */
[--C-:B0-----:R-:W-:Y:S01]  /*5fc0*/  FADD.FTZ R69, R97, -R92.reuse ;  /* 0x8000005c61457221 */ /* 0x101fe20000010000 */
        /* <DEDUP_REMOVED lines=14> */
.L_x_4161:
        /* <DEDUP_REMOVED lines=15> */
.L_x_4163:
[----:B------:R-:W-:Y:S05]  /*61a0*/  BSYNC B0 ;  /* 0x0000000000007941 */ /* 0x000fea0003800000 */
.L_x_4162:
[-C--:B------:R-:W-:Y:S01]  /*61b0*/  FMUL.FTZ R69, R69, R42.reuse ;  /* 0x0000002a45457220 */ /* 0x080fe20000410000 */
[----:B------:R-:W-:Y:S01]  /*61c0*/  FMUL.FTZ R95, R95, R42 ;  /* 0x0000002a5f5f7220 */ /* 0x000fe20000410000 */
[--C-:B0-----:R-:W-:Y:S02]  /*61d0*/  HADD2.F32 R87, -RZ, R58.reuse.H0_H0 ;  /* 0x2000003aff577230 */ /* 0x101fe40000004100 */
[----:B------:R-:W-:Y:S02]  /*61e0*/  HADD2.F32 R93, -RZ, R58.H1_H1 ;  /* 0x3000003aff5d7230 */ /* 0x000fe40000004100 */
[----:B------:R-:W-:Y:S01]  /*61f0*/  FFMA.FTZ R69, R40, R69, R43 ;  /* 0x0000004528457223 */ /* 0x000fe2000001002b */
[--C-:B------:R-:W-:Y:S02]  /*6200*/  HADD2.F32 R97, -RZ, R60.reuse.H0_H0 ;  /* 0x2000003cff617230 */ /* 0x100fe40000004100 */
[----:B------:R-:W-:Y:S01]  /*6210*/  FFMA.FTZ R30, R41, R95, R94 ;  /* 0x0000005f291e7223 */ /* 0x000fe2000001005e */
        /* <DEDUP_REMOVED lines=12> */
.L_x_4164:
        /* <DEDUP_REMOVED lines=15> */
.L_x_4166:
[----:B------:R-:W-:Y:S05]  /*63d0*/  BSYNC B0 ;  /* 0x0000000000007941 */ /* 0x000fea0003800000 */
.L_x_4165:
[--C-:B------:R-:W-:Y:S01]  /*63e0*/  FADD.FTZ R37, R87, -R92.reuse ;  /* 0x8000005c57257221 */ /* 0x100fe20000010000 */
[--C-:B0-----:R-:W-:Y:S01]  /*63f0*/  FADD.FTZ R39, R93, -R92.reuse ;  /* 0x8000005c5d277221 */ /* 0x101fe20000010000 */
[--C-:B------:R-:W-:Y:S01]  /*6400*/  FADD.FTZ R69, R97, -R92.reuse ;  /* 0x8000005c61457221 */ /* 0x100fe20000010000 */
[----:B------:R-:W-:Y:S01]  /*6410*/  FADD.FTZ R87, R99, -R92 ;  /* 0x8000005c63577221 */ /* 0x000fe20000010000 */
        /* <DEDUP_REMOVED lines=17> */
.L_x_4167:
        /* <DEDUP_REMOVED lines=15> */
.L_x_4169:
[----:B------:R-:W-:Y:S05]  /*6620*/  BSYNC B0 ;  /* 0x0000000000007941 */ /* 0x000fea0003800000 */
.L_x_4168:
        /* <DEDUP_REMOVED lines=15> */
.L_x_4170:
        /* <DEDUP_REMOVED lines=15> */
.L_x_4172:
[----:B------:R-:W-:Y:S05]  /*6810*/  BSYNC B0 ;  /* 0x0000000000007941 */ /* 0x000fea0003800000 */
.L_x_4171:
[--C-:B------:R-:W-:Y:S02]  /*6820*/  HADD2.F32 R95, -RZ, R82.reuse.H0_H0 ;  /* 0x20000052ff5f7230 */ /* 0x100fe40000004100 */
[--C-:B0-----:R-:W-:Y:S01]  /*6830*/  FADD.FTZ R39, R69, -R92.reuse ;  /* 0x8000005c45277221 */ /* 0x101fe20000010000 */
        /* <DEDUP_REMOVED lines=40> */
[----:B------:R-:W-:Y:S02]  /*6ac0*/  HADD2.F32 R71, -RZ, R71.H1_H1 ;  /* 0x30000047ff477230 */ /* 0x000fe40000004100 */
[--C-:B------:R-:W-:Y:S01]  /*6ad0*/  FADD.FTZ R117, R109, -R92.reuse ;  /* 0x8000005c6d757221 */ /* 0x100fe20000010000 */
        /* <DEDUP_REMOVED lines=17> */
[----:B------:R-:W-:Y:S01]  /*6bf0*/  FMUL.FTZ R39, R39, R42 ;  /* 0x0000002a27277220 */ /* 0x000fe20000410000 */
[----:B------:R-:W-:Y:S02]  /*6c00*/  HADD2.F32 R72, -RZ, R72.H1_H1 ;  /* 0x30000048ff487230 */ /* 0x000fe40000004100 */
[----:B------:R-:W-:Y:S01]  /*6c10*/  FADD.FTZ R83, R80, -R92 ;  /* 0x8000005c50537221 */ /* 0x000fe20000010000 */
[----:B------:R-:W-:-:S02]  /*6c20*/  HADD2.F32 R79, -RZ, R79.H1_H1 ;  /* 0x3000004fff4f7230 */ /* 0x000fc40000004100 */
[-C--:B------:R-:W-:Y:S01]  /*6c30*/  FMUL.FTZ R30, R30, R42.reuse ;  /* 0x0000002a1e1e7220 */ /* 0x080fe20000410000 */
[----:B------:R-:W-:Y:S02]  /*6c40*/  HADD2.F32 R86, -RZ, R86.H1_H1 ;  /* 0x30000056ff567230 */ /* 0x000fe40000004100 */
[-C--:B------:R-:W-:Y:S01]  /*6c50*/  FMUL.FTZ R32, R32, R42.reuse ;  /* 0x0000002a20207220 */ /* 0x080fe20000410000 */
[----:B------:R-:W-:Y:S02]  /*6c60*/  HADD2.F32 R113, -RZ, R85.H1_H1 ;  /* 0x30000055ff717230 */ /* 0x000fe40000004100 */
[-C--:B------:R-:W-:Y:S01]  /*6c70*/  FMUL.FTZ R34, R34, R42.reuse ;  /* 0x0000002a22227220 */ /* 0x080fe20000410000 */
[----:B------:R-:W-:Y:S02]  /*6c80*/  HADD2.F32 R111, -RZ, R81.H1_H1 ;  /* 0x30000051ff6f7230 */ /* 0x000fe40000004100 */
[--C-:B------:R-:W-:Y:S01]  /*6c90*/  FADD.FTZ R81, R78, -R92.reuse ;  /* 0x8000005c4e517221 */ /* 0x100fe20000010000 */
[-C--:B------:R-:W-:Y:S01]  /*6ca0*/  FMUL.FTZ R36, R36, R42.reuse ;  /* 0x0000002a24247220 */ /* 0x080fe20000410000 */
[-C--:B------:R-:W-:Y:S01]  /*6cb0*/  FMUL.FTZ R38, R38, R42.reuse ;  /* 0x0000002a26267220 */ /* 0x080fe20000410000 */
[-C--:B------:R-:W-:Y:S01]  /*6cc0*/  FMUL.FTZ R44, R44, R42.reuse ;  /* 0x0000002a2c2c7220 */ /* 0x080fe20000410000 */
[--C-:B------:R-:W-:Y:S01]  /*6cd0*/  FADD.FTZ R97, R97, -R92.reuse ;  /* 0x8000005c61617221 */ /* 0x100fe20000010000 */
[--C-:B------:R-:W-:Y:S01]  /*6ce0*/  FADD.FTZ R85, R72, -R92.reuse ;  /* 0x8000005c48557221 */ /* 0x100fe20000010000 */
[--C-:B------:R-:W-:Y:S01]  /*6cf0*/  FADD.FTZ R79, R79, -R92.reuse ;  /* 0x8000005c4f4f7221 */ /* 0x100fe20000010000 */
[--C-:B------:R-:W-:Y:S01]  /*6d00*/  FADD.FTZ R87, R86, -R92.reuse ;  /* 0x8000005c56577221 */ /* 0x100fe20000010000 */
        /* <DEDUP_REMOVED lines=11> */
[--C-:B------:R-:W-:Y:S01]  /*6dc0*/  FADD.FTZ R109, R113, -R92.reuse ;  /* 0x8000005c716d7221 */ /* 0x100fe20000010000 */
[----:B------:R-:W-:Y:S01]  /*6dd0*/  FADD.FTZ R111, R111, -R92 ;  /* 0x8000005c6f6f7221 */ /* 0x000fe20000010000 */
        /* <DEDUP_REMOVED lines=27> */
[-C--:B------:R-:W-:Y:S01]  /*6f90*/  FMUL.FTZ R79, R79, R42.reuse ;  /* 0x0000002a4f4f7220 */ /* 0x080fe20000410000 */
[-C--:B------:R-:W-:Y:S01]  /*6fa0*/  FMUL.FTZ R81, R81, R42.reuse ;  /* 0x0000002a51517220 */ /* 0x080fe20000410000 */
[-C--:B------:R-:W-:Y:S01]  /*6fb0*/  FMUL.FTZ R83, R83, R42.reuse ;  /* 0x0000002a53537220 */ /* 0x080fe20000410000 */
[-C--:B------:R-:W-:Y:S01]  /*6fc0*/  FMUL.FTZ R87, R87, R42.reuse ;  /* 0x0000002a57577220 */ /* 0x080fe20000410000 */
[----:B------:R-:W-:Y:S01]  /*6fd0*/  FMUL.FTZ R117, R105, R42 ;  /* 0x0000002a69757220 */ /* 0x000fe20000410000 */
[----:B------:R-:W-:Y:S01]  /*6fe0*/  FFMA.FTZ R40, R40, R84, R43 ;  /* 0x0000005428287223 */ /* 0x000fe2000001002b */
[-C--:B------:R-:W-:Y:S01]  /*6ff0*/  FMUL.FTZ R69, R69, R42.reuse ;  /* 0x0000002a45457220 */ /* 0x080fe20000410000 */
[-C--:B------:R-:W-:Y:S01]  /*7000*/  FMUL.FTZ R113, R95, R42.reuse ;  /* 0x0000002a5f717220 */ /* 0x080fe20000410000 */
[-C--:B------:R-:W-:Y:S01]  /*7010*/  FMUL.FTZ R115, R99, R42.reuse ;  /* 0x0000002a63737220 */ /* 0x080fe20000410000 */
[-C--:B------:R-:W-:Y:S01]  /*7020*/  FMUL.FTZ R109, R109, R42.reuse ;  /* 0x0000002a6d6d7220 */ /* 0x080fe20000410000 */
[-C--:B------:R-:W-:Y:S01]  /*7030*/  FMUL.FTZ R111, R111, R42.reuse ;  /* 0x0000002a6f6f7220 */ /* 0x080fe20000410000 */
        /* <DEDUP_REMOVED lines=31> */
.L_x_4173:
        /* <DEDUP_REMOVED lines=15> */
.L_x_4175:
[----:B------:R-:W-:Y:S05]  /*7320*/  BSYNC B0 ;  /* 0x0000000000007941 */ /* 0x000fea0003800000 */
.L_x_4174:
        /* <DEDUP_REMOVED lines=11> */
.L_x_4176:
        /* <DEDUP_REMOVED lines=15> */
.L_x_4178:
[----:B------:R-:W-:Y:S05]  /*74d0*/  BSYNC B0 ;  /* 0x0000000000007941 */ /* 0x000fea0003800000 */
.L_x_4177:
[----:B0-----:R-:W-:Y:S01]  /*74e0*/  IADD3 R41, R2, 0x1f0, RZ ;  /* 0x000001f002297810 */ /* 0x001fe20007ffe0ff */
        /* <DEDUP_REMOVED lines=11> */
.L_x_4179:
        /* <DEDUP_REMOVED lines=15> */
.L_x_4181:
[----:B------:R-:W-:Y:S05]  /*7690*/  BSYNC B0 ;  /* 0x0000000000007941 */ /* 0x000fea0003800000 */
.L_x_4180:
[----:B------:R-:W-:Y:S05]  /*76a0*/  @!P6 BRA `(.L_x_4182) ;  /* 0x000000000028e947 */ /* 0x000fea0003800000 */
        /* <DEDUP_REMOVED lines=10> */
.L_x_4182:
        /* <DEDUP_REMOVED lines=15> */
.L_x_4184:
[----:B------:R-:W-:Y:S05]  /*7840*/  BSYNC B0 ;  /* 0x0000000000007941 */ /* 0x000fea0003800000 */
.L_x_4183:
        /* <DEDUP_REMOVED lines=11> */
.L_x_4185:
        /* <DEDUP_REMOVED lines=15> */
.L_x_4187:
[----:B------:R-:W-:Y:S05]  /*79f0*/  BSYNC B0 ;  /* 0x0000000000007941 */ /* 0x000fea0003800000 */
.L_x_4186:
        /* <DEDUP_REMOVED lines=11> */
.L_x_4188:
        /* <DEDUP_REMOVED lines=15> */
.L_x_4190:
[----:B------:R-:W-:Y:S05]  /*7ba0*/  BSYNC B0 ;  /* 0x0000000000007941 */ /* 0x000fea0003800000 */
.L_x_4189:
        /* <DEDUP_REMOVED lines=11> */
.L_x_4191:
        /* <DEDUP_REMOVED lines=15> */
.L_x_4193:
[----:B------:R-:W-:Y:S05]  /*7d50*/  BSYNC B0 ;  /* 0x0000000000007941 */ /* 0x000fea0003800000 */
.L_x_4192:
        /* <DEDUP_REMOVED lines=11> */
.L_x_4194:
        /* <DEDUP_REMOVED lines=17> */
.L_x_4196:
[----:B------:R-:W-:Y:S05]  /*7f20*/  BSYNC B0 ;  /* 0x0000000000007941 */ /* 0x000fea0003800000 */
.L_x_4195:
        /* <DEDUP_REMOVED lines=11> */
.L_x_4197:
        /* <DEDUP_REMOVED lines=17> */
.L_x_4199:
[----:B------:R-:W-:Y:S05]  /*80f0*/  BSYNC B0 ;  /* 0x0000000000007941 */ /* 0x000fea0003800000 */
.L_x_4198:
        /* <DEDUP_REMOVED lines=11> */
.L_x_4200:
        /* <DEDUP_REMOVED lines=17> */
.L_x_4202:
[----:B------:R-:W-:Y:S05]  /*82c0*/  BSYNC B0 ;  /* 0x0000000000007941 */ /* 0x000fea0003800000 */
.L_x_4201:
        /* <DEDUP_REMOVED lines=11> */
.L_x_4203:
        /* <DEDUP_REMOVED lines=17> */
.L_x_4205:
[----:B------:R-:W-:Y:S05]  /*8490*/  BSYNC B0 ;  /* 0x0000000000007941 */ /* 0x000fea0003800000 */
.L_x_4204:
        /* <DEDUP_REMOVED lines=11> */
.L_x_4206:
        /* <DEDUP_REMOVED lines=17> */
.L_x_4208:
[----:B------:R-:W-:Y:S05]  /*8660*/  BSYNC B0 ;  /* 0x0000000000007941 */ /* 0x000fea0003800000 */
.L_x_4207:
        /* <DEDUP_REMOVED lines=11> */
.L_x_4209:
[----:B------:R-:W-:Y:S01]  /*8720*/  LOP3.LUT P5, RZ, R70, 0x1, RZ, 0xc0, !PT ;  /* 0x0000000146ff7812 */ /* 0x000fe200078ac0ff */
[----:B------:R-:W-:-:S12]  /*8730*/  BSSY B0, `(.L_x_4210) ;  /* 0x0000010000007945 */ /* 0x000fd80003800000 */
        /* <DEDUP_REMOVED lines=15> */
.L_x_4211:
[----:B------:R-:W-:Y:S05]  /*8830*/  BSYNC B0 ;  /* 0x0000000000007941 */ /* 0x000fea0003800000 */
.L_x_4210:
        /* <DEDUP_REMOVED lines=11> */
.L_x_4212:
[----:B------:R-:W-:Y:S04]  /*88f0*/  BSSY B0, `(.L_x_4213) ;  /* 0x0000010000007945 */ /* 0x000fe80003800000 */
[----:B------:R-:W-:Y:S05]  /*8900*/  @!P0 BRA `(.L_x_4214) ;  /* 0x0000000000388947 */ /* 0x000fea0003800000 */
[----:B------:R-:W-:Y:S01]  /*8910*/  IADD3 R43, R2, 0x1a0, RZ ;  /* 0x000001a0022b7810 */ /* 0x000fe20007ffe0ff */
[----:B------:R-:W-:Y:S01]  /*8920*/  ULDC.64 UR12, c[0x0][0x270] ;  /* 0x00009c00000c7ab9 */ /* 0x000fe20000000a00 */
[----:B------:R-:W-:Y:S02]  /*8930*/  MOV R38, R88 ;  /* 0x0000005800267202 */ /* 0x000fe40000000f00 */
[----:B------:R-:W-:Y:S02]  /*8940*/  SHF.R.S32.HI R42, RZ, 0x1f, R43 ;  /* 0x0000001fff2a7819 */ /* 0x000fe4000001142b */
[----:B0-----:R-:W-:Y:S02]  /*8950*/  MOV R39, R91 ;  /* 0x0000005b00277202 */ /* 0x001fe40000000f00 */
        /* <DEDUP_REMOVED lines=9> */
.L_x_4214:
[----:B------:R-:W-:Y:S05]  /*89f0*/  BSYNC B0 ;  /* 0x0000000000007941 */ /* 0x000fea0003800000 */
.L_x_4213:
        /* <DEDUP_REMOVED lines=11> */
.L_x_4215:
        /* <DEDUP_REMOVED lines=16> */
.L_x_4217:
[----:B------:R-:W-:Y:S05]  /*8bb0*/  BSYNC B0 ;  /* 0x0000000000007941 */ /* 0x000fea0003800000 */
.L_x_4216:
        /* <DEDUP_REMOVED lines=11> */
.L_x_4218:
        /* <DEDUP_REMOVED lines=16> */
.L_x_4220:
[----:B------:R-:W-:Y:S05]  /*8d70*/  BSYNC B0 ;  /* 0x0000000000007941 */ /* 0x000fea0003800000 */
.L_x_4219:
        /* <DEDUP_REMOVED lines=11> */
.L_x_4221:
        /* <DEDUP_REMOVED lines=16> */
.L_x_4223:
[----:B------:R-:W-:Y:S05]  /*8f30*/  BSYNC B0 ;  /* 0x0000000000007941 */ /* 0x000fea0003800000 */
.L_x_4222:
        /* <DEDUP_REMOVED lines=11> */
.L_x_4224:
        /* <DEDUP_REMOVED lines=16> */
.L_x_4226:
[----:B------:R-:W-:Y:S05]  /*90f0*/  BSYNC B0 ;  /* 0x0000000000007941 */ /* 0x000fea0003800000 */
.L_x_4225:
        /* <DEDUP_REMOVED lines=11> */
.L_x_4227:
        /* <DEDUP_REMOVED lines=17> */
.L_x_4229:
[----:B------:R-:W-:Y:S05]  /*92c0*/  BSYNC B0 ;  /* 0x0000000000007941 */ /* 0x000fea0003800000 */
.L_x_4228:
[----:B0-----:R-:W0:Y:S01]  /*92d0*/  LDC R37, c[0x0][0x10] ;  /* 0x00000400ff257b82 */ /* 0x001e220000000800 */
[----:B------:R-:W-:Y:S02]  /*92e0*/  IADD3 R26, R26, 0x1, RZ ;  /* 0x000000011a1a7810 */ /* 0x000fe40007ffe0ff */
[----:B0-----:R-:W-:-:S04]  /*92f0*/  IADD3 R24, R37, R24, RZ ;  /* 0x0000001825187210 */ /* 0x001fc80007ffe0ff */
[----:B------:R-:W-:-:S13]  /*9300*/  ISETP.GE.AND P5, PT, R24, UR4, PT ;  /* 0x0000000418007c0c */ /* 0x000fda000bfa6270 */
[----:B------:R-:W-:Y:S05]  /*9310*/  @!P5 BRA `(.L_x_4230) ;  /* 0xffffff780044d947 */ /* 0x000fea000383ffff */
[----:B------:R-:W-:Y:S05]  /*9320*/  EXIT ;  /* 0x000000000000794d */ /* 0x000fea0003800000 */
.L_x_4231:
        /* <DEDUP_REMOVED lines=13> */
.L_x_5196:


//--------------------- .text._Z35group_norm_nhwc_fwd_one_pass_kernelI11Fp16IOFp16WLi64ELi60ELi480EEv26Group_norm_nhwc_fwd_params --------------------------
	.section	.text._Z35group_norm_nhwc_fwd_one_pass_kernelI11Fp16IOFp16WLi64ELi60ELi480EEv26Group_norm_nhwc_fwd_params,"ax",@progbits
	.align	128
        .global         _Z35group_norm_nhwc_fwd_one_pass_kernelI11Fp16IOFp16WLi64ELi60ELi480EEv26Group_norm_nhwc_fwd_params
        .type           _Z35group_norm_nhwc_fwd_one_pass_kernelI11Fp16IOFp16WLi64ELi60ELi480EEv26Group_norm_nhwc_fwd_params,@function
        .size           _Z35group_norm_nhwc_fwd_one_pass_kernelI11Fp16IOFp16WLi64ELi60ELi480EEv26Group_norm_nhwc_fwd_params,(.L_x_5197 - _Z35group_norm_nhwc_fwd_one_pass_kernelI11Fp16IOFp16WLi64ELi60ELi480EEv26Group_norm_nhwc_fwd_params)
        .other          _Z35group_norm_nhwc_fwd_one_pass_kernelI11Fp16IOFp16WLi64ELi60ELi480EEv26Group_norm_nhwc_fwd_params,@"STO_CUDA_ENTRY STV_DEFAULT"
_Z35group_norm_nhwc_fwd_one_pass_kernelI11Fp16IOFp16WLi64ELi60ELi480EEv26Group_norm_nhwc_fwd_params:
.text._Z35group_norm_nhwc_fwd_one_pass_kernelI11Fp16IOFp16WLi64ELi60ELi480EEv26Group_norm_nhwc_fwd_params:
        /* <DEDUP_REMOVED lines=23> */
.L_x_4253:
        /* <DEDUP_REMOVED lines=207> */
.L_x_4233:
[----:B------:R-:W-:Y:S05]  /*0e60*/  BSYNC B0 ;  /* 0x0000000000007941 */ /* 0x000fea0003800000 */
.L_x_4232:
        /* <DEDUP_REMOVED lines=28> */
.L_x_4236:
[----:B-1----:R-:W2:Y:S04]  /*1030*/  LDG.E.STRONG.GPU R11, desc[UR8][R8.64] ;  /* 0x00000008080b7981 */ /* 0x002ea8000c1ef900 */
[----:B--2---:R-:W-:Y:S01]  /*1040*/  CCTL.IVALL ;  /* 0x00000000ff00798f */ /* 0x004fe20002000000 */
[----:B------:R-:W-:Y:S05]  /*1050*/  YIELD ;  /* 0x0000000000007946 */ /* 0x000fea0003800000 */
[----:B------:R-:W-:-:S13]  /*1060*/  ISETP.NE.AND P1, PT, R11, R28, PT ;  /* 0x0000001c0b00720c */ /* 0x000fda0003f25270 */
[----:B------:R-:W-:Y:S05]  /*1070*/  @P1 BRA `(.L_x_4236) ;  /* 0xfffffffc00ec1947 */ /* 0x000fea000383ffff */
.L_x_4235:
        /* <DEDUP_REMOVED lines=11> */
.L_x_4238:
        /* <DEDUP_REMOVED lines=63> */
.L_x_4237:
        /* <DEDUP_REMOVED lines=19> */
.L_x_4240:
[----:B------:R-:W-:Y:S05]  /*1650*/  BSYNC B0 ;  /* 0x0000000000007941 */ /* 0x000fea0003800000 */
.L_x_4239:
        /* <DEDUP_REMOVED lines=32> */
.L_x_4234:
        /* <DEDUP_REMOVED lines=54> */
[----:B------:R-:W-:Y:S01]  /*1bc0*/  ISETP.GT.U32.OR P3, PT, R0, 0x1df, P3 ;  /* 0x000001df0000780c */ /* 0x000fe20001f64470 */
[----:B--2---:R-:W-:Y:S02]  /*1bd0*/  HADD2.F32 R11, -RZ, R28.H0_H0 ;  /* 0x2000001cff0b7230 */ /* 0x004fe40000004100 */
[----:B------:R-:W-:Y:S02]  /*1be0*/  HADD2.F32 R28, -RZ, R22.H1_H1 ;  /* 0x30000016ff1c7230 */ /* 0x000fe40000004100 */
[----:B---3--:R-:W-:-:S03]  /*1bf0*/  HADD2.F32 R2, -RZ, R2.H0_H0 ;  /* 0x20000002ff027230 */ /* 0x008fc60000004100 */
[----:B------:R-:W-:Y:S02]  /*1c00*/  FADD.FTZ R28, R28, -R10 ;  /* 0x8000000a1c1c7221 */ /* 0x000fe40000010000 */
[--C-:B------:R-:W-:Y:S02]  /*1c10*/  FFMA.FTZ R14, R2, R13, R11.reuse ;  /* 0x0000000d020e7223 */ /* 0x100fe4000001000b */
[----:B------:R-:W-:Y:S01]  /*1c20*/  FMUL.FTZ R28, R28, R9 ;  /* 0x000000091c1c7220 */ /* 0x000fe20000410000 */
[----:B------:R-:W-:-:S03]  /*1c30*/  FFMA.FTZ R13, R2, R12, R11 ;  /* 0x0000000c020d7223 */ /* 0x000fc6000001000b */
[C-C-:B------:R-:W-:Y:S01]  /*1c40*/  FFMA.FTZ R12, R2.reuse, R28, R11.reuse ;  /* 0x0000001c020c7223 */ /* 0x140fe2000001000b */
[----:B------:R-:W-:Y:S01]  /*1c50*/  FFMA.FTZ R2, R2, R15, R11 ;  /* 0x0000000f02027223 */ /* 0x000fe2000001000b */
[----:B------:R-:W-:Y:S02]  /*1c60*/  HADD2.F32 R15, -RZ, R22.H0_H0 ;  /* 0x20000016ff0f7230 */ /* 0x000fe40000004100 */
[----:B------:R-:W-:Y:S02]  /*1c70*/  HADD2.F32 R11, -RZ, R19.H0_H0 ;  /* 0x20000013ff0b7230 */ /* 0x000fe40000004100 */
[----:B------:R-:W-:Y:S02]  /*1c80*/  HADD2.F32 R19, -RZ, R18.H0_H0 ;  /* 0x20000012ff137230 */ /* 0x000fe40000004100 */
[--C-:B------:R-:W-:Y:S01]  /*1c90*/  FADD.FTZ R28, R15, -R10.reuse ;  /* 0x8000000a0f1c7221 */ /* 0x100fe20000010000 */
[----:B------:R-:W-:Y:S01]  /*1ca0*/  IADD3 R15, R17, 0x30, RZ ;  /* 0x00000030110f7810 */ /* 0x000fe20007ffe0ff */
[--C-:B------:R-:W-:Y:S01]  /*1cb0*/  FADD.FTZ R22, R21, -R10.reuse ;  /* 0x8000000a15167221 */ /* 0x100fe20000010000 */
[--C-:B------:R-:W-:Y:S01]  /*1cc0*/  FADD.FTZ R11, R11, -R10.reuse ;  /* 0x8000000a0b0b7221 */ /* 0x100fe20000010000 */
[----:B------:R-:W-:Y:S01]  /*1cd0*/  FADD.FTZ R10, R19, -R10 ;  /* 0x8000000a130a7221 */ /* 0x000fe20000010000 */
[----:B------:R-:W-:-:S02]  /*1ce0*/  ISETP.GE.U32.AND P1, PT, R15, UR12, PT ;  /* 0x0000000c0f007c0c */ /* 0x000fc4000bf26070 */
[----:B------:R-:W-:Y:S01]  /*1cf0*/  SHF.R.S32.HI R18, RZ, 0x1f, R15 ;  /* 0x0000001fff127819 */ /* 0x000fe2000001140f */
[----:B----4-:R-:W-:Y:S02]  /*1d00*/  HADD2.F32 R23, -RZ, R23.H0_H0 ;  /* 0x20000017ff177230 */ /* 0x010fe40000004100 */
[-C--:B------:R-:W-:Y:S01]  /*1d10*/  FMUL.FTZ R11, R11, R9.reuse ;  /* 0x000000090b0b7220 */ /* 0x080fe20000410000 */
[----:B-----5:R-:W-:Y:S02]  /*1d20*/  HADD2.F32 R8, -RZ, R8.H0_H0 ;  /* 0x20000008ff087230 */ /* 0x020fe40000004100 */
[-C--:B------:R-:W-:Y:S01]  /*1d30*/  FMUL.FTZ R19, R28, R9.reuse ;  /* 0x000000091c137220 */ /* 0x080fe20000410000 */
[-C--:B------:R-:W-:Y:S01]  /*1d40*/  FMUL.FTZ R21, R10, R9.reuse ;  /* 0x000000090a157220 */ /* 0x080fe20000410000 */
[----:B------:R-:W-:Y:S01]  /*1d50*/  ISETP.GE.AND.EX P1, PT, R18, UR13, PT, P1 ;  /* 0x0000000d12007c0c */ /* 0x000fe2000bf26310 */
[----:B------:R-:W-:Y:S01]  /*1d60*/  FMUL.FTZ R9, R22, R9 ;  /* 0x0000000916097220 */ /* 0x000fe20000410000 */
        /* <DEDUP_REMOVED lines=16> */
.L_x_4241:
        /* <DEDUP_REMOVED lines=14> */
.L_x_4243:
[----:B------:R-:W-:Y:S05]  /*1f50*/  BSYNC B0 ;  /* 0x0000000000007941 */ /* 0x000fea0003800000 */
.L_x_4242:
        /* <DEDUP_REMOVED lines=11> */
.L_x_4244:
        /* <DEDUP_REMOVED lines=14> */
.L_x_4246:
[----:B------:R-:W-:Y:S05]  /*20f0*/  BSYNC B0 ;  /* 0x0000000000007941 */ /* 0x000fea0003800000 */
.L_x_4245:
        /* <DEDUP_REMOVED lines=11> */
.L_x_4247:
        /* <DEDUP_REMOVED lines=14> */
.L_x_4249:
[----:B------:R-:W-:Y:S05]  /*2290*/  BSYNC B0 ;  /* 0x0000000000007941 */ /* 0x000fea0003800000 */
.L_x_4248:
        /* <DEDUP_REMOVED lines=11> */
.L_x_4250:
        /* <DEDUP_REMOVED lines=14> */
.L_x_4252:
[----:B------:R-:W-:Y:S05]  /*2430*/  BSYNC B0 ;  /* 0x0000000000007941 */ /* 0x000fea0003800000 */
.L_x_4251:
[----:B------:R-:W4:Y:S01]  /*2440*/  LDC R5, c[0x0][0x10] ;  /* 0x00000400ff057b82 */ /* 0x000f220000000800 */
[----:B------:R-:W-:Y:S02]  /*2450*/  IADD3 R4, R4, 0x1, RZ ;  /* 0x0000000104047810 */ /* 0x000fe40007ffe0ff */
[----:B----4-:R-:W-:-:S04]  /*2460*/  IADD3 R20, R5, R20, RZ ;  /* 0x0000001405147210 */ /* 0x010fc80007ffe0ff */
[----:B------:R-:W-:-:S13]  /*2470*/  ISETP.GE.AND P1, PT, R20, UR4, PT ;  /* 0x0000000414007c0c */ /* 0x000fda000bf26270 */
[----:B------:R-:W-:Y:S05]  /*2480*/  @!P1 BRA `(.L_x_4253) ;  /* 0xffffffdc00389947 */ /* 0x000fea000383ffff */
[----:B------:R-:W-:Y:S05]  /*2490*/  EXIT ;  /* 0x000000000000794d */ /* 0x000fea0003800000 */
.L_x_4254:
        /* <DEDUP_REMOVED lines=14> */
.L_x_5197:


//--------------------- .text._Z35group_norm_nhwc_fwd_one_pass_kernelI11Fp16IOFp16WLi128ELi60ELi480EEv26Group_norm_nhwc_fwd_params --------------------------
	.section	.text._Z35group_norm_nhwc_fwd_one_pass_kernelI11Fp16IOFp16WLi128ELi60ELi480EEv26Group_norm_nhwc_fwd_params,"ax",@progbits
	.align	128
        .global         _Z35group_norm_nhwc_fwd_one_pass_kernelI11Fp16IOFp16WLi128ELi60ELi480EEv26Group_norm_nhwc_fwd_params
        .type           _Z35group_norm_nhwc_fwd_one_pass_kernelI11Fp16IOFp16WLi128ELi60ELi480EEv26Group_norm_nhwc_fwd_params,@function
        .size           _Z35group_norm_nhwc_fwd_one_pass_kernelI11Fp16IOFp16WLi128ELi60ELi480EEv26Group_norm_nhwc_fwd_params,(.L_x_5198 - _Z35group_norm_nhwc_fwd_one_pass_kernelI11Fp16IOFp16WLi128ELi60ELi480EEv26Group_norm_nhwc_fwd_params)
        .other          _Z35group_norm_nhwc_fwd_one_pass_kernelI11Fp16IOFp16WLi128ELi60ELi480EEv26Group_norm_nhwc_fwd_params,@"STO_CUDA_ENTRY STV_DEFAULT"
_Z35group_norm_nhwc_fwd_one_pass_kernelI11Fp16IOFp16WLi128ELi60ELi480EEv26Group_norm_nhwc_fwd_params:
.text._Z35group_norm_nhwc_fwd_one_pass_kernelI11Fp16IOFp16WLi128ELi60ELi480EEv26Group_norm_nhwc_fwd_params:
        /* <DEDUP_REMOVED lines=46> */
.L_x_4291:
        /* <DEDUP_REMOVED lines=283> */
.L_x_4256:
[----:B------:R-:W-:Y:S05]  /*1490*/  BSYNC B0 ;  /* 0x0000000000007941 */ /* 0x000fea0003800000 */
.L_x_4255:
        /* <DEDUP_REMOVED lines=28> */
.L_x_4259:
[----:B0-----:R-:W2:Y:S04]  /*1660*/  LDG.E.STRONG.GPU R16, desc[UR10][R14.64] ;  /* 0x0000000a0e107981 */ /* 0x001ea8000c1ef900 */
[----:B--2---:R-:W-:Y:S01]  /*1670*/  CCTL.IVALL ;  /* 0x00000000ff00798f */ /* 0x004fe20002000000 */
[----:B------:R-:W-:Y:S05]  /*1680*/  YIELD ;  /* 0x0000000000007946 */ /* 0x000fea0003800000 */
[----:B------:R-:W-:-:S13]  /*1690*/  ISETP.NE.AND P0, PT, R16, R19, PT ;  /* 0x000000131000720c */ /* 0x000fda0003f05270 */
[----:B------:R-:W-:Y:S05]  /*16a0*/  @P0 BRA `(.L_x_4259) ;  /* 0xfffffffc00ec0947 */ /* 0x000fea000383ffff */
.L_x_4258:
        /* <DEDUP_REMOVED lines=17> */
.L_x_4263:
        /* <DEDUP_REMOVED lines=115> */
.L_x_4262:
        /* <DEDUP_REMOVED lines=61> */
.L_x_4264:
[----:B------:R-:W-:-:S13]  /*22c0*/  ISETP.NE.OR P0, PT, R14, RZ, P0 ;  /* 0x000000ff0e00720c */ /* 0x000fda0000705670 */
[----:B------:R-:W-:Y:S05]  /*22d0*/  @!P0 BRA `(.L_x_4260) ;  /* 0x00000000007c8947 */ /* 0x000fea0003800000 */
.L_x_4261:
        /* <DEDUP_REMOVED lines=31> */
.L_x_4260:
        /* <DEDUP_REMOVED lines=11> */
.L_x_4266:
[----:B------:R-:W-:Y:S05]  /*2580*/  BSYNC B0 ;  /* 0x0000000000007941 */ /* 0x000fea0003800000 */
.L_x_4265:
        /* <DEDUP_REMOVED lines=16> */
.L_x_4257:
        /* <DEDUP_REMOVED lines=50> */
[----:B--2---:R-:W-:Y:S02]  /*29b0*/  HADD2.F32 R14, -RZ, R23.H0_H0 ;  /* 0x20000017ff0e7230 */ /* 0x004fe40000004100 */
[----:B---3--:R-:W-:Y:S02]  /*29c0*/  HADD2.F32 R15, -RZ, R24.H0_H0 ;  /* 0x20000018ff0f7230 */ /* 0x008fe40000004100 */
[----:B----4-:R-:W-:Y:S02]  /*29d0*/  HADD2.F32 R17, -RZ, R25.H0_H0 ;  /* 0x20000019ff117230 */ /* 0x010fe40000004100 */
[----:B-----5:R-:W-:-:S02]  /*29e0*/  HADD2.F32 R16, -RZ, R26.H0_H0 ;  /* 0x2000001aff107230 */ /* 0x020fc40000004100 */
[--C-:B------:R-:W-:Y:S01]  /*29f0*/  FADD.FTZ R26, R27, -R18.reuse ;  /* 0x800000121b1a7221 */ /* 0x100fe20000010000 */
[----:B------:R-:W-:Y:S01]  /*2a00*/  FADD.FTZ R27, R29, -R18 ;  /* 0x800000121d1b7221 */ /* 0x000fe20000010000 */
[----:B------:R-:W-:Y:S01]  /*2a10*/  FFMA.FTZ R23, R14, R12, R17 ;  /* 0x0000000c0e177223 */ /* 0x000fe20000010011 */
        /* <DEDUP_REMOVED lines=12> */
.L_x_4267:
        /* <DEDUP_REMOVED lines=14> */
.L_x_4269:
[----:B------:R-:W-:Y:S05]  /*2bc0*/  BSYNC B0 ;  /* 0x0000000000007941 */ /* 0x000fea0003800000 */
.L_x_4268:
        /* <DEDUP_REMOVED lines=17> */
.L_x_4270:
        /* <DEDUP_REMOVED lines=14> */
.L_x_4272:
[----:B------:R-:W-:Y:S05]  /*2dc0*/  BSYNC B0 ;  /* 0x0000000000007941 */ /* 0x000fea0003800000 */
.L_x_4271:
        /* <DEDUP_REMOVED lines=22> */
.L_x_4273:
        /* <DEDUP_REMOVED lines=14> */
.L_x_4275:
[----:B------:R-:W-:Y:S05]  /*3010*/  BSYNC B0 ;  /* 0x0000000000007941 */ /* 0x000fea0003800000 */
.L_x_4274:
        /* <DEDUP_REMOVED lines=17> */
.L_x_4276:
        /* <DEDUP_REMOVED lines=14> */
.L_x_4278:
[----:B------:R-:W-:Y:S05]  /*3210*/  BSYNC B0 ;  /* 0x0000000000007941 */ /* 0x000fea0003800000 */
.L_x_4277:
        /* <DEDUP_REMOVED lines=32> */
.L_x_4279:
        /* <DEDUP_REMOVED lines=14> */
.L_x_4281:
[----:B------:R-:W-:Y:S05]  /*3500*/  BSYNC B0 ;  /* 0x0000000000007941 */ /* 0x000fea0003800000 */
.L_x_4280:
        /* <DEDUP_REMOVED lines=17> */
.L_x_4282:
        /* <DEDUP_REMOVED lines=14> */
.L_x_4284:
[----:B------:R-:W-:Y:S05]  /*3700*/  BSYNC B0 ;  /* 0x0000000000007941 */ /* 0x000fea0003800000 */
.L_x_4283:
        /* <DEDUP_REMOVED lines=33> */
.L_x_4285:
        /* <DEDUP_REMOVED lines=14> */
.L_x_4287:
[----:B------:R-:W-:Y:S05]  /*3a00*/  BSYNC B0 ;  /* 0x0000000000007941 */ /* 0x000fea0003800000 */
.L_x_4286:
        /* <DEDUP_REMOVED lines=11> */
.L_x_4288:
        /* <DEDUP_REMOVED lines=13> */
.L_x_4290:
[----:B------:R-:W-:Y:S05]  /*3b90*/  BSYNC B0 ;  /* 0x0000000000007941 */ /* 0x000fea0003800000 */
.L_x_4289:
[----:B------:R-:W-:Y:S01]  /*3ba0*/  ULDC UR7, c[0x0][0x10] ;  /* 0x0000040000077ab9 */ /* 0x000fe20000000800 */
[----:B------:R-:W-:Y:S02]  /*3bb0*/  UIADD3 UR4, UR4, 0x1, URZ ;  /* 0x0000000104047890 */ /* 0x000fe4000fffe03f */
[----:B------:R-:W-:-:S04]  /*3bc0*/  UIADD3 UR6, UR7, UR6, URZ ;  /* 0x0000000607067290 */ /* 0x000fc8000fffe03f */
[----:B------:R-:W-:-:S06]  /*3bd0*/  UISETP.GE.AND UP0, UPT, UR6, UR5, UPT ;  /* 0x000000050600728c */ /* 0x000fcc000bf06270 */
[----:B------:R-:W-:-:S13]  /*3be0*/  PLOP3.LUT P0, PT, PT, PT, UP0, 0x80, 0x0 ;  /* 0x000000000000781c */ /* 0x000fda0003f0f008 */
[----:B------:R-:W-:Y:S05]  /*3bf0*/  @!P0 BRA `(.L_x_4291) ;  /* 0xffffffc400b88947 */ /* 0x000fea000383ffff */
[----:B------:R-:W-:Y:S05]  /*3c00*/  EXIT ;  /* 0x000000000000794d */ /* 0x000fea0003800000 */
.L_x_4292:
        /* <DEDUP_REMOVED lines=15> */
.L_x_5198:


//--------------------- .text._Z35group_norm_nhwc_fwd_one_pass_kernelI11Fp16IOFp16WLi256ELi60ELi480EEv26Group_norm_nhwc_fwd_params --------------------------
	.section	.text._Z35group_norm_nhwc_fwd_one_pass_kernelI11Fp16IOFp16WLi256ELi60ELi480EEv26Group_norm_nhwc_fwd_params,"ax",@progbits
	.align	128
        .global         _Z35group_norm_nhwc_fwd_one_pass_kernelI11Fp16IOFp16WLi256ELi60ELi480EEv26Group_norm_nhwc_fwd_params
        .type           _Z35group_norm_nhwc_fwd_one_pass_kernelI11Fp16IOFp16WLi256ELi60ELi480EEv26Group_norm_nhwc_fwd_params,@function
        .size           _Z35group_norm_nhwc_fwd_one_pass_kernelI11Fp16IOFp16WLi256ELi60ELi480EEv26Group_norm_nhwc_fwd_params,(.L_x_5199 - _Z35group_norm_nhwc_fwd_one_pass_kernelI11Fp16IOFp16WLi256ELi60ELi480EEv26Group_norm_nhwc_fwd_params)
        .other          _Z35group_norm_nhwc_fwd_one_pass_kernelI11Fp16IOFp16WLi256ELi60ELi480EEv26Group_norm_nhwc_fwd_params,@"STO_CUDA_ENTRY STV_DEFAULT"
_Z35group_norm_nhwc_fwd_one_pass_kernelI11Fp16IOFp16WLi256ELi60ELi480EEv26Group_norm_nhwc_fwd_params:
.text._Z35group_norm_nhwc_fwd_one_pass_kernelI11Fp16IOFp16WLi256ELi60ELi480EEv26Group_norm_nhwc_fwd_params:
        /* <DEDUP_REMOVED lines=40> */
.L_x_4350:
        /* <DEDUP_REMOVED lines=475> */
.L_x_4294:
[----:B------:R-:W-:Y:S05]  /*2030*/  BSYNC B0 ;  /* 0x0000000000007941 */ /* 0x000fea0003800000 */
.L_x_4293:
        /* <DEDUP_REMOVED lines=28> */
.L_x_4297:
[----:B-1----:R-:W2:Y:S04]  /*2200*/  LDG.E.STRONG.GPU R16, desc[UR8][R14.64] ;  /* 0x000000080e107981 */ /* 0x002ea8000c1ef900 */
[----:B--2---:R-:W-:Y:S01]  /*2210*/  CCTL.IVALL ;  /* 0x00000000ff00798f */ /* 0x004fe20002000000 */
[----:B------:R-:W-:Y:S05]  /*2220*/  YIELD ;  /* 0x0000000000007946 */ /* 0x000fea0003800000 */
[----:B------:R-:W-:-:S13]  /*2230*/  ISETP.NE.AND P1, PT, R16, R19, PT ;  /* 0x000000131000720c */ /* 0x000fda0003f25270 */
[----:B------:R-:W-:Y:S05]  /*2240*/  @P1 BRA `(.L_x_4297) ;  /* 0xfffffffc00ec1947 */ /* 0x000fea000383ffff */
.L_x_4296:
        /* <DEDUP_REMOVED lines=11> */
.L_x_4299:
        /* <DEDUP_REMOVED lines=63> */
.L_x_4298:
        /* <DEDUP_REMOVED lines=19> */
.L_x_4301:
[----:B------:R-:W-:Y:S05]  /*2820*/  BSYNC B0 ;  /* 0x0000000000007941 */ /* 0x000fea0003800000 */
.L_x_4300:
        /* <DEDUP_REMOVED lines=32> */
.L_x_4295:
        /* <DEDUP_REMOVED lines=47> */
[----:B--2---:R-:W-:Y:S02]  /*2d20*/  HADD2.F32 R20, -RZ, R59.H0_H0 ;  /* 0x2000003bff147230 */ /* 0x004fe40000004100 */
[----:B---3--:R-:W-:Y:S02]  /*2d30*/  HADD2.F32 R21, -RZ, R60.H0_H0 ;  /* 0x2000003cff157230 */ /* 0x008fe40000004100 */
[----:B----4-:R-:W-:Y:S02]  /*2d40*/  HADD2.F32 R19, -RZ, R28.H0_H0 ;  /* 0x2000001cff137230 */ /* 0x010fe40000004100 */
[----:B------:R-:W-:Y:S01]  /*2d50*/  FADD.FTZ R28, R61, -R16 ;  /* 0x800000103d1c7221 */ /* 0x000fe20000010000 */
[----:B------:R-:W-:-:S02]  /*2d60*/  HADD2.F32 R18, -RZ, R58.H0_H0 ;  /* 0x2000003aff127230 */ /* 0x000fc40000004100 */
        /* <DEDUP_REMOVED lines=13> */
.L_x_4302:
        /* <DEDUP_REMOVED lines=14> */
.L_x_4304:
[----:B------:R-:W-:Y:S05]  /*2f20*/  BSYNC B0 ;  /* 0x0000000000007941 */ /* 0x000fea0003800000 */
.L_x_4303:
        /* <DEDUP_REMOVED lines=17> */
.L_x_4305:
        /* <DEDUP_REMOVED lines=14> */
.L_x_4307:
[----:B------:R-:W-:Y:S05]  /*3120*/  BSYNC B0 ;  /* 0x0000000000007941 */ /* 0x000fea0003800000 */
.L_x_4306:
        /* <DEDUP_REMOVED lines=32> */
.L_x_4308:
        /* <DEDUP_REMOVED lines=14> */
.L_x_4310:
[----:B------:R-:W-:Y:S05]  /*3410*/  BSYNC B0 ;  /* 0x0000000000007941 */ /* 0x000fea0003800000 */
.L_x_4309:
        /* <DEDUP_REMOVED lines=17> */
.L_x_4311:
        /* <DEDUP_REMOVED lines=14> */
.L_x_4313:
[----:B------:R-:W-:Y:S05]  /*3610*/  BSYNC B0 ;  /* 0x0000000000007941 */ /* 0x000fea0003800000 */
.L_x_4312:
        /* <DEDUP_REMOVED lines=17> */
.L_x_4314:
        /* <DEDUP_REMOVED lines=14> */
.L_x_4316:
[----:B------:R-:W-:Y:S05]  /*3810*/  BSYNC B0 ;  /* 0x0000000000007941 */ /* 0x000fea0003800000 */
.L_x_4315:
        /* <DEDUP_REMOVED lines=67> */
.L_x_4317:
        /* <DEDUP_REMOVED lines=14> */
.L_x_4319:
[----:B------:R-:W-:Y:S05]  /*3d30*/  BSYNC B0 ;  /* 0x0000000000007941 */ /* 0x000fea0003800000 */
.L_x_4318:
        /* <DEDUP_REMOVED lines=13> */
.L_x_4320:
        /* <DEDUP_REMOVED lines=14> */
.L_x_4322:
[----:B------:R-:W-:Y:S05]  /*3ef0*/  BSYNC B0 ;  /* 0x0000000000007941 */ /* 0x000fea0003800000 */
.L_x_4321:
        /* <DEDUP_REMOVED lines=51> */
.L_x_4323:
        /* <DEDUP_REMOVED lines=14> */
.L_x_4325:
[----:B------:R-:W-:Y:S05]  /*4310*/  BSYNC B0 ;  /* 0x0000000000007941 */ /* 0x000fea0003800000 */
.L_x_4324:
        /* <DEDUP_REMOVED lines=13> */
.L_x_4326:
        /* <DEDUP_REMOVED lines=14> */
.L_x_4328:
[----:B------:R-:W-:Y:S05]  /*44d0*/  BSYNC B0 ;  /* 0x0000000000007941 */ /* 0x000fea0003800000 */
.L_x_4327:
        /* <DEDUP_REMOVED lines=13> */
.L_x_4329:
        /* <DEDUP_REMOVED lines=14> */
.L_x_4331:
[----:B------:R-:W-:Y:S05]  /*4690*/  BSYNC B0 ;  /* 0x0000000000007941 */ /* 0x000fea0003800000 */
.L_x_4330:
        /* <DEDUP_REMOVED lines=14> */
.L_x_4332:
        /* <DEDUP_REMOVED lines=14> */
.L_x_4334:
[----:B------:R-:W-:Y:S05]  /*4860*/  BSYNC B0 ;  /* 0x0000000000007941 */ /* 0x000fea0003800000 */
.L_x_4333:
        /* <DEDUP_REMOVED lines=39> */
.L_x_4335:
        /* <DEDUP_REMOVED lines=14> */
.L_x_4337:
[----:B------:R-:W-:Y:S05]  /*4bc0*/  BSYNC B0 ;  /* 0x0000000000007941 */ /* 0x000fea0003800000 */
.L_x_4336:
        /* <DEDUP_REMOVED lines=11> */
.L_x_4338:
        /* <DEDUP_REMOVED lines=14> */
.L_x_4340:
[----:B------:R-:W-:Y:S05]  /*4d60*/  BSYNC B0 ;  /* 0x0000000000007941 */ /* 0x000fea0003800000 */
.L_x_4339:
        /* <DEDUP_REMOVED lines=11> */
.L_x_4341:
        /* <DEDUP_REMOVED lines=14> */
.L_x_4343:
[----:B------:R-:W-:Y:S05]  /*4f00*/  BSYNC B0 ;  /* 0x0000000000007941 */ /* 0x000fea0003800000 */
.L_x_4342:
        /* <DEDUP_REMOVED lines=11> */
.L_x_4344:
        /* <DEDUP_REMOVED lines=14> */
.L_x_4346:
[----:B------:R-:W-:Y:S05]  /*50a0*/  BSYNC B0 ;  /* 0x0000000000007941 */ /* 0x000fea0003800000 */
.L_x_4345:
        /* <DEDUP_REMOVED lines=11> */
.L_x_4347:
        /* <DEDUP_REMOVED lines=13> */
.L_x_4349:
[----:B------:R-:W-:Y:S05]  /*5230*/  BSYNC B0 ;  /* 0x0000000000007941 */ /* 0x000fea0003800000 */
.L_x_4348:
[----:B------:R-:W5:Y:S01]  /*5240*/  LDC R0, c[0x0][0x10] ;  /* 0x00000400ff007b82 */ /* 0x000f620000000800 */
[----:B------:R-:W-:Y:S02]  /*5250*/  IADD3 R6, R6, 0x1, RZ ;  /* 0x0000000106067810 */ /* 0x000fe40007ffe0ff */
[----:B-----5:R-:W-:-:S04]  /*5260*/  IADD3 R39, R0, R39, RZ ;  /* 0x0000002700277210 */ /* 0x020fc80007ffe0ff */
[----:B------:R-:W-:-:S13]  /*5270*/  ISETP.GE.AND P1, PT, R39, UR4, PT ;  /* 0x0000000427007c0c */ /* 0x000fda000bf26270 */
[----:B------:R-:W-:Y:S05]  /*5280*/  @!P1 BRA `(.L_x_4350) ;  /* 0xffffffac00fc9947 */ /* 0x000fea000383ffff */
[----:B------:R-:W-:Y:S05]  /*5290*/  EXIT ;  /* 0x000000000000794d */ /* 0x000fea0003800000 */
.L_x_4351:
        /* <DEDUP_REMOVED lines=14> */
.L_x_5199:


//--------------------- .text._Z35group_norm_nhwc_fwd_one_pass_kernelI11Fp16IOFp16WLi512ELi60ELi480EEv26Group_norm_nhwc_fwd_params --------------------------
	.section	.text._Z35group_norm_nhwc_fwd_one_pass_kernelI11Fp16IOFp16WLi512ELi60ELi480EEv26Group_norm_nhwc_fwd_params,"ax",@progbits
	.align	128
        .global         _Z35group_norm_nhwc_fwd_one_pass_kernelI11Fp16IOFp16WLi512ELi60ELi480EEv26Group_norm_nhwc_fwd_params
        .type           _Z35group_norm_nhwc_fwd_one_pass_kernelI11Fp16IOFp16WLi512ELi60ELi480EEv26Group_norm_nhwc_fwd_params,@function
        .size           _Z35group_norm_nhwc_fwd_one_pass_kernelI11Fp16IOFp16WLi512ELi60ELi480EEv26Group_norm_nhwc_fwd_params,(.L_x_5200 - _Z35group_norm_nhwc_fwd_one_pass_kernelI11Fp16IOFp16WLi512ELi60ELi480EEv26Group_norm_nhwc_fwd_params)
        .other          _Z35group_norm_nhwc_fwd_one_pass_kernelI11Fp16IOFp16WLi512ELi60ELi480EEv26Group_norm_nhwc_fwd_params,@"STO_CUDA_ENTRY STV_DEFAULT"
_Z35group_norm_nhwc_fwd_one_pass_kernelI11Fp16IOFp16WLi512ELi60ELi480EEv26Group_norm_nhwc_fwd_params:
.text._Z35group_norm_nhwc_fwd_one_pass_kernelI11Fp16IOFp16WLi512ELi60ELi480EEv26Group_norm_nhwc_fwd_params:
        /* <DEDUP_REMOVED lines=195> */
.L_x_4457:
        /* <DEDUP_REMOVED lines=814> */
.L_x_4353:
[----:B------:R-:W-:Y:S05]  /*3f10*/  BSYNC B0 ;  /* 0x0000000000007941 */ /* 0x000fea0003800000 */
.L_x_4352:
        /* <DEDUP_REMOVED lines=28> */
.L_x_4356:
[----:B-1----:R-:W2:Y:S04]  /*40e0*/  LDG.E.STRONG.GPU R38, desc[UR8][R36.64] ;  /* 0x0000000824267981 */ /* 0x002ea8000c1ef900 */
[----:B--2---:R-:W-:Y:S01]  /*40f0*/  CCTL.IVALL ;  /* 0x00000000ff00798f */ /* 0x004fe20002000000 */
[----:B------:R-:W-:Y:S05]  /*4100*/  YIELD ;  /* 0x0000000000007946 */ /* 0x000fea0003800000 */
[----:B------:R-:W-:-:S13]  /*4110*/  ISETP.NE.AND P6, PT, R38, R97, PT ;  /* 0x000000612600720c */ /* 0x000fda0003fc5270 */
[----:B------:R-:W-:Y:S05]  /*4120*/  @P6 BRA `(.L_x_4356) ;  /* 0xfffffffc00ec6947 */ /* 0x000fea000383ffff */
.L_x_4355:
        /* <DEDUP_REMOVED lines=11> */
.L_x_4358:
        /* <DEDUP_REMOVED lines=63> */
.L_x_4357:
        /* <DEDUP_REMOVED lines=18> */
.L_x_4360:
[----:B------:R-:W-:Y:S05]  /*46f0*/  BSYNC B0 ;  /* 0x0000000000007941 */ /* 0x000fea0003800000 */
.L_x_4359:
        /* <DEDUP_REMOVED lines=33> */
.L_x_4354:
        /* <DEDUP_REMOVED lines=42> */
[----:B--2---:R-:W-:Y:S02]  /*4bb0*/  HADD2.F32 R43, -RZ, R43.H0_H0 ;  /* 0x2000002bff2b7230 */ /* 0x004fe40000004100 */
[----:B---3--:R-:W-:Y:S02]  /*4bc0*/  HADD2.F32 R94, -RZ, R94.H0_H0 ;  /* 0x2000005eff5e7230 */ /* 0x008fe40000004100 */
[----:B----4-:R-:W-:-:S02]  /*4bd0*/  HADD2.F32 R40, -RZ, R40.H0_H0 ;  /* 0x20000028ff287230 */ /* 0x010fc40000004100 */
        /* <DEDUP_REMOVED lines=14> */
.L_x_4361:
        /* <DEDUP_REMOVED lines=15> */
.L_x_4363:
[----:B------:R-:W-:Y:S05]  /*4db0*/  BSYNC B0 ;  /* 0x0000000000007941 */ /* 0x000fea0003800000 */
.L_x_4362:
        /* <DEDUP_REMOVED lines=19> */
.L_x_4364:
        /* <DEDUP_REMOVED lines=15> */
.L_x_4366:
[----:B------:R-:W-:Y:S05]  /*4fe0*/  BSYNC B0 ;  /* 0x0000000000007941 */ /* 0x000fea0003800000 */
.L_x_4365:
        /* <DEDUP_REMOVED lines=19> */
.L_x_4367:
        /* <DEDUP_REMOVED lines=15> */
.L_x_4369:
[----:B------:R-:W-:Y:S05]  /*5210*/  BSYNC B0 ;  /* 0x0000000000007941 */ /* 0x000fea0003800000 */
.L_x_4368:
        /* <DEDUP_REMOVED lines=19> */
.L_x_4370:
        /* <DEDUP_REMOVED lines=15> */
.L_x_4372:
[----:B------:R-:W-:Y:S05]  /*5440*/  BSYNC B0 ;  /* 0x0000000000007941 */ /* 0x000fea0003800000 */
.L_x_4371:
        /* <DEDUP_REMOVED lines=23> */
.L_x_4373:
        /* <DEDUP_REMOVED lines=15> */
.L_x_4375:
[----:B------:R-:W-:Y:S05]  /*56b0*/  BSYNC B0 ;  /* 0x0000000000007941 */ /* 0x000fea0003800000 */
.L_x_4374:
        /* <DEDUP_REMOVED lines=17> */
.L_x_4376:
        /* <DEDUP_REMOVED lines=15> */
.L_x_4378:
[----:B------:R-:W-:Y:S05]  /*58c0*/  BSYNC B0 ;  /* 0x0000000000007941 */ /* 0x000fea0003800000 */
.L_x_4377:
        /* <DEDUP_REMOVED lines=23> */
.L_x_4379:
        /* <DEDUP_REMOVED lines=15> */
.L_x_4381:
[----:B------:R-:W-:Y:S05]  /*5b30*/  BSYNC B0 ;  /* 0x0000000000007941 */ /* 0x000fea0003800000 */
.L_x_4380:
        /* <DEDUP_REMOVED lines=15> */
.L_x_4382:
        /* <DEDUP_REMOVED lines=15> */
.L_x_4384:
[----:B------:R-:W-:Y:S05]  /*5d20*/  BSYNC B0 ;  /* 0x0000000000007941 */ /* 0x000fea0003800000 */
.L_x_4383:
        /* <DEDUP_REMOVED lines=23> */
.L_x_4385:
        /* <DEDUP_REMOVED lines=15> */
.L_x_4387:
[----:B------:R-:W-:Y:S05]  /*5f90*/  BSYNC B0 ;  /* 0x0000000000007941 */ /* 0x000fea0003800000 */
.L_x_4386:
        /* <DEDUP_REMOVED lines=17> */
.L_x_4388:
        /* <DEDUP_REMOVED lines=15> */
.L_x_4390:
[----:B------:R-:W-:Y:S05]  /*61a0*/  BSYNC B0 ;  /* 0x0000000000007941 */ /* 0x000fea0003800000 */
.L_x_4389:
        /* <DEDUP_REMOVED lines=19> */
.L_x_4391:
        /* <DEDUP_REMOVED lines=15> */
.L_x_4393:
[----:B------:R-:W-:Y:S05]  /*63d0*/  BSYNC B0 ;  /* 0x0000000000007941 */ /* 0x000fea0003800000 */
.L_x_4392:
        /* <DEDUP_REMOVED lines=21> */
.L_x_4394:
        /* <DEDUP_REMOVED lines=15> */
.L_x_4396:
[----:B------:R-:W-:Y:S05]  /*6620*/  BSYNC B0 ;  /* 0x0000000000007941 */ /* 0x000fea0003800000 */
.L_x_4395:
        /* <DEDUP_REMOVED lines=15> */
.L_x_4397:
        /* <DEDUP_REMOVED lines=15> */
.L_x_4399:
[----:B------:R-:W-:Y:S05]  /*6810*/  BSYNC B0 ;  /* 0x0000000000007941 */ /* 0x000fea0003800000 */
.L_x_4398:
        /* <DEDUP_REMOVED lines=161> */
.L_x_4400:
        /* <DEDUP_REMOVED lines=15> */
.L_x_4402:
[----:B------:R-:W-:Y:S05]  /*7320*/  BSYNC B0 ;  /* 0x0000000000007941 */ /* 0x000fea0003800000 */
.L_x_4401:
        /* <DEDUP_REMOVED lines=11> */
.L_x_4403:
        /* <DEDUP_REMOVED lines=15> */
.L_x_4405:
[----:B------:R-:W-:Y:S05]  /*74d0*/  BSYNC B0 ;  /* 0x0000000000007941 */ /* 0x000fea0003800000 */
.L_x_4404:
        /* <DEDUP_REMOVED lines=12> */
.L_x_4406:
        /* <DEDUP_REMOVED lines=15> */
.L_x_4408:
[----:B------:R-:W-:Y:S05]  /*7690*/  BSYNC B0 ;  /* 0x0000000000007941 */ /* 0x000fea0003800000 */
.L_x_4407:
        /* <DEDUP_REMOVED lines=11> */
.L_x_4409:
        /* <DEDUP_REMOVED lines=15> */
.L_x_4411:
[----:B------:R-:W-:Y:S05]  /*7840*/  BSYNC B0 ;  /* 0x0000000000007941 */ /* 0x000fea0003800000 */
.L_x_4410:
        /* <DEDUP_REMOVED lines=11> */
.L_x_4412:
        /* <DEDUP_REMOVED lines=15> */
.L_x_4414:
[----:B------:R-:W-:Y:S05]  /*79f0*/  BSYNC B0 ;  /* 0x0000000000007941 */ /* 0x000fea0003800000 */
.L_x_4413:
        /* <DEDUP_REMOVED lines=11> */
.L_x_4415:
        /* <DEDUP_REMOVED lines=15> */
.L_x_4417:
[----:B------:R-:W-:Y:S05]  /*7ba0*/  BSYNC B0 ;  /* 0x0000000000007941 */ /* 0x000fea0003800000 */
.L_x_4416:
        /* <DEDUP_REMOVED lines=11> */
.L_x_4418:
        /* <DEDUP_REMOVED lines=15> */
.L_x_4420:
[----:B------:R-:W-:Y:S05]  /*7d50*/  BSYNC B0 ;  /* 0x0000000000007941 */ /* 0x000fea0003800000 */
.L_x_4419:
        /* <DEDUP_REMOVED lines=11> */
.L_x_4421:
        /* <DEDUP_REMOVED lines=17> */
.L_x_4423:
[----:B------:R-:W-:Y:S05]  /*7f20*/  BSYNC B0 ;  /* 0x0000000000007941 */ /* 0x000fea0003800000 */
.L_x_4422:
        /* <DEDUP_REMOVED lines=11> */
.L_x_4424:
        /* <DEDUP_REMOVED lines=17> */
.L_x_4426:
[----:B------:R-:W-:Y:S05]  /*80f0*/  BSYNC B0 ;  /* 0x0000000000007941 */ /* 0x000fea0003800000 */
.L_x_4425:
        /* <DEDUP_REMOVED lines=11> */
.L_x_4427:
        /* <DEDUP_REMOVED lines=17> */
.L_x_4429:
[----:B------:R-:W-:Y:S05]  /*82c0*/  BSYNC B0 ;  /* 0x0000000000007941 */ /* 0x000fea0003800000 */
.L_x_4428:
        /* <DEDUP_REMOVED lines=11> */
.L_x_4430:
        /* <DEDUP_REMOVED lines=17> */
.L_x_4432:
[----:B------:R-:W-:Y:S05]  /*8490*/  BSYNC B0 ;  /* 0x0000000000007941 */ /* 0x000fea0003800000 */
.L_x_4431:
        /* <DEDUP_REMOVED lines=11> */
.L_x_4433:
        /* <DEDUP_REMOVED lines=17> */
.L_x_4435:
[----:B------:R-:W-:Y:S05]  /*8660*/  BSYNC B0 ;  /* 0x0000000000007941 */ /* 0x000fea0003800000 */
.L_x_4434:
        /* <DEDUP_REMOVED lines=11> */
.L_x_4436:
        /* <DEDUP_REMOVED lines=17> */
.L_x_4438:
[----:B------:R-:W-:Y:S05]  /*8830*/  BSYNC B0 ;  /* 0x0000000000007941 */ /* 0x000fea0003800000 */
.L_x_4437:
        /* <DEDUP_REMOVED lines=11> */
.L_x_4439:
        /* <DEDUP_REMOVED lines=16> */
.L_x_4441:
[----:B------:R-:W-:Y:S05]  /*89f0*/  BSYNC B0 ;  /* 0x0000000000007941 */ /* 0x000fea0003800000 */
.L_x_4440:
        /* <DEDUP_REMOVED lines=11> */
.L_x_4442:
        /* <DEDUP_REMOVED lines=16> */
.L_x_4444:
[----:B------:R-:W-:Y:S05]  /*8bb0*/  BSYNC B0 ;  /* 0x0000000000007941 */ /* 0x000fea0003800000 */
.L_x_4443:
        /* <DEDUP_REMOVED lines=11> */
.L_x_4445:
        /* <DEDUP_REMOVED lines=16> */
.L_x_4447:
[----:B------:R-:W-:Y:S05]  /*8d70*/  BSYNC B0 ;  /* 0x0000000000007941 */ /* 0x000fea0003800000 */
.L_x_4446:
        /* <DEDUP_REMOVED lines=11> */
.L_x_4448:
        /* <DEDUP_REMOVED lines=16> */
.L_x_4450:
[----:B------:R-:W-:Y:S05]  /*8f30*/  BSYNC B0 ;  /* 0x0000000000007941 */ /* 0x000fea0003800000 */
.L_x_4449:
        /* <DEDUP_REMOVED lines=11> */
.L_x_4451:
        /* <DEDUP_REMOVED lines=16> */
.L_x_4453:
[----:B------:R-:W-:Y:S05]  /*90f0*/  BSYNC B0 ;  /* 0x0000000000007941 */ /* 0x000fea0003800000 */
.L_x_4452:
        /* <DEDUP_REMOVED lines=11> */
.L_x_4454:
        /* <DEDUP_REMOVED lines=17> */
.L_x_4456:
[----:B------:R-:W-:Y:S05]  /*92c0*/  BSYNC B0 ;  /* 0x0000000000007941 */ /* 0x000fea0003800000 */
.L_x_4455:
[----:B0-----:R-:W0:Y:S01]  /*92d0*/  LDC R37, c[0x0][0x10] ;  /* 0x00000400ff257b82 */ /* 0x001e220000000800 */
[----:B------:R-:W-:Y:S02]  /*92e0*/  IADD3 R26, R26, 0x1, RZ ;  /* 0x000000011a1a7810 */ /* 0x000fe40007ffe0ff */
[----:B0-----:R-:W-:-:S04]  /*92f0*/  IADD3 R24, R37, R24, RZ ;  /* 0x0000001825187210 */ /* 0x001fc80007ffe0ff */
[----:B------:R-:W-:-:S13]  /*9300*/  ISETP.GE.AND P5, PT, R24, UR4, PT ;  /* 0x0000000418007c0c */ /* 0x000fda000bfa6270 */
[----:B------:R-:W-:Y:S05]  /*9310*/  @!P5 BRA `(.L_x_4457) ;  /* 0xffffff780044d947 */ /* 0x000fea000383ffff */
[----:B------:R-:W-:Y:S05]  /*9320*/  EXIT ;  /* 0x000000000000794d */ /* 0x000fea0003800000 */
.L_x_4458:
        /* <DEDUP_REMOVED lines=13> */
.L_x_5200:


//--------------------- .text._Z35group_norm_nhwc_fwd_one_pass_kernelI11Fp32IOFp32WLi64ELi60ELi480EEv26Group_norm_nhwc_fwd_params --------------------------
	.section	.text._Z35group_norm_nhwc_fwd_one_pass_kernelI11Fp32IOFp32WLi64ELi60ELi480EEv26Group_norm_nhwc_fwd_params,"ax",@progbits
	.align	128
        .global         _Z35group_norm_nhwc_fwd_one_pass_kernelI11Fp32IOFp32WLi64ELi60ELi480EEv26Group_norm_nhwc_fwd_params
        .type           _Z35group_norm_nhwc_fwd_one_pass_kernelI11Fp32IOFp32WLi64ELi60ELi480EEv26Group_norm_nhwc_fwd_params,@function
        .size           _Z35group_norm_nhwc_fwd_one_pass_kernelI11Fp32IOFp32WLi64ELi60ELi480EEv26Group_norm_nhwc_fwd_params,(.L_x_5201 - _Z35group_norm_nhwc_fwd_one_pass_kernelI11Fp32IOFp32WLi64ELi60ELi480EEv26Group_norm_nhwc_fwd_params)
        .other          _Z35group_norm_nhwc_fwd_one_pass_kernelI11Fp32IOFp32WLi64ELi60ELi480EEv26Group_norm_nhwc_fwd_params,@"STO_CUDA_ENTRY STV_DEFAULT"
_Z35group_norm_nhwc_fwd_one_pass_kernelI11Fp32IOFp32WLi64ELi60ELi480EEv26Group_norm_nhwc_fwd_params:
.text._Z35group_norm_nhwc_fwd_one_pass_kernelI11Fp32IOFp32WLi64ELi60ELi480EEv26Group_norm_nhwc_fwd_params:
        /* <DEDUP_REMOVED lines=19> */
[----:B------:R-:W-:-:S03]  /*0130*/  ULDC.64 UR8, c[0x0][0x208] ;  /* 0x0000820000087ab9 */ /* 0x000fc60000000a00 */
[----:B------:R-:W-:-:S13]  /*0140*/  ISETP.LT.U32.AND P0, PT, R2, 0x1e0, !P0 ;  /* 0x000001e00200780c */ /* 0x000fda0004701070 */
.L_x_4480:
[----:B0-----:R-:W0:Y:S01]  /*0150*/  LDC R11, c[0x0][0x288] ;  /* 0x0000a200ff0b7b82 */ /* 0x001e220000000800 */
[----:B------:R-:W-:Y:S01]  /*0160*/  IADD3 R25, R31, 0x20, RZ ;  /* 0x000000201f197810 */ /* 0x000fe20007ffe0ff */
[----:B------:R-:W-:Y:S01]  /*0170*/  ULDC.64 UR10, c[0x0][0x278] ;  /* 0x00009e00000a7ab9 */ /* 0x000fe20000000a00 */
[----:B------:R-:W-:Y:S02]  /*0180*/  SHF.R.S32.HI R29, RZ, 0x1f, R30 ;  /* 0x0000001fff1d7819 */ /* 0x000fe4000001141e */
[----:B------:R-:W-:-:S03]  /*0190*/  SHF.R.S32.HI R21, RZ, 0x1f, R25 ;  /* 0x0000001fff157819 */ /* 0x000fc60000011419 */
[----:B------:R-:W1:Y:S01]  /*01a0*/  @P0 LDC.64 R16, c[0x0][0x220] ;  /* 0x00008800ff100b82 */ /* 0x000e620000000a00 */
[----:B0-----:R-:W-:Y:S02]  /*01b0*/  IABS R7, R11 ;  /* 0x0000000b00077213 */ /* 0x001fe40000000000 */
[----:B------:R-:W-:Y:S02]  /*01c0*/  ISETP.NE.AND P3, PT, R11, RZ, PT ;  /* 0x000000ff0b00720c */ /* 0x000fe40003f65270 */
        /* <DEDUP_REMOVED lines=18> */
[----:B------:R-:W-:Y:S02]  /*02f0*/  ISETP.GE.U32.AND P2, PT, R30, UR10, PT ;  /* 0x0000000a1e007c0c */ /* 0x000fe4000bf46070 */
[----:B------:R-:W-:Y:S02]  /*0300*/  IADD3 R6, R31, 0x30, RZ ;  /* 0x000000301f067810 */ /* 0x000fe40007ffe0ff */
[----:B------:R-:W-:-:S04]  /*0310*/  ISETP.GE.AND.EX P2, PT, R29, UR11, PT, P2 ;  /* 0x0000000b1d007c0c */ /* 0x000fc8000bf46320 */
[----:B------:R-:W-:-:S03]  /*0320*/  ISETP.GT.U32.OR P2, PT, R2, 0x1df, P2 ;  /* 0x000001df0200780c */ /* 0x000fc60001744470 */
[----:B------:R-:W-:Y:S02]  /*0330*/  @P1 IADD3 R5, R5, 0x1, RZ ;  /* 0x0000000105051810 */ /* 0x000fe40007ffe0ff */
[----:B------:R-:W-:Y:S02]  /*0340*/  ISETP.GE.U32.AND P1, PT, R25, UR10, PT ;  /* 0x0000000a19007c0c */ /* 0x000fe4000bf26070 */
[----:B------:R-:W-:Y:S01]  /*0350*/  MOV R9, R5 ;  /* 0x0000000500097202 */ /* 0x000fe20000000f00 */
[C---:B------:R-:W-:Y:S01]  /*0360*/  IMAD.WIDE.U32 R4, R2.reuse, -0x77777777, RZ ;  /* 0x8888888902047825 */ /* 0x040fe200078e00ff */
[----:B------:R-:W-:Y:S02]  /*0370*/  ISETP.GE.AND.EX P1, PT, R21, UR11, PT, P1 ;  /* 0x0000000b15007c0c */ /* 0x000fe4000bf26310 */
[----:B------:R-:W-:Y:S02]  /*0380*/  @!P4 IADD3 R9, -R9, RZ, RZ ;  /* 0x000000ff0909c210 */ /* 0x000fe40007ffe1ff */
[----:B------:R-:W-:Y:S01]  /*0390*/  ISETP.GT.U32.OR P1, PT, R2, 0x1df, P1 ;  /* 0x000001df0200780c */ /* 0x000fe20000f24470 */
[----:B------:R-:W0:Y:S01]  /*03a0*/  @!P2 LDC.64 R12, c[0x0][0x270] ;  /* 0x00009c00ff0cab82 */ /* 0x000e220000000a00 */
[----:B------:R-:W-:-:S02]  /*03b0*/  @!P3 LOP3.LUT R9, RZ, R11, RZ, 0x33, !PT ;  /* 0x0000000bff09b212 */ /* 0x000fc400078e33ff */
[----:B------:R-:W-:Y:S02]  /*03c0*/  SHF.R.U32.HI R5, RZ, 0x4, R5 ;  /* 0x00000004ff057819 */ /* 0x000fe40000011605 */
[----:B------:R-:W-:Y:S02]  /*03d0*/  IADD3 R7, -R9, RZ, RZ ;  /* 0x000000ff09077210 */ /* 0x000fe40007ffe1ff */
[----:B------:R-:W-:Y:S01]  /*03e0*/  ISETP.GE.U32.AND P3, PT, R6, UR10, PT ;  /* 0x0000000a06007c0c */ /* 0x000fe2000bf66070 */
[----:B------:R-:W-:Y:S02]  /*03f0*/  IMAD R8, R5, -0x1e, R2 ;  /* 0xffffffe205087824 */ /* 0x000fe400078e0202 */
[----:B------:R-:W2:Y:S01]  /*0400*/  @P0 LDC.64 R4, c[0x0][0x270] ;  /* 0x00009c00ff040b82 */ /* 0x000ea20000000a00 */
[----:B------:R-:W-:Y:S01]  /*0410*/  IMAD R28, R11, R7, R32 ;  /* 0x000000070b1c7224 */ /* 0x000fe200078e0220 */
[----:B------:R-:W-:Y:S02]  /*0420*/  SHF.R.S32.HI R7, RZ, 0x1f, R6 ;  /* 0x0000001fff077819 */ /* 0x000fe40000011406 */
[----:B------:R-:W-:Y:S01]  /*0430*/  SHF.L.U32 R35, R8, 0x1, RZ ;  /* 0x0000000108237819 */ /* 0x000fe200000006ff */
[----:B------:R-:W-:Y:S01]  /*0440*/  IMAD R28, R28, 0x3c, RZ ;  /* 0x0000003c1c1c7824 */ /* 0x000fe200078e02ff */
[----:B------:R-:W-:-:S02]  /*0450*/  SHF.R.S32.HI R8, RZ, 0x1f, R9 ;  /* 0x0000001fff087819 */ /* 0x000fc40000011409 */
[----:B------:R-:W3:Y:S01]  /*0460*/  @!P1 LDC.64 R18, c[0x0][0x270] ;  /* 0x00009c00ff129b82 */ /* 0x000ee20000000a00 */
[----:B------:R-:W-:Y:S02]  /*0470*/  SHF.R.S32.HI R11, RZ, 0x1f, R35 ;  /* 0x0000001fff0b7819 */ /* 0x000fe40000011423 */
[----:B------:R-:W-:Y:S02]  /*0480*/  IADD3 R34, P4, R35, R28, RZ ;  /* 0x0000001c23227210 */ /* 0x000fe40007f9e0ff */
[----:B------:R-:W-:Y:S01]  /*0490*/  ISETP.GE.AND.EX P3, PT, R7, UR11, PT, P3 ;  /* 0x0000000b07007c0c */ /* 0x000fe2000bf66330 */
[----:B------:R-:W-:Y:S01]  /*04a0*/  ULDC.64 UR10, c[0x0][0x280] ;  /* 0x0000a000000a7ab9 */ /* 0x000fe20000000a00 */
[----:B------:R-:W-:Y:S01]  /*04b0*/  LEA.HI.X.SX32 R35, R28, R11, 0x1, P4 ;  /* 0x0000000b1c237211 */ /* 0x000fe200020f0eff */
[----:B------:R-:W-:Y:S01]  /*04c0*/  IMAD R8, R8, UR10, RZ ;  /* 0x0000000a08087c24 */ /* 0x000fe2000f8e02ff */
[----:B------:R-:W-:Y:S01]  /*04d0*/  ISETP.GT.U32.OR P3, PT, R2, 0x1df, P3 ;  /* 0x000001df0200780c */ /* 0x000fe20001f64470 */
[----:B------:R-:W4:Y:S01]  /*04e0*/  @!P2 LDC.64 R10, c[0x0][0x220] ;  /* 0x00008800ff0aab82 */ /* 0x000f220000000a00 */
[----:B0-----:R-:W-:-:S02]  /*04f0*/  @!P2 IMAD R22, R29, R12, RZ ;  /* 0x0000000c1d16a224 */ /* 0x001fc400078e02ff */
[C---:B------:R-:W-:Y:S02]  /*0500*/  IMAD R37, R9.reuse, UR11, R8 ;  /* 0x0000000b09257c24 */ /* 0x040fe4000f8e0208 */
[----:B------:R-:W-:-:S03]  /*0510*/  IMAD.WIDE.U32 R34, R9, UR10, R34 ;  /* 0x0000000a09227c25 */ /* 0x000fc6000f8e0022 */
[----:B------:R-:W0:Y:S01]  /*0520*/  @!P1 LDC.64 R8, c[0x0][0x220] ;  /* 0x00008800ff089b82 */ /* 0x000e220000000a00 */
[----:B--2---:R-:W-:Y:S01]  /*0530*/  @P0 IMAD R20, R3, R4, RZ ;  /* 0x0000000403140224 */ /* 0x004fe200078e02ff */
[----:B------:R-:W-:Y:S02]  /*0540*/  IADD3 R37, R35, R37, RZ ;  /* 0x0000002523257210 */ /* 0x000fe40007ffe0ff */
[----:B------:R-:W-:Y:S01]  /*0550*/  @P0 MOV R36, R34 ;  /* 0x0000002200240202 */ /* 0x000fe20000000f00 */
[----:B------:R-:W-:Y:S01]  /*0560*/  @P0 IMAD R27, R31, R5, R20 ;  /* 0x000000051f1b0224 */ /* 0x000fe200078e0214 */
[----:B------:R-:W-:Y:S01]  /*0570*/  @!P1 MOV R5, R37 ;  /* 0x0000002500059202 */ /* 0x000fe20000000f00 */
[----:B---3--:R-:W-:Y:S01]  /*0580*/  @!P1 IMAD R24, R21, R18, RZ ;  /* 0x0000001215189224 */ /* 0x008fe200078e02ff */
[----:B------:R-:W2:Y:S01]  /*0590*/  @!P3 LDC.64 R14, c[0x0][0x270] ;  /* 0x00009c00ff0ebb82 */ /* 0x000ea20000000a00 */
[----:B------:R-:W-:Y:S01]  /*05a0*/  @P0 IMAD.WIDE.U32 R20, R31, R4, R36 ;  /* 0x000000041f140225 */ /* 0x000fe200078e0024 */
[----:B------:R-:W-:-:S03]  /*05b0*/  @!P1 MOV R4, R34 ;  /* 0x0000002200049202 */ /* 0x000fc60000000f00 */
[C---:B------:R-:W-:Y:S01]  /*05c0*/  @!P1 IMAD R23, R25.reuse, R19, R24 ;  /* 0x0000001319179224 */ /* 0x040fe200078e0218 */
[----:B------:R-:W-:Y:S01]  /*05d0*/  @!P2 MOV R19, R37 ;  /* 0x000000250013a202 */ /* 0x000fe20000000f00 */
[----:B------:R-:W-:Y:S01]  /*05e0*/  @!P1 IMAD.WIDE.U32 R4, R25, R18, R4 ;  /* 0x0000001219049225 */ /* 0x000fe200078e0004 */
[----:B------:R-:W-:Y:S02]  /*05f0*/  @!P2 MOV R18, R34 ;  /* 0x000000220012a202 */ /* 0x000fe40000000f00 */
[----:B------:R-:W-:Y:S01]  /*0600*/  @P0 IADD3 R27, R21, R27, RZ ;  /* 0x0000001b151b0210 */ /* 0x000fe20007ffe0ff */
[----:B------:R-:W-:Y:S01]  /*0610*/  @!P2 IMAD R25, R30, R13, R22 ;  /* 0x0000000d1e19a224 */ /* 0x000fe200078e0216 */
[----:B-1----:R-:W-:Y:S01]  /*0620*/  @P0 LEA R16, P4, R20, R16, 0x2 ;  /* 0x0000001014100211 */ /* 0x002fe200078810ff */
[----:B------:R-:W-:Y:S01]  /*0630*/  @!P2 IMAD.WIDE.U32 R18, R30, R12, R18 ;  /* 0x0000000c1e12a225 */ /* 0x000fe200078e0012 */
[----:B------:R-:W-:Y:S01]  /*0640*/  @!P1 IADD3 R23, R5, R23, RZ ;  /* 0x0000001705179210 */ /* 0x000fe20007ffe0ff */
[----:B------:R-:W1:Y:S01]  /*0650*/  @!P3 LDC.64 R12, c[0x0][0x220] ;  /* 0x00008800ff0cbb82 */ /* 0x000e620000000a00 */
[----:B------:R-:W-:-:S02]  /*0660*/  @P0 LEA.HI.X R17, R20, R17, R27, 0x2, P4 ;  /* 0x0000001114110211 */ /* 0x000fc400020f141b */
[----:B------:R-:W-:Y:S02]  /*0670*/  @!P2 IADD3 R25, R19, R25, RZ ;  /* 0x000000191319a210 */ /* 0x000fe40007ffe0ff */
[----:B----4-:R-:W-:Y:S02]  /*0680*/  @!P2 LEA R10, P4, R18, R10, 0x2 ;  /* 0x0000000a120aa211 */ /* 0x010fe400078810ff */
[----:B0-----:R-:W-:Y:S02]  /*0690*/  @!P1 LEA R8, P5, R4, R8, 0x2 ;  /* 0x0000000804089211 */ /* 0x001fe400078a10ff */
[----:B------:R-:W-:Y:S01]  /*06a0*/  @!P2 LEA.HI.X R11, R18, R11, R25, 0x2, P4 ;  /* 0x0000000b120ba211 */ /* 0x000fe200020f1419 */
[----:B--2---:R-:W-:Y:S01]  /*06b0*/  @!P3 IMAD R7, R7, R14, RZ ;  /* 0x0000000e0707b224 */ /* 0x004fe200078e02ff */
[----:B------:R-:W-:Y:S02]  /*06c0*/  @!P3 MOV R18, R34 ;  /* 0x000000220012b202 */ /* 0x000fe40000000f00 */
[----:B------:R-:W-:Y:S01]  /*06d0*/  @!P3 MOV R19, R37 ;  /* 0x000000250013b202 */ /* 0x000fe20000000f00 */
[----:B------:R-:W-:Y:S01]  /*06e0*/  @!P3 IMAD R21, R6, R15, R7 ;  /* 0x0000000f0615b224 */ /* 0x000fe200078e0207 */
[----:B------:R-:W-:-:S02]  /*06f0*/  @!P1 LEA.HI.X R9, R4, R9, R23, 0x2, P5 ;  /* 0x0000000904099211 */ /* 0x000fc400028f1417 */
[----:B------:R-:W-:Y:S01]  /*0700*/  MOV R5, RZ ;  /* 0x000000ff00057202 */ /* 0x000fe20000000f00 */
[----:B------:R-:W-:Y:S01]  /*0710*/  @!P3 IMAD.WIDE.U32 R14, R6, R14, R18 ;  /* 0x0000000e060eb225 */ /* 0x000fe200078e0012 */
[----:B------:R-:W-:Y:S02]  /*0720*/  MOV R4, RZ ;  /* 0x000000ff00047202 */ /* 0x000fe40000000f00 */
[----:B------:R-:W-:Y:S02]  /*0730*/  CS2R R6, SRZ ;  /* 0x0000000000067805 */ /* 0x000fe4000001ff00 */
[----:B------:R-:W-:Y:S02]  /*0740*/  CS2R R24, SRZ ;  /* 0x0000000000187805 */ /* 0x000fe4000001ff00 */
[----:B------:R-:W2:Y:S01]  /*0750*/  @P0 LDG.E.64 R4, desc[UR8][R16.64] ;  /* 0x0000000810040981 */ /* 0x000ea2000c1e1b00 */
[----:B------:R-:W-:Y:S02]  /*0760*/  @!P3 IADD3 R15, R15, R21, RZ ;  /* 0x000000150f0fb210 */ /* 0x000fe40007ffe0ff */
[----:B-1----:R-:W-:Y:S01]  /*0770*/  @!P3 LEA R12, P4, R14, R12, 0x2 ;  /* 0x0000000c0e0cb211 */ /* 0x002fe200078810ff */
[----:B------:R-:W3:Y:S01]  /*0780*/  @!P2 LDG.E.64 R6, desc[UR8][R10.64] ;  /* 0x000000080a06a981 */ /* 0x000ee2000c1e1b00 */
[----:B------:R-:W-:-:S02]  /*0790*/  CS2R R26, SRZ ;  /* 0x00000000001a7805 */ /* 0x000fc4000001ff00 */
[----:B------:R-:W-:Y:S01]  /*07a0*/  @!P3 LEA.HI.X R13, R14, R13, R15, 0x2, P4 ;  /* 0x0000000d0e0db211 */ /* 0x000fe200020f140f */
[----:B------:R0:W4:Y:S04]  /*07b0*/  @!P1 LDG.E.64 R24, desc[UR8][R8.64] ;  /* 0x0000000808189981 */ /* 0x000128000c1e1b00 */
[----:B------:R-:W5:Y:S01]  /*07c0*/  @!P3 LDG.E.64 R26, desc[UR8][R12.64] ;  /* 0x000000080c1ab981 */ /* 0x000f62000c1e1b00 */
[----:B------:R-:W1:Y:S01]  /*07d0*/  S2UR UR6, SR_CgaCtaId ;  /* 0x00000000000679c3 */ /* 0x000e620000008800 */
[----:B------:R-:W-:Y:S01]  /*07e0*/  UMOV UR5, 0x400 ;  /* 0x0000040000057882 */ /* 0x000fe20000000000 */
[----:B------:R-:W-:Y:S01]  /*07f0*/  ISETP.NE.AND P2, PT, R2, RZ, PT ;  /* 0x000000ff0200720c */ /* 0x000fe20003f45270 */
[----:B------:R-:W0:Y:S01]  /*0800*/  S2R R14, SR_LANEID ;  /* 0x00000000000e7919 */ /* 0x000e220000000000 */
[----:B------:R-:W-:Y:S01]  /*0810*/  BSSY B0, `(.L_x_4459) ;  /* 0x000005e000007945 */ /* 0x000fe20003800000 */
[----:B-1----:R-:W-:Y:S01]  /*0820*/  ULEA UR5, UR6, UR5, 0x18 ;  /* 0x0000000506057291 */ /* 0x002fe2000f8ec03f */
[----:B0-----:R-:W-:-:S02]  /*0830*/  ISETP.GT.AND P1, PT, R14, 0x1e, PT ;  /* 0x0000001e0e00780c */ /* 0x001fc40003f24270 */
[----:B------:R-:W-:Y:S01]  /*0840*/  ISETP.NE.AND P3, PT, R14, RZ, PT ;  /* 0x000000ff0e00720c */ /* 0x000fe20003f65270 */
[----:B--2---:R-:W-:Y:S01]  /*0850*/  FMUL.FTZ R17, R5, R5 ;  /* 0x0000000505117220 */ /* 0x004fe20000410000 */
[C---:B------:R-:W-:Y:S01]  /*0860*/  FADD.FTZ R15, R4.reuse, R5 ;  /* 0x00000005040f7221 */ /* 0x040fe20000010000 */
[----:B---3--:R-:W-:Y:S02]  /*0870*/  FMUL.FTZ R19, R7, R7 ;  /* 0x0000000707137220 */ /* 0x008fe40000410000 */
[----:B------:R-:W-:Y:S01]  /*0880*/  FFMA.FTZ R17, R4, R4, R17 ;  /* 0x0000000404117223 */ /* 0x000fe20000010011 */
[C---:B------:R-:W-:Y:S01]  /*0890*/  FADD.FTZ R10, R6.reuse, R7 ;  /* 0x00000007060a7221 */ /* 0x040fe20000010000 */
[----:B------:R-:W-:Y:S01]  /*08a0*/  FADD.FTZ R15, RZ, R15 ;  /* 0x0000000fff0f7221 */ /* 0x000fe20000010000 */
[----:B------:R-:W-:Y:S01]  /*08b0*/  FFMA.FTZ R8, R6, R6, R19 ;  /* 0x0000000606087223 */ /* 0x000fe20000010013 */
[----:B------:R-:W-:Y:S01]  /*08c0*/  FADD.FTZ R17, RZ, R17 ;  /* 0x00000011ff117221 */ /* 0x000fe20000010000 */
[----:B----4-:R-:W-:Y:S01]  /*08d0*/  FMUL.FTZ R11, R25, R25 ;  /* 0x00000019190b7220 */ /* 0x010fe20000410000 */
[----:B------:R-:W-:Y:S01]  /*08e0*/  FADD.FTZ R10, R15, R10 ;  /* 0x0000000a0f0a7221 */ /* 0x000fe20000010000 */
[C---:B------:R-:W-:Y:S01]  /*08f0*/  FADD.FTZ R9, R24.reuse, R25 ;  /* 0x0000001918097221 */ /* 0x040fe20000010000 */
[----:B------:R-:W-:Y:S01]  /*0900*/  FADD.FTZ R8, R17, R8 ;  /* 0x0000000811087221 */ /* 0x000fe20000010000 */
[----:B------:R-:W-:Y:S01]  /*0910*/  FFMA.FTZ R11, R24, R24, R11 ;  /* 0x00000018180b7223 */ /* 0x000fe2000001000b */
[----:B-----5:R-:W-:Y:S01]  /*0920*/  FMUL.FTZ R13, R27, R27 ;  /* 0x0000001b1b0d7220 */ /* 0x020fe20000410000 */
[----:B------:R-:W-:Y:S01]  /*0930*/  FADD.FTZ R9, R10, R9 ;  /* 0x000000090a097221 */ /* 0x000fe20000010000 */
[----:B------:R-:W-:Y:S01]  /*0940*/  FADD.FTZ R10, R26, R27 ;  /* 0x0000001b1a0a7221 */ /* 0x000fe20000010000 */
[----:B------:R-:W-:Y:S01]  /*0950*/  FADD.FTZ R11, R8, R11 ;  /* 0x0000000b080b7221 */ /* 0x000fe20000010000 */
[----:B------:R-:W-:Y:S01]  /*0960*/  FFMA.FTZ R12, R26, R26, R13 ;  /* 0x0000001a1a0c7223 */ /* 0x000fe2000001000d */
[----:B------:R-:W-:Y:S01]  /*0970*/  SHF.R.S32.HI R13, RZ, 0x1f, R2 ;  /* 0x0000001fff0d7819 */ /* 0x000fe20000011402 */
[----:B------:R-:W-:-:S02]  /*0980*/  FADD.FTZ R8, R9, R10 ;  /* 0x0000000a09087221 */ /* 0x000fc40000010000 */
[----:B------:R-:W-:Y:S01]  /*0990*/  FADD.FTZ R9, R11, R12 ;  /* 0x0000000c0b097221 */ /* 0x000fe20000010000 */
[----:B------:R-:W-:Y:S02]  /*09a0*/  LEA.HI R13, R13, R2, RZ, 0x5 ;  /* 0x000000020d0d7211 */ /* 0x000fe400078f28ff */
[----:B------:R-:W0:Y:S02]  /*09b0*/  SHFL.DOWN PT, R11, R8, 0x1, 0x1f ;  /* 0x08201f00080b7f89 */ /* 0x000e2400000e0000 */
[----:B------:R-:W-:Y:S02]  /*09c0*/  SHF.R.S32.HI R13, RZ, 0x5, R13 ;  /* 0x00000005ff0d7819 */ /* 0x000fe4000001140d */
[----:B------:R-:W1:Y:S02]  /*09d0*/  SHFL.DOWN PT, R10, R9, 0x1, 0x1f ;  /* 0x08201f00090a7f89 */ /* 0x000e6400000e0000 */
        /* <DEDUP_REMOVED lines=32> */
[----:B0-----:R-:W0:Y:S01]  /*0be0*/  LDS.128 R12, [UR5+0x40] ;  /* 0x00004005ff0c7984 */ /* 0x001e220008000c00 */
[----:B-1----:R-:W-:Y:S01]  /*0bf0*/  FADD.FTZ R33, R8, R10 ;  /* 0x0000000a08217221 */ /* 0x002fe20000010000 */
[----:B------:R-:W-:-:S03]  /*0c00*/  FADD.FTZ R8, R9, R11 ;  /* 0x0000000b09087221 */ /* 0x000fc60000010000 */
[----:B--2---:R-:W-:Y:S01]  /*0c10*/  FADD.FTZ R33, R33, R16 ;  /* 0x0000001021217221 */ /* 0x004fe20000010000 */
[----:B------:R-:W-:Y:S02]  /*0c20*/  FADD.FTZ R16, R8, R17 ;  /* 0x0000001108107221 */ /* 0x000fe40000010000 */
[----:B------:R-:W1:Y:S01]  /*0c30*/  LDS.128 R8, [UR5+0x50] ;  /* 0x00005005ff087984 */ /* 0x000e620008000c00 */
[----:B------:R-:W-:Y:S01]  /*0c40*/  FADD.FTZ R33, R33, R18 ;  /* 0x0000001221217221 */ /* 0x000fe20000010000 */
[----:B------:R-:W-:-:S03]  /*0c50*/  FADD.FTZ R16, R16, R19 ;  /* 0x0000001310107221 */ /* 0x000fc60000010000 */
[----:B---3--:R-:W-:Y:S01]  /*0c60*/  FADD.FTZ R33, R33, R20 ;  /* 0x0000001421217221 */ /* 0x008fe20000010000 */
[----:B------:R-:W-:-:S03]  /*0c70*/  FADD.FTZ R16, R16, R21 ;  /* 0x0000001510107221 */ /* 0x000fc60000010000 */
[----:B------:R-:W-:Y:S01]  /*0c80*/  FADD.FTZ R33, R33, R22 ;  /* 0x0000001621217221 */ /* 0x000fe20000010000 */
[----:B------:R-:W-:Y:S02]  /*0c90*/  FADD.FTZ R20, R16, R23 ;  /* 0x0000001710147221 */ /* 0x000fe40000010000 */
[----:B------:R-:W2:Y:S01]  /*0ca0*/  LDS.128 R16, [UR5+0x60] ;  /* 0x00006005ff107984 */ /* 0x000ea20008000c00 */
[----:B0-----:R-:W-:Y:S01]  /*0cb0*/  FADD.FTZ R33, R33, R12 ;  /* 0x0000000c21217221 */ /* 0x001fe20000010000 */
[----:B------:R-:W-:Y:S02]  /*0cc0*/  FADD.FTZ R12, R20, R13 ;  /* 0x0000000d140c7221 */ /* 0x000fe40000010000 */
[----:B------:R-:W0:Y:S01]  /*0cd0*/  LDS.128 R20, [UR5+0x70] ;  /* 0x00007005ff147984 */ /* 0x000e220008000c00 */
[----:B------:R-:W-:Y:S01]  /*0ce0*/  FADD.FTZ R33, R33, R14 ;  /* 0x0000000e21217221 */ /* 0x000fe20000010000 */
[----:B------:R-:W-:Y:S02]  /*0cf0*/  FADD.FTZ R14, R12, R15 ;  /* 0x0000000f0c0e7221 */ /* 0x000fe40000010000 */
[----:B------:R-:W3:Y:S01]  /*0d00*/  LDS.64 R12, [UR5+0x80] ;  /* 0x00008005ff0c7984 */ /* 0x000ee20008000a00 */
        /* <DEDUP_REMOVED lines=12> */
[----:B---3--:R-:W-:Y:S01]  /*0dd0*/  FADD.FTZ R8, R33, R12 ;  /* 0x0000000c21087221 */ /* 0x008fe20000010000 */
[----:B------:R-:W-:-:S07]  /*0de0*/  FADD.FTZ R9, R14, R13 ;  /* 0x0000000d0e097221 */ /* 0x000fce0000010000 */
.L_x_4460:
[----:B------:R-:W-:Y:S05]  /*0df0*/  BSYNC B0 ;  /* 0x0000000000007941 */ /* 0x000fea0003800000 */
.L_x_4459:
[----:B------:R-:W1:Y:S02]  /*0e00*/  LDC R20, c[0x0][0xc] ;  /* 0x00000300ff147b82 */ /* 0x000e640000000800 */
[----:B-1----:R-:W-:-:S13]  /*0e10*/  ISETP.GE.U32.AND P1, PT, R20, 0x2, PT ;  /* 0x000000021400780c */ /* 0x002fda0003f26070 */
[----:B------:R-:W-:Y:S05]  /*0e20*/  @!P1 BRA `(.L_x_4461) ;  /* 0x0000000800789947 */ /* 0x000fea0003800000 */
[----:B------:R-:W-:Y:S05]  /*0e30*/  @P2 BRA `(.L_x_4462) ;  /* 0x00000000007c2947 */ /* 0x000fea0003800000 */
[----:B------:R-:W1:Y:S01]  /*0e40*/  LDC R16, c[0x0][0x10] ;  /* 0x00000400ff107b82 */ /* 0x000e620000000800 */
[----:B------:R-:W2:Y:S01]  /*0e50*/  S2R R17, SR_CTAID.Y ;  /* 0x0000000000117919 */ /* 0x000ea20000002600 */
[C---:B------:R-:W-:Y:S02]  /*0e60*/  LOP3.LUT R19, R0.reuse, 0x1, RZ, 0xc0, !PT ;  /* 0x0000000100137812 */ /* 0x040fe400078ec0ff */
[----:B------:R-:W-:Y:S02]  /*0e70*/  LOP3.LUT P1, RZ, R0, 0x2, RZ, 0xc0, !PT ;  /* 0x0000000200ff7812 */ /* 0x000fe4000782c0ff */
[----:B------:R-:W-:Y:S02]  /*0e80*/  MOV R21, 0x1 ;  /* 0x0000000100157802 */ /* 0x000fe40000000f00 */
[----:B0-----:R-:W0:Y:S02]  /*0e90*/  LDC.64 R12, c[0x0][0x248] ;  /* 0x00009200ff0c7b82 */ /* 0x001e240000000a00 */
[----:B------:R-:W-:-:S06]  /*0ea0*/  SEL R21, R21, 0xffffffff, !P1 ;  /* 0xffffffff15157807 */ /* 0x000fcc0004800000 */
[----:B------:R-:W3:Y:S01]  /*0eb0*/  LDC.64 R10, c[0x0][0x240] ;  /* 0x00009000ff0a7b82 */ /* 0x000ee20000000a00 */
[----:B-1----:R-:W-:-:S04]  /*0ec0*/  IMAD R14, R19, R16, RZ ;  /* 0x00000010130e7224 */ /* 0x002fc800078e02ff */
[----:B------:R-:W-:-:S05]  /*0ed0*/  IMAD R15, R14, R20, RZ ;  /* 0x000000140e0f7224 */ /* 0x000fca00078e02ff */
[----:B------:R-:W-:Y:S02]  /*0ee0*/  SHF.L.U32 R15, R15, 0x1, RZ ;  /* 0x000000010f0f7819 */ /* 0x000fe400000006ff */
[----:B--2---:R-:W-:-:S03]  /*0ef0*/  IADD3 R23, R14, R17, RZ ;  /* 0x000000110e177210 */ /* 0x004fc60007ffe0ff */
[----:B0-----:R-:W-:-:S04]  /*0f00*/  IMAD.WIDE R12, R15, 0x4, R12 ;  /* 0x000000040f0c7825 */ /* 0x001fc800078e020c */
[----:B------:R-:W-:-:S04]  /*0f10*/  IMAD R15, R16, UR7, R17 ;  /* 0x00000007100f7c24 */ /* 0x000fc8000f8e0211 */
[----:B------:R-:W-:-:S04]  /*0f20*/  IMAD.WIDE.U32 R14, R15, 0x8, R12 ;  /* 0x000000080f0e7825 */ /* 0x000fc800078e000c */
[----:B---3--:R-:W-:Y:S01]  /*0f30*/  IMAD.WIDE.U32 R12, R23, 0x4, R10 ;  /* 0x00000004170c7825 */ /* 0x008fe200078e000a */
[----:B------:R-:W-:Y:S01]  /*0f40*/  SEL R23, R20, RZ, !P1 ;  /* 0x000000ff14177207 */ /* 0x000fe20004800000 */
[----:B------:R1:W-:Y:S03]  /*0f50*/  STG.E.64 desc[UR8][R14.64], R8 ;  /* 0x000000080e007986 */ /* 0x0003e6000c101b08 */
[----:B------:R-:W-:Y:S01]  /*0f60*/  ISETP.NE.AND P1, PT, R23, -0x1, PT ;  /* 0xffffffff1700780c */ /* 0x000fe20003f25270 */
[----:B------:R-:W-:Y:S06]  /*0f70*/  MEMBAR.ALL.GPU ;  /* 0x0000000000007992 */ /* 0x000fec000000a000 */
[----:B------:R-:W-:-:S00]  /*0f80*/  ERRBAR ;  /* 0x00000000000079ab */ /* 0x000fc00000000000 */
[----:B------:R-:W-:Y:S06]  /*0f90*/  CGAERRBAR ;  /* 0x00000000000075ab */ /* 0x000fec0000000000 */
[----:B------:R1:W-:Y:S01]  /*0fa0*/  REDG.E.ADD.S32.STRONG.GPU desc[UR8][R12.64], R21 ;  /* 0x000000150c00798e */ /* 0x0003e2000c10e388 */
[----:B------:R-:W-:Y:S05]  /*0fb0*/  @!P1 BRA `(.L_x_4462) ;  /* 0x00000000001c9947 */ /* 0x000fea0003800000 */
[----:B------:R-:W-:-:S04]  /*0fc0*/  IMAD R17, R19, R16, R17 ;  /* 0x0000001013117224 */ /* 0x000fc800078e0211 */
[----:B------:R-:W-:-:S07]  /*0fd0*/  IMAD.WIDE.U32 R10, R17, 0x4, R10 ;  /* 0x00000004110a7825 */ /* 0x000fce00078e000a */
.L_x_4463:
[----:B-1----:R-:W2:Y:S04]  /*0fe0*/  LDG.E.STRONG.GPU R12, desc[UR8][R10.64] ;  /* 0x000000080a0c7981 */ /* 0x002ea8000c1ef900 */
[----:B--2---:R-:W-:Y:S01]  /*0ff0*/  CCTL.IVALL ;  /* 0x00000000ff00798f */ /* 0x004fe20002000000 */
[----:B------:R-:W-:Y:S05]  /*1000*/  YIELD ;  /* 0x0000000000007946 */ /* 0x000fea0003800000 */
[----:B------:R-:W-:-:S13]  /*1010*/  ISETP.NE.AND P1, PT, R12, R23, PT ;  /* 0x000000170c00720c */ /* 0x000fda0003f25270 */
[----:B------:R-:W-:Y:S05]  /*1020*/  @P1 BRA `(.L_x_4463) ;  /* 0xfffffffc00ec1947 */ /* 0x000fea000383ffff */
.L_x_4462:
[----:B------:R-:W-:Y:S01]  /*1030*/  ISETP.NE.AND P1, PT, R20, RZ, PT ;  /* 0x000000ff1400720c */ /* 0x000fe20003f25270 */
[----:B------:R-:W-:Y:S05]  /*1040*/  WARPSYNC.ALL ;  /* 0x0000000000007948 */ /* 0x000fea0003800000 */
[----:B------:R-:W-:Y:S07]  /*1050*/  BAR.SYNC.DEFER_BLOCKING 0x0 ;  /* 0x0000000000007b1d */ /* 0x000fee0000010000 */
[----:B------:R-:W-:Y:S05]  /*1060*/  @!P1 BRA `(.L_x_4461) ;  /* 0x0000000400e89947 */ /* 0x000fea0003800000 */
[----:B------:R-:W-:Y:S01]  /*1070*/  IADD3 R10, R20, -0x1, RZ ;  /* 0xffffffff140a7810 */ /* 0x000fe20007ffe0ff */
[----:B-1----:R-:W-:-:S03]  /*1080*/  HFMA2.MMA R21, -RZ, RZ, 0, 0 ;  /* 0x00000000ff157435 */ /* 0x002fc600000001ff */
[----:B------:R-:W-:-:S13]  /*1090*/  ISETP.GE.U32.AND P1, PT, R10, 0x3, PT ;  /* 0x000000030a00780c */ /* 0x000fda0003f26070 */
[----:B------:R-:W-:Y:S05]  /*10a0*/  @!P1 BRA `(.L_x_4464) ;  /* 0x0000000400089947 */ /* 0x000fea0003800000 */
[----:B------:R-:W-:Y:S02]  /*10b0*/  LOP3.LUT R11, R20, 0x3, RZ, 0xc0, !PT ;  /* 0x00000003140b7812 */ /* 0x000fe400078ec0ff */
[----:B------:R-:W-:Y:S02]  /*10c0*/  MOV R21, RZ ;  /* 0x000000ff00157202 */ /* 0x000fe40000000f00 */
[----:B------:R-:W-:-:S07]  /*10d0*/  IADD3 R22, -R11, R20, RZ ;  /* 0x000000140b167210 */ /* 0x000fce0007ffe1ff */
.L_x_4465:
[C---:B------:R-:W-:Y:S02]  /*10e0*/  ISETP.EQ.OR P4, PT, R21.reuse, UR7, P2 ;  /* 0x0000000715007c0c */ /* 0x040fe40009782670 */
[C---:B------:R-:W-:Y:S02]  /*10f0*/  IADD3 R12, R21.reuse, 0x1, RZ ;  /* 0x00000001150c7810 */ /* 0x040fe40007ffe0ff */
[----:B------:R-:W-:Y:S02]  /*1100*/  IADD3 R19, R21, 0x2, RZ ;  /* 0x0000000215137810 */ /* 0x000fe40007ffe0ff */
[----:B------:R-:W-:Y:S02]  /*1110*/  ISETP.EQ.OR P5, PT, R12, UR7, P2 ;  /* 0x000000070c007c0c */ /* 0x000fe400097a2670 */
[----:B------:R-:W-:-:S05]  /*1120*/  ISETP.EQ.OR P3, PT, R19, UR7, P2 ;  /* 0x0000000713007c0c */ /* 0x000fca0009762670 */
[----:B------:R-:W1:Y:S01]  /*1130*/  @!P4 S2R R15, SR_CTAID.Y ;  /* 0x00000000000fc919 */ /* 0x000e620000002600 */
[----:B------:R-:W2:Y:S01]  /*1140*/  @!P4 LDC R14, c[0x0][0x10] ;  /* 0x00000400ff0ecb82 */ /* 0x000ea20000000800 */
[----:B0-----:R-:W-:-:S04]  /*1150*/  @!P4 LOP3.LUT R13, R0, 0x1, RZ, 0xc0, !PT ;  /* 0x00000001000dc812 */ /* 0x001fc800078ec0ff */
[----:B------:R-:W0:Y:S01]  /*1160*/  @!P5 S2R R23, SR_CTAID.Y ;  /* 0x000000000017d919 */ /* 0x000e220000002600 */
[----:B------:R-:W-:Y:S02]  /*1170*/  @!P5 LOP3.LUT R16, R0, 0x1, RZ, 0xc0, !PT ;  /* 0x000000010010d812 */ /* 0x000fe400078ec0ff */
[----:B------:R-:W0:Y:S08]  /*1180*/  @!P5 LDC R33, c[0x0][0x10] ;  /* 0x00000400ff21db82 */ /* 0x000e300000000800 */
[----:B------:R-:W3:Y:S01]  /*1190*/  @!P4 LDC.64 R10, c[0x0][0x248] ;  /* 0x00009200ff0acb82 */ /* 0x000ee20000000a00 */
[----:B--2---:R-:W-:-:S07]  /*11a0*/  @!P4 IMAD R13, R14, R13, RZ ;  /* 0x0000000d0e0dc224 */ /* 0x004fce00078e02ff */
[----:B------:R-:W2:Y:S01]  /*11b0*/  @!P3 LDC R17, c[0x0][0x10] ;  /* 0x00000400ff11bb82 */ /* 0x000ea20000000800 */
[----:B------:R-:W-:Y:S02]  /*11c0*/  @!P4 IMAD R13, R13, R20, RZ ;  /* 0x000000140d0dc224 */ /* 0x000fe400078e02ff */
[----:B-1----:R-:W-:Y:S02]  /*11d0*/  @!P4 IMAD R15, R14, R21, R15 ;  /* 0x000000150e0fc224 */ /* 0x002fe400078e020f */
[----:B------:R-:W2:Y:S01]  /*11e0*/  @!P3 S2R R14, SR_CTAID.Y ;  /* 0x00000000000eb919 */ /* 0x000ea20000002600 */
[----:B------:R-:W-:Y:S01]  /*11f0*/  @!P4 SHF.L.U32 R13, R13, 0x1, RZ ;  /* 0x000000010d0dc819 */ /* 0x000fe200000006ff */
[----:B0-----:R-:W-:Y:S02]  /*1200*/  @!P5 IMAD R23, R12, R33, R23 ;  /* 0x000000210c17d224 */ /* 0x001fe400078e0217 */
[----:B------:R-:W-:Y:S01]  /*1210*/  @!P5 IMAD R33, R33, R16, RZ ;  /* 0x000000102121d224 */ /* 0x000fe200078e02ff */
[----:B------:R-:W-:Y:S01]  /*1220*/  @!P3 LOP3.LUT R16, R0, 0x1, RZ, 0xc0, !PT ;  /* 0x000000010010b812 */ /* 0x000fe200078ec0ff */
[----:B---3--:R-:W-:-:S02]  /*1230*/  @!P4 IMAD.WIDE R10, R13, 0x4, R10 ;  /* 0x000000040d0ac825 */ /* 0x008fc400078e020a */
[----:B------:R-:W0:Y:S02]  /*1240*/  @!P5 LDC.64 R12, c[0x0][0x248] ;  /* 0x00009200ff0cdb82 */ /* 0x000e240000000a00 */
[----:B------:R-:W-:Y:S02]  /*1250*/  @!P5 IMAD R33, R33, R20, RZ ;  /* 0x000000142121d224 */ /* 0x000fe400078e02ff */
[----:B------:R-:W-:-:S03]  /*1260*/  @!P4 IMAD.WIDE.U32 R10, R15, 0x8, R10 ;  /* 0x000000080f0ac825 */ /* 0x000fc600078e000a */
[----:B------:R-:W-:-:S03]  /*1270*/  @!P5 SHF.L.U32 R33, R33, 0x1, RZ ;  /* 0x000000012121d819 */ /* 0x000fc600000006ff */
[----:B------:R-:W3:Y:S01]  /*1280*/  @!P4 LDG.E.64 R10, desc[UR8][R10.64] ;  /* 0x000000080a0ac981 */ /* 0x000ee2000c1e1b00 */
[----:B--2---:R-:W-:Y:S02]  /*1290*/  @!P3 IMAD R19, R19, R17, R14 ;  /* 0x000000111313b224 */ /* 0x004fe400078e020e */
[----:B------:R-:W-:Y:S01]  /*12a0*/  @!P3 IMAD R17, R17, R16, RZ ;  /* 0x000000101111b224 */ /* 0x000fe200078e02ff */
[----:B------:R-:W-:Y:S01]  /*12b0*/  IADD3 R16, R21, 0x3, RZ ;  /* 0x0000000315107810 */ /* 0x000fe20007ffe0ff */
[----:B------:R-:W1:Y:S01]  /*12c0*/  @!P3 LDC.64 R14, c[0x0][0x248] ;  /* 0x00009200ff0ebb82 */ /* 0x000e620000000a00 */
[----:B0-----:R-:W-:Y:S02]  /*12d0*/  @!P5 IMAD.WIDE R12, R33, 0x4, R12 ;  /* 0x00000004210cd825 */ /* 0x001fe400078e020c */
[----:B------:R-:W-:Y:S02]  /*12e0*/  ISETP.EQ.OR P1, PT, R16, UR7, P2 ;  /* 0x0000000710007c0c */ /* 0x000fe40009722670 */
[----:B------:R-:W-:-:S02]  /*12f0*/  @!P3 IMAD R18, R17, R20, RZ ;  /* 0x000000141112b224 */ /* 0x000fc400078e02ff */
[----:B------:R-:W-:-:S03]  /*1300*/  @!P5 IMAD.WIDE.U32 R12, R23, 0x8, R12 ;  /* 0x00000008170cd825 */ /* 0x000fc600078e000c */
[----:B------:R-:W-:-:S03]  /*1310*/  @!P3 SHF.L.U32 R23, R18, 0x1, RZ ;  /* 0x000000011217b819 */ /* 0x000fc600000006ff */
[----:B------:R-:W2:Y:S03]  /*1320*/  @!P5 LDG.E.64 R12, desc[UR8][R12.64] ;  /* 0x000000080c0cd981 */ /* 0x000ea6000c1e1b00 */
[----:B------:R-:W0:Y:S01]  /*1330*/  @!P1 S2R R17, SR_CTAID.Y ;  /* 0x0000000000119919 */ /* 0x000e220000002600 */
[----:B-1----:R-:W-:Y:S02]  /*1340*/  @!P3 IMAD.WIDE R14, R23, 0x4, R14 ;  /* 0x00000004170eb825 */ /* 0x002fe400078e020e */
[----:B------:R-:W0:Y:S02]  /*1350*/  @!P1 LDC R23, c[0x0][0x10] ;  /* 0x00000400ff179b82 */ /* 0x000e240000000800 */
[----:B------:R-:W-:Y:S01]  /*1360*/  @!P3 IMAD.WIDE.U32 R18, R19, 0x8, R14 ;  /* 0x000000081312b825 */ /* 0x000fe200078e000e */
[----:B------:R-:W-:-:S03]  /*1370*/  @!P1 LOP3.LUT R14, R0, 0x1, RZ, 0xc0, !PT ;  /* 0x00000001000e9812 */ /* 0x000fc600078ec0ff */
[----:B0-----:R-:W-:Y:S02]  /*1380*/  @!P1 IMAD R17, R16, R23, R17 ;  /* 0x0000001710119224 */ /* 0x001fe400078e0211 */
[----:B------:R-:W-:Y:S02]  /*1390*/  @!P1 IMAD R23, R23, R14, RZ ;  /* 0x0000000e17179224 */ /* 0x000fe400078e02ff */
[----:B------:R-:W0:Y:S02]  /*13a0*/  @!P1 LDC.64 R14, c[0x0][0x248] ;  /* 0x00009200ff0e9b82 */ /* 0x000e240000000a00 */
[----:B------:R-:W-:-:S05]  /*13b0*/  @!P1 IMAD R23, R23, R20, RZ ;  /* 0x0000001417179224 */ /* 0x000fca00078e02ff */
[----:B------:R-:W-:-:S05]  /*13c0*/  @!P1 SHF.L.U32 R23, R23, 0x1, RZ ;  /* 0x0000000117179819 */ /* 0x000fca00000006ff */
[----:B0-----:R-:W-:-:S04]  /*13d0*/  @!P1 IMAD.WIDE R14, R23, 0x4, R14 ;  /* 0x00000004170e9825 */ /* 0x001fc800078e020e */
[----:B------:R-:W-:Y:S02]  /*13e0*/  @!P1 IMAD.WIDE.U32 R16, R17, 0x8, R14 ;  /* 0x0000000811109825 */ /* 0x000fe400078e000e */
[----:B------:R-:W4:Y:S04]  /*13f0*/  @!P3 LDG.E.64 R14, desc[UR8][R18.64] ;  /* 0x00000008120eb981 */ /* 0x000f28000c1e1b00 */
[----:B------:R-:W5:Y:S01]  /*1400*/  @!P1 LDG.E.64 R16, desc[UR8][R16.64] ;  /* 0x0000000810109981 */ /* 0x000f62000c1e1b00 */
[----:B------:R-:W-:Y:S02]  /*1410*/  IADD3 R22, R22, -0x4, RZ ;  /* 0xfffffffc16167810 */ /* 0x000fe40007ffe0ff */
[----:B------:R-:W-:Y:S01]  /*1420*/  IADD3 R21, R21, 0x4, RZ ;  /* 0x0000000415157810 */ /* 0x000fe20007ffe0ff */
[----:B---3--:R-:W-:Y:S01]  /*1430*/  @!P4 FADD.FTZ R8, R8, R10 ;  /* 0x0000000a0808c221 */ /* 0x008fe20000010000 */
[----:B------:R-:W-:Y:S01]  /*1440*/  @!P4 FADD.FTZ R9, R9, R11 ;  /* 0x0000000b0909c221 */ /* 0x000fe20000010000 */
[----:B------:R-:W-:-:S02]  /*1450*/  ISETP.NE.AND P4, PT, R22, RZ, PT ;  /* 0x000000ff1600720c */ /* 0x000fc40003f85270 */
[----:B--2---:R-:W-:Y:S01]  /*1460*/  @!P5 FADD.FTZ R8, R8, R12 ;  /* 0x0000000c0808d221 */ /* 0x004fe20000010000 */
[----:B------:R-:W-:-:S03]  /*1470*/  @!P5 FADD.FTZ R9, R9, R13 ;  /* 0x0000000d0909d221 */ /* 0x000fc60000010000 */
[----:B----4-:R-:W-:Y:S01]  /*1480*/  @!P3 FADD.FTZ R8, R8, R14 ;  /* 0x0000000e0808b221 */ /* 0x010fe20000010000 */
[----:B------:R-:W-:-:S03]  /*1490*/  @!P3 FADD.FTZ R9, R9, R15 ;  /* 0x0000000f0909b221 */ /* 0x000fc60000010000 */
[----:B-----5:R-:W-:Y:S01]  /*14a0*/  @!P1 FADD.FTZ R8, R8, R16 ;  /* 0x0000001008089221 */ /* 0x020fe20000010000 */
[----:B------:R-:W-:Y:S02]  /*14b0*/  @!P1 FADD.FTZ R9, R9, R17 ;  /* 0x0000001109099221 */ /* 0x000fe40000010000 */
[----:B------:R-:W-:Y:S05]  /*14c0*/  @P4 BRA `(.L_x_4465) ;  /* 0xfffffffc00044947 */ /* 0x000fea000383ffff */
.L_x_4464:
        /* <DEDUP_REMOVED lines=8> */
[----:B0-----:R-:W-:Y:S01]  /*1550*/  LOP3.LUT R13, R0, 0x1, RZ, 0xc0, !PT ;  /* 0x00000001000d7812 */ /* 0x001fe200078ec0ff */
[----:B------:R-:W-:-:S04]  /*1560*/  ULDC UR5, c[0x0][0x10] ;  /* 0x0000040000057ab9 */ /* 0x000fc80000000800 */
[----:B------:R-:W-:-:S04]  /*1570*/  IMAD R13, R13, UR5, RZ ;  /* 0x000000050d0d7c24 */ /* 0x000fc8000f8e02ff */
[----:B------:R-:W-:-:S05]  /*1580*/  IMAD R13, R13, R20, RZ ;  /* 0x000000140d0d7224 */ /* 0x000fca00078e02ff */
[----:B------:R-:W-:-:S05]  /*1590*/  SHF.L.U32 R13, R13, 0x1, RZ ;  /* 0x000000010d0d7819 */ /* 0x000fca00000006ff */
[----:B--2---:R-:W-:-:S04]  /*15a0*/  IMAD.WIDE R10, R13, 0x4, R10 ;  /* 0x000000040d0a7825 */ /* 0x004fc800078e020a */
[----:B-1----:R-:W-:-:S04]  /*15b0*/  IMAD R13, R21, UR5, R14 ;  /* 0x00000005150d7c24 */ /* 0x002fc8000f8e020e */
[----:B------:R-:W-:-:S06]  /*15c0*/  IMAD.WIDE.U32 R10, R13, 0x8, R10 ;  /* 0x000000080d0a7825 */ /* 0x000fcc00078e000a */
[----:B------:R-:W2:Y:S02]  /*15d0*/  LDG.E.64 R10, desc[UR8][R10.64] ;  /* 0x000000080a0a7981 */ /* 0x000ea4000c1e1b00 */
[----:B--2---:R-:W-:Y:S01]  /*15e0*/  FADD.FTZ R8, R8, R10 ;  /* 0x0000000a08087221 */ /* 0x004fe20000010000 */
[----:B------:R-:W-:-:S07]  /*15f0*/  FADD.FTZ R9, R9, R11 ;  /* 0x0000000b09097221 */ /* 0x000fce0000010000 */
.L_x_4467:
[----:B------:R-:W-:Y:S05]  /*1600*/  BSYNC B0 ;  /* 0x0000000000007941 */ /* 0x000fea0003800000 */
.L_x_4466:
[----:B------:R-:W-:Y:S05]  /*1610*/  @!P3 BRA `(.L_x_4461) ;  /* 0x00000000007cb947 */ /* 0x000fea0003800000 */
[C---:B------:R-:W-:Y:S02]  /*1620*/  IADD3 R16, R21.reuse, 0x1, RZ ;  /* 0x0000000115107810 */ /* 0x040fe40007ffe0ff */
[----:B------:R-:W-:Y:S02]  /*1630*/  IADD3 R21, R21, 0x2, RZ ;  /* 0x0000000215157810 */ /* 0x000fe40007ffe0ff */
[----:B------:R-:W-:Y:S02]  /*1640*/  ISETP.EQ.OR P3, PT, R16, UR7, P2 ;  /* 0x0000000710007c0c */ /* 0x000fe40009762670 */
[----:B------:R-:W-:-:S04]  /*1650*/  ISETP.EQ.OR P1, PT, R21, UR7, P2 ;  /* 0x0000000715007c0c */ /* 0x000fc80009722670 */
[----:B------:R-:W-:-:S07]  /*1660*/  ISETP.EQ.OR P1, PT, R12, 0x2, P1 ;  /* 0x000000020c00780c */ /* 0x000fce0000f22670 */
[----:B------:R-:W1:Y:S01]  /*1670*/  @!P3 LDC R18, c[0x0][0x10] ;  /* 0x00000400ff12bb82 */ /* 0x000e620000000800 */
[----:B------:R-:W2:Y:S01]  /*1680*/  @!P3 S2R R17, SR_CTAID.Y ;  /* 0x000000000011b919 */ /* 0x000ea20000002600 */
[----:B------:R-:W-:-:S04]  /*1690*/  @!P3 LOP3.LUT R19, R0, 0x1, RZ, 0xc0, !PT ;  /* 0x000000010013b812 */ /* 0x000fc800078ec0ff */
[----:B------:R-:W3:Y:S01]  /*16a0*/  @!P1 S2R R14, SR_CTAID.Y ;  /* 0x00000000000e9919 */ /* 0x000ee20000002600 */
[----:B------:R-:W-:Y:S01]  /*16b0*/  @!P1 LOP3.LUT R22, R0, 0x1, RZ, 0xc0, !PT ;  /* 0x0000000100169812 */ /* 0x000fe200078ec0ff */
[----:B------:R-:W4:Y:S08]  /*16c0*/  @!P1 LDC R15, c[0x0][0x10] ;  /* 0x00000400ff0f9b82 */ /* 0x000f300000000800 */
[----:B0-----:R-:W0:Y:S08]  /*16d0*/  @!P3 LDC.64 R12, c[0x0][0x248] ;  /* 0x00009200ff0cbb82 */ /* 0x001e300000000a00 */
[----:B------:R-:W5:Y:S01]  /*16e0*/  @!P1 LDC.64 R10, c[0x0][0x248] ;  /* 0x00009200ff0a9b82 */ /* 0x000f620000000a00 */
[----:B-1----:R-:W-:-:S04]  /*16f0*/  @!P3 IMAD R19, R18, R19, RZ ;  /* 0x000000131213b224 */ /* 0x002fc800078e02ff */
[----:B------:R-:W-:Y:S02]  /*1700*/  @!P3 IMAD R19, R19, R20, RZ ;  /* 0x000000141313b224 */ /* 0x000fe400078e02ff */
[----:B----4-:R-:W-:-:S03]  /*1710*/  @!P1 IMAD R23, R15, R22, RZ ;  /* 0x000000160f179224 */ /* 0x010fc600078e02ff */
[----:B------:R-:W-:Y:S01]  /*1720*/  @!P3 SHF.L.U32 R19, R19, 0x1, RZ ;  /* 0x000000011313b819 */ /* 0x000fe200000006ff */
[----:B--2---:R-:W-:Y:S02]  /*1730*/  @!P3 IMAD R17, R16, R18, R17 ;  /* 0x000000121011b224 */ /* 0x004fe400078e0211 */
[----:B------:R-:W-:Y:S02]  /*1740*/  @!P1 IMAD R23, R23, R20, RZ ;  /* 0x0000001417179224 */ /* 0x000fe400078e02ff */
[----:B---3--:R-:W-:Y:S02]  /*1750*/  @!P1 IMAD R15, R21, R15, R14 ;  /* 0x0000000f150f9224 */ /* 0x008fe400078e020e */
[----:B0-----:R-:W-:Y:S01]  /*1760*/  @!P3 IMAD.WIDE R12, R19, 0x4, R12 ;  /* 0x00000004130cb825 */ /* 0x001fe200078e020c */
[----:B------:R-:W-:-:S03]  /*1770*/  @!P1 SHF.L.U32 R23, R23, 0x1, RZ ;  /* 0x0000000117179819 */ /* 0x000fc600000006ff */
[----:B------:R-:W-:-:S04]  /*1780*/  @!P3 IMAD.WIDE.U32 R12, R17, 0x8, R12 ;  /* 0x00000008110cb825 */ /* 0x000fc800078e000c */
[----:B-----5:R-:W-:Y:S02]  /*1790*/  @!P1 IMAD.WIDE R10, R23, 0x4, R10 ;  /* 0x00000004170a9825 */ /* 0x020fe400078e020a */
[----:B------:R-:W2:Y:S02]  /*17a0*/  @!P3 LDG.E.64 R12, desc[UR8][R12.64] ;  /* 0x000000080c0cb981 */ /* 0x000ea4000c1e1b00 */
[----:B------:R-:W-:-:S06]  /*17b0*/  @!P1 IMAD.WIDE.U32 R10, R15, 0x8, R10 ;  /* 0x000000080f0a9825 */ /* 0x000fcc00078e000a */
[----:B------:R-:W3:Y:S01]  /*17c0*/  @!P1 LDG.E.64 R10, desc[UR8][R10.64] ;  /* 0x000000080a0a9981 */ /* 0x000ee2000c1e1b00 */
[----:B--2---:R-:W-:Y:S01]  /*17d0*/  @!P3 FADD.FTZ R8, R8, R12 ;  /* 0x0000000c0808b221 */ /* 0x004fe20000010000 */
[----:B------:R-:W-:-:S03]  /*17e0*/  @!P3 FADD.FTZ R9, R9, R13 ;  /* 0x0000000d0909b221 */ /* 0x000fc60000010000 */
[----:B---3--:R-:W-:Y:S01]  /*17f0*/  @!P1 FADD.FTZ R8, R8, R10 ;  /* 0x0000000a08089221 */ /* 0x008fe20000010000 */
[----:B------:R-:W-:-:S07]  /*1800*/  @!P1 FADD.FTZ R9, R9, R11 ;  /* 0x0000000b09099221 */ /* 0x000fce0000010000 */
.L_x_4461:
[----:B------:R-:W-:Y:S01]  /*1810*/  ULDC.64 UR10, c[0x0][0x218] ;  /* 0x00008600000a7ab9 */ /* 0x000fe20000000a00 */
[C---:B------:R-:W-:Y:S01]  /*1820*/  LOP3.LUT P1, RZ, R2.reuse, UR7, RZ, 0xfc, !PT ;  /* 0x0000000702ff7c12 */ /* 0x040fe2000f82fcff */
[----:B------:R-:W2:Y:S01]  /*1830*/  S2UR UR6, SR_CgaCtaId ;  /* 0x00000000000679c3 */ /* 0x000ea20000008800 */
[----:B------:R-:W-:Y:S01]  /*1840*/  ISETP.EQ.U32.AND P3, PT, RZ, UR10, PT ;  /* 0x0000000aff007c0c */ /* 0x000fe2000bf62070 */
[----:B------:R-:W-:Y:S01]  /*1850*/  IMAD.WIDE.U32 R10, R2, -0x77777777, RZ ;  /* 0x88888889020a7825 */ /* 0x000fe200078e00ff */
[----:B------:R-:W-:Y:S02]  /*1860*/  UMOV UR5, 0x400 ;  /* 0x0000040000057882 */ /* 0x000fe40000000000 */
[----:B------:R-:W-:Y:S01]  /*1870*/  ISETP.EQ.OR.EX P1, PT, RZ, UR11, P1, P3 ;  /* 0x0000000bff007c0c */ /* 0x000fe20008f22730 */
[----:B------:R-:W-:Y:S01]  /*1880*/  ULDC.64 UR10, c[0x0][0x278] ;  /* 0x00009e00000a7ab9 */ /* 0x000fe20000000a00 */
[----:B------:R-:W-:Y:S01]  /*1890*/  SHF.R.U32.HI R11, RZ, 0x4, R11 ;  /* 0x00000004ff0b7819 */ /* 0x000fe2000001160b */
[----:B01----:R-:W0:Y:S04]  /*18a0*/  LDC.64 R12, c[0x0][0x228] ;  /* 0x00008a00ff0c7b82 */ /* 0x003e280000000a00 */
        /* <DEDUP_REMOVED lines=8> */
[----:B------:R-:W-:Y:S01]  /*1930*/  @!P1 FMUL.FTZ R10, R8, UR6 ;  /* 0x00000006080a9c20 */ /* 0x000fe20008410000 */
[C---:B0-----:R-:W-:Y:S02]  /*1940*/  IMAD.WIDE R12, R19.reuse, 0x4, R12 ;  /* 0x00000004130c7825 */ /* 0x041fe400078e020c */
[----:B------:R0:W-:Y:S02]  /*1950*/  @!P2 STS.64 [UR5+0x90], R8 ;  /* 0x00009008ff00a988 */ /* 0x0001e40008000a05 */
[----:B-1----:R-:W-:-:S04]  /*1960*/  IMAD.WIDE R14, R19, 0x4, R14 ;  /* 0x00000004130e7825 */ /* 0x002fc800078e020e */
[----:B---3--:R-:W-:-:S05]  /*1970*/  @!P1 IMAD.WIDE R16, R32, 0x8, R16 ;  /* 0x0000000820109825 */ /* 0x008fca00078e0210 */
[----:B------:R1:W-:Y:S01]  /*1980*/  @!P1 STG.E.64 desc[UR8][R16.64], R10 ;  /* 0x0000000a10009986 */ /* 0x0003e2000c101b08 */
[----:B------:R-:W-:Y:S06]  /*1990*/  BAR.SYNC.DEFER_BLOCKING 0x0 ;  /* 0x0000000000007b1d */ /* 0x000fec0000010000 */
[----:B------:R-:W2:Y:S04]  /*19a0*/  LDG.E.64 R12, desc[UR8][R12.64] ;  /* 0x000000080c0c7981 */ /* 0x000ea8000c1e1b00 */
[----:B------:R-:W2:Y:S01]  /*19b0*/  LDG.E.64 R14, desc[UR8][R14.64] ;  /* 0x000000080e0e7981 */ /* 0x000ea2000c1e1b00 */
[----:B0-----:R-:W-:-:S02]  /*19c0*/  MOV R8, 0x3f800000 ;  /* 0x3f80000000087802 */ /* 0x001fc40000000f00 */
[C---:B-1----:R-:W-:Y:S01]  /*19d0*/  IADD3 R16, R31.reuse, 0x20, RZ ;  /* 0x000000201f107810 */ /* 0x042fe20007ffe0ff */
[----:B------:R-:W0:Y:S01]  /*19e0*/  LDS.64 R18, [UR5+0x90] ;  /* 0x00009005ff127984 */ /* 0x000e220008000a00 */
[----:B------:R-:W-:Y:S01]  /*19f0*/  ULDC.U8 UR5, c[0x0][0x28c] ;  /* 0x0000a30000057ab9 */ /* 0x000fe20000000000 */
[----:B------:R-:W-:Y:S02]  /*1a00*/  IADD3 R17, R31, 0x30, RZ ;  /* 0x000000301f117810 */ /* 0x000fe40007ffe0ff */
[----:B------:R-:W-:Y:S02]  /*1a10*/  ISETP.NE.AND P4, PT, RZ, UR5, PT ;  /* 0x00000005ff007c0c */ /* 0x000fe4000bf85270 */
[----:B------:R-:W-:Y:S02]  /*1a20*/  ISETP.GE.U32.AND P2, PT, R30, UR10, PT ;  /* 0x0000000a1e007c0c */ /* 0x000fe4000bf46070 */
[----:B------:R-:W-:Y:S02]  /*1a30*/  ISETP.GE.U32.AND P3, PT, R16, UR10, PT ;  /* 0x0000000a10007c0c */ /* 0x000fe4000bf66070 */
[----:B------:R-:W-:-:S04]  /*1a40*/  ISETP.GE.AND.EX P2, PT, R29, UR11, PT, P2 ;  /* 0x0000000b1d007c0c */ /* 0x000fc8000bf46320 */
[----:B------:R-:W-:Y:S01]  /*1a50*/  ISETP.GT.U32.OR P2, PT, R2, 0x1df, P2 ;  /* 0x000001df0200780c */ /* 0x000fe20001744470 */
[----:B0-----:R-:W-:-:S04]  /*1a60*/  FMUL.FTZ R18, R18, UR6 ;  /* 0x0000000612127c20 */ /* 0x001fc80008410000 */
[C---:B------:R-:W-:Y:S01]  /*1a70*/  FMUL.FTZ R20, R18.reuse, R18 ;  /* 0x0000001212147220 */ /* 0x040fe20000410000 */
[C---:B------:R-:W-:Y:S01]  /*1a80*/  FADD.FTZ R9, -R18.reuse, R4 ;  /* 0x0000000412097221 */ /* 0x040fe20000010100 */
[C---:B------:R-:W-:Y:S01]  /*1a90*/  FADD.FTZ R5, -R18.reuse, R5 ;  /* 0x0000000512057221 */ /* 0x040fe20000010100 */
[C---:B------:R-:W-:Y:S01]  /*1aa0*/  FADD.FTZ R11, -R18.reuse, R6 ;  /* 0x00000006120b7221 */ /* 0x040fe20000010100 */
[----:B------:R-:W-:Y:S01]  /*1ab0*/  FFMA.FTZ R19, R19, UR6, -R20 ;  /* 0x0000000613137c23 */ /* 0x000fe20008010814 */
[C---:B------:R-:W-:Y:S01]  /*1ac0*/  FADD.FTZ R7, -R18.reuse, R7 ;  /* 0x0000000712077221 */ /* 0x040fe20000010100 */
[C---:B------:R-:W-:Y:S01]  /*1ad0*/  FADD.FTZ R21, -R18.reuse, R24 ;  /* 0x0000001812157221 */ /* 0x040fe20000010100 */
[C---:B------:R-:W-:Y:S01]  /*1ae0*/  FADD.FTZ R25, -R18.reuse, R25 ;  /* 0x0000001912197221 */ /* 0x040fe20000010100 */
[C---:B------:R-:W-:Y:S01]  /*1af0*/  FADD.FTZ R23, -R18.reuse, R26 ;  /* 0x0000001a12177221 */ /* 0x040fe20000010100 */
[----:B------:R-:W-:Y:S01]  /*1b00*/  FSETP.GTU.FTZ.AND P1, PT, R19, RZ, PT ;  /* 0x000000ff1300720b */ /* 0x000fe20003f3c000 */
[----:B------:R-:W-:Y:S01]  /*1b10*/  FADD.FTZ R27, -R18, R27 ;  /* 0x0000001b121b7221 */ /* 0x000fe20000010100 */
[----:B------:R-:W-:-:S04]  /*1b20*/  SHF.R.S32.HI R18, RZ, 0x1f, R16 ;  /* 0x0000001fff127819 */ /* 0x000fc80000011410 */
[----:B------:R-:W-:-:S04]  /*1b30*/  ISETP.GE.AND.EX P3, PT, R18, UR11, PT, P3 ;  /* 0x0000000b12007c0c */ /* 0x000fc8000bf66330 */
[----:B------:R-:W-:-:S03]  /*1b40*/  ISETP.GT.U32.OR P3, PT, R2, 0x1df, P3 ;  /* 0x000001df0200780c */ /* 0x000fc60001f64470 */
[----:B------:R-:W0:Y:S02]  /*1b50*/  @P1 LDC R20, c[0x0][0x238] ;  /* 0x00008e00ff141b82 */ /* 0x000e240000000800 */
[----:B0-----:R-:W-:-:S04]  /*1b60*/  @P1 FADD.FTZ R19, R19, R20 ;  /* 0x0000001413131221 */ /* 0x001fc80000010000 */
[----:B------:R0:W1:Y:S01]  /*1b70*/  @P1 MUFU.RSQ R8, R19 ;  /* 0x0000001300081308 */ /* 0x0000620000001400 */
[----:B------:R-:W-:Y:S02]  /*1b80*/  ISETP.GE.U32.AND P1, PT, R17, UR10, PT ;  /* 0x0000000a11007c0c */ /* 0x000fe4000bf26070 */
[----:B0-----:R-:W-:-:S04]  /*1b90*/  SHF.R.S32.HI R19, RZ, 0x1f, R17 ;  /* 0x0000001fff137819 */ /* 0x001fc80000011411 */
[----:B------:R-:W-:Y:S01]  /*1ba0*/  ISETP.GE.AND.EX P1, PT, R19, UR11, PT, P1 ;  /* 0x0000000b13007c0c */ /* 0x000fe2000bf26310 */
[-C--:B-1----:R-:W-:Y:S01]  /*1bb0*/  FMUL.FTZ R9, R9, R8.reuse ;  /* 0x0000000809097220 */ /* 0x082fe20000410000 */
[-C--:B------:R-:W-:Y:S01]  /*1bc0*/  FMUL.FTZ R11, R11, R8.reuse ;  /* 0x000000080b0b7220 */ /* 0x080fe20000410000 */
[-C--:B------:R-:W-:Y:S01]  /*1bd0*/  FMUL.FTZ R20, R5, R8.reuse ;  /* 0x0000000805147220 */ /* 0x080fe20000410000 */
[-C--:B------:R-:W-:Y:S01]  /*1be0*/  FMUL.FTZ R22, R7, R8.reuse ;  /* 0x0000000807167220 */ /* 0x080fe20000410000 */
[-C--:B------:R-:W-:Y:S01]  /*1bf0*/  FMUL.FTZ R21, R21, R8.reuse ;  /* 0x0000000815157220 */ /* 0x080fe20000410000 */
[-C--:B------:R-:W-:Y:S01]  /*1c00*/  FMUL.FTZ R24, R25, R8.reuse ;  /* 0x0000000819187220 */ /* 0x080fe20000410000 */
[-C--:B------:R-:W-:Y:S01]  /*1c10*/  FMUL.FTZ R23, R23, R8.reuse ;  /* 0x0000000817177220 */ /* 0x080fe20000410000 */
[----:B------:R-:W-:Y:S01]  /*1c20*/  FMUL.FTZ R26, R27, R8 ;  /* 0x000000081b1a7220 */ /* 0x000fe20000410000 */
[----:B------:R-:W-:Y:S01]  /*1c30*/  ISETP.GT.U32.OR P1, PT, R2, 0x1df, P1 ;  /* 0x000001df0200780c */ /* 0x000fe20000f24470 */
[C-C-:B--2---:R-:W-:Y:S01]  /*1c40*/  FFMA.FTZ R10, R12.reuse, R9, R14.reuse ;  /* 0x000000090c0a7223 */ /* 0x144fe2000001000e */
[C-C-:B------:R-:W-:Y:S01]  /*1c50*/  FFMA.FTZ R4, R12.reuse, R11, R14.reuse ;  /* 0x0000000b0c047223 */ /* 0x140fe2000001000e */
[C-C-:B------:R-:W-:Y:S01]  /*1c60*/  FFMA.FTZ R6, R12.reuse, R21, R14.reuse ;  /* 0x000000150c067223 */ /* 0x140fe2000001000e */
[----:B------:R-:W-:Y:S01]  /*1c70*/  FFMA.FTZ R8, R12, R23, R14 ;  /* 0x000000170c087223 */ /* 0x000fe2000001000e */
        /* <DEDUP_REMOVED lines=15> */
.L_x_4468:
        /* <DEDUP_REMOVED lines=10> */
[----:B------:R-:W-:-:S04]  /*1e10*/  IADD3 R15, R13, R15, RZ ;  /* 0x0000000f0d0f7210 */ /* 0x000fc80007ffe0ff */
[----:B------:R-:W-:-:S05]  /*1e20*/  LEA.HI.X R15, R12, UR11, R15, 0x2, P5 ;  /* 0x0000000b0c0f7c11 */ /* 0x000fca000a8f140f */
[----:B------:R0:W-:Y:S02]  /*1e30*/  STG.E.64 desc[UR8][R14.64], R10 ;  /* 0x0000000a0e007986 */ /* 0x0001e4000c101b08 */
.L_x_4470:
[----:B------:R-:W-:Y:S05]  /*1e40*/  BSYNC B0 ;  /* 0x0000000000007941 */ /* 0x000fea0003800000 */
.L_x_4469:
        /* <DEDUP_REMOVED lines=11> */
.L_x_4471:
[----:B------:R-:W-:Y:S04]  /*1f00*/  BSSY B0, `(.L_x_4472) ;  /* 0x000000d000007945 */ /* 0x000fe80003800000 */
[----:B------:R-:W-:Y:S05]  /*1f10*/  @P2 BRA `(.L_x_4473) ;  /* 0x00000000002c2947 */ /* 0x000fea0003800000 */
[----:B------:R-:W-:Y:S01]  /*1f20*/  ULDC.64 UR10, c[0x0][0x270] ;  /* 0x00009c00000a7ab9 */ /* 0x000fe20000000a00 */
[----:B0-----:R-:W-:Y:S01]  /*1f30*/  MOV R10, R34 ;  /* 0x00000022000a7202 */ /* 0x001fe20000000f00 */
        /* <DEDUP_REMOVED lines=9> */
.L_x_4473:
[----:B------:R-:W-:Y:S05]  /*1fd0*/  BSYNC B0 ;  /* 0x0000000000007941 */ /* 0x000fea0003800000 */
.L_x_4472:
[----:B------:R-:W-:Y:S05]  /*1fe0*/  @!P4 BRA `(.L_x_4474) ;  /* 0x000000000028c947 */ /* 0x000fea0003800000 */
        /* <DEDUP_REMOVED lines=10> */
.L_x_4474:
[----:B------:R-:W-:Y:S04]  /*2090*/  BSSY B0, `(.L_x_4475) ;  /* 0x000000d000007945 */ /* 0x000fe80003800000 */
[----:B------:R-:W-:Y:S05]  /*20a0*/  @P3 BRA `(.L_x_4476) ;  /* 0x00000000002c3947 */ /* 0x000fea0003800000 */
[----:B------:R-:W-:Y:S01]  /*20b0*/  ULDC.64 UR10, c[0x0][0x270] ;  /* 0x00009c00000a7ab9 */ /* 0x000fe20000000a00 */
[----:B-1----:R-:W-:Y:S01]  /*20c0*/  MOV R4, R34 ;  /* 0x0000002200047202 */ /* 0x002fe20000000f00 */
[----:B------:R-:W-:Y:S01]  /*20d0*/  IMAD R13, R18, UR10, RZ ;  /* 0x0000000a120d7c24 */ /* 0x000fe2000f8e02ff */
[----:B------:R-:W-:-:S03]  /*20e0*/  MOV R5, R37 ;  /* 0x0000002500057202 */ /* 0x000fc60000000f00 */
[C---:B------:R-:W-:Y:S02]  /*20f0*/  IMAD R13, R16.reuse, UR11, R13 ;  /* 0x0000000b100d7c24 */ /* 0x040fe4000f8e020d */
[----:B0-----:R-:W-:Y:S01]  /*2100*/  IMAD.WIDE.U32 R10, R16, UR10, R4 ;  /* 0x0000000a100a7c25 */ /* 0x001fe2000f8e0004 */
[----:B------:R-:W-:Y:S02]  /*2110*/  ULDC.64 UR10, c[0x0][0x210] ;  /* 0x00008400000a7ab9 */ /* 0x000fe40000000a00 */
[----:B------:R-:W-:Y:S02]  /*2120*/  LEA R4, P2, R10, UR10, 0x2 ;  /* 0x0000000a0a047c11 */ /* 0x000fe4000f8410ff */
[----:B------:R-:W-:-:S04]  /*2130*/  IADD3 R13, R11, R13, RZ ;  /* 0x0000000d0b0d7210 */ /* 0x000fc80007ffe0ff */
[----:B------:R-:W-:-:S05]  /*2140*/  LEA.HI.X R5, R10, UR11, R13, 0x2, P2 ;  /* 0x0000000b0a057c11 */ /* 0x000fca00090f140d */
[----:B------:R2:W-:Y:S02]  /*2150*/  STG.E.64 desc[UR8][R4.64], R6 ;  /* 0x0000000604007986 */ /* 0x0005e4000c101b08 */
.L_x_4476:
[----:B------:R-:W-:Y:S05]  /*2160*/  BSYNC B0 ;  /* 0x0000000000007941 */ /* 0x000fea0003800000 */
.L_x_4475:
[----:B------:R-:W-:Y:S05]  /*2170*/  @!P4 BRA `(.L_x_4477) ;  /* 0x000000000028c947 */ /* 0x000fea0003800000 */
[----:B-12---:R-:W-:Y:S01]  /*2180*/  FMUL.FTZ R4, R8, -1.4426950216293334961 ;  /* 0xbfb8aa3b08047820 */ /* 0x006fe20000410000 */
        /* <DEDUP_REMOVED lines=9> */
.L_x_4477:
[----:B------:R-:W-:Y:S04]  /*2220*/  BSSY B0, `(.L_x_4478) ;  /* 0x000000c000007945 */ /* 0x000fe80003800000 */
[----:B------:R-:W-:Y:S05]  /*2230*/  @P1 BRA `(.L_x_4479) ;  /* 0x0000000000281947 */ /* 0x000fea0003800000 */
[----:B------:R-:W-:Y:S01]  /*2240*/  ULDC.64 UR10, c[0x0][0x270] ;  /* 0x00009c00000a7ab9 */ /* 0x000fe20000000a00 */
[----:B------:R-:W-:Y:S01]  /*2250*/  MOV R35, R37 ;  /* 0x0000002500237202 */ /* 0x000fe20000000f00 */
[----:B-12---:R-:W-:Y:S02]  /*2260*/  IMAD R4, R19, UR10, RZ ;  /* 0x0000000a13047c24 */ /* 0x006fe4000f8e02ff */
[----:B------:R-:W-:-:S04]  /*2270*/  IMAD.WIDE.U32 R34, R17, UR10, R34 ;  /* 0x0000000a11227c25 */ /* 0x000fc8000f8e0022 */
[----:B------:R-:W-:Y:S01]  /*2280*/  IMAD R17, R17, UR11, R4 ;  /* 0x0000000b11117c24 */ /* 0x000fe2000f8e0204 */
[----:B------:R-:W-:Y:S02]  /*2290*/  ULDC.64 UR10, c[0x0][0x210] ;  /* 0x00008400000a7ab9 */ /* 0x000fe40000000a00 */
[----:B------:R-:W-:Y:S02]  /*22a0*/  LEA R4, P1, R34, UR10, 0x2 ;  /* 0x0000000a22047c11 */ /* 0x000fe4000f8210ff */
[----:B------:R-:W-:-:S04]  /*22b0*/  IADD3 R17, R35, R17, RZ ;  /* 0x0000001123117210 */ /* 0x000fc80007ffe0ff */
[----:B------:R-:W-:-:S05]  /*22c0*/  LEA.HI.X R5, R34, UR11, R17, 0x2, P1 ;  /* 0x0000000b22057c11 */ /* 0x000fca00088f1411 */
[----:B------:R3:W-:Y:S02]  /*22d0*/  STG.E.64 desc[UR8][R4.64], R8 ;  /* 0x0000000804007986 */ /* 0x0007e4000c101b08 */
.L_x_4479:
[----:B------:R-:W-:Y:S05]  /*22e0*/  BSYNC B0 ;  /* 0x0000000000007941 */ /* 0x000fea0003800000 */
.L_x_4478:
[----:B-123--:R-:W1:Y:S01]  /*22f0*/  LDC R5, c[0x0][0x10] ;  /* 0x00000400ff057b82 */ /* 0x00ee620000000800 */
[----:B------:R-:W-:Y:S02]  /*2300*/  IADD3 R0, R0, 0x1, RZ ;  /* 0x0000000100007810 */ /* 0x000fe40007ffe0ff */
[----:B-1----:R-:W-:-:S04]  /*2310*/  IADD3 R32, R5, R32, RZ ;  /* 0x0000002005207210 */ /* 0x002fc80007ffe0ff */
[----:B------:R-:W-:-:S13]  /*2320*/  ISETP.GE.AND P1, PT, R32, UR4, PT ;  /* 0x0000000420007c0c */ /* 0x000fda000bf26270 */
[----:B------:R-:W-:Y:S05]  /*2330*/  @!P1 BRA `(.L_x_4480) ;  /* 0xffffffdc00849947 */ /* 0x000fea000383ffff */
[----:B------:R-:W-:Y:S05]  /*2340*/  EXIT ;  /* 0x000000000000794d */ /* 0x000fea0003800000 */
.L_x_4481:
        /* <DEDUP_REMOVED lines=11> */
.L_x_5201:


//--------------------- .text._Z35group_norm_nhwc_fwd_one_pass_kernelI11Fp32IOFp32WLi128ELi60ELi480EEv26Group_norm_nhwc_fwd_params --------------------------
	.section	.text._Z35group_norm_nhwc_fwd_one_pass_kernelI11Fp32IOFp32WLi128ELi60ELi480EEv26Group_norm_nhwc_fwd_params,"ax",@progbits
	.align	128
        .global         _Z35group_norm_nhwc_fwd_one_pass_kernelI11Fp32IOFp32WLi128ELi60ELi480EEv26Group_norm_nhwc_fwd_params
        .type           _Z35group_norm_nhwc_fwd_one_pass_kernelI11Fp32IOFp32WLi128ELi60ELi480EEv26Group_norm_nhwc_fwd_params,@function
        .size           _Z35group_norm_nhwc_fwd_one_pass_kernelI11Fp32IOFp32WLi128ELi60ELi480EEv26Group_norm_nhwc_fwd_params,(.L_x_5202 - _Z35group_norm_nhwc_fwd_one_pass_kernelI11Fp32IOFp32WLi128ELi60ELi480EEv26Group_norm_nhwc_fwd_params)
        .other          _Z35group_norm_nhwc_fwd_one_pass_kernelI11Fp32IOFp32WLi128ELi60ELi480EEv26Group_norm_nhwc_fwd_params,@"STO_CUDA_ENTRY STV_DEFAULT"
_Z35group_norm_nhwc_fwd_one_pass_kernelI11Fp32IOFp32WLi128ELi60ELi480EEv26Group_norm_nhwc_fwd_params:
.text._Z35group_norm_nhwc_fwd_one_pass_kernelI11Fp32IOFp32WLi128ELi60ELi480EEv26Group_norm_nhwc_fwd_params:
        /* <DEDUP_REMOVED lines=14> */
[----:B0-----:R-:W-:Y:S01]  /*00e0*/  IMAD.WIDE.U32 R2, R0, -0x77777777, RZ ;  /* 0x8888888900027825 */ /* 0x001fe200078e00ff */
[----:B------:R-:W-:-:S02]  /*00f0*/  SHF.R.S32.HI R5, RZ, 0x1f, R0 ;  /* 0x0000001fff057819 */ /* 0x000fc40000011400 */
[----:B------:R-:W-:Y:S02]  /*0100*/  ISETP.GE.U32.AND P1, PT, R0, 0x1e0, PT ;  /* 0x000001e00000780c */ /* 0x000fe40003f26070 */
[----:B------:R-:W-:Y:S02]  /*0110*/  SHF.R.U32.HI R7, RZ, 0x4, R3 ;  /* 0x00000004ff077819 */ /* 0x000fe40000011603 */
[----:B------:R-:W0:Y:S01]  /*0120*/  LDC R2, c[0x0][0x10] ;  /* 0x00000400ff027b82 */ /* 0x000e220000000800 */
[----:B------:R-:W3:Y:S01]  /*0130*/  S2R R3, SR_LANEID ;  /* 0x0000000000037919 */ /* 0x000ee20000000000 */
[----:B------:R-:W-:Y:S01]  /*0140*/  LEA.HI R8, R5, R0, RZ, 0x5 ;  /* 0x0000000005087211 */ /* 0x000fe200078f28ff */
[----:B--2---:R-:W-:Y:S01]  /*0150*/  ULEA UR5, UR6, UR5, 0x18 ;  /* 0x0000000506057291 */ /* 0x004fe2000f8ec03f */
[----:B-1----:R-:W-:Y:S02]  /*0160*/  IMAD R25, R4, UR7, R7 ;  /* 0x0000000704197c24 */ /* 0x002fe4000f8e0207 */
[----:B------:R-:W-:Y:S01]  /*0170*/  IMAD R44, R7, -0x1e, R0 ;  /* 0xffffffe2072c7824 */ /* 0x000fe200078e0200 */
[----:B------:R-:W-:Y:S01]  /*0180*/  SHF.R.S32.HI R10, RZ, 0x5, R8 ;  /* 0x00000005ff0a7819 */ /* 0x000fe20000011408 */
[----:B------:R-:W-:Y:S01]  /*0190*/  HFMA2.MMA R8, -RZ, RZ, 0, 0 ;  /* 0x00000000ff087435 */ /* 0x000fe200000001ff */
        /* <DEDUP_REMOVED lines=11> */
[----:B------:R-:W-:Y:S02]  /*0250*/  SHF.L.U32 R44, R44, 0x1, RZ ;  /* 0x000000012c2c7819 */ /* 0x000fe400000006ff */
[----:B------:R-:W-:-:S02]  /*0260*/  LEA R10, R10, UR5, 0x3 ;  /* 0x000000050a0a7c11 */ /* 0x000fc4000f8e18ff */
[----:B------:R-:W-:Y:S02]  /*0270*/  IADD3 R12, R25, 0x70, RZ ;  /* 0x00000070190c7810 */ /* 0x000fe40007ffe0ff */
[----:B------:R-:W-:Y:S02]  /*0280*/  ISETP.LT.AND.EX P4, PT, R7, UR9, !P1, P4 ;  /* 0x0000000907007c0c */ /* 0x000fe4000cf81340 */
[----:B------:R-:W-:Y:S02]  /*0290*/  ISETP.LT.AND.EX P3, PT, R9, UR9, !P1, P3 ;  /* 0x0000000909007c0c */ /* 0x000fe4000cf61330 */
[----:B------:R-:W-:Y:S02]  /*02a0*/  ISETP.LT.AND.EX P2, PT, R11, UR9, !P1, P2 ;  /* 0x000000090b007c0c */ /* 0x000fe4000cf41320 */
[----:B------:R-:W-:Y:S01]  /*02b0*/  ISETP.LT.AND.EX P1, PT, R13, UR9, !P1, P0 ;  /* 0x000000090d007c0c */ /* 0x000fe2000cf21300 */
[----:B0--3--:R-:W-:-:S12]  /*02c0*/  ULDC.64 UR8, c[0x0][0x208] ;  /* 0x0000820000087ab9 */ /* 0x009fd80000000a00 */
.L_x_4518:
[----:B0-----:R-:W0:Y:S01]  /*02d0*/  LDC R20, c[0x0][0x288] ;  /* 0x0000a200ff147b82 */ /* 0x001e220000000800 */
[----:B------:R-:W-:Y:S01]  /*02e0*/  ULDC.64 UR14, c[0x0][0x278] ;  /* 0x00009e00000e7ab9 */ /* 0x000fe20000000a00 */
[----:B------:R-:W-:Y:S01]  /*02f0*/  SHF.R.S32.HI R22, RZ, 0x1f, R44 ;  /* 0x0000001fff167819 */ /* 0x000fe2000001142c */
[----:B------:R-:W-:-:S05]  /*0300*/  ULDC.64 UR12, c[0x0][0x280] ;  /* 0x0000a000000c7ab9 */ /* 0x000fca0000000a00 */
        /* <DEDUP_REMOVED lines=8> */
[----:B------:R3:W5:Y:S02]  /*0390*/  F2I.FTZ.U32.TRUNC.NTZ R15, R14 ;  /* 0x0000000e000f7305 */ /* 0x000764000021f000 */
[----:B---3--:R-:W-:Y:S02]  /*03a0*/  MOV R14, RZ ;  /* 0x000000ff000e7202 */ /* 0x008fe40000000f00 */
[----:B-----5:R-:W-:-:S05]  /*03b0*/  IADD3 R18, RZ, -R15, RZ ;  /* 0x8000000fff127210 */ /* 0x020fca0007ffe0ff */
[----:B------:R-:W-:Y:S01]  /*03c0*/  IMAD R19, R18, R17, RZ ;  /* 0x0000001112137224 */ /* 0x000fe200078e02ff */
[----:B------:R-:W-:-:S03]  /*03d0*/  IABS R18, R47 ;  /* 0x0000002f00127213 */ /* 0x000fc60000000000 */
[----:B------:R-:W-:Y:S01]  /*03e0*/  IMAD.HI.U32 R15, R15, R19, R14 ;  /* 0x000000130f0f7227 */ /* 0x000fe200078e000e */
[----:B------:R-:W-:-:S04]  /*03f0*/  LOP3.LUT R14, R47, R20, RZ, 0x3c, !PT ;  /* 0x000000142f0e7212 */ /* 0x000fc800078e3cff */
[----:B------:R-:W-:Y:S01]  /*0400*/  ISETP.GE.AND P5, PT, R14, RZ, PT ;  /* 0x000000ff0e00720c */ /* 0x000fe20003fa6270 */
[----:B------:R-:W-:-:S05]  /*0410*/  IMAD.HI.U32 R15, R15, R18, RZ ;  /* 0x000000120f0f7227 */ /* 0x000fca00078e00ff */
[----:B------:R-:W-:-:S05]  /*0420*/  IADD3 R16, -R15, RZ, RZ ;  /* 0x000000ff0f107210 */ /* 0x000fca0007ffe1ff */
[C---:B------:R-:W-:Y:S02]  /*0430*/  IMAD R16, R17.reuse, R16, R18 ;  /* 0x0000001011107224 */ /* 0x040fe400078e0212 */
[----:B------:R-:W3:Y:S03]  /*0440*/  @P4 LDC.64 R18, c[0x0][0x270] ;  /* 0x00009c00ff124b82 */ /* 0x000ee60000000a00 */
[----:B------:R-:W-:-:S13]  /*0450*/  ISETP.GT.U32.AND P6, PT, R17, R16, PT ;  /* 0x000000101100720c */ /* 0x000fda0003fc4070 */
[-C--:B------:R-:W-:Y:S02]  /*0460*/  @!P6 IADD3 R16, R16, -R17.reuse, RZ ;  /* 0x800000111010e210 */ /* 0x080fe40007ffe0ff */
[----:B------:R-:W-:Y:S02]  /*0470*/  @!P6 IADD3 R15, R15, 0x1, RZ ;  /* 0x000000010f0fe810 */ /* 0x000fe40007ffe0ff */
[----:B------:R-:W-:Y:S02]  /*0480*/  ISETP.GE.U32.AND P0, PT, R16, R17, PT ;  /* 0x000000111000720c */ /* 0x000fe40003f06070 */
[----:B------:R-:W-:Y:S01]  /*0490*/  ISETP.NE.AND P6, PT, R20, RZ, PT ;  /* 0x000000ff1400720c */ /* 0x000fe20003fc5270 */
[----:B------:R-:W5:Y:S10]  /*04a0*/  @P3 LDC.64 R16, c[0x0][0x270] ;  /* 0x00009c00ff103b82 */ /* 0x000f740000000a00 */
[----:B------:R-:W-:-:S04]  /*04b0*/  @P0 IADD3 R15, R15, 0x1, RZ ;  /* 0x000000010f0f0810 */ /* 0x000fc80007ffe0ff */
[----:B------:R-:W-:Y:S01]  /*04c0*/  MOV R23, R15 ;  /* 0x0000000f00177202 */ /* 0x000fe20000000f00 */
[----:B------:R-:W-:-:S03]  /*04d0*/  IMAD.WIDE.U32 R14, R0, -0x77777777, RZ ;  /* 0x88888889000e7825 */ /* 0x000fc600078e00ff */
[----:B------:R-:W-:Y:S02]  /*04e0*/  @!P5 IADD3 R23, -R23, RZ, RZ ;  /* 0x000000ff1717d210 */ /* 0x000fe40007ffe1ff */
[----:B------:R-:W-:Y:S02]  /*04f0*/  @!P6 LOP3.LUT R23, RZ, R20, RZ, 0x33, !PT ;  /* 0x00000014ff17e212 */ /* 0x000fe400078e33ff */
[----:B------:R-:W-:Y:S02]  /*0500*/  SHF.R.U32.HI R15, RZ, 0x4, R15 ;  /* 0x00000004ff0f7819 */ /* 0x000fe4000001160f */
[----:B------:R-:W-:Y:S01]  /*0510*/  IADD3 R14, -R23, RZ, RZ ;  /* 0x000000ff170e7210 */ /* 0x000fe20007ffe1ff */
[----:B-----5:R-:W-:Y:S02]  /*0520*/  @P3 IMAD R24, R9, R16, RZ ;  /* 0x0000001009183224 */ /* 0x020fe400078e02ff */
[----:B-1----:R-:W-:Y:S02]  /*0530*/  IMAD R42, R42, UR7, R15 ;  /* 0x000000072a2a7c24 */ /* 0x002fe4000f8e020f */
[----:B------:R-:W-:Y:S01]  /*0540*/  IMAD R43, R20, R14, R47 ;  /* 0x0000000e142b7224 */ /* 0x000fe200078e022f */
[----:B------:R-:W-:Y:S01]  /*0550*/  SHF.R.S32.HI R14, RZ, 0x1f, R23 ;  /* 0x0000001fff0e7819 */ /* 0x000fe20000011417 */
[----:B------:R-:W1:Y:S01]  /*0560*/  @P2 LDC.64 R20, c[0x0][0x270] ;  /* 0x00009c00ff142b82 */ /* 0x000e620000000a00 */
[C---:B------:R-:W-:Y:S01]  /*0570*/  IADD3 R30, R42.reuse, 0x40, RZ ;  /* 0x000000402a1e7810 */ /* 0x040fe20007ffe0ff */
[----:B------:R-:W-:Y:S01]  /*0580*/  IMAD R43, R43, 0x3c, RZ ;  /* 0x0000003c2b2b7824 */ /* 0x000fe200078e02ff */
[----:B------:R-:W-:Y:S01]  /*0590*/  IADD3 R28, R42, 0x50, RZ ;  /* 0x000000502a1c7810 */ /* 0x000fe20007ffe0ff */
[----:B------:R-:W-:Y:S01]  /*05a0*/  IMAD R14, R14, UR12, RZ ;  /* 0x0000000c0e0e7c24 */ /* 0x000fe2000f8e02ff */
[----:B------:R-:W-:Y:S01]  /*05b0*/  ISETP.GE.U32.AND P6, PT, R30, UR14, PT ;  /* 0x0000000e1e007c0c */ /* 0x000fe2000bfc6070 */
[----:B------:R-:W-:Y:S01]  /*05c0*/  @P3 IMAD R33, R4, R17, R24 ;  /* 0x0000001104213224 */ /* 0x000fe200078e0218 */
[----:B------:R-:W-:Y:S01]  /*05d0*/  IADD3 R48, P0, R44, R43, RZ ;  /* 0x0000002b2c307210 */ /* 0x000fe20007f1e0ff */
[----:B------:R-:W-:Y:S01]  /*05e0*/  IMAD R51, R23, UR13, R14 ;  /* 0x0000000d17337c24 */ /* 0x000fe2000f8e020e */
[----:B------:R-:W-:-:S02]  /*05f0*/  SHF.R.S32.HI R31, RZ, 0x1f, R30 ;  /* 0x0000001fff1f7819 */ /* 0x000fc4000001141e */
[----:B------:R-:W-:Y:S01]  /*0600*/  LEA.HI.X.SX32 R49, R43, R22, 0x1, P0 ;  /* 0x000000162b317211 */ /* 0x000fe200000f0eff */
[----:B---3--:R-:W-:Y:S01]  /*0610*/  @P4 IMAD R22, R7, R18, RZ ;  /* 0x0000001207164224 */ /* 0x008fe200078e02ff */
[----:B------:R-:W-:Y:S02]  /*0620*/  ISETP.GE.AND.EX P6, PT, R31, UR15, PT, P6 ;  /* 0x0000000f1f007c0c */ /* 0x000fe4000bfc6360 */
[----:B------:R-:W-:Y:S01]  /*0630*/  ISETP.GE.U32.AND P5, PT, R28, UR14, PT ;  /* 0x0000000e1c007c0c */ /* 0x000fe2000bfa6070 */
[----:B------:R-:W-:Y:S01]  /*0640*/  IMAD.WIDE.U32 R48, R23, UR12, R48 ;  /* 0x0000000c17307c25 */ /* 0x000fe2000f8e0030 */
[----:B------:R-:W-:Y:S02]  /*0650*/  ISETP.LT.U32.AND P6, PT, R0, 0x1e0, !P6 ;  /* 0x000001e00000780c */ /* 0x000fe400077c1070 */
[----:B------:R-:W-:Y:S01]  /*0660*/  SHF.R.S32.HI R29, RZ, 0x1f, R28 ;  /* 0x0000001fff1d7819 */ /* 0x000fe2000001141c */
[----:B------:R-:W-:Y:S01]  /*0670*/  @P4 IMAD R27, R25, R19, R22 ;  /* 0x00000013191b4224 */ /* 0x000fe200078e0216 */
[----:B------:R-:W-:Y:S01]  /*0680*/  IADD3 R51, R49, R51, RZ ;  /* 0x0000003331337210 */ /* 0x000fe20007ffe0ff */
[----:B------:R-:W3:Y:S01]  /*0690*/  @P1 LDC.64 R22, c[0x0][0x270] ;  /* 0x00009c00ff161b82 */ /* 0x000ee20000000a00 */
[----:B------:R-:W-:Y:S01]  /*06a0*/  @P4 MOV R50, R48 ;  /* 0x0000003000324202 */ /* 0x000fe20000000f00 */
[----:B-1----:R-:W-:Y:S01]  /*06b0*/  @P2 IMAD R32, R11, R20, RZ ;  /* 0x000000140b202224 */ /* 0x002fe200078e02ff */
[----:B------:R-:W-:-:S02]  /*06c0*/  ISETP.GE.AND.EX P5, PT, R29, UR15, PT, P5 ;  /* 0x0000000f1d007c0c */ /* 0x000fc4000bfa6350 */
[----:B------:R-:W-:Y:S01]  /*06d0*/  @P3 MOV R26, R48 ;  /* 0x00000030001a3202 */ /* 0x000fe20000000f00 */
[----:B------:R-:W-:Y:S01]  /*06e0*/  @P4 IMAD.WIDE.U32 R18, R25, R18, R50 ;  /* 0x0000001219124225 */ /* 0x000fe200078e0032 */
[----:B------:R-:W-:Y:S01]  /*06f0*/  ISETP.LT.U32.AND P5, PT, R0, 0x1e0, !P5 ;  /* 0x000001e00000780c */ /* 0x000fe20006fa1070 */
[----:B------:R-:W1:Y:S01]  /*0700*/  @P6 LDC.64 R14, c[0x0][0x270] ;  /* 0x00009c00ff0e6b82 */ /* 0x000e620000000a00 */
[----:B------:R-:W-:Y:S01]  /*0710*/  IADD3 R53, R42, 0x60, RZ ;  /* 0x000000602a357810 */ /* 0x000fe20007ffe0ff */
[----:B------:R-:W-:Y:S01]  /*0720*/  @P2 IMAD R35, R5, R21, R32 ;  /* 0x0000001505232224 */ /* 0x000fe200078e0220 */
[----:B------:R-:W-:Y:S02]  /*0730*/  @P4 IADD3 R19, R19, R27, RZ ;  /* 0x0000001b13134210 */ /* 0x000fe40007ffe0ff */
[----:B------:R-:W-:Y:S02]  /*0740*/  @P3 MOV R27, R51 ;  /* 0x00000033001b3202 */ /* 0x000fe40000000f00 */
[----:B--2---:R-:W-:Y:S01]  /*0750*/  @P4 LEA R36, P0, R18, R36, 0x2 ;  /* 0x0000002412244211 */ /* 0x004fe200078010ff */
[----:B------:R-:W2:Y:S01]  /*0760*/  @P1 LDC.64 R24, c[0x0][0x220] ;  /* 0x00008800ff181b82 */ /* 0x000ea20000000a00 */
[----:B------:R-:W-:-:S02]  /*0770*/  @P3 IMAD.WIDE.U32 R16, R4, R16, R26 ;  /* 0x0000001004103225 */ /* 0x000fc400078e001a */
[----:B------:R-:W-:Y:S02]  /*0780*/  @P4 LEA.HI.X R37, R18, R37, R19, 0x2, P0 ;  /* 0x0000002512254211 */ /* 0x000fe400000f1413 */
[----:B------:R-:W-:Y:S02]  /*0790*/  @P2 MOV R26, R48 ;  /* 0x00000030001a2202 */ /* 0x000fe40000000f00 */
[----:B------:R-:W-:Y:S01]  /*07a0*/  @P2 MOV R27, R51 ;  /* 0x00000033001b2202 */ /* 0x000fe20000000f00 */
[----:B------:R-:W5:Y:S01]  /*07b0*/  @P6 LDC.64 R18, c[0x0][0x220] ;  /* 0x00008800ff126b82 */ /* 0x000f620000000a00 */
[----:B------:R-:W-:Y:S01]  /*07c0*/  @P3 IADD3 R17, R17, R33, RZ ;  /* 0x0000002111113210 */ /* 0x000fe20007ffe0ff */
[----:B---3--:R-:W-:Y:S01]  /*07d0*/  @P1 IMAD R32, R13, R22, RZ ;  /* 0x000000160d201224 */ /* 0x008fe200078e02ff */
[----:B0-----:R-:W-:Y:S01]  /*07e0*/  @P3 LEA R40, P0, R16, R40, 0x2 ;  /* 0x0000002810283211 */ /* 0x001fe200078010ff */
[----:B------:R-:W-:Y:S01]  /*07f0*/  @P2 IMAD.WIDE.U32 R20, R5, R20, R26 ;  /* 0x0000001405142225 */ /* 0x000fe200078e001a */
[----:B------:R-:W-:-:S02]  /*0800*/  @P1 MOV R26, R48 ;  /* 0x00000030001a1202 */ /* 0x000fc40000000f00 */
[----:B------:R-:W-:Y:S01]  /*0810*/  @P3 LEA.HI.X R41, R16, R41, R17, 0x2, P0 ;  /* 0x0000002910293211 */ /* 0x000fe200000f1411 */
[----:B------:R-:W-:Y:S01]  /*0820*/  @P1 IMAD R23, R6, R23, R32 ;  /* 0x0000001706171224 */ /* 0x000fe200078e0220 */
[----:B------:R-:W-:Y:S01]  /*0830*/  @P2 IADD3 R21, R21, R35, RZ ;  /* 0x0000002315152210 */ /* 0x000fe20007ffe0ff */
[----:B------:R-:W0:Y:S01]  /*0840*/  @P5 LDC.64 R16, c[0x0][0x270] ;  /* 0x00009c00ff105b82 */ /* 0x000e220000000a00 */
[C---:B----4-:R-:W-:Y:S01]  /*0850*/  @P2 LEA R38, P0, R20.reuse, R38, 0x2 ;  /* 0x0000002614262211 */ /* 0x050fe200078010ff */
[----:B-1----:R-:W-:Y:S01]  /*0860*/  @P6 IMAD R31, R31, R14, RZ ;  /* 0x0000000e1f1f6224 */ /* 0x002fe200078e02ff */
[----:B------:R-:W-:Y:S02]  /*0870*/  @P1 MOV R27, R51 ;  /* 0x00000033001b1202 */ /* 0x000fe40000000f00 */
[----:B------:R-:W-:Y:S01]  /*0880*/  @P2 LEA.HI.X R39, R20, R39, R21, 0x2, P0 ;  /* 0x0000002714272211 */ /* 0x000fe200000f1415 */
[----:B------:R-:W-:Y:S01]  /*0890*/  @P6 IMAD R31, R30, R15, R31 ;  /* 0x0000000f1e1f6224 */ /* 0x000fe200078e021f */
[----:B------:R-:W-:Y:S01]  /*08a0*/  @P6 MOV R20, R48 ;  /* 0x0000003000146202 */ /* 0x000fe20000000f00 */
[----:B------:R-:W-:Y:S01]  /*08b0*/  @P1 IMAD.WIDE.U32 R26, R6, R22, R26 ;  /* 0x00000016061a1225 */ /* 0x000fe200078e001a */
[----:B------:R-:W-:-:S04]  /*08c0*/  @P6 MOV R21, R51 ;  /* 0x0000003300156202 */ /* 0x000fc80000000f00 */
[----:B------:R-:W-:Y:S01]  /*08d0*/  @P1 IADD3 R22, R27, R23, RZ ;  /* 0x000000171b161210 */ /* 0x000fe20007ffe0ff */
[----:B------:R-:W-:Y:S01]  /*08e0*/  @P6 IMAD.WIDE.U32 R14, R30, R14, R20 ;  /* 0x0000000e1e0e6225 */ /* 0x000fe200078e0014 */
[C---:B--2---:R-:W-:Y:S01]  /*08f0*/  @P1 LEA R24, P0, R26.reuse, R24, 0x2 ;  /* 0x000000181a181211 */ /* 0x044fe200078010ff */
[----:B------:R-:W1:Y:S03]  /*0900*/  @P5 LDC.64 R20, c[0x0][0x220] ;  /* 0x00008800ff145b82 */ /* 0x000e660000000a00 */
[----:B------:R-:W-:Y:S02]  /*0910*/  @P1 LEA.HI.X R25, R26, R25, R22, 0x2, P0 ;  /* 0x000000191a191211 */ /* 0x000fe400000f1416 */
[----:B------:R-:W-:Y:S02]  /*0920*/  @P6 IADD3 R15, R15, R31, RZ ;  /* 0x0000001f0f0f6210 */ /* 0x000fe40007ffe0ff */
[----:B-----5:R-:W-:Y:S01]  /*0930*/  @P6 LEA R22, P0, R14, R18, 0x2 ;  /* 0x000000120e166211 */ /* 0x020fe200078010ff */
[----:B0-----:R-:W-:Y:S01]  /*0940*/  @P5 IMAD R29, R29, R16, RZ ;  /* 0x000000101d1d5224 */ /* 0x001fe200078e02ff */
[----:B------:R-:W-:-:S02]  /*0950*/  SHF.R.S32.HI R31, RZ, 0x1f, R53 ;  /* 0x0000001fff1f7819 */ /* 0x000fc40000011435 */
[----:B------:R-:W-:Y:S01]  /*0960*/  @P6 LEA.HI.X R23, R14, R19, R15, 0x2, P0 ;  /* 0x000000130e176211 */ /* 0x000fe200000f140f */
[----:B------:R-:W-:Y:S01]  /*0970*/  @P5 IMAD R29, R28, R17, R29 ;  /* 0x000000111c1d5224 */ /* 0x000fe200078e021d */
[----:B------:R-:W-:Y:S02]  /*0980*/  ISETP.GE.U32.AND P0, PT, R53, UR14, PT ;  /* 0x0000000e35007c0c */ /* 0x000fe4000bf06070 */
[----:B------:R-:W-:Y:S02]  /*0990*/  @P5 MOV R18, R48 ;  /* 0x0000003000125202 */ /* 0x000fe40000000f00 */
[----:B------:R-:W-:Y:S02]  /*09a0*/  ISETP.GE.AND.EX P0, PT, R31, UR15, PT, P0 ;  /* 0x0000000f1f007c0c */ /* 0x000fe4000bf06300 */
[----:B------:R-:W-:Y:S02]  /*09b0*/  @P5 MOV R19, R51 ;  /* 0x0000003300135202 */ /* 0x000fe40000000f00 */
[----:B------:R-:W-:-:S02]  /*09c0*/  MOV R15, RZ ;  /* 0x000000ff000f7202 */ /* 0x000fc40000000f00 */
[----:B------:R-:W-:Y:S01]  /*09d0*/  MOV R14, RZ ;  /* 0x000000ff000e7202 */ /* 0x000fe20000000f00 */
[----:B------:R-:W-:Y:S01]  /*09e0*/  @P5 IMAD.WIDE.U32 R16, R28, R16, R18 ;  /* 0x000000101c105225 */ /* 0x000fe200078e0012 */
[----:B------:R-:W-:-:S04]  /*09f0*/  ISETP.LT.U32.AND P0, PT, R0, 0x1e0, !P0 ;  /* 0x000001e00000780c */ /* 0x000fc80004701070 */
[----:B------:R0:W2:Y:S01]  /*0a00*/  @P6 LDG.E.64 R14, desc[UR8][R22.64] ;  /* 0x00000008160e6981 */ /* 0x0000a2000c1e1b00 */
[----:B------:R-:W-:Y:S02]  /*0a10*/  @P5 IADD3 R17, R17, R29, RZ ;  /* 0x0000001d11115210 */ /* 0x000fe40007ffe0ff */
[----:B------:R-:W-:Y:S02]  /*0a20*/  CS2R R28, SRZ ;  /* 0x00000000001c7805 */ /* 0x000fe4000001ff00 */
[C---:B-1----:R-:W-:Y:S02]  /*0a30*/  @P5 LEA R18, P6, R16.reuse, R20, 0x2 ;  /* 0x0000001410125211 */ /* 0x042fe400078c10ff */
[----:B------:R-:W-:Y:S02]  /*0a40*/  SHF.R.S32.HI R45, RZ, 0x1f, R12 ;  /* 0x0000001fff2d7819 */ /* 0x000fe4000001140c */
[----:B------:R-:W-:Y:S01]  /*0a50*/  @P5 LEA.HI.X R19, R16, R21, R17, 0x2, P6 ;  /* 0x0000001510135211 */ /* 0x000fe200030f1411 */
[----:B------:R1:W3:Y:S01]  /*0a60*/  @P4 LDG.E.64 R28, desc[UR8][R36.64] ;  /* 0x00000008241c4981 */ /* 0x0002e2000c1e1b00 */
[----:B------:R-:W-:Y:S01]  /*0a70*/  ISETP.GE.U32.AND P6, PT, R12, UR14, PT ;  /* 0x0000000e0c007c0c */ /* 0x000fe2000bfc6070 */
[----:B------:R-:W4:Y:S03]  /*0a80*/  @P0 LDC.64 R26, c[0x0][0x270] ;  /* 0x00009c00ff1a0b82 */ /* 0x000f260000000a00 */
[----:B------:R-:W-:-:S04]  /*0a90*/  ISETP.GE.AND.EX P6, PT, R45, UR15, PT, P6 ;  /* 0x0000000f2d007c0c */ /* 0x000fc8000bfc6360 */
[----:B------:R-:W-:Y:S01]  /*0aa0*/  ISETP.GT.U32.OR P6, PT, R0, 0x1df, P6 ;  /* 0x000001df0000780c */ /* 0x000fe200037c4470 */
[----:B0-----:R-:W0:Y:S01]  /*0ab0*/  @P0 LDC.64 R22, c[0x0][0x220] ;  /* 0x00008800ff160b82 */ /* 0x001e220000000a00 */
[----:B------:R-:W-:-:S11]  /*0ac0*/  @P0 MOV R34, R48 ;  /* 0x0000003000220202 */ /* 0x000fd60000000f00 */
[----:B------:R-:W5:Y:S01]  /*0ad0*/  @!P6 LDC.64 R20, c[0x0][0x270] ;  /* 0x00009c00ff14eb82 */ /* 0x000f620000000a00 */
[----:B----4-:R-:W-:Y:S01]  /*0ae0*/  @P0 IMAD R16, R31, R26, RZ ;  /* 0x0000001a1f100224 */ /* 0x010fe200078e02ff */
[----:B------:R-:W-:Y:S02]  /*0af0*/  CS2R R30, SRZ ;  /* 0x00000000001e7805 */ /* 0x000fe4000001ff00 */
[----:B------:R-:W-:Y:S01]  /*0b00*/  @P0 MOV R35, R51 ;  /* 0x0000003300230202 */ /* 0x000fe20000000f00 */
[----:B------:R-:W-:-:S03]  /*0b10*/  @P0 IMAD R55, R53, R27, R16 ;  /* 0x0000001b35370224 */ /* 0x000fc600078e0210 */
[----:B------:R-:W4:Y:S01]  /*0b20*/  @!P6 LDC.64 R16, c[0x0][0x220] ;  /* 0x00008800ff10eb82 */ /* 0x000f220000000a00 */
[----:B------:R-:W-:Y:S01]  /*0b30*/  CS2R R32, SRZ ;  /* 0x0000000000207805 */ /* 0x000fe2000001ff00 */
[----:B------:R0:W2:Y:S01]  /*0b40*/  @P3 LDG.E.64 R30, desc[UR8][R40.64] ;  /* 0x00000008281e3981 */ /* 0x0000a2000c1e1b00 */
[----:B------:R-:W-:Y:S01]  /*0b50*/  @P0 IMAD.WIDE.U32 R26, R53, R26, R34 ;  /* 0x0000001a351a0225 */ /* 0x000fe200078e0022 */
[----:B------:R-:W-:Y:S02]  /*0b60*/  CS2R R34, SRZ ;  /* 0x0000000000227805 */ /* 0x000fe4000001ff00 */
[----:B-1----:R-:W-:Y:S01]  /*0b70*/  CS2R R36, SRZ ;  /* 0x0000000000247805 */ /* 0x002fe2000001ff00 */
[----:B------:R-:W2:Y:S04]  /*0b80*/  @P2 LDG.E.64 R32, desc[UR8][R38.64] ;  /* 0x0000000826202981 */ /* 0x000ea8000c1e1b00 */
[----:B------:R-:W2:Y:S01]  /*0b90*/  @P1 LDG.E.64 R34, desc[UR8][R24.64] ;  /* 0x0000000818221981 */ /* 0x000ea2000c1e1b00 */
[----:B-----5:R-:W-:-:S03]  /*0ba0*/  @!P6 IMAD R46, R45, R20, RZ ;  /* 0x000000142d2ee224 */ /* 0x020fc600078e02ff */
[----:B------:R1:W5:Y:S01]  /*0bb0*/  @P5 LDG.E.64 R36, desc[UR8][R18.64] ;  /* 0x0000000812245981 */ /* 0x000362000c1e1b00 */
[----:B------:R-:W-:Y:S01]  /*0bc0*/  @P0 IADD3 R27, R27, R55, RZ ;  /* 0x000000371b1b0210 */ /* 0x000fe20007ffe0ff */
[----:B0-----:R-:W-:Y:S01]  /*0bd0*/  @!P6 IMAD R41, R12, R21, R46 ;  /* 0x000000150c29e224 */ /* 0x001fe200078e022e */
[----:B------:R-:W-:Y:S02]  /*0be0*/  @P0 LEA R22, P5, R26, R22, 0x2 ;  /* 0x000000161a160211 */ /* 0x000fe400078a10ff */
[----:B-1----:R-:W-:Y:S02]  /*0bf0*/  @!P6 MOV R18, R48 ;  /* 0x000000300012e202 */ /* 0x002fe40000000f00 */
[----:B------:R-:W-:Y:S02]  /*0c00*/  @!P6 MOV R19, R51 ;  /* 0x000000330013e202 */ /* 0x000fe40000000f00 */
[----:B------:R-:W-:Y:S01]  /*0c10*/  CS2R R38, SRZ ;  /* 0x0000000000267805 */ /* 0x000fe2000001ff00 */
[----:B------:R-:W-:Y:S01]  /*0c20*/  @!P6 IMAD.WIDE.U32 R20, R12, R20, R18 ;  /* 0x000000140c14e225 */ /* 0x000fe200078e0012 */
[----:B------:R-:W-:-:S04]  /*0c30*/  @P0 LEA.HI.X R23, R26, R23, R27, 0x2, P5 ;  /* 0x000000171a170211 */ /* 0x000fc800028f141b */
[----:B------:R-:W-:Y:S02]  /*0c40*/  @!P6 IADD3 R21, R21, R41, RZ ;  /* 0x000000291515e210 */ /* 0x000fe40007ffe0ff */
[C---:B----4-:R-:W-:Y:S02]  /*0c50*/  @!P6 LEA R16, P5, R20.reuse, R16, 0x2 ;  /* 0x000000101410e211 */ /* 0x050fe400078a10ff */
[----:B------:R-:W-:Y:S01]  /*0c60*/  CS2R R40, SRZ ;  /* 0x0000000000287805 */ /* 0x000fe2000001ff00 */
[----:B------:R-:W4:Y:S01]  /*0c70*/  @P0 LDG.E.64 R38, desc[UR8][R22.64] ;  /* 0x0000000816260981 */ /* 0x000f22000c1e1b00 */
[----:B------:R-:W-:-:S05]  /*0c80*/  @!P6 LEA.HI.X R17, R20, R17, R21, 0x2, P5 ;  /* 0x000000111411e211 */ /* 0x000fca00028f1415 */
[----:B------:R0:W4:Y:S01]  /*0c90*/  @!P6 LDG.E.64 R40, desc[UR8][R16.64] ;  /* 0x000000081028e981 */ /* 0x000122000c1e1b00 */
[C---:B------:R-:W-:Y:S02]  /*0ca0*/  ISETP.GT.AND P0, PT, R3.reuse, 0x1e, PT ;  /* 0x0000001e0300780c */ /* 0x040fe40003f04270 */
[----:B------:R-:W-:Y:S02]  /*0cb0*/  ISETP.NE.AND P6, PT, R3, RZ, PT ;  /* 0x000000ff0300720c */ /* 0x000fe40003fc5270 */
[----:B------:R-:W-:Y:S01]  /*0cc0*/  ISETP.NE.AND P5, PT, R0, RZ, PT ;  /* 0x000000ff0000720c */ /* 0x000fe20003fa5270 */
[----:B------:R-:W-:Y:S01]  /*0cd0*/  BSSY B0, `(.L_x_4482) ;  /* 0x000006c000007945 */ /* 0x000fe20003800000 */
[----:B---3--:R-:W-:Y:S01]  /*0ce0*/  FADD.FTZ R18, R28, R29 ;  /* 0x0000001d1c127221 */ /* 0x008fe20000010000 */
[----:B------:R-:W-:-:S03]  /*0cf0*/  FMUL.FTZ R19, R29, R29 ;  /* 0x0000001d1d137220 */ /* 0x000fc60000410000 */
[----:B------:R-:W-:Y:S01]  /*0d00*/  FADD.FTZ R18, RZ, R18 ;  /* 0x00000012ff127221 */ /* 0x000fe20000010000 */
[----:B------:R-:W-:-:S04]  /*0d10*/  FFMA.FTZ R19, R28, R28, R19 ;  /* 0x0000001c1c137223 */ /* 0x000fc80000010013 */
[----:B------:R-:W-:Y:S01]  /*0d20*/  FADD.FTZ R19, RZ, R19 ;  /* 0x00000013ff137221 */ /* 0x000fe20000010000 */
[----:B--2---:R-:W-:Y:S01]  /*0d30*/  FADD.FTZ R21, R30, R31 ;  /* 0x0000001f1e157221 */ /* 0x004fe20000010000 */
[----:B------:R-:W-:-:S03]  /*0d40*/  FMUL.FTZ R25, R31, R31 ;  /* 0x0000001f1f197220 */ /* 0x000fc60000410000 */
[----:B------:R-:W-:Y:S01]  /*0d50*/  FADD.FTZ R18, R18, R21 ;  /* 0x0000001512127221 */ /* 0x000fe20000010000 */
[----:B0-----:R-:W-:Y:S01]  /*0d60*/  FADD.FTZ R17, R32, R33 ;  /* 0x0000002120117221 */ /* 0x001fe20000010000 */
[----:B------:R-:W-:Y:S01]  /*0d70*/  FFMA.FTZ R20, R30, R30, R25 ;  /* 0x0000001e1e147223 */ /* 0x000fe20000010019 */
[----:B------:R-:W-:Y:S02]  /*0d80*/  FMUL.FTZ R23, R33, R33 ;  /* 0x0000002121177220 */ /* 0x000fe40000410000 */
[----:B------:R-:W-:Y:S01]  /*0d90*/  FADD.FTZ R17, R18, R17 ;  /* 0x0000001112117221 */ /* 0x000fe20000010000 */
[----:B------:R-:W-:Y:S01]  /*0da0*/  FADD.FTZ R18, R34, R35 ;  /* 0x0000002322127221 */ /* 0x000fe20000010000 */
[----:B------:R-:W-:Y:S01]  /*0db0*/  FADD.FTZ R19, R19, R20 ;  /* 0x0000001413137221 */ /* 0x000fe20000010000 */
[----:B------:R-:W-:Y:S01]  /*0dc0*/  FFMA.FTZ R16, R32, R32, R23 ;  /* 0x0000002020107223 */ /* 0x000fe20000010017 */
[----:B------:R-:W-:Y:S01]  /*0dd0*/  FMUL.FTZ R21, R35, R35 ;  /* 0x0000002323157220 */ /* 0x000fe20000410000 */
[----:B------:R-:W-:Y:S01]  /*0de0*/  FADD.FTZ R17, R17, R18 ;  /* 0x0000001211117221 */ /* 0x000fe20000010000 */
[----:B------:R-:W-:Y:S01]  /*0df0*/  FADD.FTZ R18, R14, R15 ;  /* 0x0000000f0e127221 */ /* 0x000fe20000010000 */
[----:B------:R-:W-:Y:S01]  /*0e00*/  FADD.FTZ R16, R19, R16 ;  /* 0x0000001013107221 */ /* 0x000fe20000010000 */
[----:B------:R-:W-:Y:S01]  /*0e10*/  FFMA.FTZ R21, R34, R34, R21 ;  /* 0x0000002222157223 */ /* 0x000fe20000010015 */
[----:B------:R-:W-:Y:S01]  /*0e20*/  FMUL.FTZ R19, R15, R15 ;  /* 0x0000000f0f137220 */ /* 0x000fe20000410000 */
[----:B------:R-:W-:Y:S01]  /*0e30*/  FADD.FTZ R17, R17, R18 ;  /* 0x0000001211117221 */ /* 0x000fe20000010000 */
[----:B-----5:R-:W-:Y:S01]  /*0e40*/  FADD.FTZ R18, R36, R37 ;  /* 0x0000002524127221 */ /* 0x020fe20000010000 */
[----:B------:R-:W-:Y:S01]  /*0e50*/  FADD.FTZ R16, R16, R21 ;  /* 0x0000001510107221 */ /* 0x000fe20000010000 */
[----:B------:R-:W-:Y:S01]  /*0e60*/  FFMA.FTZ R19, R14, R14, R19 ;  /* 0x0000000e0e137223 */ /* 0x000fe20000010013 */
[----:B------:R-:W-:Y:S01]  /*0e70*/  FMUL.FTZ R21, R37, R37 ;  /* 0x0000002525157220 */ /* 0x000fe20000410000 */
[----:B------:R-:W-:-:S02]  /*0e80*/  FADD.FTZ R17, R17, R18 ;  /* 0x0000001211117221 */ /* 0x000fc40000010000 */
[----:B------:R-:W-:Y:S01]  /*0e90*/  FADD.FTZ R16, R16, R19 ;  /* 0x0000001310107221 */ /* 0x000fe20000010000 */
[----:B------:R-:W-:-:S04]  /*0ea0*/  FFMA.FTZ R21, R36, R36, R21 ;  /* 0x0000002424157223 */ /* 0x000fc80000010015 */
[----:B------:R-:W-:Y:S01]  /*0eb0*/  FADD.FTZ R16, R16, R21 ;  /* 0x0000001510107221 */ /* 0x000fe20000010000 */
[----:B----4-:R-:W-:Y:S01]  /*0ec0*/  FADD.FTZ R18, R38, R39 ;  /* 0x0000002726127221 */ /* 0x010fe20000010000 */
[----:B------:R-:W-:-:S03]  /*0ed0*/  FMUL.FTZ R19, R39, R39 ;  /* 0x0000002727137220 */ /* 0x000fc60000410000 */
[----:B------:R-:W-:Y:S01]  /*0ee0*/  FADD.FTZ R17, R17, R18 ;  /* 0x0000001211117221 */ /* 0x000fe20000010000 */
[----:B------:R-:W-:Y:S01]  /*0ef0*/  FFMA.FTZ R19, R38, R38, R19 ;  /* 0x0000002626137223 */ /* 0x000fe20000010013 */
[----:B------:R-:W-:Y:S01]  /*0f00*/  FMUL.FTZ R21, R41, R41 ;  /* 0x0000002929157220 */ /* 0x000fe20000410000 */
[----:B------:R-:W-:Y:S02]  /*0f10*/  FADD.FTZ R18, R40, R41 ;  /* 0x0000002928127221 */ /* 0x000fe40000010000 */
[----:B------:R-:W-:Y:S01]  /*0f20*/  FADD.FTZ R16, R16, R19 ;  /* 0x0000001310107221 */ /* 0x000fe20000010000 */
[----:B------:R-:W-:Y:S01]  /*0f30*/  FFMA.FTZ R21, R40, R40, R21 ;  /* 0x0000002828157223 */ /* 0x000fe20000010015 */
[----:B------:R-:W-:-:S03]  /*0f40*/  FADD.FTZ R18, R17, R18 ;  /* 0x0000001211127221 */ /* 0x000fc60000010000 */
[----:B------:R-:W-:Y:S02]  /*0f50*/  FADD.FTZ R17, R16, R21 ;  /* 0x0000001510117221 */ /* 0x000fe40000010000 */
        /* <DEDUP_REMOVED lines=24> */
[----:B------:R-:W-:-:S05]  /*10e0*/  MOV R16, R18 ;  /* 0x0000001200107202 */ /* 0x000fca0000000f00 */
        /* <DEDUP_REMOVED lines=17> */
[----:B---3--:R-:W-:Y:S01]  /*1200*/  FADD.FTZ R53, R53, R20 ;  /* 0x0000001435357221 */ /* 0x008fe20000010000 */
[----:B------:R-:W-:-:S03]  /*1210*/  FADD.FTZ R46, R46, R21 ;  /* 0x000000152e2e7221 */ /* 0x000fc60000010000 */
[----:B------:R-:W-:Y:S01]  /*1220*/  FADD.FTZ R53, R53, R22 ;  /* 0x0000001635357221 */ /* 0x000fe20000010000 */
[----:B------:R-:W-:Y:S02]  /*1230*/  FADD.FTZ R46, R46, R23 ;  /* 0x000000172e2e7221 */ /* 0x000fe40000010000 */
[----:B------:R-:W-:Y:S01]  /*1240*/  LDS.128 R20, [UR5+0x70] ;  /* 0x00007005ff147984 */ /* 0x000fe20008000c00 */
        /* <DEDUP_REMOVED lines=19> */
[----:B------:R-:W-:-:S07]  /*1380*/  FADD.FTZ R17, R46, R25 ;  /* 0x000000192e117221 */ /* 0x000fce0000010000 */
.L_x_4483:
[----:B------:R-:W-:Y:S05]  /*1390*/  BSYNC B0 ;  /* 0x0000000000007941 */ /* 0x000fea0003800000 */
.L_x_4482:
[----:B------:R-:W1:Y:S02]  /*13a0*/  LDC R18, c[0x0][0xc] ;  /* 0x00000300ff127b82 */ /* 0x000e640000000800 */
[----:B-1----:R-:W-:-:S13]  /*13b0*/  ISETP.GE.U32.AND P0, PT, R18, 0x2, PT ;  /* 0x000000021200780c */ /* 0x002fda0003f06070 */
[----:B------:R-:W-:Y:S05]  /*13c0*/  @!P0 BRA `(.L_x_4484) ;  /* 0x00000010006c8947 */ /* 0x000fea0003800000 */
[----:B------:R-:W1:Y:S01]  /*13d0*/  S2R R19, SR_CTAID.Y ;  /* 0x0000000000137919 */ /* 0x000e620000002600 */
[----:B------:R-:W2:Y:S01]  /*13e0*/  LDC.64 R20, c[0x0][0x240] ;  /* 0x00009000ff147b82 */ /* 0x000ea20000000a00 */
[----:B------:R-:W-:-:S05]  /*13f0*/  LOP3.LUT R23, R8, 0x1, RZ, 0xc0, !PT ;  /* 0x0000000108177812 */ /* 0x000fca00078ec0ff */
[----:B------:R-:W-:Y:S02]  /*1400*/  IMAD R23, R23, R2, RZ ;  /* 0x0000000217177224 */ /* 0x000fe400078e02ff */
[----:B------:R-:W3:Y:S02]  /*1410*/  LDC.64 R26, c[0x0][0x248] ;  /* 0x00009200ff1a7b82 */ /* 0x000ee40000000a00 */
[----:B------:R-:W-:-:S05]  /*1420*/  IMAD R22, R23, R18, RZ ;  /* 0x0000001217167224 */ /* 0x000fca00078e02ff */
[----:B------:R-:W-:Y:S02]  /*1430*/  SHF.L.U32 R25, R22, 0x1, RZ ;  /* 0x0000000116197819 */ /* 0x000fe400000006ff */
[----:B-1----:R-:W-:-:S03]  /*1440*/  IADD3 R23, R23, R19, RZ ;  /* 0x0000001317177210 */ /* 0x002fc60007ffe0ff */
[----:B---3--:R-:W-:-:S04]  /*1450*/  IMAD.WIDE R26, R25, 0x4, R26 ;  /* 0x00000004191a7825 */ /* 0x008fc800078e021a */
[----:B--2---:R-:W-:Y:S01]  /*1460*/  IMAD.WIDE.U32 R20, R23, 0x4, R20 ;  /* 0x0000000417147825 */ /* 0x004fe200078e0014 */
        /* <DEDUP_REMOVED lines=14> */
.L_x_4486:
[----:B-1----:R-:W2:Y:S04]  /*1550*/  LDG.E.STRONG.GPU R22, desc[UR8][R20.64] ;  /* 0x0000000814167981 */ /* 0x002ea8000c1ef900 */
[----:B--2---:R-:W-:Y:S01]  /*1560*/  CCTL.IVALL ;  /* 0x00000000ff00798f */ /* 0x004fe20002000000 */
[----:B------:R-:W-:Y:S05]  /*1570*/  YIELD ;  /* 0x0000000000007946 */ /* 0x000fea0003800000 */
[----:B------:R-:W-:-:S13]  /*1580*/  ISETP.NE.AND P0, PT, R22, R53, PT ;  /* 0x000000351600720c */ /* 0x000fda0003f05270 */
[----:B------:R-:W-:Y:S05]  /*1590*/  @P0 BRA `(.L_x_4486) ;  /* 0xfffffffc00ec0947 */ /* 0x000fea000383ffff */
.L_x_4485:
        /* <DEDUP_REMOVED lines=17> */
.L_x_4490:
        /* <DEDUP_REMOVED lines=115> */
.L_x_4489:
        /* <DEDUP_REMOVED lines=61> */
.L_x_4491:
[----:B------:R-:W-:-:S13]  /*21b0*/  ISETP.NE.OR P0, PT, R24, RZ, P0 ;  /* 0x000000ff1800720c */ /* 0x000fda0000705670 */
[----:B------:R-:W-:Y:S05]  /*21c0*/  @!P0 BRA `(.L_x_4487) ;  /* 0x00000000007c8947 */ /* 0x000fea0003800000 */
.L_x_4488:
        /* <DEDUP_REMOVED lines=31> */
.L_x_4487:
        /* <DEDUP_REMOVED lines=11> */
.L_x_4493:
[----:B------:R-:W-:Y:S05]  /*2470*/  BSYNC B0 ;  /* 0x0000000000007941 */ /* 0x000fea0003800000 */
.L_x_4492:
        /* <DEDUP_REMOVED lines=16> */
.L_x_4484:
        /* <DEDUP_REMOVED lines=15> */
[C---:B-1----:R-:W-:Y:S01]  /*2670*/  IMAD.WIDE R22, R43.reuse, 0x4, R22 ;  /* 0x000000042b167825 */ /* 0x042fe200078e0216 */
[----:B------:R-:W1:Y:S01]  /*2680*/  LDC R53, c[0x0][0x294] ;  /* 0x0000a500ff357b82 */ /* 0x000e620000000800 */
[----:B------:R-:W-:Y:S02]  /*2690*/  @!P5 STS.64 [UR5+0x90], R16 ;  /* 0x00009010ff00d988 */ /* 0x000fe40008000a05 */
[----:B---3--:R-:W-:-:S04]  /*26a0*/  IMAD.WIDE R18, R43, 0x4, R18 ;  /* 0x000000042b127825 */ /* 0x008fc800078e0212 */
[----:B----4-:R-:W-:-:S05]  /*26b0*/  @!P0 IMAD.WIDE R24, R47, 0x8, R24 ;  /* 0x000000082f188825 */ /* 0x010fca00078e0218 */
[----:B------:R2:W-:Y:S01]  /*26c0*/  @!P0 STG.E.64 desc[UR8][R24.64], R20 ;  /* 0x0000001418008986 */ /* 0x0005e2000c101b08 */
[----:B------:R-:W-:Y:S06]  /*26d0*/  BAR.SYNC.DEFER_BLOCKING 0x0 ;  /* 0x0000000000007b1d */ /* 0x000fec0000010000 */
[----:B------:R-:W3:Y:S04]  /*26e0*/  LDG.E.64 R22, desc[UR8][R22.64] ;  /* 0x0000000816167981 */ /* 0x000ee8000c1e1b00 */
[----:B------:R-:W3:Y:S01]  /*26f0*/  LDG.E.64 R18, desc[UR8][R18.64] ;  /* 0x0000000812127981 */ /* 0x000ee2000c1e1b00 */
[----:B--2---:R-:W-:Y:S01]  /*2700*/  HFMA2.MMA R24, -RZ, RZ, 1.875, 0 ;  /* 0x3f800000ff187435 */ /* 0x004fe200000001ff */
[----:B0-----:R-:W-:Y:S01]  /*2710*/  IMAD.WIDE.U32 R16, R0, -0x77777777, RZ ;  /* 0x8888888900107825 */ /* 0x001fe200078e00ff */
[----:B------:R-:W-:Y:S01]  /*2720*/  ISETP.NE.AND P6, PT, RZ, UR10, PT ;  /* 0x0000000aff007c0c */ /* 0x000fe2000bfc5270 */
[----:B------:R-:W0:Y:S03]  /*2730*/  LDS.64 R26, [UR5+0x90] ;  /* 0x00009005ff1a7984 */ /* 0x000e260008000a00 */
[----:B------:R-:W-:-:S05]  /*2740*/  SHF.R.U32.HI R16, RZ, 0x4, R17 ;  /* 0x00000004ff107819 */ /* 0x000fca0000011611 */
[----:B-1----:R-:W-:-:S05]  /*2750*/  IMAD R25, R53, UR7, R16 ;  /* 0x0000000735197c24 */ /* 0x002fca000f8e0210 */
[----:B------:R-:W-:Y:S01]  /*2760*/  IADD3 R46, R25, 0x40, RZ ;  /* 0x00000040192e7810 */ /* 0x000fe20007ffe0ff */
[----:B0-----:R-:W-:-:S04]  /*2770*/  FMUL.FTZ R43, R26, UR6 ;  /* 0x000000061a2b7c20 */ /* 0x001fc80008410000 */
[C---:B------:R-:W-:Y:S01]  /*2780*/  FMUL.FTZ R26, R43.reuse, R43 ;  /* 0x0000002b2b1a7220 */ /* 0x040fe20000410000 */
[C---:B------:R-:W-:Y:S01]  /*2790*/  FADD.FTZ R17, -R43.reuse, R28 ;  /* 0x0000001c2b117221 */ /* 0x040fe20000010100 */
[C---:B------:R-:W-:Y:S01]  /*27a0*/  FADD.FTZ R29, -R43.reuse, R29 ;  /* 0x0000001d2b1d7221 */ /* 0x040fe20000010100 */
[----:B------:R-:W-:Y:S01]  /*27b0*/  FADD.FTZ R31, -R43, R31 ;  /* 0x0000001f2b1f7221 */ /* 0x000fe20000010100 */
[----:B------:R-:W-:-:S05]  /*27c0*/  FFMA.FTZ R26, R27, UR6, -R26 ;  /* 0x000000061b1a7c23 */ /* 0x000fca000801081a */
[----:B------:R-:W-:-:S13]  /*27d0*/  FSETP.GTU.FTZ.AND P0, PT, R26, RZ, PT ;  /* 0x000000ff1a00720b */ /* 0x000fda0003f1c000 */
[----:B------:R-:W0:Y:S02]  /*27e0*/  @P0 LDC R27, c[0x0][0x238] ;  /* 0x00008e00ff1b0b82 */ /* 0x000e240000000800 */
[----:B0-----:R-:W-:-:S04]  /*27f0*/  @P0 FADD.FTZ R26, R26, R27 ;  /* 0x0000001b1a1a0221 */ /* 0x001fc80000010000 */
[----:B------:R-:W0:Y:S01]  /*2800*/  @P0 MUFU.RSQ R24, R26 ;  /* 0x0000001a00180308 */ /* 0x000e220000001400 */
[----:B------:R-:W-:Y:S01]  /*2810*/  ISETP.GE.U32.AND P0, PT, R46, UR14, PT ;  /* 0x0000000e2e007c0c */ /* 0x000fe2000bf06070 */
[-C--:B0-----:R-:W-:Y:S01]  /*2820*/  FMUL.FTZ R17, R17, R24.reuse ;  /* 0x0000001811117220 */ /* 0x081fe20000410000 */
[----:B------:R-:W-:Y:S01]  /*2830*/  FMUL.FTZ R20, R29, R24 ;  /* 0x000000181d147220 */ /* 0x000fe20000410000 */
[----:B------:R-:W-:Y:S02]  /*2840*/  FADD.FTZ R29, -R43, R30 ;  /* 0x0000001e2b1d7221 */ /* 0x000fe40000010100 */
[----:B---3--:R-:W-:Y:S01]  /*2850*/  FFMA.FTZ R16, R22, R17, R18 ;  /* 0x0000001116107223 */ /* 0x008fe20000010012 */
        /* <DEDUP_REMOVED lines=12> */
.L_x_4494:
        /* <DEDUP_REMOVED lines=12> */
[----:B------:R0:W-:Y:S04]  /*29e0*/  STG.E.64 desc[UR8][R26.64], R16 ;  /* 0x000000101a007986 */ /* 0x0001e8000c101b08 */
.L_x_4496:
[----:B------:R-:W-:Y:S05]  /*29f0*/  BSYNC B0 ;  /* 0x0000000000007941 */ /* 0x000fea0003800000 */
.L_x_4495:
[-C--:B0-----:R-:W-:Y:S01]  /*2a00*/  FMUL.FTZ R17, R29, R24.reuse ;  /* 0x000000181d117220 */ /* 0x081fe20000410000 */
[----:B------:R-:W-:Y:S01]  /*2a10*/  FMUL.FTZ R20, R31, R24 ;  /* 0x000000181f147220 */ /* 0x000fe20000410000 */
[C---:B------:R-:W-:Y:S01]  /*2a20*/  FADD.FTZ R29, -R43.reuse, R32 ;  /* 0x000000202b1d7221 */ /* 0x040fe20000010100 */
[----:B------:R-:W-:Y:S01]  /*2a30*/  FADD.FTZ R33, -R43, R33 ;  /* 0x000000212b217221 */ /* 0x000fe20000010100 */
        /* <DEDUP_REMOVED lines=13> */
.L_x_4497:
        /* <DEDUP_REMOVED lines=13> */
.L_x_4499:
[----:B------:R-:W-:Y:S05]  /*2be0*/  BSYNC B0 ;  /* 0x0000000000007941 */ /* 0x000fea0003800000 */
.L_x_4498:
[-C--:B------:R-:W-:Y:S01]  /*2bf0*/  FMUL.FTZ R29, R29, R24.reuse ;  /* 0x000000181d1d7220 */ /* 0x080fe20000410000 */
[----:B------:R-:W-:Y:S01]  /*2c00*/  FMUL.FTZ R20, R33, R24 ;  /* 0x0000001821147220 */ /* 0x000fe20000410000 */
[C---:B------:R-:W-:Y:S01]  /*2c10*/  FADD.FTZ R31, -R43.reuse, R34 ;  /* 0x000000222b1f7221 */ /* 0x040fe20000010100 */
[----:B------:R-:W-:Y:S01]  /*2c20*/  FADD.FTZ R35, -R43, R35 ;  /* 0x000000232b237221 */ /* 0x000fe20000010100 */
        /* <DEDUP_REMOVED lines=13> */
.L_x_4500:
        /* <DEDUP_REMOVED lines=13> */
.L_x_4502:
[----:B------:R-:W-:Y:S05]  /*2dd0*/  BSYNC B0 ;  /* 0x0000000000007941 */ /* 0x000fea0003800000 */
.L_x_4501:
[-C--:B------:R-:W-:Y:S01]  /*2de0*/  FMUL.FTZ R31, R31, R24.reuse ;  /* 0x000000181f1f7220 */ /* 0x080fe20000410000 */
[----:B------:R-:W-:Y:S01]  /*2df0*/  FMUL.FTZ R20, R35, R24 ;  /* 0x0000001823147220 */ /* 0x000fe20000410000 */
[----:B------:R-:W-:Y:S02]  /*2e00*/  IADD3 R28, R25, 0x50, RZ ;  /* 0x00000050191c7810 */ /* 0x000fe40007ffe0ff */
[----:B------:R-:W-:Y:S01]  /*2e10*/  SHF.R.S32.HI R29, RZ, 0x1f, R46 ;  /* 0x0000001fff1d7819 */ /* 0x000fe2000001142e */
        /* <DEDUP_REMOVED lines=13> */
.L_x_4503:
        /* <DEDUP_REMOVED lines=13> */
.L_x_4505:
[----:B------:R-:W-:Y:S05]  /*2fc0*/  BSYNC B0 ;  /* 0x0000000000007941 */ /* 0x000fea0003800000 */
.L_x_4504:
[C---:B0-----:R-:W-:Y:S01]  /*2fd0*/  FADD.FTZ R17, -R43.reuse, R14 ;  /* 0x0000000e2b117221 */ /* 0x041fe20000010100 */
[C---:B------:R-:W-:Y:S01]  /*2fe0*/  FADD.FTZ R15, -R43.reuse, R15 ;  /* 0x0000000f2b0f7221 */ /* 0x040fe20000010100 */
[----:B------:R-:W-:Y:S01]  /*2ff0*/  ISETP.GE.U32.AND P5, PT, R28, UR14, PT ;  /* 0x0000000e1c007c0c */ /* 0x000fe2000bfa6070 */
[----:B------:R-:W-:Y:S01]  /*3000*/  FADD.FTZ R27, -R43, R36 ;  /* 0x000000242b1b7221 */ /* 0x000fe20000010100 */
[----:B------:R-:W-:Y:S01]  /*3010*/  SHF.R.S32.HI R26, RZ, 0x1f, R28 ;  /* 0x0000001fff1a7819 */ /* 0x000fe2000001141c */
[-C--:B------:R-:W-:Y:S01]  /*3020*/  FMUL.FTZ R17, R17, R24.reuse ;  /* 0x0000001811117220 */ /* 0x080fe20000410000 */
[----:B------:R-:W-:Y:S01]  /*3030*/  ISETP.GE.AND.EX P0, PT, R29, UR15, PT, P0 ;  /* 0x0000000f1d007c0c */ /* 0x000fe2000bf06300 */
[----:B------:R-:W-:Y:S01]  /*3040*/  FMUL.FTZ R16, R15, R24 ;  /* 0x000000180f107220 */ /* 0x000fe20000410000 */
[----:B------:R-:W-:Y:S01]  /*3050*/  ISETP.GE.AND.EX P5, PT, R26, UR15, PT, P5 ;  /* 0x0000000f1a007c0c */ /* 0x000fe2000bfa6350 */
        /* <DEDUP_REMOVED lines=14> */
.L_x_4506:
        /* <DEDUP_REMOVED lines=13> */
.L_x_4508:
[----:B------:R-:W-:Y:S05]  /*3210*/  BSYNC B0 ;  /* 0x0000000000007941 */ /* 0x000fea0003800000 */
.L_x_4507:
[----:B------:R-:W-:Y:S01]  /*3220*/  FADD.FTZ R37, -R43, R37 ;  /* 0x000000252b257221 */ /* 0x000fe20000010100 */
[-C--:B------:R-:W-:Y:S01]  /*3230*/  FMUL.FTZ R27, R27, R24.reuse ;  /* 0x000000181b1b7220 */ /* 0x080fe20000410000 */
[----:B------:R-:W-:Y:S02]  /*3240*/  ISETP.GE.U32.AND P0, PT, R12, UR14, PT ;  /* 0x0000000e0c007c0c */ /* 0x000fe4000bf06070 */
[----:B0-----:R-:W-:Y:S01]  /*3250*/  FMUL.FTZ R20, R37, R24 ;  /* 0x0000001825147220 */ /* 0x001fe20000410000 */
[----:B------:R-:W-:Y:S01]  /*3260*/  ISETP.LT.U32.AND P5, PT, R0, 0x1e0, !P5 ;  /* 0x000001e00000780c */ /* 0x000fe20006fa1070 */
[----:B------:R-:W-:Y:S01]  /*3270*/  FFMA.FTZ R14, R22, R27, R18 ;  /* 0x0000001b160e7223 */ /* 0x000fe20000010012 */
[----:B------:R-:W-:Y:S01]  /*3280*/  IADD3 R16, R25, 0x60, RZ ;  /* 0x0000006019107810 */ /* 0x000fe20007ffe0ff */
        /* <DEDUP_REMOVED lines=12> */
.L_x_4509:
        /* <DEDUP_REMOVED lines=13> */
.L_x_4511:
[----:B------:R-:W-:Y:S05]  /*3420*/  BSYNC B0 ;  /* 0x0000000000007941 */ /* 0x000fea0003800000 */
.L_x_4510:
[C---:B0-----:R-:W-:Y:S01]  /*3430*/  FADD.FTZ R15, -R43.reuse, R38 ;  /* 0x000000262b0f7221 */ /* 0x041fe20000010100 */
[C---:B------:R-:W-:Y:S01]  /*3440*/  FADD.FTZ R17, -R43.reuse, R40 ;  /* 0x000000282b117221 */ /* 0x040fe20000010100 */
[C---:B------:R-:W-:Y:S01]  /*3450*/  FADD.FTZ R41, -R43.reuse, R41 ;  /* 0x000000292b297221 */ /* 0x040fe20000010100 */
        /* <DEDUP_REMOVED lines=10> */
[----:B------:R-:W-:Y:S01]  /*3500*/  ISETP.GT.U32.OR P0, PT, R0, 0x1df, P0 ;  /* 0x000001df0000780c */ /* 0x000fe20000704470 */
        /* <DEDUP_REMOVED lines=15> */
.L_x_4512:
        /* <DEDUP_REMOVED lines=13> */
.L_x_4514:
[----:B------:R-:W-:Y:S05]  /*36d0*/  BSYNC B0 ;  /* 0x0000000000007941 */ /* 0x000fea0003800000 */
.L_x_4513:
        /* <DEDUP_REMOVED lines=11> */
.L_x_4515:
[----:B------:R-:W-:Y:S04]  /*3790*/  BSSY B0, `(.L_x_4516) ;  /* 0x000000c000007945 */ /* 0x000fe80003800000 */
[----:B------:R-:W-:Y:S05]  /*37a0*/  @P0 BRA `(.L_x_4517) ;  /* 0x0000000000280947 */ /* 0x000fea0003800000 */
[----:B------:R-:W-:Y:S01]  /*37b0*/  ULDC.64 UR12, c[0x0][0x270] ;  /* 0x00009c00000c7ab9 */ /* 0x000fe20000000a00 */
[----:B------:R-:W-:Y:S01]  /*37c0*/  MOV R49, R51 ;  /* 0x0000003300317202 */ /* 0x000fe20000000f00 */
[----:B------:R-:W-:Y:S02]  /*37d0*/  IMAD R45, R45, UR12, RZ ;  /* 0x0000000c2d2d7c24 */ /* 0x000fe4000f8e02ff */
[----:B------:R-:W-:-:S04]  /*37e0*/  IMAD.WIDE.U32 R48, R12, UR12, R48 ;  /* 0x0000000c0c307c25 */ /* 0x000fc8000f8e0030 */
[----:B------:R-:W-:Y:S01]  /*37f0*/  IMAD R45, R12, UR13, R45 ;  /* 0x0000000d0c2d7c24 */ /* 0x000fe2000f8e022d */
[----:B------:R-:W-:Y:S02]  /*3800*/  ULDC.64 UR12, c[0x0][0x210] ;  /* 0x00008400000c7ab9 */ /* 0x000fe40000000a00 */
[----:B0-----:R-:W-:Y:S02]  /*3810*/  LEA R16, P0, R48, UR12, 0x2 ;  /* 0x0000000c30107c11 */ /* 0x001fe4000f8010ff */
[----:B------:R-:W-:-:S04]  /*3820*/  IADD3 R45, R49, R45, RZ ;  /* 0x0000002d312d7210 */ /* 0x000fc80007ffe0ff */
[----:B------:R-:W-:-:S05]  /*3830*/  LEA.HI.X R17, R48, UR13, R45, 0x2, P0 ;  /* 0x0000000d30117c11 */ /* 0x000fca00080f142d */
[----:B------:R1:W-:Y:S02]  /*3840*/  STG.E.64 desc[UR8][R16.64], R14 ;  /* 0x0000000e10007986 */ /* 0x0003e4000c101b08 */
.L_x_4517:
[----:B------:R-:W-:Y:S05]  /*3850*/  BSYNC B0 ;  /* 0x0000000000007941 */ /* 0x000fea0003800000 */
.L_x_4516:
[----:B------:R-:W-:Y:S02]  /*3860*/  IADD3 R47, R2, R47, RZ ;  /* 0x0000002f022f7210 */ /* 0x000fe40007ffe0ff */
[----:B------:R-:W-:Y:S02]  /*3870*/  IADD3 R8, R8, 0x1, RZ ;  /* 0x0000000108087810 */ /* 0x000fe40007ffe0ff */
[----:B------:R-:W-:-:S13]  /*3880*/  ISETP.GE.AND P0, PT, R47, UR4, PT ;  /* 0x000000042f007c0c */ /* 0x000fda000bf06270 */
[----:B------:R-:W-:Y:S05]  /*3890*/  @!P0 BRA `(.L_x_4518) ;  /* 0xffffffc8008c8947 */ /* 0x000fea000383ffff */
[----:B------:R-:W-:Y:S05]  /*38a0*/  EXIT ;  /* 0x000000000000794d */ /* 0x000fea0003800000 */
.L_x_4519:
        /* <DEDUP_REMOVED lines=13> */
.L_x_5202:


//--------------------- .text._Z35group_norm_nhwc_fwd_one_pass_kernelI11Fp32IOFp32WLi256ELi60ELi480EEv26Group_norm_nhwc_fwd_params --------------------------
	.section	.text._Z35group_norm_nhwc_fwd_one_pass_kernelI11Fp32IOFp32WLi256ELi60ELi480EEv26Group_norm_nhwc_fwd_params,"ax",@progbits
	.align	128
        .global         _Z35group_norm_nhwc_fwd_one_pass_kernelI11Fp32IOFp32WLi256ELi60ELi480EEv26Group_norm_nhwc_fwd_params
        .type           _Z35group_norm_nhwc_fwd_one_pass_kernelI11Fp32IOFp32WLi256ELi60ELi480EEv26Group_norm_nhwc_fwd_params,@function
        .size           _Z35group_norm_nhwc_fwd_one_pass_kernelI11Fp32IOFp32WLi256ELi60ELi480EEv26Group_norm_nhwc_fwd_params,(.L_x_5203 - _Z35group_norm_nhwc_fwd_one_pass_kernelI11Fp32IOFp32WLi256ELi60ELi480EEv26Group_norm_nhwc_fwd_params)
        .other          _Z35group_norm_nhwc_fwd_one_pass_kernelI11Fp32IOFp32WLi256ELi60ELi480EEv26Group_norm_nhwc_fwd_params,@"STO_CUDA_ENTRY STV_DEFAULT"
_Z35group_norm_nhwc_fwd_one_pass_kernelI11Fp32IOFp32WLi256ELi60ELi480EEv26Group_norm_nhwc_fwd_params:
.text._Z35group_norm_nhwc_fwd_one_pass_kernelI11Fp32IOFp32WLi256ELi60ELi480EEv26Group_norm_nhwc_fwd_params:
        /* <DEDUP_REMOVED lines=11> */
[----:B------:R-:W1:Y:S01]  /*00b0*/  S2R R74, SR_LANEID ;  /* 0x00000000004a7919 */ /* 0x000e620000000000 */
[----:B------:R-:W-:Y:S01]  /*00c0*/  HFMA2.MMA R76, -RZ, RZ, 0, 0 ;  /* 0x00000000ff4c7435 */ /* 0x000fe200000001ff */
[----:B------:R-:W-:-:S03]  /*00d0*/  ULDC.U8 UR10, c[0x0][0x28c] ;  /* 0x0000a300000a7ab9 */ /* 0x000fc60000000000 */
[----:B------:R-:W2:Y:S08]  /*00e0*/  LDC R4, c[0x0][0x294] ;  /* 0x0000a500ff047b82 */ /* 0x000eb00000000800 */
[----:B------:R-:W3:Y:S01]  /*00f0*/  S2UR UR6, SR_CgaCtaId ;  /* 0x00000000000679c3 */ /* 0x000ee20000008800 */
[----:B0-----:R-:W-:-:S05]  /*0100*/  IMAD.WIDE.U32 R2, R0, -0x77777777, RZ ;  /* 0x8888888900027825 */ /* 0x001fca00078e00ff */
[----:B------:R-:W-:Y:S02]  /*0110*/  SHF.R.U32.HI R5, RZ, 0x4, R3 ;  /* 0x00000004ff057819 */ /* 0x000fe40000011603 */
[--C-:B------:R-:W-:Y:S01]  /*0120*/  SHF.R.S32.HI R3, RZ, 0x1f, R0.reuse ;  /* 0x0000001fff037819 */ /* 0x100fe20000011400 */
[----:B---3--:R-:W-:Y:S02]  /*0130*/  ULEA UR5, UR6, UR5, 0x18 ;  /* 0x0000000506057291 */ /* 0x008fe4000f8ec03f */
[----:B--2---:R-:W-:Y:S01]  /*0140*/  IMAD R55, R4, UR7, R5 ;  /* 0x0000000704377c24 */ /* 0x004fe2000f8e0205 */
[----:B------:R-:W-:Y:S01]  /*0150*/  LEA.HI R3, R3, R0, RZ, 0x5 ;  /* 0x0000000003037211 */ /* 0x000fe200078f28ff */
[----:B------:R-:W-:-:S03]  /*0160*/  IMAD R56, R5, -0x1e, R0 ;  /* 0xffffffe205387824 */ /* 0x000fc600078e0200 */
[----:B------:R-:W-:Y:S02]  /*0170*/  ISETP.GE.U32.AND P0, PT, R55, UR8, PT ;  /* 0x0000000837007c0c */ /* 0x000fe4000bf06070 */
[----:B------:R-:W-:Y:S02]  /*0180*/  SHF.R.S32.HI R57, RZ, 0x1f, R55 ;  /* 0x0000001fff397819 */ /* 0x000fe40000011437 */
[----:B------:R-:W-:Y:S02]  /*0190*/  SHF.R.S32.HI R3, RZ, 0x5, R3 ;  /* 0x00000005ff037819 */ /* 0x000fe40000011403 */
[----:B------:R-:W-:Y:S01]  /*01a0*/  ISETP.GE.AND.EX P0, PT, R57, UR9, PT, P0 ;  /* 0x0000000939007c0c */ /* 0x000fe2000bf06300 */
[----:B------:R-:W-:Y:S01]  /*01b0*/  ULDC.64 UR8, c[0x0][0x208] ;  /* 0x0000820000087ab9 */ /* 0x000fe20000000a00 */
[----:B------:R-:W-:Y:S02]  /*01c0*/  SHF.L.U32 R56, R56, 0x1, RZ ;  /* 0x0000000138387819 */ /* 0x000fe400000006ff */
[----:B------:R-:W-:-:S02]  /*01d0*/  LEA R58, R3, UR5, 0x3 ;  /* 0x00000005033a7c11 */ /* 0x000fc4000f8e18ff */
[C---:B------:R-:W-:Y:S02]  /*01e0*/  IADD3 R59, R55.reuse, 0x10, RZ ;  /* 0x00000010373b7810 */ /* 0x040fe40007ffe0ff */
        /* <DEDUP_REMOVED lines=8> */
[----:B------:R-:W-:Y:S02]  /*0270*/  ISETP.LT.U32.AND P0, PT, R0, 0x1e0, !P0 ;  /* 0x000001e00000780c */ /* 0x000fe40004701070 */
[C---:B------:R-:W-:Y:S02]  /*0280*/  IADD3 R68, R55.reuse, 0xa0, RZ ;  /* 0x000000a037447810 */ /* 0x040fe40007ffe0ff */
[----:B------:R-:W-:-:S02]  /*0290*/  IADD3 R69, R55, 0xb0, RZ ;  /* 0x000000b037457810 */ /* 0x000fc40007ffe0ff */
[C---:B------:R-:W-:Y:S02]  /*02a0*/  IADD3 R70, R55.reuse, 0xc0, RZ ;  /* 0x000000c037467810 */ /* 0x040fe40007ffe0ff */
[C---:B------:R-:W-:Y:S02]  /*02b0*/  IADD3 R71, R55.reuse, 0xd0, RZ ;  /* 0x000000d037477810 */ /* 0x040fe40007ffe0ff */
[C---:B------:R-:W-:Y:S02]  /*02c0*/  IADD3 R72, R55.reuse, 0xe0, RZ ;  /* 0x000000e037487810 */ /* 0x040fe40007ffe0ff */
[----:B-1----:R-:W-:-:S07]  /*02d0*/  IADD3 R73, R55, 0xf0, RZ ;  /* 0x000000f037497810 */ /* 0x002fce0007ffe0ff */
.L_x_4577:
[----:B0-----:R-:W0:Y:S01]  /*02e0*/  LDC R9, c[0x0][0x288] ;  /* 0x0000a200ff097b82 */ /* 0x001e220000000800 */
[----:B------:R-:W-:Y:S01]  /*02f0*/  ULDC.64 UR14, c[0x0][0x278] ;  /* 0x00009e00000e7ab9 */ /* 0x000fe20000000a00 */
[----:B------:R-:W-:Y:S01]  /*0300*/  SHF.R.S32.HI R75, RZ, 0x1f, R59 ;  /* 0x0000001fff4b7819 */ /* 0x000fe2000001143b */
[----:B------:R-:W-:Y:S01]  /*0310*/  ULDC.64 UR12, c[0x0][0x280] ;  /* 0x0000a000000c7ab9 */ /* 0x000fe20000000a00 */
[----:B------:R-:W-:Y:S02]  /*0320*/  SHF.R.S32.HI R77, RZ, 0x1f, R60 ;  /* 0x0000001fff4d7819 */ /* 0x000fe4000001143c */
[----:B------:R-:W-:Y:S02]  /*0330*/  SHF.R.S32.HI R81, RZ, 0x1f, R61 ;  /* 0x0000001fff517819 */ /* 0x000fe4000001143d */
[----:B------:R-:W-:Y:S01]  /*0340*/  ISETP.GE.U32.AND P4, PT, R61, UR14, PT ;  /* 0x0000000e3d007c0c */ /* 0x000fe2000bf86070 */
[----:B-1----:R-:W1:Y:S01]  /*0350*/  @P0 LDC.64 R10, c[0x0][0x220] ;  /* 0x00008800ff0a0b82 */ /* 0x002e620000000a00 */
[----:B------:R-:W-:-:S02]  /*0360*/  SHF.R.S32.HI R83, RZ, 0x1f, R62 ;  /* 0x0000001fff537819 */ /* 0x000fc4000001143e */
[----:B------:R-:W-:Y:S02]  /*0370*/  ISETP.GE.AND.EX P4, PT, R81, UR15, PT, P4 ;  /* 0x0000000f51007c0c */ /* 0x000fe4000bf86340 */
[----:B------:R-:W-:Y:S02]  /*0380*/  SHF.R.S32.HI R85, RZ, 0x1f, R63 ;  /* 0x0000001fff557819 */ /* 0x000fe4000001143f */
[----:B------:R-:W-:Y:S02]  /*0390*/  ISETP.GT.U32.OR P4, PT, R0, 0x1df, P4 ;  /* 0x000001df0000780c */ /* 0x000fe40002784470 */
[----:B0-----:R-:W-:-:S04]  /*03a0*/  IABS R5, R9 ;  /* 0x0000000900057213 */ /* 0x001fc80000000000 */
[----:B------:R-:W0:Y:S07]  /*03b0*/  I2F.RP R4, R5 ;  /* 0x0000000500047306 */ /* 0x000e2e0000209400 */
[----:B--2---:R-:W2:Y:S08]  /*03c0*/  @!P4 LDC.64 R18, c[0x0][0x270] ;  /* 0x00009c00ff12cb82 */ /* 0x004eb00000000a00 */
[----:B---3--:R-:W3:Y:S01]  /*03d0*/  @!P4 LDC.64 R26, c[0x0][0x220] ;  /* 0x00008800ff1acb82 */ /* 0x008ee20000000a00 */
[----:B0-----:R-:W0:Y:S02]  /*03e0*/  MUFU.RCP R4, R4 ;  /* 0x0000000400047308 */ /* 0x001e240000001000 */
[----:B0-----:R-:W-:-:S06]  /*03f0*/  IADD3 R2, R4, 0xffffffe, RZ ;  /* 0x0ffffffe04027810 */ /* 0x001fcc0007ffe0ff */
[----:B------:R0:W4:Y:S02]  /*0400*/  F2I.FTZ.U32.TRUNC.NTZ R3, R2 ;  /* 0x0000000200037305 */ /* 0x000124000021f000 */
[----:B0-----:R-:W-:Y:S02]  /*0410*/  MOV R2, RZ ;  /* 0x000000ff00027202 */ /* 0x001fe40000000f00 */
[----:B----4-:R-:W-:-:S05]  /*0420*/  IADD3 R6, RZ, -R3, RZ ;  /* 0x80000003ff067210 */ /* 0x010fca0007ffe0ff */
        /* <DEDUP_REMOVED lines=8> */
[----:B------:R-:W0:Y:S03]  /*04b0*/  @P0 LDC.64 R6, c[0x0][0x270] ;  /* 0x00009c00ff060b82 */ /* 0x000e260000000a00 */
[----:B------:R-:W-:-:S13]  /*04c0*/  ISETP.GT.U32.AND P2, PT, R5, R4, PT ;  /* 0x000000040500720c */ /* 0x000fda0003f44070 */
[-C--:B------:R-:W-:Y:S02]  /*04d0*/  @!P2 IADD3 R4, R4, -R5.reuse, RZ ;  /* 0x800000050404a210 */ /* 0x080fe40007ffe0ff */
[----:B------:R-:W-:Y:S02]  /*04e0*/  @!P2 IADD3 R3, R3, 0x1, RZ ;  /* 0x000000010303a810 */ /* 0x000fe40007ffe0ff */
[----:B------:R-:W-:Y:S02]  /*04f0*/  ISETP.GE.U32.AND P1, PT, R4, R5, PT ;  /* 0x000000050400720c */ /* 0x000fe40003f26070 */
[----:B------:R-:W-:Y:S02]  /*0500*/  ISETP.NE.AND P2, PT, R9, RZ, PT ;  /* 0x000000ff0900720c */ /* 0x000fe40003f45270 */
[----:B------:R-:W-:-:S09]  /*0510*/  SHF.R.S32.HI R4, RZ, 0x1f, R56 ;  /* 0x0000001fff047819 */ /* 0x000fd20000011438 */
[----:B------:R-:W-:-:S04]  /*0520*/  @P1 IADD3 R3, R3, 0x1, RZ ;  /* 0x0000000103031810 */ /* 0x000fc80007ffe0ff */
[----:B------:R-:W-:Y:S02]  /*0530*/  @!P3 IADD3 R3, -R3, RZ, RZ ;  /* 0x000000ff0303b210 */ /* 0x000fe40007ffe1ff */
[----:B------:R-:W-:Y:S02]  /*0540*/  @!P2 LOP3.LUT R3, RZ, R9, RZ, 0x33, !PT ;  /* 0x00000009ff03a212 */ /* 0x000fe400078e33ff */
[----:B------:R-:W-:Y:S02]  /*0550*/  ISETP.GE.U32.AND P2, PT, R59, UR14, PT ;  /* 0x0000000e3b007c0c */ /* 0x000fe4000bf46070 */
[----:B------:R-:W-:Y:S02]  /*0560*/  IADD3 R79, -R3, RZ, RZ ;  /* 0x000000ff034f7210 */ /* 0x000fe40007ffe1ff */
[----:B------:R-:W-:Y:S02]  /*0570*/  ISETP.GE.AND.EX P2, PT, R75, UR15, PT, P2 ;  /* 0x0000000f4b007c0c */ /* 0x000fe4000bf46320 */
[----:B------:R-:W-:Y:S01]  /*0580*/  ISETP.GE.U32.AND P3, PT, R60, UR14, PT ;  /* 0x0000000e3c007c0c */ /* 0x000fe2000bf66070 */
[----:B------:R-:W-:Y:S01]  /*0590*/  IMAD R79, R9, R79, R54 ;  /* 0x0000004f094f7224 */ /* 0x000fe200078e0236 */
[----:B------:R-:W-:-:S02]  /*05a0*/  ISETP.GT.U32.OR P2, PT, R0, 0x1df, P2 ;  /* 0x000001df0000780c */ /* 0x000fc40001744470 */
[----:B------:R-:W-:Y:S01]  /*05b0*/  ISETP.GE.AND.EX P3, PT, R77, UR15, PT, P3 ;  /* 0x0000000f4d007c0c */ /* 0x000fe2000bf66330 */
[----:B------:R-:W-:Y:S01]  /*05c0*/  IMAD R79, R79, 0x3c, RZ ;  /* 0x0000003c4f4f7824 */ /* 0x000fe200078e02ff */
[----:B------:R-:W-:Y:S02]  /*05d0*/  SHF.R.S32.HI R2, RZ, 0x1f, R3 ;  /* 0x0000001fff027819 */ /* 0x000fe40000011403 */
[----:B------:R-:W-:Y:S02]  /*05e0*/  ISETP.GT.U32.OR P3, PT, R0, 0x1df, P3 ;  /* 0x000001df0000780c */ /* 0x000fe40001f64470 */
[----:B------:R-:W-:Y:S01]  /*05f0*/  IADD3 R20, P1, R56, R79, RZ ;  /* 0x0000004f38147210 */ /* 0x000fe20007f3e0ff */
[----:B------:R-:W-:-:S03]  /*0600*/  IMAD R2, R2, UR12, RZ ;  /* 0x0000000c02027c24 */ /* 0x000fc6000f8e02ff */
[----:B------:R-:W-:Y:S01]  /*0610*/  LEA.HI.X.SX32 R21, R79, R4, 0x1, P1 ;  /* 0x000000044f157211 */ /* 0x000fe200008f0eff */
[----:B------:R-:W4:Y:S01]  /*0620*/  @!P2 LDC.64 R12, c[0x0][0x270] ;  /* 0x00009c00ff0cab82 */ /* 0x000f220000000a00 */
[----:B------:R-:W-:Y:S01]  /*0630*/  ISETP.GE.U32.AND P1, PT, R62, UR14, PT ;  /* 0x0000000e3e007c0c */ /* 0x000fe2000bf26070 */
[C---:B------:R-:W-:Y:S02]  /*0640*/  IMAD R5, R3.reuse, UR13, R2 ;  /* 0x0000000d03057c24 */ /* 0x040fe4000f8e0202 */
[----:B------:R-:W-:Y:S01]  /*0650*/  IMAD.WIDE.U32 R20, R3, UR12, R20 ;  /* 0x0000000c03147c25 */ /* 0x000fe2000f8e0014 */
[----:B------:R-:W-:-:S03]  /*0660*/  ISETP.GE.AND.EX P1, PT, R83, UR15, PT, P1 ;  /* 0x0000000f53007c0c */ /* 0x000fc6000bf26310 */
[----:B0-----:R-:W-:Y:S01]  /*0670*/  @P0 IMAD R2, R57, R6, RZ ;  /* 0x0000000639020224 */ /* 0x001fe200078e02ff */
[----:B------:R-:W0:Y:S01]  /*0680*/  @!P3 LDC.64 R14, c[0x0][0x270] ;  /* 0x00009c00ff0ebb82 */ /* 0x000e220000000a00 */
[----:B------:R-:W-:Y:S02]  /*0690*/  IADD3 R3, R21, R5, RZ ;  /* 0x0000000515037210 */ /* 0x000fe40007ffe0ff */
[C---:B------:R-:W-:Y:S01]  /*06a0*/  @P0 IMAD R7, R55.reuse, R7, R2 ;  /* 0x0000000737070224 */ /* 0x040fe200078e0202 */
[----:B------:R-:W-:Y:S02]  /*06b0*/  ISETP.GT.U32.OR P1, PT, R0, 0x1df, P1 ;  /* 0x000001df0000780c */ /* 0x000fe40000f24470 */
[----:B------:R-:W-:Y:S02]  /*06c0*/  @P0 MOV R2, R20 ;  /* 0x0000001400020202 */ /* 0x000fe40000000f00 */
[----:B------:R-:W5:Y:S03]  /*06d0*/  @!P2 LDC.64 R16, c[0x0][0x220] ;  /* 0x00008800ff10ab82 */ /* 0x000f660000000a00 */
[----:B------:R-:W-:-:S05]  /*06e0*/  @P0 IMAD.WIDE.U32 R8, R55, R6, R2 ;  /* 0x0000000637080225 */ /* 0x000fca00078e0002 */
[----:B------:R-:W-:Y:S01]  /*06f0*/  @P0 IADD3 R7, R9, R7, RZ ;  /* 0x0000000709070210 */ /* 0x000fe20007ffe0ff */
[----:B------:R-:W3:Y:S01]  /*0700*/  @!P3 LDC.64 R22, c[0x0][0x220] ;  /* 0x00008800ff16bb82 */ /* 0x000ee20000000a00 */
[C---:B-1----:R-:W-:Y:S01]  /*0710*/  @P0 LEA R6, P5, R8.reuse, R10, 0x2 ;  /* 0x0000000a08060211 */ /* 0x042fe200078a10ff */
[----:B----4-:R-:W-:Y:S01]  /*0720*/  @!P2 IMAD R10, R75, R12, RZ ;  /* 0x0000000c4b0aa224 */ /* 0x010fe200078e02ff */
[----:B------:R-:W-:Y:S02]  /*0730*/  @!P2 MOV R9, R3 ;  /* 0x000000030009a202 */ /* 0x000fe40000000f00 */
[----:B------:R-:W-:Y:S01]  /*0740*/  @P0 LEA.HI.X R7, R8, R11, R7, 0x2, P5 ;  /* 0x0000000b08070211 */ /* 0x000fe200028f1407 */
[----:B------:R-:W-:Y:S01]  /*0750*/  @!P2 IMAD R11, R59, R13, R10 ;  /* 0x0000000d3b0ba224 */ /* 0x000fe200078e020a */
[----:B------:R-:W-:Y:S01]  /*0760*/  @!P2 MOV R8, R20 ;  /* 0x000000140008a202 */ /* 0x000fe20000000f00 */
[----:B------:R-:W1:Y:S01]  /*0770*/  @!P1 LDC.64 R4, c[0x0][0x270] ;  /* 0x00009c00ff049b82 */ /* 0x000e620000000a00 */
[----:B0-----:R-:W-:Y:S01]  /*0780*/  @!P3 IMAD R10, R77, R14, RZ ;  /* 0x0000000e4d0ab224 */ /* 0x001fe200078e02ff */
[----:B------:R-:W-:-:S02]  /*0790*/  @!P3 MOV R13, R3 ;  /* 0x00000003000db202 */ /* 0x000fc40000000f00 */
[----:B------:R-:W-:Y:S01]  /*07a0*/  @!P2 IMAD.WIDE.U32 R8, R59, R12, R8 ;  /* 0x0000000c3b08a225 */ /* 0x000fe200078e0008 */
[----:B------:R-:W-:Y:S02]  /*07b0*/  @!P3 MOV R12, R20 ;  /* 0x00000014000cb202 */ /* 0x000fe40000000f00 */
[----:B------:R-:W-:Y:S01]  /*07c0*/  ISETP.GE.U32.AND P5, PT, R63, UR14, PT ;  /* 0x0000000e3f007c0c */ /* 0x000fe2000bfa6070 */
[----:B------:R-:W0:Y:S01]  /*07d0*/  @!P1 LDC.64 R28, c[0x0][0x220] ;  /* 0x00008800ff1c9b82 */ /* 0x000e220000000a00 */
[C---:B------:R-:W-:Y:S01]  /*07e0*/  @!P3 IMAD R15, R60.reuse, R15, R10 ;  /* 0x0000000f3c0fb224 */ /* 0x040fe200078e020a */
[----:B------:R-:W-:Y:S01]  /*07f0*/  @!P2 IADD3 R9, R9, R11, RZ ;  /* 0x0000000b0909a210 */ /* 0x000fe20007ffe0ff */
[----:B------:R-:W-:Y:S01]  /*0800*/  @!P3 IMAD.WIDE.U32 R12, R60, R14, R12 ;  /* 0x0000000e3c0cb225 */ /* 0x000fe200078e000c */
[C---:B-----5:R-:W-:Y:S02]  /*0810*/  @!P2 LEA R10, P6, R8.reuse, R16, 0x2 ;  /* 0x00000010080aa211 */ /* 0x060fe400078c10ff */
[----:B------:R-:W-:Y:S01]  /*0820*/  ISETP.GE.AND.EX P5, PT, R85, UR15, PT, P5 ;  /* 0x0000000f55007c0c */ /* 0x000fe2000bfa6350 */
[----:B--2---:R-:W-:Y:S01]  /*0830*/  @!P4 IMAD R14, R81, R18, RZ ;  /* 0x00000012510ec224 */ /* 0x004fe200078e02ff */
[----:B------:R-:W-:-:S02]  /*0840*/  @!P2 LEA.HI.X R11, R8, R17, R9, 0x2, P6 ;  /* 0x00000011080ba211 */ /* 0x000fc400030f1409 */
[----:B------:R-:W-:Y:S01]  /*0850*/  @!P3 IADD3 R9, R13, R15, RZ ;  /* 0x0000000f0d09b210 */ /* 0x000fe20007ffe0ff */
[----:B------:R-:W-:Y:S01]  /*0860*/  @!P4 IMAD R19, R61, R19, R14 ;  /* 0x000000133d13c224 */ /* 0x000fe200078e020e */
[----:B------:R-:W-:Y:S02]  /*0870*/  @!P4 MOV R14, R20 ;  /* 0x00000014000ec202 */ /* 0x000fe40000000f00 */
[----:B------:R-:W-:Y:S02]  /*0880*/  @!P4 MOV R15, R3 ;  /* 0x00000003000fc202 */ /* 0x000fe40000000f00 */
[----:B------:R-:W-:Y:S01]  /*0890*/  ISETP.GT.U32.OR P5, PT, R0, 0x1df, P5 ;  /* 0x000001df0000780c */ /* 0x000fe20002fa4470 */
[----:B-1----:R-:W-:Y:S01]  /*08a0*/  @!P1 IMAD R13, R83, R4, RZ ;  /* 0x00000004530d9224 */ /* 0x002fe200078e02ff */
[----:B---3--:R-:W-:Y:S01]  /*08b0*/  @!P3 LEA R8, P6, R12, R22, 0x2 ;  /* 0x000000160c08b211 */ /* 0x008fe200078c10ff */
[----:B------:R-:W-:Y:S01]  /*08c0*/  @!P4 IMAD.WIDE.U32 R14, R61, R18, R14 ;  /* 0x000000123d0ec225 */ /* 0x000fe200078e000e */
[----:B------:R-:W-:-:S02]  /*08d0*/  @!P1 MOV R16, R20 ;  /* 0x0000001400109202 */ /* 0x000fc40000000f00 */
[----:B------:R-:W-:Y:S01]  /*08e0*/  @!P1 MOV R17, R3 ;  /* 0x0000000300119202 */ /* 0x000fe20000000f00 */
[----:B------:R-:W-:Y:S01]  /*08f0*/  @!P1 IMAD R25, R62, R5, R13 ;  /* 0x000000053e199224 */ /* 0x000fe200078e020d */
[----:B------:R-:W-:Y:S02]  /*0900*/  @!P3 LEA.HI.X R9, R12, R23, R9, 0x2, P6 ;  /* 0x000000170c09b211 */ /* 0x000fe400030f1409 */
[----:B------:R-:W-:Y:S02]  /*0910*/  CS2R R22, SRZ ;  /* 0x0000000000167805 */ /* 0x000fe4000001ff00 */
[----:B------:R-:W-:Y:S01]  /*0920*/  @!P4 IADD3 R13, R15, R19, RZ ;  /* 0x000000130f0dc210 */ /* 0x000fe20007ffe0ff */
[----:B------:R-:W-:Y:S01]  /*0930*/  @!P1 IMAD.WIDE.U32 R4, R62, R4, R16 ;  /* 0x000000043e049225 */ /* 0x000fe200078e0010 */
[C---:B------:R-:W-:Y:S01]  /*0940*/  @!P4 LEA R12, P6, R14.reuse, R26, 0x2 ;  /* 0x0000001a0e0cc211 */ /* 0x040fe200078c10ff */
[----:B------:R-:W1:Y:S01]  /*0950*/  @!P5 LDC.64 R30, c[0x0][0x270] ;  /* 0x00009c00ff1edb82 */ /* 0x000e620000000a00 */
[----:B------:R-:W-:Y:S01]  /*0960*/  SHF.R.S32.HI R87, RZ, 0x1f, R64 ;  /* 0x0000001fff577819 */ /* 0x000fe20000011440 */
[----:B------:R2:W3:Y:S01]  /*0970*/  @!P2 LDG.E.64 R22, desc[UR8][R10.64] ;  /* 0x000000080a16a981 */ /* 0x0004e2000c1e1b00 */
[----:B------:R-:W-:-:S02]  /*0980*/  @!P4 LEA.HI.X R13, R14, R27, R13, 0x2, P6 ;  /* 0x0000001b0e0dc211 */ /* 0x000fc400030f140d */
[----:B------:R-:W-:Y:S02]  /*0990*/  @!P1 IADD3 R5, R5, R25, RZ ;  /* 0x0000001905059210 */ /* 0x000fe40007ffe0ff */
[----:B------:R-:W-:Y:S02]  /*09a0*/  CS2R R24, SRZ ;  /* 0x0000000000187805 */ /* 0x000fe4000001ff00 */
[C---:B0-----:R-:W-:Y:S01]  /*09b0*/  @!P1 LEA R14, P6, R4.reuse, R28, 0x2 ;  /* 0x0000001c040e9211 */ /* 0x041fe200078c10ff */
[----:B------:R-:W0:Y:S03]  /*09c0*/  @!P5 LDC.64 R34, c[0x0][0x220] ;  /* 0x00008800ff22db82 */ /* 0x000e260000000a00 */
[----:B------:R-:W-:Y:S02]  /*09d0*/  @!P1 LEA.HI.X R15, R4, R29, R5, 0x2, P6 ;  /* 0x0000001d040f9211 */ /* 0x000fe400030f1405 */
[----:B------:R-:W-:-:S02]  /*09e0*/  CS2R R26, SRZ ;  /* 0x00000000001a7805 */ /* 0x000fc4000001ff00 */
[----:B------:R-:W-:Y:S01]  /*09f0*/  ISETP.GE.U32.AND P6, PT, R64, UR14, PT ;  /* 0x0000000e40007c0c */ /* 0x000fe2000bfc6070 */
[----:B------:R4:W5:Y:S01]  /*0a00*/  @!P3 LDG.E.64 R24, desc[UR8][R8.64] ;  /* 0x000000080818b981 */ /* 0x000962000c1e1b00 */
[----:B------:R-:W-:Y:S02]  /*0a10*/  SHF.R.S32.HI R89, RZ, 0x1f, R65 ;  /* 0x0000001fff597819 */ /* 0x000fe40000011441 */
[----:B------:R-:W-:Y:S01]  /*0a20*/  ISETP.GE.AND.EX P6, PT, R87, UR15, PT, P6 ;  /* 0x0000000f57007c0c */ /* 0x000fe2000bfc6360 */
[----:B------:R4:W5:Y:S01]  /*0a30*/  @!P4 LDG.E.64 R26, desc[UR8][R12.64] ;  /* 0x000000080c1ac981 */ /* 0x000962000c1e1b00 */
[----:B------:R-:W-:Y:S02]  /*0a40*/  ISETP.GE.U32.AND P2, PT, R65, UR14, PT ;  /* 0x0000000e41007c0c */ /* 0x000fe4000bf46070 */
[----:B------:R-:W-:Y:S02]  /*0a50*/  ISETP.GT.U32.OR P6, PT, R0, 0x1df, P6 ;  /* 0x000001df0000780c */ /* 0x000fe400037c4470 */
[----:B------:R-:W-:-:S02]  /*0a60*/  ISETP.GE.AND.EX P2, PT, R89, UR15, PT, P2 ;  /* 0x0000000f59007c0c */ /* 0x000fc4000bf46320 */
[----:B------:R-:W-:Y:S02]  /*0a70*/  SHF.R.S32.HI R91, RZ, 0x1f, R66 ;  /* 0x0000001fff5b7819 */ /* 0x000fe40000011442 */
[----:B------:R-:W-:Y:S02]  /*0a80*/  ISETP.GE.U32.AND P3, PT, R66, UR14, PT ;  /* 0x0000000e42007c0c */ /* 0x000fe4000bf66070 */
[C---:B------:R-:W-:Y:S02]  /*0a90*/  ISETP.GT.U32.OR P4, PT, R0.reuse, 0x1df, P2 ;  /* 0x000001df0000780c */ /* 0x040fe40001784470 */
[----:B------:R-:W-:Y:S01]  /*0aa0*/  ISETP.GE.AND.EX P3, PT, R91, UR15, PT, P3 ;  /* 0x0000000f5b007c0c */ /* 0x000fe2000bf66330 */
[----:B-1----:R-:W-:Y:S01]  /*0ab0*/  @!P5 IMAD R4, R85, R30, RZ ;  /* 0x0000001e5504d224 */ /* 0x002fe200078e02ff */
[----:B------:R-:W-:Y:S01]  /*0ac0*/  SHF.R.S32.HI R93, RZ, 0x1f, R67 ;  /* 0x0000001fff5d7819 */ /* 0x000fe20000011443 */
[----:B------:R-:W1:Y:S01]  /*0ad0*/  @!P6 LDC.64 R38, c[0x0][0x270] ;  /* 0x00009c00ff26eb82 */ /* 0x000e620000000a00 */
[----:B------:R-:W-:-:S02]  /*0ae0*/  ISETP.GT.U32.OR P3, PT, R0, 0x1df, P3 ;  /* 0x000001df0000780c */ /* 0x000fc40001f64470 */
[----:B------:R-:W-:Y:S01]  /*0af0*/  ISETP.GE.U32.AND P2, PT, R67, UR14, PT ;  /* 0x0000000e43007c0c */ /* 0x000fe2000bf46070 */
[----:B--2---:R-:W-:Y:S01]  /*0b00*/  @!P5 IMAD R11, R63, R31, R4 ;  /* 0x0000001f3f0bd224 */ /* 0x004fe200078e0204 */
[----:B------:R-:W-:Y:S02]  /*0b10*/  @!P5 MOV R4, R20 ;  /* 0x000000140004d202 */ /* 0x000fe40000000f00 */
[----:B------:R-:W-:Y:S01]  /*0b20*/  @!P5 MOV R5, R3 ;  /* 0x000000030005d202 */ /* 0x000fe20000000f00 */
[----:B------:R-:W2:Y:S01]  /*0b30*/  @!P4 LDC.64 R40, c[0x0][0x270] ;  /* 0x00009c00ff28cb82 */ /* 0x000ea20000000a00 */
[----:B------:R-:W-:Y:S02]  /*0b40*/  ISETP.GE.AND.EX P2, PT, R93, UR15, PT, P2 ;  /* 0x0000000f5d007c0c */ /* 0x000fe4000bf46320 */
[----:B------:R-:W-:Y:S01]  /*0b50*/  CS2R R28, SRZ ;  /* 0x00000000001c7805 */ /* 0x000fe2000001ff00 */
[----:B------:R-:W-:Y:S01]  /*0b60*/  @!P5 IMAD.WIDE.U32 R4, R63, R30, R4 ;  /* 0x0000001e3f04d225 */ /* 0x000fe200078e0004 */
[----:B------:R-:W-:-:S03]  /*0b70*/  ISETP.GT.U32.OR P2, PT, R0, 0x1df, P2 ;  /* 0x000001df0000780c */ /* 0x000fc60001744470 */
[----:B------:R-:W2:Y:S01]  /*0b80*/  @!P6 LDC.64 R18, c[0x0][0x220] ;  /* 0x00008800ff12eb82 */ /* 0x000ea20000000a00 */
[----:B------:R1:W5:Y:S01]  /*0b90*/  @!P1 LDG.E.64 R28, desc[UR8][R14.64] ;  /* 0x000000080e1c9981 */ /* 0x000362000c1e1b00 */
[----:B------:R-:W-:Y:S02]  /*0ba0*/  @!P5 IADD3 R5, R5, R11, RZ ;  /* 0x0000000b0505d210 */ /* 0x000fe40007ffe0ff */
[----:B0-----:R-:W-:-:S04]  /*0bb0*/  @!P5 LEA R34, P1, R4, R34, 0x2 ;  /* 0x000000220422d211 */ /* 0x001fc800078210ff */
[----:B------:R-:W0:Y:S01]  /*0bc0*/  @!P3 LDC.64 R16, c[0x0][0x270] ;  /* 0x00009c00ff10bb82 */ /* 0x000e220000000a00 */
[----:B------:R-:W-:Y:S02]  /*0bd0*/  @!P5 LEA.HI.X R35, R4, R35, R5, 0x2, P1 ;  /* 0x000000230423d211 */ /* 0x000fe400008f1405 */
[----:B------:R-:W-:-:S05]  /*0be0*/  SHF.R.S32.HI R95, RZ, 0x1f, R68 ;  /* 0x0000001fff5f7819 */ /* 0x000fca0000011444 */
[----:B----4-:R-:W4:Y:S01]  /*0bf0*/  @!P4 LDC.64 R8, c[0x0][0x220] ;  /* 0x00008800ff08cb82 */ /* 0x010f220000000a00 */
[----:B------:R-:W-:Y:S01]  /*0c00*/  ISETP.GE.U32.AND P1, PT, R68, UR14, PT ;  /* 0x0000000e44007c0c */ /* 0x000fe2000bf26070 */
[----:B-1----:R-:W-:Y:S01]  /*0c10*/  @!P6 IMAD R4, R87, R38, RZ ;  /* 0x000000265704e224 */ /* 0x002fe200078e02ff */
[----:B------:R-:W-:Y:S02]  /*0c20*/  @!P6 MOV R36, R20 ;  /* 0x000000140024e202 */ /* 0x000fe40000000f00 */
[----:B------:R-:W-:-:S03]  /*0c30*/  ISETP.GE.AND.EX P1, PT, R95, UR15, PT, P1 ;  /* 0x0000000f5f007c0c */ /* 0x000fc6000bf26310 */
[----:B------:R-:W1:Y:S01]  /*0c40*/  @!P3 LDC.64 R12, c[0x0][0x220] ;  /* 0x00008800ff0cbb82 */ /* 0x000e620000000a00 */
[----:B------:R-:W-:Y:S02]  /*0c50*/  @!P6 MOV R37, R3 ;  /* 0x000000030025e202 */ /* 0x000fe40000000f00 */
[----:B------:R-:W-:Y:S02]  /*0c60*/  CS2R R30, SRZ ;  /* 0x00000000001e7805 */ /* 0x000fe4000001ff00 */
[----:B------:R-:W-:-:S03]  /*0c70*/  ISETP.GT.U32.OR P1, PT, R0, 0x1df, P1 ;  /* 0x000001df0000780c */ /* 0x000fc60000f24470 */
[----:B------:R-:W1:Y:S01]  /*0c80*/  @!P2 LDC.64 R14, c[0x0][0x270] ;  /* 0x00009c00ff0eab82 */ /* 0x000e620000000a00 */
[C---:B------:R-:W-:Y:S01]  /*0c90*/  @!P6 IMAD R39, R64.reuse, R39, R4 ;  /* 0x000000274027e224 */ /* 0x040fe200078e0204 */
[----:B------:R-:W-:Y:S01]  /*0ca0*/  @!P4 MOV R32, R20 ;  /* 0x000000140020c202 */ /* 0x000fe20000000f00 */
[----:B------:R-:W-:Y:S01]  /*0cb0*/  @!P6 IMAD.WIDE.U32 R36, R64, R38, R36 ;  /* 0x000000264024e225 */ /* 0x000fe200078e0024 */
[----:B------:R-:W-:Y:S01]  /*0cc0*/  @!P4 MOV R33, R3 ;  /* 0x000000030021c202 */ /* 0x000fe20000000f00 */
[----:B------:R0:W5:Y:S02]  /*0cd0*/  @!P5 LDG.E.64 R30, desc[UR8][R34.64] ;  /* 0x00000008221ed981 */ /* 0x000164000c1e1b00 */
[-C--:B--2---:R-:W-:Y:S01]  /*0ce0*/  @!P4 IMAD R10, R89, R40.reuse, RZ ;  /* 0x00000028590ac224 */ /* 0x084fe200078e02ff */
[----:B------:R-:W-:Y:S01]  /*0cf0*/  @!P6 IADD3 R37, R37, R39, RZ ;  /* 0x000000272525e210 */ /* 0x000fe20007ffe0ff */
[C---:B------:R-:W-:Y:S01]  /*0d00*/  @!P4 IMAD.WIDE.U32 R32, R65.reuse, R40, R32 ;  /* 0x000000284120c225 */ /* 0x040fe200078e0020 */
[----:B------:R-:W-:Y:S01]  /*0d10*/  @!P6 LEA R18, P5, R36, R18, 0x2 ;  /* 0x000000122412e211 */ /* 0x000fe200078a10ff */
[----:B------:R-:W2:Y:S02]  /*0d20*/  @!P1 LDC.64 R4, c[0x0][0x270] ;  /* 0x00009c00ff049b82 */ /* 0x000ea40000000a00 */
[----:B------:R-:W-:-:S02]  /*0d30*/  @!P4 IMAD R41, R65, R41, R10 ;  /* 0x000000294129c224 */ /* 0x000fc400078e020a */
[----:B0-----:R-:W-:Y:S01]  /*0d40*/  @!P3 IMAD R38, R91, R16, RZ ;  /* 0x000000105b26b224 */ /* 0x001fe200078e02ff */
[----:B------:R-:W-:Y:S02]  /*0d50*/  @!P3 MOV R34, R20 ;  /* 0x000000140022b202 */ /* 0x000fe40000000f00 */
[----:B------:R-:W-:Y:S01]  /*0d60*/  @!P3 MOV R35, R3 ;  /* 0x000000030023b202 */ /* 0x000fe20000000f00 */
[----:B------:R-:W0:Y:S01]  /*0d70*/  @!P2 LDC.64 R10, c[0x0][0x220] ;  /* 0x00008800ff0aab82 */ /* 0x000e220000000a00 */
[----:B------:R-:W-:Y:S01]  /*0d80*/  @!P6 LEA.HI.X R19, R36, R19, R37, 0x2, P5 ;  /* 0x000000132413e211 */ /* 0x000fe200028f1425 */
[C---:B------:R-:W-:Y:S01]  /*0d90*/  @!P3 IMAD R37, R66.reuse, R17, R38 ;  /* 0x000000114225b224 */ /* 0x040fe200078e0226 */
[----:B------:R-:W-:Y:S01]  /*0da0*/  @!P4 IADD3 R17, R33, R41, RZ ;  /* 0x000000292111c210 */ /* 0x000fe20007ffe0ff */
[----:B------:R-:W-:Y:S01]  /*0db0*/  @!P3 IMAD.WIDE.U32 R34, R66, R16, R34 ;  /* 0x000000104222b225 */ /* 0x000fe200078e0022 */
[C---:B----4-:R-:W-:Y:S02]  /*0dc0*/  @!P4 LEA R8, P5, R32.reuse, R8, 0x2 ;  /* 0x000000082008c211 */ /* 0x050fe400078a10ff */
[----:B------:R-:W-:Y:S01]  /*0dd0*/  SHF.R.S32.HI R97, RZ, 0x1f, R69 ;  /* 0x0000001fff617819 */ /* 0x000fe20000011445 */
[----:B------:R-:W4:Y:S01]  /*0de0*/  @!P1 LDC.64 R44, c[0x0][0x220] ;  /* 0x00008800ff2c9b82 */ /* 0x000f220000000a00 */
[----:B------:R-:W-:-:S02]  /*0df0*/  @!P4 LEA.HI.X R9, R32, R9, R17, 0x2, P5 ;  /* 0x000000092009c211 */ /* 0x000fc400028f1411 */
[----:B------:R-:W-:Y:S02]  /*0e00*/  @!P3 IADD3 R17, R35, R37, RZ ;  /* 0x000000252311b210 */ /* 0x000fe40007ffe0ff */
[----:B-1----:R-:W-:Y:S01]  /*0e10*/  @!P3 LEA R16, P5, R34, R12, 0x2 ;  /* 0x0000000c2210b211 */ /* 0x002fe200078a10ff */
[----:B------:R-:W-:-:S03]  /*0e20*/  @!P2 IMAD R36, R93, R14, RZ ;  /* 0x0000000e5d24a224 */ /* 0x000fc600078e02ff */
[----:B------:R-:W-:Y:S01]  /*0e30*/  @!P3 LEA.HI.X R17, R34, R13, R17, 0x2, P5 ;  /* 0x0000000d2211b211 */ /* 0x000fe200028f1411 */
[----:B------:R-:W-:Y:S01]  /*0e40*/  @!P2 IMAD R39, R67, R15, R36 ;  /* 0x0000000f4327a224 */ /* 0x000fe200078e0224 */
[----:B------:R-:W-:Y:S02]  /*0e50*/  ISETP.GE.U32.AND P5, PT, R69, UR14, PT ;  /* 0x0000000e45007c0c */ /* 0x000fe4000bfa6070 */
[----:B------:R-:W-:Y:S02]  /*0e60*/  @!P2 MOV R36, R20 ;  /* 0x000000140024a202 */ /* 0x000fe40000000f00 */
[----:B------:R-:W-:Y:S02]  /*0e70*/  @!P2 MOV R37, R3 ;  /* 0x000000030025a202 */ /* 0x000fe40000000f00 */
[----:B------:R-:W-:Y:S02]  /*0e80*/  ISETP.GE.AND.EX P5, PT, R97, UR15, PT, P5 ;  /* 0x0000000f61007c0c */ /* 0x000fe4000bfa6350 */
[----:B------:R-:W-:Y:S01]  /*0e90*/  CS2R R32, SRZ ;  /* 0x0000000000207805 */ /* 0x000fe2000001ff00 */
[----:B------:R-:W-:Y:S01]  /*0ea0*/  @!P2 IMAD.WIDE.U32 R14, R67, R14, R36 ;  /* 0x0000000e430ea225 */ /* 0x000fe200078e0024 */
[----:B------:R-:W-:-:S02]  /*0eb0*/  CS2R R36, SRZ ;  /* 0x0000000000247805 */ /* 0x000fc4000001ff00 */
[----:B------:R-:W-:Y:S02]  /*0ec0*/  ISETP.GT.U32.OR P5, PT, R0, 0x1df, P5 ;  /* 0x000001df0000780c */ /* 0x000fe40002fa4470 */
[----:B------:R-:W5:Y:S01]  /*0ed0*/  @!P6 LDG.E.64 R32, desc[UR8][R18.64] ;  /* 0x000000081220e981 */ /* 0x000f62000c1e1b00 */
[----:B------:R-:W-:Y:S01]  /*0ee0*/  @!P2 IADD3 R12, R15, R39, RZ ;  /* 0x000000270f0ca210 */ /* 0x000fe20007ffe0ff */
[----:B--2---:R-:W-:Y:S01]  /*0ef0*/  @!P1 IMAD R13, R95, R4, RZ ;  /* 0x000000045f0d9224 */ /* 0x004fe200078e02ff */
[----:B------:R-:W-:Y:S01]  /*0f00*/  SHF.R.S32.HI R99, RZ, 0x1f, R70 ;  /* 0x0000001fff637819 */ /* 0x000fe20000011446 */
[----:B------:R1:W2:Y:S01]  /*0f10*/  @!P3 LDG.E.64 R36, desc[UR8][R16.64] ;  /* 0x000000081024b981 */ /* 0x0002a2000c1e1b00 */
[----:B------:R-:W-:Y:S02]  /*0f20*/  ISETP.GE.U32.AND P3, PT, R70, UR14, PT ;  /* 0x0000000e46007c0c */ /* 0x000fe4000bf66070 */
[----:B0-----:R-:W-:Y:S02]  /*0f30*/  @!P2 LEA R10, P6, R14, R10, 0x2 ;  /* 0x0000000a0e0aa211 */ /* 0x001fe400078c10ff */
[----:B------:R-:W-:-:S02]  /*0f40*/  CS2R R34, SRZ ;  /* 0x0000000000227805 */ /* 0x000fc4000001ff00 */
[----:B------:R-:W-:Y:S01]  /*0f50*/  ISETP.GE.AND.EX P3, PT, R99, UR15, PT, P3 ;  /* 0x0000000f63007c0c */ /* 0x000fe2000bf66330 */
[----:B------:R-:W-:Y:S01]  /*0f60*/  @!P1 IMAD R5, R68, R5, R13 ;  /* 0x0000000544059224 */ /* 0x000fe200078e020d */
[----:B------:R-:W-:Y:S02]  /*0f70*/  @!P2 LEA.HI.X R11, R14, R11, R12, 0x2, P6 ;  /* 0x0000000b0e0ba211 */ /* 0x000fe400030f140c */
[----:B------:R-:W0:Y:S01]  /*0f80*/  @!P5 LDC.64 R12, c[0x0][0x270] ;  /* 0x00009c00ff0cdb82 */ /* 0x000e220000000a00 */
[----:B------:R-:W-:Y:S01]  /*0f90*/  ISETP.GT.U32.OR P3, PT, R0, 0x1df, P3 ;  /* 0x000001df0000780c */ /* 0x000fe20001f64470 */
[----:B------:R4:W2:Y:S01]  /*0fa0*/  @!P4 LDG.E.64 R34, desc[UR8][R8.64] ;  /* 0x000000080822c981 */ /* 0x0008a2000c1e1b00 */
[----:B------:R-:W-:Y:S02]  /*0fb0*/  @!P1 MOV R14, R20 ;  /* 0x00000014000e9202 */ /* 0x000fe40000000f00 */
[----:B------:R-:W-:Y:S02]  /*0fc0*/  @!P1 MOV R15, R3 ;  /* 0x00000003000f9202 */ /* 0x000fe40000000f00 */
[----:B------:R-:W-:-:S02]  /*0fd0*/  SHF.R.S32.HI R101, RZ, 0x1f, R71 ;  /* 0x0000001fff657819 */ /* 0x000fc40000011447 */
[----:B------:R-:W-:Y:S02]  /*0fe0*/  SHF.R.S32.HI R103, RZ, 0x1f, R72 ;  /* 0x0000001fff677819 */ /* 0x000fe40000011448 */
[----:B------:R-:W-:Y:S02]  /*0ff0*/  CS2R R38, SRZ ;  /* 0x0000000000267805 */ /* 0x000fe4000001ff00 */
[----:B------:R-:W-:Y:S01]  /*1000*/  ISETP.GE.U32.AND P4, PT, R71, UR14, PT ;  /* 0x0000000e47007c0c */ /* 0x000fe2000bf86070 */
[----:B------:R-:W-:Y:S01]  /*1010*/  @!P1 IMAD.WIDE.U32 R14, R68, R4, R14 ;  /* 0x00000004440e9225 */ /* 0x000fe200078e000e */
[----:B------:R-:W-:Y:S01]  /*1020*/  ISETP.GE.U32.AND P6, PT, R72, UR14, PT ;  /* 0x0000000e48007c0c */ /* 0x000fe2000bfc6070 */
[----:B-1----:R-:W1:Y:S01]  /*1030*/  @!P5 LDC.64 R16, c[0x0][0x220] ;  /* 0x00008800ff10db82 */ /* 0x002e620000000a00 */
[----:B------:R-:W-:Y:S02]  /*1040*/  ISETP.GE.AND.EX P4, PT, R101, UR15, PT, P4 ;  /* 0x0000000f65007c0c */ /* 0x000fe4000bf86340 */
[----:B------:R-:W-:-:S02]  /*1050*/  CS2R R40, SRZ ;  /* 0x0000000000287805 */ /* 0x000fc4000001ff00 */
[----:B------:R-:W-:Y:S01]  /*1060*/  ISETP.GE.AND.EX P6, PT, R103, UR15, PT, P6 ;  /* 0x0000000f67007c0c */ /* 0x000fe2000bfc6360 */
[----:B------:R0:W2:Y:S01]  /*1070*/  @P0 LDG.E.64 R38, desc[UR8][R6.64] ;  /* 0x0000000806260981 */ /* 0x0000a2000c1e1b00 */
[C---:B------:R-:W-:Y:S02]  /*1080*/  ISETP.GT.U32.OR P4, PT, R0.reuse, 0x1df, P4 ;  /* 0x000001df0000780c */ /* 0x040fe40002784470 */
[----:B----4-:R-:W-:Y:S01]  /*1090*/  @!P1 IADD3 R8, R15, R5, RZ ;  /* 0x000000050f089210 */ /* 0x010fe20007ffe0ff */
[----:B------:R4:W2:Y:S01]  /*10a0*/  @!P2 LDG.E.64 R40, desc[UR8][R10.64] ;  /* 0x000000080a28a981 */ /* 0x0008a2000c1e1b00 */
[----:B------:R-:W1:Y:S01]  /*10b0*/  @!P3 LDC.64 R4, c[0x0][0x270] ;  /* 0x00009c00ff04bb82 */ /* 0x000e620000000a00 */
[----:B------:R-:W-:Y:S02]  /*10c0*/  ISETP.GT.U32.OR P6, PT, R0, 0x1df, P6 ;  /* 0x000001df0000780c */ /* 0x000fe400037c4470 */
[----:B------:R-:W-:Y:S01]  /*10d0*/  @!P1 LEA R44, P2, R14, R44, 0x2 ;  /* 0x0000002c0e2c9211 */ /* 0x000fe200078410ff */
[----:B0-----:R-:W-:-:S05]  /*10e0*/  @!P5 IMAD R6, R97, R12, RZ ;  /* 0x0000000c6106d224 */ /* 0x001fca00078e02ff */
[----:B------:R-:W0:Y:S01]  /*10f0*/  @!P4 LDC.64 R18, c[0x0][0x270] ;  /* 0x00009c00ff12cb82 */ /* 0x000e220000000a00 */
[----:B------:R-:W-:Y:S01]  /*1100*/  @!P1 LEA.HI.X R45, R14, R45, R8, 0x2, P2 ;  /* 0x0000002d0e2d9211 */ /* 0x000fe200010f1408 */
[----:B------:R-:W-:Y:S01]  /*1110*/  @!P5 IMAD R9, R69, R13, R6 ;  /* 0x0000000d4509d224 */ /* 0x000fe200078e0206 */
[----:B------:R-:W-:-:S05]  /*1120*/  SHF.R.S32.HI R105, RZ, 0x1f, R73 ;  /* 0x0000001fff697819 */ /* 0x000fca0000011449 */
[----:B----4-:R-:W4:Y:S01]  /*1130*/  @!P3 LDC.64 R10, c[0x0][0x220] ;  /* 0x00008800ff0abb82 */ /* 0x010f220000000a00 */
[----:B------:R-:W-:Y:S02]  /*1140*/  ISETP.GE.U32.AND P2, PT, R73, UR14, PT ;  /* 0x0000000e49007c0c */ /* 0x000fe4000bf46070 */
[----:B------:R-:W-:Y:S02]  /*1150*/  @!P5 MOV R6, R20 ;  /* 0x000000140006d202 */ /* 0x000fe40000000f00 */
[----:B------:R-:W-:Y:S02]  /*1160*/  @!P5 MOV R7, R3 ;  /* 0x000000030007d202 */ /* 0x000fe40000000f00 */
[----:B------:R-:W-:Y:S01]  /*1170*/  CS2R R42, SRZ ;  /* 0x00000000002a7805 */ /* 0x000fe2000001ff00 */
[----:B------:R-:W3:Y:S01]  /*1180*/  @!P6 LDC.64 R14, c[0x0][0x270] ;  /* 0x00009c00ff0eeb82 */ /* 0x000ee20000000a00 */
[----:B------:R-:W-:Y:S01]  /*1190*/  ISETP.GE.AND.EX P2, PT, R105, UR15, PT, P2 ;  /* 0x0000000f69007c0c */ /* 0x000fe2000bf46320 */
[----:B------:R-:W-:-:S03]  /*11a0*/  @!P5 IMAD.WIDE.U32 R6, R69, R12, R6 ;  /* 0x0000000c4506d225 */ /* 0x000fc600078e0006 */
[----:B------:R1:W2:Y:S01]  /*11b0*/  @!P1 LDG.E.64 R42, desc[UR8][R44.64] ;  /* 0x000000082c2a9981 */ /* 0x0002a2000c1e1b00 */
[----:B------:R-:W-:Y:S01]  /*11c0*/  ISETP.GT.U32.OR P2, PT, R0, 0x1df, P2 ;  /* 0x000001df0000780c */ /* 0x000fe20001744470 */
[----:B-1----:R-:W-:Y:S01]  /*11d0*/  @!P3 IMAD R8, R99, R4, RZ ;  /* 0x000000046308b224 */ /* 0x002fe200078e02ff */
[----:B------:R-:W-:Y:S01]  /*11e0*/  @!P5 IADD3 R7, R7, R9, RZ ;  /* 0x000000090707d210 */ /* 0x000fe20007ffe0ff */
[----:B------:R-:W1:Y:S01]  /*11f0*/  @!P4 LDC.64 R12, c[0x0][0x220] ;  /* 0x00008800ff0ccb82 */ /* 0x000e620000000a00 */
[----:B------:R-:W-:Y:S01]  /*1200*/  @!P5 LEA R16, P1, R6, R16, 0x2 ;  /* 0x000000100610d211 */ /* 0x000fe200078210ff */
[----:B------:R-:W-:Y:S01]  /*1210*/  @!P3 IMAD R47, R70, R5, R8 ;  /* 0x00000005462fb224 */ /* 0x000fe200078e0208 */
[----:B------:R-:W-:Y:S02]  /*1220*/  @!P3 MOV R44, R20 ;  /* 0x00000014002cb202 */ /* 0x000fe40000000f00 */
[----:B------:R-:W-:Y:S02]  /*1230*/  @!P3 MOV R45, R3 ;  /* 0x00000003002db202 */ /* 0x000fe40000000f00 */
[----:B------:R-:W-:Y:S01]  /*1240*/  @!P5 LEA.HI.X R17, R6, R17, R7, 0x2, P1 ;  /* 0x000000110611d211 */ /* 0x000fe200008f1407 */
[----:B0-----:R-:W-:Y:S01]  /*1250*/  @!P4 IMAD R46, R101, R18, RZ ;  /* 0x00000012652ec224 */ /* 0x001fe200078e02ff */
[----:B------:R-:W0:Y:S01]  /*1260*/  @!P6 LDC.64 R6, c[0x0][0x220] ;  /* 0x00008800ff06eb82 */ /* 0x000e220000000a00 */
[----:B------:R-:W-:-:S05]  /*1270*/  @!P3 IMAD.WIDE.U32 R4, R70, R4, R44 ;  /* 0x000000044604b225 */ /* 0x000fca00078e002c */
[----:B------:R-:W-:Y:S02]  /*1280*/  @!P3 IADD3 R5, R5, R47, RZ ;  /* 0x0000002f0505b210 */ /* 0x000fe40007ffe0ff */
[C---:B----4-:R-:W-:Y:S01]  /*1290*/  @!P3 LEA R10, P1, R4.reuse, R10, 0x2 ;  /* 0x0000000a040ab211 */ /* 0x050fe200078210ff */
[----:B------:R-:W4:Y:S01]  /*12a0*/  @!P2 LDC.64 R8, c[0x0][0x270] ;  /* 0x00009c00ff08ab82 */ /* 0x000f220000000a00 */
[----:B------:R-:W-:Y:S01]  /*12b0*/  @!P4 IMAD R49, R71, R19, R46 ;  /* 0x000000134731c224 */ /* 0x000fe200078e022e */
[----:B------:R-:W-:Y:S01]  /*12c0*/  @!P4 MOV R44, R20 ;  /* 0x00000014002cc202 */ /* 0x000fe20000000f00 */
[----:B---3--:R-:W-:Y:S01]  /*12d0*/  @!P6 IMAD R46, R103, R14, RZ ;  /* 0x0000000e672ee224 */ /* 0x008fe200078e02ff */
[----:B------:R-:W-:Y:S02]  /*12e0*/  @!P3 LEA.HI.X R11, R4, R11, R5, 0x2, P1 ;  /* 0x0000000b040bb211 */ /* 0x000fe400008f1405 */
[----:B------:R-:W-:Y:S02]  /*12f0*/  @!P4 MOV R45, R3 ;  /* 0x00000003002dc202 */ /* 0x000fe40000000f00 */
[----:B------:R-:W-:-:S02]  /*1300*/  @!P6 MOV R4, R20 ;  /* 0x000000140004e202 */ /* 0x000fc40000000f00 */
[----:B------:R-:W-:Y:S01]  /*1310*/  @!P6 MOV R5, R3 ;  /* 0x000000030005e202 */ /* 0x000fe20000000f00 */
[----:B------:R-:W-:Y:S02]  /*1320*/  @!P6 IMAD R47, R72, R15, R46 ;  /* 0x0000000f482fe224 */ /* 0x000fe400078e022e */
[----:B------:R-:W-:-:S04]  /*1330*/  @!P4 IMAD.WIDE.U32 R18, R71, R18, R44 ;  /* 0x000000124712c225 */ /* 0x000fc800078e002c */
[----:B------:R-:W-:Y:S02]  /*1340*/  @!P6 IMAD.WIDE.U32 R14, R72, R14, R4 ;  /* 0x0000000e480ee225 */ /* 0x000fe400078e0004 */
[----:B------:R-:W3:Y:S01]  /*1350*/  @!P2 LDC.64 R4, c[0x0][0x220] ;  /* 0x00008800ff04ab82 */ /* 0x000ee20000000a00 */
[----:B------:R-:W-:Y:S02]  /*1360*/  @!P4 IADD3 R19, R19, R49, RZ ;  /* 0x000000311313c210 */ /* 0x000fe40007ffe0ff */
[C---:B-1----:R-:W-:Y:S02]  /*1370*/  @!P4 LEA R12, P1, R18.reuse, R12, 0x2 ;  /* 0x0000000c120cc211 */ /* 0x042fe400078210ff */
[----:B------:R-:W-:Y:S02]  /*1380*/  CS2R R44, SRZ ;  /* 0x00000000002c7805 */ /* 0x000fe4000001ff00 */
[----:B------:R-:W-:Y:S02]  /*1390*/  @!P6 IADD3 R15, R15, R47, RZ ;  /* 0x0000002f0f0fe210 */ /* 0x000fe40007ffe0ff */
[----:B------:R-:W-:-:S02]  /*13a0*/  @!P4 LEA.HI.X R13, R18, R13, R19, 0x2, P1 ;  /* 0x0000000d120dc211 */ /* 0x000fc400008f1413 */
[C---:B0-----:R-:W-:Y:S02]  /*13b0*/  @!P6 LEA R6, P1, R14.reuse, R6, 0x2 ;  /* 0x000000060e06e211 */ /* 0x041fe400078210ff */
[----:B------:R-:W-:Y:S01]  /*13c0*/  CS2R R46, SRZ ;  /* 0x00000000002e7805 */ /* 0x000fe2000001ff00 */
[----:B----4-:R-:W-:Y:S01]  /*13d0*/  @!P2 IMAD R18, R105, R8, RZ ;  /* 0x000000086912a224 */ /* 0x010fe200078e02ff */
[----:B------:R-:W4:Y:S01]  /*13e0*/  @!P5 LDG.E.64 R44, desc[UR8][R16.64] ;  /* 0x00000008102cd981 */ /* 0x000f22000c1e1b00 */
[----:B------:R-:W-:Y:S02]  /*13f0*/  @!P6 LEA.HI.X R7, R14, R7, R15, 0x2, P1 ;  /* 0x000000070e07e211 */ /* 0x000fe400008f140f */
[----:B------:R-:W-:Y:S02]  /*1400*/  @!P2 MOV R14, R20 ;  /* 0x00000014000ea202 */ /* 0x000fe40000000f00 */
[----:B------:R-:W-:Y:S02]  /*1410*/  CS2R R48, SRZ ;  /* 0x0000000000307805 */ /* 0x000fe4000001ff00 */
[----:B------:R-:W-:Y:S01]  /*1420*/  @!P2 MOV R15, R3 ;  /* 0x00000003000fa202 */ /* 0x000fe20000000f00 */
[C---:B------:R-:W-:Y:S01]  /*1430*/  @!P2 IMAD R19, R73.reuse, R9, R18 ;  /* 0x000000094913a224 */ /* 0x040fe200078e0212 */
[----:B------:R0:W4:Y:S01]  /*1440*/  @!P3 LDG.E.64 R46, desc[UR8][R10.64] ;  /* 0x000000080a2eb981 */ /* 0x000122000c1e1b00 */
[----:B------:R-:W-:Y:S01]  /*1450*/  @!P2 IMAD.WIDE.U32 R8, R73, R8, R14 ;  /* 0x000000084908a225 */ /* 0x000fe200078e000e */
[----:B------:R-:W-:-:S02]  /*1460*/  CS2R R50, SRZ ;  /* 0x0000000000327805 */ /* 0x000fc4000001ff00 */
[----:B------:R1:W4:Y:S02]  /*1470*/  @!P4 LDG.E.64 R48, desc[UR8][R12.64] ;  /* 0x000000080c30c981 */ /* 0x000324000c1e1b00 */
[----:B------:R-:W-:Y:S02]  /*1480*/  @!P2 IADD3 R9, R9, R19, RZ ;  /* 0x000000130909a210 */ /* 0x000fe40007ffe0ff */
[C---:B---3--:R-:W-:Y:S02]  /*1490*/  @!P2 LEA R4, P1, R8.reuse, R4, 0x2 ;  /* 0x000000040804a211 */ /* 0x048fe400078210ff */
[----:B------:R-:W-:Y:S01]  /*14a0*/  CS2R R52, SRZ ;  /* 0x0000000000347805 */ /* 0x000fe2000001ff00 */
[----:B------:R-:W3:Y:S01]  /*14b0*/  @!P6 LDG.E.64 R50, desc[UR8][R6.64] ;  /* 0x000000080632e981 */ /* 0x000ee2000c1e1b00 */
[----:B------:R-:W-:-:S05]  /*14c0*/  @!P2 LEA.HI.X R5, R8, R5, R9, 0x2, P1 ;  /* 0x000000050805a211 */ /* 0x000fca00008f1409 */
[----:B------:R5:W3:Y:S01]  /*14d0*/  @!P2 LDG.E.64 R52, desc[UR8][R4.64] ;  /* 0x000000080434a981 */ /* 0x000ae2000c1e1b00 */
[----:B0-----:R-:W-:Y:S01]  /*14e0*/  FADD.FTZ R11, R22, R23 ;  /* 0x00000017160b7221 */ /* 0x001fe20000010000 */
[----:B-1----:R-:W-:-:S04]  /*14f0*/  FMUL.FTZ R13, R23, R23 ;  /* 0x00000017170d7220 */ /* 0x002fc80000410000 */
[----:B------:R-:W-:Y:S01]  /*1500*/  FFMA.FTZ R10, R22, R22, R13 ;  /* 0x00000016160a7223 */ /* 0x000fe2000001000d */
[----:B-----5:R-:W-:Y:S01]  /*1510*/  FADD.FTZ R5, R24, R25 ;  /* 0x0000001918057221 */ /* 0x020fe20000010000 */
[----:B------:R-:W-:Y:S01]  /*1520*/  FMUL.FTZ R7, R25, R25 ;  /* 0x0000001919077220 */ /* 0x000fe20000410000 */
[----:B------:R-:W-:-:S03]  /*1530*/  FADD.FTZ R6, R26, R27 ;  /* 0x0000001b1a067221 */ /* 0x000fc60000010000 */
[----:B------:R-:W-:Y:S01]  /*1540*/  FFMA.FTZ R4, R24, R24, R7 ;  /* 0x0000001818047223 */ /* 0x000fe20000010007 */
[----:B------:R-:W-:-:S04]  /*1550*/  FMUL.FTZ R7, R27, R27 ;  /* 0x0000001b1b077220 */ /* 0x000fc80000410000 */
[----:B------:R-:W-:Y:S01]  /*1560*/  FFMA.FTZ R7, R26, R26, R7 ;  /* 0x0000001a1a077223 */ /* 0x000fe20000010007 */
[----:B------:R-:W-:Y:S01]  /*1570*/  ISETP.GT.AND P1, PT, R74, 0x1e, PT ;  /* 0x0000001e4a00780c */ /* 0x000fe20003f24270 */
[----:B--2---:R-:W-:Y:S01]  /*1580*/  FADD.FTZ R8, R38, R39 ;  /* 0x0000002726087221 */ /* 0x004fe20000010000 */
[----:B------:R-:W-:-:S03]  /*1590*/  FMUL.FTZ R9, R39, R39 ;  /* 0x0000002727097220 */ /* 0x000fc60000410000 */
[----:B------:R-:W-:Y:S01]  /*15a0*/  FADD.FTZ R8, RZ, R8 ;  /* 0x00000008ff087221 */ /* 0x000fe20000010000 */
[----:B------:R-:W-:-:S03]  /*15b0*/  FFMA.FTZ R9, R38, R38, R9 ;  /* 0x0000002626097223 */ /* 0x000fc60000010009 */
[----:B------:R-:W-:Y:S01]  /*15c0*/  FADD.FTZ R8, R8, R11 ;  /* 0x0000000b08087221 */ /* 0x000fe20000010000 */
[----:B------:R-:W-:-:S03]  /*15d0*/  FADD.FTZ R9, RZ, R9 ;  /* 0x00000009ff097221 */ /* 0x000fc60000010000 */
[----:B------:R-:W-:Y:S01]  /*15e0*/  FADD.FTZ R5, R8, R5 ;  /* 0x0000000508057221 */ /* 0x000fe20000010000 */
[----:B------:R-:W-:-:S03]  /*15f0*/  FADD.FTZ R9, R9, R10 ;  /* 0x0000000a09097221 */ /* 0x000fc60000010000 */
[----:B------:R-:W-:Y:S01]  /*1600*/  FADD.FTZ R5, R5, R6 ;  /* 0x0000000605057221 */ /* 0x000fe20000010000 */
[----:B------:R-:W-:Y:S01]  /*1610*/  FADD.FTZ R6, R28, R29 ;  /* 0x0000001d1c067221 */ /* 0x000fe20000010000 */
[----:B------:R-:W-:Y:S01]  /*1620*/  FADD.FTZ R4, R9, R4 ;  /* 0x0000000409047221 */ /* 0x000fe20000010000 */
        /* <DEDUP_REMOVED lines=39> */
[----:B------:R-:W-:Y:S01]  /*18a0*/  FADD.FTZ R6, R46, R47 ;  /* 0x0000002f2e067221 */ /* 0x000fe20000010000 */
[----:B------:R-:W-:Y:S02]  /*18b0*/  FMUL.FTZ R9, R47, R47 ;  /* 0x0000002f2f097220 */ /* 0x000fe40000410000 */
[----:B------:R-:W-:Y:S01]  /*18c0*/  FADD.FTZ R4, R4, R7 ;  /* 0x0000000704047221 */ /* 0x000fe20000010000 */
[----:B------:R-:W-:Y:S01]  /*18d0*/  FADD.FTZ R5, R5, R6 ;  /* 0x0000000605057221 */ /* 0x000fe20000010000 */
[----:B------:R-:W-:Y:S01]  /*18e0*/  FFMA.FTZ R9, R46, R46, R9 ;  /* 0x0000002e2e097223 */ /* 0x000fe20000010009 */
[----:B------:R-:W-:Y:S01]  /*18f0*/  FMUL.FTZ R7, R49, R49 ;  /* 0x0000003131077220 */ /* 0x000fe20000410000 */
[----:B------:R-:W-:Y:S02]  /*1900*/  FADD.FTZ R6, R48, R49 ;  /* 0x0000003130067221 */ /* 0x000fe40000010000 */
[----:B------:R-:W-:Y:S01]  /*1910*/  FADD.FTZ R4, R4, R9 ;  /* 0x0000000904047221 */ /* 0x000fe20000010000 */
[----:B------:R-:W-:Y:S01]  /*1920*/  FFMA.FTZ R7, R48, R48, R7 ;  /* 0x0000003030077223 */ /* 0x000fe20000010007 */
[----:B------:R-:W-:Y:S01]  /*1930*/  FADD.FTZ R5, R5, R6 ;  /* 0x0000000605057221 */ /* 0x000fe20000010000 */
[----:B---3--:R-:W-:Y:S01]  /*1940*/  FADD.FTZ R6, R50, R51 ;  /* 0x0000003332067221 */ /* 0x008fe20000010000 */
[----:B------:R-:W-:Y:S01]  /*1950*/  FMUL.FTZ R9, R51, R51 ;  /* 0x0000003333097220 */ /* 0x000fe20000410000 */
[----:B------:R-:W-:-:S02]  /*1960*/  FADD.FTZ R4, R4, R7 ;  /* 0x0000000704047221 */ /* 0x000fc40000010000 */
        /* <DEDUP_REMOVED lines=48> */
[----:B------:R-:W-:Y:S01]  /*1c70*/  FADD.FTZ R8, R4, R9 ;  /* 0x0000000904087221 */ /* 0x000fe20000010000 */
[----:B------:R-:W0:Y:S02]  /*1c80*/  LDS.128 R16, [UR5+0x40] ;  /* 0x00004005ff107984 */ /* 0x000e240008000c00 */
[----:B------:R-:W-:Y:S01]  /*1c90*/  FADD.FTZ R9, R5, R10 ;  /* 0x0000000a05097221 */ /* 0x000fe20000010000 */
[----:B------:R-:W-:Y:S01]  /*1ca0*/  FADD.FTZ R8, R8, R11 ;  /* 0x0000000b08087221 */ /* 0x000fe20000010000 */
[----:B------:R-:W1:Y:S02]  /*1cb0*/  LDS.128 R4, [UR5+0x50] ;  /* 0x00005005ff047984 */ /* 0x000e640008000c00 */
[----:B---3--:R-:W-:Y:S01]  /*1cc0*/  FADD.FTZ R9, R9, R12 ;  /* 0x0000000c09097221 */ /* 0x008fe20000010000 */
[----:B------:R-:W-:-:S03]  /*1cd0*/  FADD.FTZ R8, R8, R13 ;  /* 0x0000000d08087221 */ /* 0x000fc60000010000 */
[----:B------:R-:W-:Y:S01]  /*1ce0*/  FADD.FTZ R9, R9, R14 ;  /* 0x0000000e09097221 */ /* 0x000fe20000010000 */
[----:B------:R-:W-:-:S03]  /*1cf0*/  FADD.FTZ R8, R8, R15 ;  /* 0x0000000f08087221 */ /* 0x000fc60000010000 */
[----:B0-----:R-:W-:Y:S01]  /*1d00*/  FADD.FTZ R9, R9, R16 ;  /* 0x0000001009097221 */ /* 0x001fe20000010000 */
[----:B------:R-:W-:Y:S02]  /*1d10*/  FADD.FTZ R12, R8, R17 ;  /* 0x00000011080c7221 */ /* 0x000fe40000010000 */
[----:B------:R-:W-:Y:S01]  /*1d20*/  LDS.64 R16, [UR5+0x80] ;  /* 0x00008005ff107984 */ /* 0x000fe20008000a00 */
[----:B------:R-:W-:Y:S01]  /*1d30*/  FADD.FTZ R13, R9, R18 ;  /* 0x00000012090d7221 */ /* 0x000fe20000010000 */
[----:B------:R-:W-:Y:S02]  /*1d40*/  FADD.FTZ R18, R12, R19 ;  /* 0x000000130c127221 */ /* 0x000fe40000010000 */
[----:B------:R-:W0:Y:S01]  /*1d50*/  LDS.128 R8, [UR5+0x60] ;  /* 0x00006005ff087984 */ /* 0x000e220008000c00 */
[----:B-1----:R-:W-:Y:S01]  /*1d60*/  FADD.FTZ R19, R13, R4 ;  /* 0x000000040d137221 */ /* 0x002fe20000010000 */
[----:B------:R-:W-:Y:S02]  /*1d70*/  FADD.FTZ R18, R18, R5 ;  /* 0x0000000512127221 */ /* 0x000fe40000010000 */
[----:B------:R-:W1:Y:S01]  /*1d80*/  LDS.128 R12, [UR5+0x70] ;  /* 0x00007005ff0c7984 */ /* 0x000e620008000c00 */
        /* <DEDUP_REMOVED lines=12> */
.L_x_4521:
[----:B------:R-:W-:Y:S05]  /*1e50*/  BSYNC B0 ;  /* 0x0000000000007941 */ /* 0x000fea0003800000 */
.L_x_4520:
        /* <DEDUP_REMOVED lines=12> */
[----:B------:R-:W-:Y:S02]  /*1f20*/  SHF.L.U32 R13, R10, 0x1, RZ ;  /* 0x000000010a0d7819 */ /* 0x000fe400000006ff */
[----:B--2---:R-:W-:Y:S02]  /*1f30*/  IADD3 R11, R11, R12, RZ ;  /* 0x0000000c0b0b7210 */ /* 0x004fe40007ffe0ff */
[----:B------:R-:W-:Y:S01]  /*1f40*/  MOV R10, 0xffffffff ;  /* 0xffffffff000a7802 */ /* 0x000fe20000000f00 */
[----:B---3--:R-:W-:-:S04]  /*1f50*/  IMAD.WIDE R8, R13, 0x4, R8 ;  /* 0x000000040d087825 */ /* 0x008fc800078e0208 */
[----:B------:R-:W-:Y:S02]  /*1f60*/  IMAD R13, R15, UR7, R12 ;  /* 0x000000070f0d7c24 */ /* 0x000fe4000f8e020c */
        /* <DEDUP_REMOVED lines=11> */
.L_x_4524:
[----:B-1----:R-:W2:Y:S04]  /*2020*/  LDG.E.STRONG.GPU R8, desc[UR8][R6.64] ;  /* 0x0000000806087981 */ /* 0x002ea8000c1ef900 */
[----:B--2---:R-:W-:Y:S01]  /*2030*/  CCTL.IVALL ;  /* 0x00000000ff00798f */ /* 0x004fe20002000000 */
[----:B------:R-:W-:Y:S05]  /*2040*/  YIELD ;  /* 0x0000000000007946 */ /* 0x000fea0003800000 */
[----:B------:R-:W-:-:S13]  /*2050*/  ISETP.NE.AND P1, PT, R8, R11, PT ;  /* 0x0000000b0800720c */ /* 0x000fda0003f25270 */
[----:B------:R-:W-:Y:S05]  /*2060*/  @P1 BRA `(.L_x_4524) ;  /* 0xfffffffc00ec1947 */ /* 0x000fea000383ffff */
.L_x_4523:
        /* <DEDUP_REMOVED lines=11> */
.L_x_4526:
[C---:B------:R-:W-:Y:S02]  /*2120*/  IADD3 R10, R15.reuse, 0x1, RZ ;  /* 0x000000010f0a7810 */ /* 0x040fe40007ffe0ff */
[C---:B------:R-:W-:Y:S02]  /*2130*/  ISETP.EQ.OR P1, PT, R15.reuse, UR7, P3 ;  /* 0x000000070f007c0c */ /* 0x040fe40009f22670 */
[----:B------:R-:W-:Y:S02]  /*2140*/  ISETP.EQ.OR P2, PT, R10, UR7, P3 ;  /* 0x000000070a007c0c */ /* 0x000fe40009f42670 */
[----:B------:R-:W-:-:S04]  /*2150*/  IADD3 R19, R15, 0x2, RZ ;  /* 0x000000020f137810 */ /* 0x000fc80007ffe0ff */
[----:B------:R-:W-:-:S05]  /*2160*/  ISETP.EQ.OR P4, PT, R19, UR7, P3 ;  /* 0x0000000713007c0c */ /* 0x000fca0009f82670 */
[----:B------:R-:W1:Y:S01]  /*2170*/  @!P1 LDC R6, c[0x0][0x10] ;  /* 0x00000400ff069b82 */ /* 0x000e620000000800 */
[----:B------:R-:W2:Y:S01]  /*2180*/  @!P1 S2R R11, SR_CTAID.Y ;  /* 0x00000000000b9919 */ /* 0x000ea20000002600 */
[----:B------:R-:W-:Y:S01]  /*2190*/  @!P1 LOP3.LUT R7, R76, 0x1, RZ, 0xc0, !PT ;  /* 0x000000014c079812 */ /* 0x000fe200078ec0ff */
[----:B------:R-:W3:Y:S05]  /*21a0*/  @!P2 S2R R17, SR_CTAID.Y ;  /* 0x000000000011a919 */ /* 0x000eea0000002600 */
[----:B------:R-:W3:Y:S01]  /*21b0*/  @!P2 LDC R13, c[0x0][0x10] ;  /* 0x00000400ff0dab82 */ /* 0x000ee20000000800 */
[----:B------:R-:W4:Y:S07]  /*21c0*/  @!P4 S2R R12, SR_CTAID.Y ;  /* 0x00000000000cc919 */ /* 0x000f2e0000002600 */
[----:B------:R-:W5:Y:S01]  /*21d0*/  @!P1 LDC.64 R8, c[0x0][0x248] ;  /* 0x00009200ff089b82 */ /* 0x000f620000000a00 */
[----:B-1----:R-:W-:-:S04]  /*21e0*/  @!P1 IMAD R7, R7, R6, RZ ;  /* 0x0000000607079224 */ /* 0x002fc800078e02ff */
[----:B------:R-:W-:-:S05]  /*21f0*/  @!P1 IMAD R7, R7, R14, RZ ;  /* 0x0000000e07079224 */ /* 0x000fca00078e02ff */
[----:B------:R-:W-:Y:S01]  /*2200*/  @!P1 SHF.L.U32 R7, R7, 0x1, RZ ;  /* 0x0000000107079819 */ /* 0x000fe200000006ff */
[----:B--2---:R-:W-:Y:S01]  /*2210*/  @!P1 IMAD R11, R6, R15, R11 ;  /* 0x0000000f060b9224 */ /* 0x004fe200078e020b */
[----:B------:R-:W-:Y:S01]  /*2220*/  @!P2 LOP3.LUT R6, R76, 0x1, RZ, 0xc0, !PT ;  /* 0x000000014c06a812 */ /* 0x000fe200078ec0ff */
[----:B---3--:R-:W-:Y:S02]  /*2230*/  @!P2 IMAD R17, R10, R13, R17 ;  /* 0x0000000d0a11a224 */ /* 0x008fe400078e0211 */
[----:B------:R-:W4:Y:S01]  /*2240*/  @!P4 LDC R10, c[0x0][0x10] ;  /* 0x00000400ff0acb82 */ /* 0x000f220000000800 */
[----:B-----5:R-:W-:-:S04]  /*2250*/  @!P1 IMAD.WIDE R8, R7, 0x4, R8 ;  /* 0x0000000407089825 */ /* 0x020fc800078e0208 */
[----:B------:R-:W-:Y:S02]  /*2260*/  @!P2 IMAD R13, R6, R13, RZ ;  /* 0x0000000d060da224 */ /* 0x000fe400078e02ff */
[----:B------:R-:W-:Y:S01]  /*2270*/  @!P1 IMAD.WIDE.U32 R8, R11, 0x8, R8 ;  /* 0x000000080b089825 */ /* 0x000fe200078e0008 */
[----:B------:R-:W1:Y:S01]  /*2280*/  @!P2 LDC.64 R6, c[0x0][0x248] ;  /* 0x00009200ff06ab82 */ /* 0x000e620000000a00 */
[----:B------:R-:W-:Y:S02]  /*2290*/  @!P4 LOP3.LUT R11, R76, 0x1, RZ, 0xc0, !PT ;  /* 0x000000014c0bc812 */ /* 0x000fe400078ec0ff */
[----:B------:R-:W-:Y:S02]  /*22a0*/  @!P2 IMAD R13, R13, R14, RZ ;  /* 0x0000000e0d0da224 */ /* 0x000fe400078e02ff */
[----:B------:R-:W0:Y:S03]  /*22b0*/  @!P1 LDG.E.64 R8, desc[UR8][R8.64] ;  /* 0x0000000808089981 */ /* 0x000e26000c1e1b00 */
[----:B------:R-:W-:Y:S01]  /*22c0*/  @!P2 SHF.L.U32 R13, R13, 0x1, RZ ;  /* 0x000000010d0da819 */ /* 0x000fe200000006ff */
[----:B----4-:R-:W-:-:S02]  /*22d0*/  @!P4 IMAD R19, R19, R10, R12 ;  /* 0x0000000a1313c224 */ /* 0x010fc400078e020c */
[----:B------:R-:W-:Y:S01]  /*22e0*/  @!P4 IMAD R11, R11, R10, RZ ;  /* 0x0000000a0b0bc224 */ /* 0x000fe200078e02ff */
[----:B------:R-:W-:-:S03]  /*22f0*/  IADD3 R10, R15, 0x3, RZ ;  /* 0x000000030f0a7810 */ /* 0x000fc60007ffe0ff */
[----:B------:R-:W-:Y:S01]  /*2300*/  @!P4 IMAD R11, R11, R14, RZ ;  /* 0x0000000e0b0bc224 */ /* 0x000fe200078e02ff */
[----:B------:R-:W-:Y:S01]  /*2310*/  ISETP.EQ.OR P5, PT, R10, UR7, P3 ;  /* 0x000000070a007c0c */ /* 0x000fe20009fa2670 */
[----:B-1----:R-:W-:Y:S02]  /*2320*/  @!P2 IMAD.WIDE R12, R13, 0x4, R6 ;  /* 0x000000040d0ca825 */ /* 0x002fe400078e0206 */
[----:B------:R-:W1:Y:S01]  /*2330*/  @!P4 LDC.64 R6, c[0x0][0x248] ;  /* 0x00009200ff06cb82 */ /* 0x000e620000000a00 */
[----:B------:R-:W-:Y:S01]  /*2340*/  @!P4 SHF.L.U32 R11, R11, 0x1, RZ ;  /* 0x000000010b0bc819 */ /* 0x000fe200000006ff */
[----:B------:R-:W-:-:S08]  /*2350*/  @!P2 IMAD.WIDE.U32 R12, R17, 0x8, R12 ;  /* 0x00000008110ca825 */ /* 0x000fd000078e000c */
[----:B------:R-:W2:Y:S01]  /*2360*/  @!P5 S2R R78, SR_CTAID.Y ;  /* 0x00000000004ed919 */ /* 0x000ea20000002600 */
[----:B------:R-:W2:Y:S01]  /*2370*/  @!P5 LDC R17, c[0x0][0x10] ;  /* 0x00000400ff11db82 */ /* 0x000ea20000000800 */
[----:B------:R-:W-:Y:S01]  /*2380*/  @!P5 LOP3.LUT R18, R76, 0x1, RZ, 0xc0, !PT ;  /* 0x000000014c12d812 */ /* 0x000fe200078ec0ff */
[----:B------:R-:W3:Y:S01]  /*2390*/  @!P2 LDG.E.64 R12, desc[UR8][R12.64] ;  /* 0x000000080c0ca981 */ /* 0x000ee2000c1e1b00 */
[----:B-1----:R-:W-:-:S04]  /*23a0*/  @!P4 IMAD.WIDE R6, R11, 0x4, R6 ;  /* 0x000000040b06c825 */ /* 0x002fc800078e0206 */
[----:B------:R-:W-:-:S06]  /*23b0*/  @!P4 IMAD.WIDE.U32 R6, R19, 0x8, R6 ;  /* 0x000000081306c825 */ /* 0x000fcc00078e0006 */
[----:B------:R-:W4:Y:S01]  /*23c0*/  @!P4 LDG.E.64 R6, desc[UR8][R6.64] ;  /* 0x000000080606c981 */ /* 0x000f22000c1e1b00 */
[-C--:B--2---:R-:W-:Y:S02]  /*23d0*/  @!P5 IMAD R19, R10, R17.reuse, R78 ;  /* 0x000000110a13d224 */ /* 0x084fe400078e024e */
[----:B------:R-:W1:Y:S01]  /*23e0*/  @!P5 LDC.64 R10, c[0x0][0x248] ;  /* 0x00009200ff0adb82 */ /* 0x000e620000000a00 */
[----:B------:R-:W-:-:S04]  /*23f0*/  @!P5 IMAD R17, R18, R17, RZ ;  /* 0x000000111211d224 */ /* 0x000fc800078e02ff */
[----:B------:R-:W-:-:S05]  /*2400*/  @!P5 IMAD R17, R17, R14, RZ ;  /* 0x0000000e1111d224 */ /* 0x000fca00078e02ff */
[----:B------:R-:W-:-:S05]  /*2410*/  @!P5 SHF.L.U32 R17, R17, 0x1, RZ ;  /* 0x000000011111d819 */ /* 0x000fca00000006ff */
[----:B-1----:R-:W-:-:S04]  /*2420*/  @!P5 IMAD.WIDE R10, R17, 0x4, R10 ;  /* 0x00000004110ad825 */ /* 0x002fc800078e020a */
[----:B------:R-:W-:-:S06]  /*2430*/  @!P5 IMAD.WIDE.U32 R10, R19, 0x8, R10 ;  /* 0x00000008130ad825 */ /* 0x000fcc00078e000a */
[----:B------:R-:W2:Y:S01]  /*2440*/  @!P5 LDG.E.64 R10, desc[UR8][R10.64] ;  /* 0x000000080a0ad981 */ /* 0x000ea2000c1e1b00 */
[----:B------:R-:W-:Y:S02]  /*2450*/  IADD3 R16, R16, -0x4, RZ ;  /* 0xfffffffc10107810 */ /* 0x000fe40007ffe0ff */
[----:B------:R-:W-:Y:S01]  /*2460*/  IADD3 R15, R15, 0x4, RZ ;  /* 0x000000040f0f7810 */ /* 0x000fe20007ffe0ff */
[----:B0-----:R-:W-:Y:S01]  /*2470*/  @!P1 FADD.FTZ R4, R4, R8 ;  /* 0x0000000804049221 */ /* 0x001fe20000010000 */
[----:B------:R-:W-:Y:S01]  /*2480*/  @!P1 FADD.FTZ R5, R5, R9 ;  /* 0x0000000905059221 */ /* 0x000fe20000010000 */
[----:B------:R-:W-:Y:S02]  /*2490*/  ISETP.NE.AND P1, PT, R16, RZ, PT ;  /* 0x000000ff1000720c */ /* 0x000fe40003f25270 */
[----:B---3--:R-:W-:Y:S01]  /*24a0*/  @!P2 FADD.FTZ R4, R4, R12 ;  /* 0x0000000c0404a221 */ /* 0x008fe20000010000 */
[----:B------:R-:W-:-:S03]  /*24b0*/  @!P2 FADD.FTZ R5, R5, R13 ;  /* 0x0000000d0505a221 */ /* 0x000fc60000010000 */
[----:B----4-:R-:W-:Y:S01]  /*24c0*/  @!P4 FADD.FTZ R4, R4, R6 ;  /* 0x000000060404c221 */ /* 0x010fe20000010000 */
[----:B------:R-:W-:-:S03]  /*24d0*/  @!P4 FADD.FTZ R5, R5, R7 ;  /* 0x000000070505c221 */ /* 0x000fc60000010000 */
[----:B--2---:R-:W-:Y:S01]  /*24e0*/  @!P5 FADD.FTZ R4, R4, R10 ;  /* 0x0000000a0404d221 */ /* 0x004fe20000010000 */
[----:B------:R-:W-:Y:S02]  /*24f0*/  @!P5 FADD.FTZ R5, R5, R11 ;  /* 0x0000000b0505d221 */ /* 0x000fe40000010000 */
[----:B------:R-:W-:Y:S05]  /*2500*/  @P1 BRA `(.L_x_4526) ;  /* 0xfffffffc00041947 */ /* 0x000fea000383ffff */
.L_x_4525:
        /* <DEDUP_REMOVED lines=19> */
.L_x_4528:
[----:B------:R-:W-:Y:S05]  /*2640*/  BSYNC B0 ;  /* 0x0000000000007941 */ /* 0x000fea0003800000 */
.L_x_4527:
[----:B------:R-:W-:Y:S05]  /*2650*/  @!P2 BRA `(.L_x_4522) ;  /* 0x00000000007ca947 */ /* 0x000fea0003800000 */
[C---:B------:R-:W-:Y:S02]  /*2660*/  IADD3 R6, R15.reuse, 0x1, RZ ;  /* 0x000000010f067810 */ /* 0x040fe40007ffe0ff */
[----:B------:R-:W-:Y:S02]  /*2670*/  IADD3 R17, R15, 0x2, RZ ;  /* 0x000000020f117810 */ /* 0x000fe40007ffe0ff */
[----:B------:R-:W-:Y:S02]  /*2680*/  ISETP.EQ.OR P2, PT, R6, UR7, P3 ;  /* 0x0000000706007c0c */ /* 0x000fe40009f42670 */
[----:B------:R-:W-:-:S04]  /*2690*/  ISETP.EQ.OR P1, PT, R17, UR7, P3 ;  /* 0x0000000711007c0c */ /* 0x000fc80009f22670 */
[----:B------:R-:W-:-:S07]  /*26a0*/  ISETP.EQ.OR P1, PT, R10, 0x2, P1 ;  /* 0x000000020a00780c */ /* 0x000fce0000f22670 */
[----:B------:R-:W1:Y:S01]  /*26b0*/  @!P2 S2R R13, SR_CTAID.Y ;  /* 0x00000000000da919 */ /* 0x000e620000002600 */
[----:B------:R-:W1:Y:S05]  /*26c0*/  @!P2 LDC R11, c[0x0][0x10] ;  /* 0x00000400ff0bab82 */ /* 0x000e6a0000000800 */
[----:B------:R-:W2:Y:S01]  /*26d0*/  @!P1 S2R R12, SR_CTAID.Y ;  /* 0x00000000000c9919 */ /* 0x000ea20000002600 */
[----:B------:R-:W-:Y:S02]  /*26e0*/  @!P1 LOP3.LUT R15, R76, 0x1, RZ, 0xc0, !PT ;  /* 0x000000014c0f9812 */ /* 0x000fe400078ec0ff */
[----:B------:R-:W3:Y:S08]  /*26f0*/  @!P1 LDC R10, c[0x0][0x10] ;  /* 0x00000400ff0a9b82 */ /* 0x000ef00000000800 */
[----:B------:R-:W4:Y:S01]  /*2700*/  @!P2 LDC.64 R8, c[0x0][0x248] ;  /* 0x00009200ff08ab82 */ /* 0x000f220000000a00 */
[----:B-1----:R-:W-:Y:S01]  /*2710*/  @!P2 IMAD R13, R6, R11, R13 ;  /* 0x0000000b060da224 */ /* 0x002fe200078e020d */
[----:B------:R-:W-:Y:S01]  /*2720*/  @!P2 LOP3.LUT R6, R76, 0x1, RZ, 0xc0, !PT ;  /* 0x000000014c06a812 */ /* 0x000fe200078ec0ff */
[----:B---3--:R-:W-:-:S04]  /*2730*/  @!P1 IMAD R15, R15, R10, RZ ;  /* 0x0000000a0f0f9224 */ /* 0x008fc800078e02ff */
[----:B------:R-:W-:Y:S02]  /*2740*/  @!P2 IMAD R11, R6, R11, RZ ;  /* 0x0000000b060ba224 */ /* 0x000fe400078e02ff */
[----:B------:R-:W1:Y:S01]  /*2750*/  @!P1 LDC.64 R6, c[0x0][0x248] ;  /* 0x00009200ff069b82 */ /* 0x000e620000000a00 */
[-C--:B------:R-:W-:Y:S02]  /*2760*/  @!P1 IMAD R15, R15, R14.reuse, RZ ;  /* 0x0000000e0f0f9224 */ /* 0x080fe400078e02ff */
[----:B------:R-:W-:-:S03]  /*2770*/  @!P2 IMAD R11, R11, R14, RZ ;  /* 0x0000000e0b0ba224 */ /* 0x000fc600078e02ff */
[----:B------:R-:W-:Y:S02]  /*2780*/  @!P1 SHF.L.U32 R15, R15, 0x1, RZ ;  /* 0x000000010f0f9819 */ /* 0x000fe400000006ff */
[----:B------:R-:W-:-:S05]  /*2790*/  @!P2 SHF.L.U32 R11, R11, 0x1, RZ ;  /* 0x000000010b0ba819 */ /* 0x000fca00000006ff */
[----:B----4-:R-:W-:-:S04]  /*27a0*/  @!P2 IMAD.WIDE R8, R11, 0x4, R8 ;  /* 0x000000040b08a825 */ /* 0x010fc800078e0208 */
[----:B--2---:R-:W-:Y:S02]  /*27b0*/  @!P1 IMAD R11, R17, R10, R12 ;  /* 0x0000000a110b9224 */ /* 0x004fe400078e020c */
[----:B------:R-:W-:-:S04]  /*27c0*/  @!P2 IMAD.WIDE.U32 R8, R13, 0x8, R8 ;  /* 0x000000080d08a825 */ /* 0x000fc800078e0008 */
[----:B-1----:R-:W-:Y:S02]  /*27d0*/  @!P1 IMAD.WIDE R6, R15, 0x4, R6 ;  /* 0x000000040f069825 */ /* 0x002fe400078e0206 */
[----:B------:R-:W0:Y:S02]  /*27e0*/  @!P2 LDG.E.64 R8, desc[UR8][R8.64] ;  /* 0x000000080808a981 */ /* 0x000e24000c1e1b00 */
[----:B------:R-:W-:-:S06]  /*27f0*/  @!P1 IMAD.WIDE.U32 R6, R11, 0x8, R6 ;  /* 0x000000080b069825 */ /* 0x000fcc00078e0006 */
[----:B------:R-:W2:Y:S01]  /*2800*/  @!P1 LDG.E.64 R6, desc[UR8][R6.64] ;  /* 0x0000000806069981 */ /* 0x000ea2000c1e1b00 */
[----:B0-----:R-:W-:Y:S01]  /*2810*/  @!P2 FADD.FTZ R4, R4, R8 ;  /* 0x000000080404a221 */ /* 0x001fe20000010000 */
[----:B------:R-:W-:-:S03]  /*2820*/  @!P2 FADD.FTZ R5, R5, R9 ;  /* 0x000000090505a221 */ /* 0x000fc60000010000 */
[----:B--2---:R-:W-:Y:S01]  /*2830*/  @!P1 FADD.FTZ R4, R4, R6 ;  /* 0x0000000604049221 */ /* 0x004fe20000010000 */
[----:B------:R-:W-:-:S07]  /*2840*/  @!P1 FADD.FTZ R5, R5, R7 ;  /* 0x0000000705059221 */ /* 0x000fce0000010000 */
.L_x_4522:
        /* <DEDUP_REMOVED lines=18> */
[----:B------:R-:W-:Y:S01]  /*2970*/  @!P1 STG.E.64 desc[UR8][R12.64], R10 ;  /* 0x0000000a0c009986 */ /* 0x000fe2000c101b08 */
[----:B------:R-:W-:Y:S06]  /*2980*/  BAR.SYNC.DEFER_BLOCKING 0x0 ;  /* 0x0000000000007b1d */ /* 0x000fec0000010000 */
[----:B------:R-:W2:Y:S04]  /*2990*/  LDG.E.64 R6, desc[UR8][R6.64] ;  /* 0x0000000806067981 */ /* 0x000ea8000c1e1b00 */
[----:B------:R-:W2:Y:S01]  /*29a0*/  LDG.E.64 R8, desc[UR8][R8.64] ;  /* 0x0000000808087981 */ /* 0x000ea2000c1e1b00 */
[----:B0-----:R-:W-:-:S02]  /*29b0*/  MOV R4, 0x3f800000 ;  /* 0x3f80000000047802 */ /* 0x001fc40000000f00 */
[----:B------:R-:W-:Y:S01]  /*29c0*/  ISETP.NE.AND P5, PT, RZ, UR10, PT ;  /* 0x0000000aff007c0c */ /* 0x000fe2000bfa5270 */
[----:B------:R-:W0:Y:S02]  /*29d0*/  LDS.64 R16, [UR5+0x90] ;  /* 0x00009005ff107984 */ /* 0x000e240008000a00 */
[----:B0-----:R-:W-:-:S04]  /*29e0*/  FMUL.FTZ R16, R16, UR6 ;  /* 0x0000000610107c20 */ /* 0x001fc80008410000 */
[C---:B------:R-:W-:Y:S01]  /*29f0*/  FMUL.FTZ R14, R16.reuse, R16 ;  /* 0x00000010100e7220 */ /* 0x040fe20000410000 */
[C---:B------:R-:W-:Y:S01]  /*2a00*/  FADD.FTZ R5, -R16.reuse, R38 ;  /* 0x0000002610057221 */ /* 0x040fe20000010100 */
[C---:B------:R-:W-:Y:S01]  /*2a10*/  FADD.FTZ R39, -R16.reuse, R39 ;  /* 0x0000002710277221 */ /* 0x040fe20000010100 */
[C---:B------:R-:W-:Y:S01]  /*2a20*/  FADD.FTZ R79, -R16.reuse, R22 ;  /* 0x00000016104f7221 */ /* 0x040fe20000010100 */
[----:B------:R-:W-:Y:S01]  /*2a30*/  FFMA.FTZ R14, R17, UR6, -R14 ;  /* 0x00000006110e7c23 */ /* 0x000fe2000801080e */
[----:B------:R-:W-:-:S04]  /*2a40*/  FADD.FTZ R115, -R16, R23 ;  /* 0x0000001710737221 */ /* 0x000fc80000010100 */
[----:B------:R-:W-:-:S13]  /*2a50*/  FSETP.GTU.FTZ.AND P1, PT, R14, RZ, PT ;  /* 0x000000ff0e00720b */ /* 0x000fda0003f3c000 */
[----:B------:R-:W0:Y:S02]  /*2a60*/  @P1 LDC R15, c[0x0][0x238] ;  /* 0x00008e00ff0f1b82 */ /* 0x000e240000000800 */
[----:B0-----:R-:W-:-:S04]  /*2a70*/  @P1 FADD.FTZ R14, R14, R15 ;  /* 0x0000000f0e0e1221 */ /* 0x001fc80000010000 */
[----:B------:R-:W0:Y:S02]  /*2a80*/  @P1 MUFU.RSQ R4, R14 ;  /* 0x0000000e00041308 */ /* 0x000e240000001400 */
        /* <DEDUP_REMOVED lines=15> */
.L_x_4529:
        /* <DEDUP_REMOVED lines=13> */
.L_x_4531:
[----:B------:R-:W-:Y:S05]  /*2c50*/  BSYNC B0 ;  /* 0x0000000000007941 */ /* 0x000fea0003800000 */
.L_x_4530:
[----:B------:R-:W-:Y:S01]  /*2c60*/  ULDC.64 UR12, c[0x0][0x278] ;  /* 0x00009e00000c7ab9 */ /* 0x000fe20000000a00 */
[-C--:B0-----:R-:W-:Y:S01]  /*2c70*/  FMUL.FTZ R11, R79, R4.reuse ;  /* 0x000000044f0b7220 */ /* 0x081fe20000410000 */
[----:B------:R-:W-:Y:S01]  /*2c80*/  ISETP.GE.U32.AND P6, PT, R59, UR12, PT ;  /* 0x0000000c3b007c0c */ /* 0x000fe2000bfc6070 */
[----:B------:R-:W-:Y:S01]  /*2c90*/  FMUL.FTZ R12, R115, R4 ;  /* 0x00000004730c7220 */ /* 0x000fe20000410000 */
[----:B------:R-:W-:Y:S01]  /*2ca0*/  ISETP.GE.U32.AND P1, PT, R60, UR12, PT ;  /* 0x0000000c3c007c0c */ /* 0x000fe2000bf26070 */
[C---:B------:R-:W-:Y:S01]  /*2cb0*/  FADD.FTZ R119, -R16.reuse, R25 ;  /* 0x0000001910777221 */ /* 0x040fe20000010100 */
[----:B------:R-:W-:Y:S01]  /*2cc0*/  ISETP.GE.U32.AND P2, PT, R61, UR12, PT ;  /* 0x0000000c3d007c0c */ /* 0x000fe2000bf46070 */
[----:B------:R-:W-:Y:S01]  /*2cd0*/  FADD.FTZ R123, -R16, R27 ;  /* 0x0000001b107b7221 */ /* 0x000fe20000010100 */
[----:B------:R-:W-:Y:S01]  /*2ce0*/  ISETP.GE.U32.AND P3, PT, R62, UR12, PT ;  /* 0x0000000c3e007c0c */ /* 0x000fe2000bf66070 */
[C---:B------:R-:W-:Y:S01]  /*2cf0*/  FADD.FTZ R109, -R16.reuse, R29 ;  /* 0x0000001d106d7221 */ /* 0x040fe20000010100 */
[----:B------:R-:W-:Y:S01]  /*2d00*/  ISETP.GE.U32.AND P4, PT, R63, UR12, PT ;  /* 0x0000000c3f007c0c */ /* 0x000fe2000bf86070 */
[----:B------:R-:W-:Y:S01]  /*2d10*/  FADD.FTZ R113, -R16, R31 ;  /* 0x0000001f10717221 */ /* 0x000fe20000010100 */
[----:B------:R-:W-:Y:S01]  /*2d20*/  ISETP.GE.AND.EX P6, PT, R75, UR13, PT, P6 ;  /* 0x0000000d4b007c0c */ /* 0x000fe2000bfc6360 */
[----:B------:R-:W-:Y:S01]  /*2d30*/  FFMA.FTZ R10, R6, R11, R8 ;  /* 0x0000000b060a7223 */ /* 0x000fe20000010008 */
[----:B------:R-:W-:Y:S01]  /*2d40*/  ISETP.GE.AND.EX P1, PT, R77, UR13, PT, P1 ;  /* 0x0000000d4d007c0c */ /* 0x000fe2000bf26310 */
[C---:B------:R-:W-:Y:S01]  /*2d50*/  FADD.FTZ R117, -R16.reuse, R24 ;  /* 0x0000001810757221 */ /* 0x040fe20000010100 */
[----:B------:R-:W-:Y:S01]  /*2d60*/  ISETP.GE.AND.EX P2, PT, R81, UR13, PT, P2 ;  /* 0x0000000d51007c0c */ /* 0x000fe2000bf46320 */
[C---:B------:R-:W-:Y:S01]  /*2d70*/  FADD.FTZ R121, -R16.reuse, R26 ;  /* 0x0000001a10797221 */ /* 0x040fe20000010100 */
[----:B------:R-:W-:Y:S01]  /*2d80*/  ISETP.GE.AND.EX P3, PT, R83, UR13, PT, P3 ;  /* 0x0000000d53007c0c */ /* 0x000fe2000bf66330 */
[C---:B------:R-:W-:Y:S01]  /*2d90*/  FADD.FTZ R107, -R16.reuse, R28 ;  /* 0x0000001c106b7221 */ /* 0x040fe20000010100 */
[----:B------:R-:W-:Y:S01]  /*2da0*/  ISETP.GE.AND.EX P4, PT, R85, UR13, PT, P4 ;  /* 0x0000000d55007c0c */ /* 0x000fe2000bf86340 */
        /* <DEDUP_REMOVED lines=17> */
[----:B------:R-:W-:Y:S01]  /*2ec0*/  ISETP.GT.U32.OR P6, PT, R0, 0x1df, P6 ;  /* 0x000001df0000780c */ /* 0x000fe200037c4470 */
        /* <DEDUP_REMOVED lines=20> */
.L_x_4532:
        /* <DEDUP_REMOVED lines=13> */
.L_x_4534:
[----:B------:R-:W-:Y:S05]  /*30e0*/  BSYNC B0 ;  /* 0x0000000000007941 */ /* 0x000fea0003800000 */
.L_x_4533:
[-C--:B------:R-:W-:Y:S01]  /*30f0*/  FMUL.FTZ R117, R117, R4.reuse ;  /* 0x0000000475757220 */ /* 0x080fe20000410000 */
[-C--:B------:R-:W-:Y:S01]  /*3100*/  FMUL.FTZ R12, R119, R4.reuse ;  /* 0x00000004770c7220 */ /* 0x080fe20000410000 */
[-C--:B------:R-:W-:Y:S01]  /*3110*/  FMUL.FTZ R121, R121, R4.reuse ;  /* 0x0000000479797220 */ /* 0x080fe20000410000 */
[----:B------:R-:W-:Y:S01]  /*3120*/  FMUL.FTZ R18, R123, R4 ;  /* 0x000000047b127220 */ /* 0x000fe20000410000 */
        /* <DEDUP_REMOVED lines=13> */
.L_x_4535:
        /* <DEDUP_REMOVED lines=13> */
.L_x_4537:
[----:B------:R-:W-:Y:S05]  /*32d0*/  BSYNC B0 ;  /* 0x0000000000007941 */ /* 0x000fea0003800000 */
.L_x_4536:
        /* <DEDUP_REMOVED lines=13> */
.L_x_4538:
        /* <DEDUP_REMOVED lines=13> */
.L_x_4540:
[----:B------:R-:W-:Y:S05]  /*3480*/  BSYNC B0 ;  /* 0x0000000000007941 */ /* 0x000fea0003800000 */
.L_x_4539:
        /* <DEDUP_REMOVED lines=17> */
.L_x_4541:
        /* <DEDUP_REMOVED lines=13> */
.L_x_4543:
[----:B------:R-:W-:Y:S05]  /*3670*/  BSYNC B0 ;  /* 0x0000000000007941 */ /* 0x000fea0003800000 */
.L_x_4542:
        /* <DEDUP_REMOVED lines=13> */
.L_x_4544:
        /* <DEDUP_REMOVED lines=13> */
.L_x_4546:
[----:B------:R-:W-:Y:S05]  /*3820*/  BSYNC B0 ;  /* 0x0000000000007941 */ /* 0x000fea0003800000 */
.L_x_4545:
        /* <DEDUP_REMOVED lines=21> */
[-C--:B0-----:R-:W-:Y:S01]  /*3980*/  FMUL.FTZ R10, R45, R4.reuse ;  /* 0x000000042d0a7220 */ /* 0x081fe20000410000 */
        /* <DEDUP_REMOVED lines=9> */
[C---:B------:R-:W-:Y:S01]  /*3a20*/  ISETP.GT.U32.OR P6, PT, R0.reuse, 0x1df, P6 ;  /* 0x000001df0000780c */ /* 0x040fe200037c4470 */
[----:B------:R-:W-:Y:S01]  /*3a30*/  FFMA.FTZ R5, R7, R26, R9 ;  /* 0x0000001a07057223 */ /* 0x000fe20000010009 */
[----:B------:R-:W-:-:S02]  /*3a40*/  ISETP.GT.U32.OR P1, PT, R0, 0x1df, P1 ;  /* 0x000001df0000780c */ /* 0x000fc40000f24470 */
        /* <DEDUP_REMOVED lines=14> */
.L_x_4547:
        /* <DEDUP_REMOVED lines=13> */
.L_x_4549:
[----:B------:R-:W-:Y:S05]  /*3c00*/  BSYNC B0 ;  /* 0x0000000000007941 */ /* 0x000fea0003800000 */
.L_x_4548:
        /* <DEDUP_REMOVED lines=13> */
.L_x_4550:
        /* <DEDUP_REMOVED lines=13> */
.L_x_4552:
[----:B------:R-:W-:Y:S05]  /*3db0*/  BSYNC B0 ;  /* 0x0000000000007941 */ /* 0x000fea0003800000 */
.L_x_4551:
        /* <DEDUP_REMOVED lines=13> */
.L_x_4553:
        /* <DEDUP_REMOVED lines=13> */
.L_x_4555:
[----:B------:R-:W-:Y:S05]  /*3f60*/  BSYNC B0 ;  /* 0x0000000000007941 */ /* 0x000fea0003800000 */
.L_x_4554:
        /* <DEDUP_REMOVED lines=13> */
.L_x_4556:
[----:B------:R-:W-:Y:S04]  /*4040*/  BSSY B0, `(.L_x_4557) ;  /* 0x000000d000007945 */ /* 0x000fe80003800000 */
[----:B------:R-:W-:Y:S05]  /*4050*/  @P3 BRA `(.L_x_4558) ;  /* 0x00000000002c3947 */ /* 0x000fea0003800000 */
[----:B------:R-:W-:Y:S01]  /*4060*/  ULDC.64 UR14, c[0x0][0x270] ;  /* 0x00009c00000e7ab9 */ /* 0x000fe20000000a00 */
[----:B0-----:R-:W-:Y:S01]  /*4070*/  MOV R4, R20 ;  /* 0x0000001400047202 */ /* 0x001fe20000000f00 */
[----:B------:R-:W-:Y:S01]  /*4080*/  IMAD R24, R93, UR14, RZ ;  /* 0x0000000e5d187c24 */ /* 0x000fe2000f8e02ff */
[----:B------:R-:W-:-:S03]  /*4090*/  MOV R5, R3 ;  /* 0x0000000300057202 */ /* 0x000fc60000000f00 */
[----:B------:R-:W-:-:S04]  /*40a0*/  IMAD.WIDE.U32 R32, R67, UR14, R4 ;  /* 0x0000000e43207c25 */ /* 0x000fc8000f8e0004 */
[----:B------:R-:W-:Y:S01]  /*40b0*/  IMAD R5, R67, UR15, R24 ;  /* 0x0000000f43057c24 */ /* 0x000fe2000f8e0218 */
[----:B------:R-:W-:Y:S02]  /*40c0*/  ULDC.64 UR14, c[0x0][0x210] ;  /* 0x00008400000e7ab9 */ /* 0x000fe40000000a00 */
[----:B------:R-:W-:Y:S02]  /*40d0*/  LEA R4, P1, R32, UR14, 0x2 ;  /* 0x0000000e20047c11 */ /* 0x000fe4000f8210ff */
[----:B------:R-:W-:-:S04]  /*40e0*/  IADD3 R5, R33, R5, RZ ;  /* 0x0000000521057210 */ /* 0x000fc80007ffe0ff */
[----:B------:R-:W-:-:S05]  /*40f0*/  LEA.HI.X R5, R32, UR15, R5, 0x2, P1 ;  /* 0x0000000f20057c11 */ /* 0x000fca00088f1405 */
[----:B------:R1:W-:Y:S02]  /*4100*/  STG.E.64 desc[UR8][R4.64], R34 ;  /* 0x0000002204007986 */ /* 0x0003e4000c101b08 */
.L_x_4558:
[----:B------:R-:W-:Y:S05]  /*4110*/  BSYNC B0 ;  /* 0x0000000000007941 */ /* 0x000fea0003800000 */
.L_x_4557:
[----:B------:R-:W-:Y:S01]  /*4120*/  FFMA.FTZ R24, R6, R25, R8 ;  /* 0x0000001906187223 */ /* 0x000fe20000010008 */
[----:B------:R-:W-:Y:S01]  /*4130*/  FFMA.FTZ R25, R7, R22, R9 ;  /* 0x0000001607197223 */ /* 0x000fe20000010009 */
[----:B------:R-:W-:Y:S06]  /*4140*/  @!P5 BRA `(.L_x_4559) ;  /* 0x000000000028d947 */ /* 0x000fec0003800000 */
        /* <DEDUP_REMOVED lines=10> */
.L_x_4559:
[----:B------:R-:W-:Y:S04]  /*41f0*/  BSSY B0, `(.L_x_4560) ;  /* 0x000000d000007945 */ /* 0x000fe80003800000 */
[----:B------:R-:W-:Y:S05]  /*4200*/  @P4 BRA `(.L_x_4561) ;  /* 0x00000000002c4947 */ /* 0x000fea0003800000 */
[----:B------:R-:W-:Y:S01]  /*4210*/  ULDC.64 UR14, c[0x0][0x270] ;  /* 0x00009c00000e7ab9 */ /* 0x000fe20000000a00 */
[----:B01----:R-:W-:Y:S01]  /*4220*/  MOV R4, R20 ;  /* 0x0000001400047202 */ /* 0x003fe20000000f00 */
        /* <DEDUP_REMOVED lines=9> */
.L_x_4561:
[----:B------:R-:W-:Y:S05]  /*42c0*/  BSYNC B0 ;  /* 0x0000000000007941 */ /* 0x000fea0003800000 */
.L_x_4560:
[----:B------:R-:W-:Y:S01]  /*42d0*/  ISETP.GE.U32.AND P6, PT, R69, UR12, PT ;  /* 0x0000000c45007c0c */ /* 0x000fe2000bfc6070 */
[--C-:B------:R-:W-:Y:S01]  /*42e0*/  FFMA.FTZ R28, R6, R27, R8.reuse ;  /* 0x0000001b061c7223 */ /* 0x100fe20000010008 */
[----:B------:R-:W-:Y:S01]  /*42f0*/  ISETP.GE.U32.AND P1, PT, R70, UR12, PT ;  /* 0x0000000c46007c0c */ /* 0x000fe2000bf26070 */
[C-C-:B------:R-:W-:Y:S01]  /*4300*/  FFMA.FTZ R26, R6.reuse, R29, R8.reuse ;  /* 0x0000001d061a7223 */ /* 0x140fe20000010008 */
[----:B------:R-:W-:Y:S01]  /*4310*/  ISETP.GE.U32.AND P2, PT, R71, UR12, PT ;  /* 0x0000000c47007c0c */ /* 0x000fe2000bf46070 */
[--C-:B--2---:R-:W-:Y:S01]  /*4320*/  FFMA.FTZ R24, R6, R31, R8.reuse ;  /* 0x0000001f06187223 */ /* 0x104fe20000010008 */
[----:B------:R-:W-:Y:S01]  /*4330*/  ISETP.GE.U32.AND P3, PT, R72, UR12, PT ;  /* 0x0000000c48007c0c */ /* 0x000fe2000bf66070 */
[C-C-:B------:R-:W-:Y:S01]  /*4340*/  FFMA.FTZ R22, R6.reuse, R39, R8.reuse ;  /* 0x0000002706167223 */ /* 0x140fe20000010008 */
[----:B------:R-:W-:Y:S01]  /*4350*/  ISETP.GE.U32.AND P4, PT, R73, UR12, PT ;  /* 0x0000000c49007c0c */ /* 0x000fe2000bf86070 */
[----:B01----:R-:W-:Y:S01]  /*4360*/  FFMA.FTZ R4, R6, R79, R8 ;  /* 0x0000004f06047223 */ /* 0x003fe20000010008 */
[----:B------:R-:W-:Y:S01]  /*4370*/  ISETP.GE.AND.EX P6, PT, R97, UR13, PT, P6 ;  /* 0x0000000d61007c0c */ /* 0x000fe2000bfc6360 */
[--C-:B------:R-:W-:Y:S01]  /*4380*/  FFMA.FTZ R27, R7, R12, R9.reuse ;  /* 0x0000000c071b7223 */ /* 0x100fe20000010009 */
[----:B------:R-:W-:Y:S01]  /*4390*/  ISETP.GE.AND.EX P1, PT, R99, UR13, PT, P1 ;  /* 0x0000000d63007c0c */ /* 0x000fe2000bf26310 */
[--C-:B------:R-:W-:Y:S01]  /*43a0*/  FFMA.FTZ R25, R7, R14, R9.reuse ;  /* 0x0000000e07197223 */ /* 0x100fe20000010009 */
        /* <DEDUP_REMOVED lines=22> */
.L_x_4562:
[----:B------:R-:W-:Y:S04]  /*4510*/  BSSY B0, `(.L_x_4563) ;  /* 0x000000d000007945 */ /* 0x000fe80003800000 */
[----:B------:R-:W-:Y:S05]  /*4520*/  @P6 BRA `(.L_x_4564) ;  /* 0x00000000002c6947 */ /* 0x000fea0003800000 */
        /* <DEDUP_REMOVED lines=11> */
.L_x_4564:
[----:B------:R-:W-:Y:S05]  /*45e0*/  BSYNC B0 ;  /* 0x0000000000007941 */ /* 0x000fea0003800000 */
.L_x_4563:
        /* <DEDUP_REMOVED lines=11> */
.L_x_4565:
        /* <DEDUP_REMOVED lines=13> */
.L_x_4567:
[----:B------:R-:W-:Y:S05]  /*4770*/  BSYNC B0 ;  /* 0x0000000000007941 */ /* 0x000fea0003800000 */
.L_x_4566:
        /* <DEDUP_REMOVED lines=11> */
.L_x_4568:
[----:B------:R-:W-:Y:S04]  /*4830*/  BSSY B0, `(.L_x_4569) ;  /* 0x000000d000007945 */ /* 0x000fe80003800000 */
[----:B------:R-:W-:Y:S05]  /*4840*/  @P2 BRA `(.L_x_4570) ;  /* 0x00000000002c2947 */ /* 0x000fea0003800000 */
[----:B------:R-:W-:Y:S01]  /*4850*/  ULDC.64 UR12, c[0x0][0x270] ;  /* 0x00009c00000c7ab9 */ /* 0x000fe20000000a00 */
[----:B01----:R-:W-:Y:S01]  /*4860*/  MOV R6, R20 ;  /* 0x0000001400067202 */ /* 0x003fe20000000f00 */
        /* <DEDUP_REMOVED lines=9> */
.L_x_4570:
[----:B------:R-:W-:Y:S05]  /*4900*/  BSYNC B0 ;  /* 0x0000000000007941 */ /* 0x000fea0003800000 */
.L_x_4569:
[----:B------:R-:W-:Y:S05]  /*4910*/  @!P5 BRA `(.L_x_4571) ;  /* 0x000000000028d947 */ /* 0x000fea0003800000 */
        /* <DEDUP_REMOVED lines=10> */
.L_x_4571:
[----:B------:R-:W-:Y:S04]  /*49c0*/  BSSY B0, `(.L_x_4572) ;  /* 0x000000d000007945 */ /* 0x000fe80003800000 */
[----:B------:R-:W-:Y:S05]  /*49d0*/  @P3 BRA `(.L_x_4573) ;  /* 0x00000000002c3947 */ /* 0x000fea0003800000 */
[----:B------:R-:W-:Y:S01]  /*49e0*/  ULDC.64 UR12, c[0x0][0x270] ;  /* 0x00009c00000c7ab9 */ /* 0x000fe20000000a00 */
[----:B012---:R-:W-:Y:S01]  /*49f0*/  MOV R6, R20 ;  /* 0x0000001400067202 */ /* 0x007fe20000000f00 */
        /* <DEDUP_REMOVED lines=9> */
.L_x_4573:
[----:B------:R-:W-:Y:S05]  /*4a90*/  BSYNC B0 ;  /* 0x0000000000007941 */ /* 0x000fea0003800000 */
.L_x_4572:
[----:B------:R-:W-:Y:S05]  /*4aa0*/  @!P5 BRA `(.L_x_4574) ;  /* 0x000000000028d947 */ /* 0x000fea0003800000 */
        /* <DEDUP_REMOVED lines=10> */
.L_x_4574:
[----:B------:R-:W-:Y:S04]  /*4b50*/  BSSY B0, `(.L_x_4575) ;  /* 0x000000c000007945 */ /* 0x000fe80003800000 */
[----:B------:R-:W-:Y:S05]  /*4b60*/  @P4 BRA `(.L_x_4576) ;  /* 0x0000000000284947 */ /* 0x000fea0003800000 */
[----:B------:R-:W-:Y:S01]  /*4b70*/  ULDC.64 UR12, c[0x0][0x270] ;  /* 0x00009c00000c7ab9 */ /* 0x000fe20000000a00 */
[----:B------:R-:W-:Y:S01]  /*4b80*/  MOV R2, R20 ;  /* 0x0000001400027202 */ /* 0x000fe20000000f00 */
[----:B------:R-:W-:-:S04]  /*4b90*/  IMAD R8, R105, UR12, RZ ;  /* 0x0000000c69087c24 */ /* 0x000fc8000f8e02ff */
[----:B0123--:R-:W-:-:S04]  /*4ba0*/  IMAD.WIDE.U32 R6, R73, UR12, R2 ;  /* 0x0000000c49067c25 */ /* 0x00ffc8000f8e0002 */
[----:B------:R-:W-:Y:S01]  /*4bb0*/  IMAD R3, R73, UR13, R8 ;  /* 0x0000000d49037c24 */ /* 0x000fe2000f8e0208 */
[----:B------:R-:W-:Y:S02]  /*4bc0*/  ULDC.64 UR12, c[0x0][0x210] ;  /* 0x00008400000c7ab9 */ /* 0x000fe40000000a00 */
[----:B------:R-:W-:Y:S02]  /*4bd0*/  LEA R2, P1, R6, UR12, 0x2 ;  /* 0x0000000c06027c11 */ /* 0x000fe4000f8210ff */
[----:B------:R-:W-:-:S04]  /*4be0*/  IADD3 R3, R7, R3, RZ ;  /* 0x0000000307037210 */ /* 0x000fc80007ffe0ff */
[----:B------:R-:W-:-:S05]  /*4bf0*/  LEA.HI.X R3, R6, UR13, R3, 0x2, P1 ;  /* 0x0000000d06037c11 */ /* 0x000fca00088f1403 */
[----:B------:R4:W-:Y:S02]  /*4c00*/  STG.E.64 desc[UR8][R2.64], R4 ;  /* 0x0000000402007986 */ /* 0x0009e4000c101b08 */
.L_x_4576:
[----:B------:R-:W-:Y:S05]  /*4c10*/  BSYNC B0 ;  /* 0x0000000000007941 */ /* 0x000fea0003800000 */
.L_x_4575:
[----:B----4-:R-:W4:Y:S01]  /*4c20*/  LDC R3, c[0x0][0x10] ;  /* 0x00000400ff037b82 */ /* 0x010f220000000800 */
[----:B------:R-:W-:Y:S02]  /*4c30*/  IADD3 R76, R76, 0x1, RZ ;  /* 0x000000014c4c7810 */ /* 0x000fe40007ffe0ff */
[----:B----4-:R-:W-:-:S04]  /*4c40*/  IADD3 R54, R3, R54, RZ ;  /* 0x0000003603367210 */ /* 0x010fc80007ffe0ff */
[----:B------:R-:W-:-:S13]  /*4c50*/  ISETP.GE.AND P1, PT, R54, UR4, PT ;  /* 0x0000000436007c0c */ /* 0x000fda000bf26270 */
[----:B------:R-:W-:Y:S05]  /*4c60*/  @!P1 BRA `(.L_x_4577) ;  /* 0xffffffb4009c9947 */ /* 0x000fea000383ffff */
[----:B------:R-:W-:Y:S05]  /*4c70*/  EXIT ;  /* 0x000000000000794d */ /* 0x000fea0003800000 */
.L_x_4578:
        /* <DEDUP_REMOVED lines=16> */
.L_x_5203:


//--------------------- .text._Z35group_norm_nhwc_fwd_one_pass_kernelI11Fp32IOFp32WLi512ELi60ELi480EEv26Group_norm_nhwc_fwd_params --------------------------
	.section	.text._Z35group_norm_nhwc_fwd_one_pass_kernelI11Fp32IOFp32WLi512ELi60ELi480EEv26Group_norm_nhwc_fwd_params,"ax",@progbits
	.align	128
        .global         _Z35group_norm_nhwc_fwd_one_pass_kernelI11Fp32IOFp32WLi512ELi60ELi480EEv26Group_norm_nhwc_fwd_params
        .type           _Z35group_norm_nhwc_fwd_one_pass_kernelI11Fp32IOFp32WLi512ELi60ELi480EEv26Group_norm_nhwc_fwd_params,@function
        .size           _Z35group_norm_nhwc_fwd_one_pass_kernelI11Fp32IOFp32WLi512ELi60ELi480EEv26Group_norm_nhwc_fwd_params,(.L_x_5204 - _Z35group_norm_nhwc_fwd_one_pass_kernelI11Fp32IOFp32WLi512ELi60ELi480EEv26Group_norm_nhwc_fwd_params)
        .other          _Z35group_norm_nhwc_fwd_one_pass_kernelI11Fp32IOFp32WLi512ELi60ELi480EEv26Group_norm_nhwc_fwd_params,@"STO_CUDA_ENTRY STV_DEFAULT"
_Z35group_norm_nhwc_fwd_one_pass_kernelI11Fp32IOFp32WLi512ELi60ELi480EEv26Group_norm_nhwc_fwd_params:
.text._Z35group_norm_nhwc_fwd_one_pass_kernelI11Fp32IOFp32WLi512ELi60ELi480EEv26Group_norm_nhwc_fwd_params:
        /* <DEDUP_REMOVED lines=16> */
[----:B-1----:R-:W-:Y:S02]  /*0100*/  IMAD R2, R4, UR7, R13 ;  /* 0x0000000704027c24 */ /* 0x002fe4000f8e020d */
[----:B------:R-:W-:-:S03]  /*0110*/  IMAD R13, R13, -0x1e, R0 ;  /* 0xffffffe20d0d7824 */ /* 0x000fc600078e0200 */
[C---:B------:R-:W-:Y:S02]  /*0120*/  ISETP.LT.U32.AND P2, PT, R2.reuse, UR8, PT ;  /* 0x0000000802007c0c */ /* 0x040fe4000bf41070 */
[----:B------:R-:W-:Y:S02]  /*0130*/  SHF.R.S32.HI R12, RZ, 0x1f, R2 ;  /* 0x0000001fff0c7819 */ /* 0x000fe40000011402 */
[----:B------:R-:W-:Y:S02]  /*0140*/  IADD3 R112, R2, 0x10, RZ ;  /* 0x0000001002707810 */ /* 0x000fe40007ffe0ff */
[----:B------:R-:W-:Y:S02]  /*0150*/  ISETP.LT.AND.EX P2, PT, R12, UR9, !P4, P2 ;  /* 0x000000090c007c0c */ /* 0x000fe4000e741320 */
[----:B------:R-:W-:Y:S02]  /*0160*/  ISETP.LT.U32.AND P5, PT, R112, UR8, PT ;  /* 0x0000000870007c0c */ /* 0x000fe4000bfa1070 */
[----:B------:R-:W-:-:S02]  /*0170*/  SHF.R.S32.HI R21, RZ, 0x1f, R112 ;  /* 0x0000001fff157819 */ /* 0x000fc40000011470 */
[----:B------:R-:W-:Y:S02]  /*0180*/  IADD3 R111, R2, 0x20, RZ ;  /* 0x00000020026f7810 */ /* 0x000fe40007ffe0ff */
[----:B------:R-:W-:Y:S02]  /*0190*/  ISETP.LT.AND.EX P6, PT, R21, UR9, !P4, P5 ;  /* 0x0000000915007c0c */ /* 0x000fe4000e7c1350 */
        /* <DEDUP_REMOVED lines=40> */
[----:B------:R-:W-:Y:S01]  /*0420*/  ISETP.LT.AND.EX P5, PT, R12, UR9, !P4, P2 ;  /* 0x000000090c007c0c */ /* 0x000fe2000e7a1320 */
[----:B------:R-:W-:Y:S01]  /*0430*/  HFMA2.MMA R12, -RZ, RZ, 0, 0 ;  /* 0x00000000ff0c7435 */ /* 0x000fe200000001ff */
        /* <DEDUP_REMOVED lines=17> */
[----:B------:R-:W-:Y:S02]  /*0550*/  IADD3 R100, R2, 0xc0, RZ ;  /* 0x000000c002647810 */ /* 0x000fe40007ffe0ff */
[----:B------:R-:W-:Y:S02]  /*0560*/  ISETP.LT.AND.EX P3, PT, R122, UR9, !P4, P2 ;  /* 0x000000097a007c0c */ /* 0x000fe4000e761320 */
[----:B------:R-:W-:Y:S02]  /*0570*/  LOP3.LUT R14, R14, 0xffff7fff, RZ, 0xc0, !PT ;  /* 0xffff7fff0e0e7812 */ /* 0x000fe400078ec0ff */
[----:B------:R-:W-:Y:S02]  /*0580*/  ISETP.LT.U32.AND P0, PT, R3, UR8, PT ;  /* 0x0000000803007c0c */ /* 0x000fe4000bf01070 */
[----:B------:R-:W-:Y:S02]  /*0590*/  SHF.R.S32.HI R3, RZ, 0x1f, R3 ;  /* 0x0000001fff037819 */ /* 0x000fe40000011403 */
[----:B------:R-:W-:-:S02]  /*05a0*/  SHF.R.S32.HI R121, RZ, 0x1f, R100 ;  /* 0x0000001fff797819 */ /* 0x000fc40000011464 */
[----:B------:R-:W-:Y:S02]  /*05b0*/  ISETP.LT.U32.AND P2, PT, R100, UR8, PT ;  /* 0x0000000864007c0c */ /* 0x000fe4000bf41070 */
[----:B------:R-:W-:Y:S02]  /*05c0*/  @P5 LOP3.LUT R14, R14, 0x8000, RZ, 0xfc, !PT ;  /* 0x000080000e0e5812 */ /* 0x000fe400078efcff */
[C---:B------:R-:W-:Y:S02]  /*05d0*/  IADD3 R4, R2.reuse, 0x160, RZ ;  /* 0x0000016002047810 */ /* 0x040fe40007ffe0ff */
[----:B------:R-:W-:Y:S02]  /*05e0*/  ISETP.LT.AND.EX P0, PT, R3, UR9, !P4, P0 ;  /* 0x0000000903007c0c */ /* 0x000fe4000e701300 */
[----:B------:R-:W-:Y:S02]  /*05f0*/  IADD3 R3, R2, 0xd0, RZ ;  /* 0x000000d002037810 */ /* 0x000fe40007ffe0ff */
[----:B------:R-:W-:-:S02]  /*0600*/  ISETP.LT.AND.EX P5, PT, R121, UR9, !P4, P2 ;  /* 0x0000000979007c0c */ /* 0x000fc4000e7a1320 */
[----:B------:R-:W-:Y:S02]  /*0610*/  LOP3.LUT R14, R14, 0xffffbfff, RZ, 0xc0, !PT ;  /* 0xffffbfff0e0e7812 */ /* 0x000fe400078ec0ff */
[----:B------:R-:W-:Y:S02]  /*0620*/  ISETP.LT.U32.AND P1, PT, R4, UR8, PT ;  /* 0x0000000804007c0c */ /* 0x000fe4000bf21070 */
[----:B------:R-:W-:Y:S02]  /*0630*/  SHF.R.S32.HI R4, RZ, 0x1f, R4 ;  /* 0x0000001fff047819 */ /* 0x000fe40000011404 */
[----:B------:R-:W-:Y:S02]  /*0640*/  SHF.R.S32.HI R120, RZ, 0x1f, R3 ;  /* 0x0000001fff787819 */ /* 0x000fe40000011403 */
[----:B------:R-:W-:Y:S02]  /*0650*/  ISETP.LT.U32.AND P2, PT, R3, UR8, PT ;  /* 0x0000000803007c0c */ /* 0x000fe4000bf41070 */
[----:B------:R-:W-:-:S02]  /*0660*/  @P3 LOP3.LUT R14, R14, 0x4000, RZ, 0xfc, !PT ;  /* 0x000040000e0e3812 */ /* 0x000fc400078efcff */
[----:B------:R-:W-:Y:S02]  /*0670*/  ISETP.LT.AND.EX P1, PT, R4, UR9, !P4, P1 ;  /* 0x0000000904007c0c */ /* 0x000fe4000e721310 */
[----:B------:R-:W-:Y:S02]  /*0680*/  IADD3 R4, R2, 0xe0, RZ ;  /* 0x000000e002047810 */ /* 0x000fe40007ffe0ff */
[----:B------:R-:W-:Y:S02]  /*0690*/  ISETP.LT.AND.EX P3, PT, R120, UR9, !P4, P2 ;  /* 0x0000000978007c0c */ /* 0x000fe4000e761320 */
[----:B------:R-:W-:Y:S02]  /*06a0*/  LOP3.LUT R14, R14, 0xffffdfff, RZ, 0xc0, !PT ;  /* 0xffffdfff0e0e7812 */ /* 0x000fe400078ec0ff */
[----:B------:R-:W-:Y:S02]  /*06b0*/  SHF.R.S32.HI R119, RZ, 0x1f, R4 ;  /* 0x0000001fff777819 */ /* 0x000fe40000011404 */
[----:B------:R-:W-:-:S02]  /*06c0*/  ISETP.LT.U32.AND P2, PT, R4, UR8, PT ;  /* 0x0000000804007c0c */ /* 0x000fc4000bf41070 */
[----:B------:R-:W-:Y:S02]  /*06d0*/  @P5 LOP3.LUT R14, R14, 0x2000, RZ, 0xfc, !PT ;  /* 0x000020000e0e5812 */ /* 0x000fe400078efcff */
        /* <DEDUP_REMOVED lines=18> */
[----:B------:R-:W-:Y:S02]  /*0800*/  ISETP.LT.AND.EX P3, PT, R116, UR9, !P4, P2 ;  /* 0x0000000974007c0c */ /* 0x000fe4000e761320 */
[----:B------:R-:W-:Y:S02]  /*0810*/  LOP3.LUT R14, R14, 0xfffffdff, RZ, 0xc0, !PT ;  /* 0xfffffdff0e0e7812 */ /* 0x000fe400078ec0ff */
[----:B------:R-:W-:Y:S02]  /*0820*/  IADD3 R8, R2, 0x120, RZ ;  /* 0x0000012002087810 */ /* 0x000fe40007ffe0ff */
[----:B------:R-:W-:Y:S02]  /*0830*/  @P5 LOP3.LUT R14, R14, 0x200, RZ, 0xfc, !PT ;  /* 0x000002000e0e5812 */ /* 0x000fe400078efcff */
[----:B------:R-:W-:-:S02]  /*0840*/  IADD3 R9, R2, 0x130, RZ ;  /* 0x0000013002097810 */ /* 0x000fc40007ffe0ff */
[----:B------:R-:W-:Y:S02]  /*0850*/  LOP3.LUT R14, R14, 0xffffff7f, RZ, 0xc0, !PT ;  /* 0xffffff7f0e0e7812 */ /* 0x000fe400078ec0ff */
[----:B------:R-:W-:Y:S02]  /*0860*/  IADD3 R10, R2, 0x140, RZ ;  /* 0x00000140020a7810 */ /* 0x000fe40007ffe0ff */
[----:B------:R-:W-:Y:S02]  /*0870*/  @P3 LOP3.LUT R14, R14, 0x80, RZ, 0xfc, !PT ;  /* 0x000000800e0e3812 */ /* 0x000fe400078efcff */
[----:B------:R-:W-:Y:S02]  /*0880*/  SHF.R.S32.HI R115, RZ, 0x1f, R8 ;  /* 0x0000001fff737819 */ /* 0x000fe40000011408 */
[----:B------:R-:W-:Y:S02]  /*0890*/  SHF.R.S32.HI R114, RZ, 0x1f, R9 ;  /* 0x0000001fff727819 */ /* 0x000fe40000011409 */
[----:B------:R-:W-:-:S02]  /*08a0*/  ISETP.LT.U32.AND P2, PT, R8, UR8, PT ;  /* 0x0000000808007c0c */ /* 0x000fc4000bf41070 */
[----:B------:R-:W-:Y:S02]  /*08b0*/  ISETP.LT.U32.AND P3, PT, R9, UR8, PT ;  /* 0x0000000809007c0c */ /* 0x000fe4000bf61070 */
[----:B------:R-:W-:Y:S02]  /*08c0*/  SHF.R.S32.HI R113, RZ, 0x1f, R10 ;  /* 0x0000001fff717819 */ /* 0x000fe4000001140a */
[----:B------:R-:W-:Y:S02]  /*08d0*/  ISETP.LT.U32.AND P5, PT, R10, UR8, PT ;  /* 0x000000080a007c0c */ /* 0x000fe4000bfa1070 */
[----:B------:R-:W-:Y:S02]  /*08e0*/  SHF.L.U32 R13, R13, 0x1, RZ ;  /* 0x000000010d0d7819 */ /* 0x000fe400000006ff */
[----:B------:R-:W-:Y:S02]  /*08f0*/  ISETP.LT.AND.EX P2, PT, R115, UR9, !P4, P2 ;  /* 0x0000000973007c0c */ /* 0x000fe4000e741320 */
[----:B------:R-:W-:-:S02]  /*0900*/  ISETP.LT.AND.EX P3, PT, R114, UR9, !P4, P3 ;  /* 0x0000000972007c0c */ /* 0x000fc4000e761330 */
[----:B------:R-:W-:Y:S01]  /*0910*/  ISETP.LT.AND.EX P4, PT, R113, UR9, !P4, P5 ;  /* 0x0000000971007c0c */ /* 0x000fe2000e781350 */
[----:B------:R-:W-:-:S12]  /*0920*/  ULDC.64 UR8, c[0x0][0x208] ;  /* 0x0000820000087ab9 */ /* 0x000fd80000000a00 */
.L_x_4684:
[----:B------:R-:W0:Y:S01]  /*0930*/  LDC R20, c[0x0][0x288] ;  /* 0x0000a200ff147b82 */ /* 0x000e220000000800 */
[----:B------:R-:W-:Y:S01]  /*0940*/  IABS R21, R11 ;  /* 0x0000000b00157213 */ /* 0x000fe20000000000 */
[----:B------:R-:W-:Y:S01]  /*0950*/  ULDC.64 UR12, c[0x0][0x280] ;  /* 0x0000a000000c7ab9 */ /* 0x000fe20000000a00 */
[----:B------:R-:W-:Y:S02]  /*0960*/  P2R R25, PR, RZ, 0x1 ;  /* 0x00000001ff197803 */ /* 0x000fe40000000000 */
[C---:B------:R-:W-:Y:S02]  /*0970*/  LOP3.LUT P0, RZ, R14.reuse, 0x2000000, RZ, 0xc0, !PT ;  /* 0x020000000eff7812 */ /* 0x040fe4000780c0ff */
[----:B------:R-:W-:Y:S01]  /*0980*/  SHF.R.S32.HI R26, RZ, 0x1f, R2 ;  /* 0x0000001fff1a7819 */ /* 0x000fe20000011402 */
[----:B------:R-:W1:Y:S01]  /*0990*/  @P2 LDC.64 R82, c[0x0][0x220] ;  /* 0x00008800ff522b82 */ /* 0x000e620000000a00 */
[----:B------:R-:W-:Y:S02]  /*09a0*/  P2R R24, PR, RZ, 0x2 ;  /* 0x00000002ff187803 */ /* 0x000fe40000000000 */
[----:B------:R-:W-:-:S02]  /*09b0*/  LOP3.LUT P1, RZ, R14, 0x1000000, RZ, 0xc0, !PT ;  /* 0x010000000eff7812 */ /* 0x000fc4000782c0ff */
[----:B------:R-:W-:Y:S02]  /*09c0*/  LOP3.LUT P6, RZ, R14, 0x800000, RZ, 0xc0, !PT ;  /* 0x008000000eff7812 */ /* 0x000fe400078cc0ff */
[C---:B------:R-:W-:Y:S01]  /*09d0*/  IADD3 R31, R2.reuse, 0x180, RZ ;  /* 0x00000180021f7810 */ /* 0x040fe20007ffe0ff */
[----:B------:R-:W2:Y:S01]  /*09e0*/  @P3 LDC.64 R84, c[0x0][0x220] ;  /* 0x00008800ff543b82 */ /* 0x000ea20000000a00 */
[C---:B------:R-:W-:Y:S02]  /*09f0*/  IADD3 R33, R2.reuse, 0x190, RZ ;  /* 0x0000019002217810 */ /* 0x040fe40007ffe0ff */
[C---:B------:R-:W-:Y:S02]  /*0a00*/  IADD3 R35, R2.reuse, 0x1a0, RZ ;  /* 0x000001a002237810 */ /* 0x040fe40007ffe0ff */
[----:B------:R-:W-:Y:S02]  /*0a10*/  IADD3 R37, R2, 0x1b0, RZ ;  /* 0x000001b002257810 */ /* 0x000fe40007ffe0ff */
[----:B------:R-:W-:Y:S01]  /*0a20*/  SHF.R.S32.HI R90, RZ, 0x1f, R35 ;  /* 0x0000001fff5a7819 */ /* 0x000fe20000011423 */
[----:B------:R-:W3:Y:S01]  /*0a30*/  @P0 LDC.64 R22, c[0x0][0x270] ;  /* 0x00009c00ff160b82 */ /* 0x000ee20000000a00 */
[----:B0-----:R-:W-:-:S02]  /*0a40*/  IABS R18, R20 ;  /* 0x0000001400127213 */ /* 0x001fc40000000000 */
[----:B------:R-:W-:Y:S02]  /*0a50*/  SHF.R.S32.HI R91, RZ, 0x1f, R37 ;  /* 0x0000001fff5b7819 */ /* 0x000fe40000011425 */
[----:B------:R-:W0:Y:S01]  /*0a60*/  I2F.RP R15, R18 ;  /* 0x00000012000f7306 */ /* 0x000e220000209400 */
[----:B------:R-:W-:Y:S02]  /*0a70*/  LOP3.LUT R44, R44, 0xffffffdf, RZ, 0xc0, !PT ;  /* 0xffffffdf2c2c7812 */ /* 0x000fe400078ec0ff */
[----:B------:R-:W4:Y:S01]  /*0a80*/  @P0 LDC.64 R42, c[0x0][0x220] ;  /* 0x00008800ff2a0b82 */ /* 0x000f220000000a00 */
[C---:B------:R-:W-:Y:S02]  /*0a90*/  IADD3 R39, R2.reuse, 0x1c0, RZ ;  /* 0x000001c002277810 */ /* 0x040fe40007ffe0ff */
[----:B------:R-:W-:Y:S02]  /*0aa0*/  IADD3 R41, R2, 0x1d0, RZ ;  /* 0x000001d002297810 */ /* 0x000fe40007ffe0ff */
[----:B------:R-:W-:-:S02]  /*0ab0*/  SHF.R.S32.HI R92, RZ, 0x1f, R39 ;  /* 0x0000001fff5c7819 */ /* 0x000fc40000011427 */
[----:B------:R-:W-:Y:S01]  /*0ac0*/  SHF.R.S32.HI R93, RZ, 0x1f, R41 ;  /* 0x0000001fff5d7819 */ /* 0x000fe20000011429 */
[----:B------:R-:W5:Y:S01]  /*0ad0*/  @P1 LDC.64 R48, c[0x0][0x220] ;  /* 0x00008800ff301b82 */ /* 0x000f620000000a00 */
[----:B------:R-:W-:Y:S01]  /*0ae0*/  IADD3 R45, R2, 0x1e0, RZ ;  /* 0x000001e0022d7810 */ /* 0x000fe20007ffe0ff */
[----:B0-----:R-:W0:Y:S03]  /*0af0*/  MUFU.RCP R15, R15 ;  /* 0x0000000f000f7308 */ /* 0x001e260000001000 */
[----:B------:R-:W-:-:S03]  /*0b00*/  SHF.R.S32.HI R94, RZ, 0x1f, R45 ;  /* 0x0000001fff5e7819 */ /* 0x000fc6000001142d */
[----:B------:R-:W1:Y:S08]  /*0b10*/  @P6 LDC.64 R50, c[0x0][0x220] ;  /* 0x00008800ff326b82 */ /* 0x000e700000000a00 */
[----:B------:R-:W2:Y:S01]  /*0b20*/  @P4 LDC.64 R86, c[0x0][0x220] ;  /* 0x00008800ff564b82 */ /* 0x000ea20000000a00 */
[----:B0-----:R-:W-:-:S04]  /*0b30*/  IADD3 R16, R15, 0xffffffe, RZ ;  /* 0x0ffffffe0f107810 */ /* 0x001fc80007ffe0ff */
[----:B------:R0:W3:Y:S02]  /*0b40*/  F2I.FTZ.U32.TRUNC.NTZ R17, R16 ;  /* 0x0000001000117305 */ /* 0x0000e4000021f000 */
[----:B0-----:R-:W-:Y:S02]  /*0b50*/  MOV R16, RZ ;  /* 0x000000ff00107202 */ /* 0x001fe40000000f00 */
[----:B---3--:R-:W-:-:S05]  /*0b60*/  IADD3 R19, RZ, -R17, RZ ;  /* 0x80000011ff137210 */ /* 0x008fca0007ffe0ff */
[----:B------:R-:W-:-:S04]  /*0b70*/  IMAD R19, R19, R18, RZ ;  /* 0x0000001213137224 */ /* 0x000fc800078e02ff */
[----:B------:R-:W-:Y:S01]  /*0b80*/  IMAD.HI.U32 R17, R17, R19, R16 ;  /* 0x0000001311117227 */ /* 0x000fe200078e0010 */
[----:B------:R-:W-:-:S05]  /*0b90*/  MOV R19, R21 ;  /* 0x0000001500137202 */ /* 0x000fca0000000f00 */
        /* <DEDUP_REMOVED lines=8> */
[----:B------:R-:W-:Y:S02]  /*0c20*/  @P5 IADD3 R17, R17, 0x1, RZ ;  /* 0x0000000111115810 */ /* 0x000fe40007ffe0ff */
[----:B------:R-:W-:-:S13]  /*0c30*/  ISETP.GE.AND P5, PT, R15, RZ, PT ;  /* 0x000000ff0f00720c */ /* 0x000fda0003fa6270 */
[----:B------:R-:W-:Y:S02]  /*0c40*/  @!P5 IADD3 R17, -R17, RZ, RZ ;  /* 0x000000ff1111d210 */ /* 0x000fe40007ffe1ff */
[----:B------:R-:W-:-:S13]  /*0c50*/  ISETP.NE.AND P5, PT, R20, RZ, PT ;  /* 0x000000ff1400720c */ /* 0x000fda0003fa5270 */
[----:B------:R-:W-:-:S04]  /*0c60*/  @!P5 LOP3.LUT R17, RZ, R20, RZ, 0x33, !PT ;  /* 0x00000014ff11d212 */ /* 0x000fc800078e33ff */
[----:B------:R-:W-:-:S05]  /*0c70*/  IADD3 R16, -R17, RZ, RZ ;  /* 0x000000ff11107210 */ /* 0x000fca0007ffe1ff */
[----:B------:R-:W-:Y:S01]  /*0c80*/  IMAD R15, R20, R16, R11 ;  /* 0x00000010140f7224 */ /* 0x000fe200078e020b */
[----:B------:R-:W-:-:S03]  /*0c90*/  SHF.R.S32.HI R16, RZ, 0x1f, R13 ;  /* 0x0000001fff107819 */ /* 0x000fc6000001140d */
[----:B------:R-:W-:-:S05]  /*0ca0*/  IMAD R15, R15, 0x3c, RZ ;  /* 0x0000003c0f0f7824 */ /* 0x000fca00078e02ff */
        /* <DEDUP_REMOVED lines=8> */
[-C--:B------:R-:W-:Y:S01]  /*0d30*/  @P0 IMAD R16, R26, R22.reuse, RZ ;  /* 0x000000161a100224 */ /* 0x080fe200078e02ff */
[----:B------:R-:W-:Y:S02]  /*0d40*/  SHF.R.S32.HI R26, RZ, 0x1f, R112 ;  /* 0x0000001fff1a7819 */ /* 0x000fe40000011470 */
[----:B------:R-:W-:Y:S01]  /*0d50*/  IADD3 R19, R21, R19, RZ ;  /* 0x0000001315137210 */ /* 0x000fe20007ffe0ff */
[C---:B------:R-:W-:Y:S02]  /*0d60*/  @P0 IMAD R23, R2.reuse, R23, R16 ;  /* 0x0000001702170224 */ /* 0x040fe400078e0210 */
[----:B------:R-:W-:-:S05]  /*0d70*/  @P0 IMAD.WIDE.U32 R16, R2, R22, R18 ;  /* 0x0000001602100225 */ /* 0x000fca00078e0012 */
[----:B------:R-:W-:Y:S02]  /*0d80*/  @P0 IADD3 R17, R17, R23, RZ ;  /* 0x0000001711110210 */ /* 0x000fe40007ffe0ff */
[----:B------:R-:W0:Y:S01]  /*0d90*/  @P1 LDC.64 R22, c[0x0][0x270] ;  /* 0x00009c00ff161b82 */ /* 0x000e220000000a00 */
[----:B----4-:R-:W-:-:S04]  /*0da0*/  @P0 LEA R42, P5, R16, R42, 0x2 ;  /* 0x0000002a102a0211 */ /* 0x010fc800078a10ff */
[----:B------:R-:W-:Y:S02]  /*0db0*/  @P0 LEA.HI.X R43, R16, R43, R17, 0x2, P5 ;  /* 0x0000002b102b0211 */ /* 0x000fe400028f1411 */
[----:B------:R-:W-:Y:S02]  /*0dc0*/  @P1 MOV R17, R19 ;  /* 0x0000001300111202 */ /* 0x000fe40000000f00 */
        /* <DEDUP_REMOVED lines=9> */
[----:B-----5:R-:W-:-:S04]  /*0e60*/  @P1 LEA R48, P5, R16, R48, 0x2 ;  /* 0x0000003010301211 */ /* 0x020fc800078a10ff */
[----:B------:R-:W-:Y:S02]  /*0e70*/  @P1 LEA.HI.X R49, R16, R49, R17, 0x2, P5 ;  /* 0x0000003110311211 */ /* 0x000fe400028f1411 */
[----:B------:R-:W-:Y:S02]  /*0e80*/  @P6 MOV R17, R19 ;  /* 0x0000001300116202 */ /* 0x000fe40000000f00 */
[----:B------:R-:W-:-:S13]  /*0e90*/  LOP3.LUT P1, RZ, R14, 0x200000, RZ, 0xc0, !PT ;  /* 0x002000000eff7812 */ /* 0x000fda000782c0ff */
        /* <DEDUP_REMOVED lines=8> */
[----:B-1----:R-:W-:-:S04]  /*0f20*/  @P6 LEA R50, P5, R16, R50, 0x2 ;  /* 0x0000003210326211 */ /* 0x002fc800078a10ff */
[----:B------:R-:W-:Y:S02]  /*0f30*/  @P6 LEA.HI.X R51, R16, R51, R17, 0x2, P5 ;  /* 0x0000003310336211 */ /* 0x000fe400028f1411 */
[----:B------:R-:W-:Y:S02]  /*0f40*/  @P0 MOV R17, R19 ;  /* 0x0000001300110202 */ /* 0x000fe40000000f00 */
        /* <DEDUP_REMOVED lines=8> */
[----:B------:R-:W0:Y:S01]  /*0fd0*/  @P1 LDC.64 R22, c[0x0][0x270] ;  /* 0x00009c00ff161b82 */ /* 0x000e220000000a00 */
[----:B---3--:R-:W-:-:S04]  /*0fe0*/  @P0 LEA R52, P5, R16, R52, 0x2 ;  /* 0x0000003410340211 */ /* 0x008fc800078a10ff */
        /* <DEDUP_REMOVED lines=16> */
[----:B0-----:R-:W-:Y:S01]  /*10f0*/  @P6 IMAD R22, R26, R16, RZ ;  /* 0x000000101a166224 */ /* 0x001fe200078e02ff */
[----:B------:R-:W-:-:S03]  /*1100*/  SHF.R.S32.HI R26, RZ, 0x1f, R107 ;  /* 0x0000001fff1a7819 */ /* 0x000fc6000001146b */
[----:B------:R-:W-:Y:S01]  /*1110*/  @P6 IMAD R27, R108, R17, R22 ;  /* 0x000000116c1b6224 */ /* 0x000fe200078e0216 */
[----:B------:R-:W-:-:S05]  /*1120*/  @P6 MOV R22, R20 ;  /* 0x0000001400166202 */ /* 0x000fca0000000f00 */
[----:B------:R-:W-:Y:S01]  /*1130*/  @P6 IMAD.WIDE.U32 R16, R108, R16, R22 ;  /* 0x000000106c106225 */ /* 0x000fe200078e0016 */
[----:B------:R-:W-:-:S04]  /*1140*/  @P0 MOV R23, R19 ;  /* 0x0000001300170202 */ /* 0x000fc80000000f00 */
[----:B------:R-:W-:Y:S02]  /*1150*/  @P6 IADD3 R17, R17, R27, RZ ;  /* 0x0000001b11116210 */ /* 0x000fe40007ffe0ff */
[----:B-1----:R-:W-:-:S04]  /*1160*/  @P6 LEA R56, P5, R16, R56, 0x2 ;  /* 0x0000003810386211 */ /* 0x002fc800078a10ff */
        /* <DEDUP_REMOVED lines=8> */
[----:B------:R-:W-:Y:S01]  /*11f0*/  @P0 IMAD.WIDE.U32 R16, R107, R16, R22 ;  /* 0x000000106b100225 */ /* 0x000fe200078e0016 */
[----:B------:R-:W-:-:S04]  /*1200*/  @P1 MOV R23, R19 ;  /* 0x0000001300171202 */ /* 0x000fc80000000f00 */
[----:B------:R-:W-:Y:S02]  /*1210*/  @P0 IADD3 R17, R17, R27, RZ ;  /* 0x0000001b11110210 */ /* 0x000fe40007ffe0ff */
[----:B---3--:R-:W-:Y:S02]  /*1220*/  @P0 LEA R58, P5, R16, R58, 0x2 ;  /* 0x0000003a103a0211 */ /* 0x008fe400078a10ff */
[----:B------:R-:W-:Y:S02]  /*1230*/  IADD3 R27, R2, 0x170, RZ ;  /* 0x00000170021b7810 */ /* 0x000fe40007ffe0ff */
[----:B------:R-:W-:Y:S02]  /*1240*/  @P0 LEA.HI.X R59, R16, R59, R17, 0x2, P5 ;  /* 0x0000003b103b0211 */ /* 0x000fe400028f1411 */
        /* <DEDUP_REMOVED lines=31> */
[C---:B---3--:R-:W-:Y:S02]  /*1440*/  @P0 LEA R64, P5, R22.reuse, R64, 0x2 ;  /* 0x0000004016400211 */ /* 0x048fe400078a10ff */
[----:B------:R-:W-:Y:S02]  /*1450*/  @P1 MOV R23, R19 ;  /* 0x0000001300171202 */ /* 0x000fe40000000f00 */
[----:B------:R-:W-:Y:S02]  /*1460*/  @P0 LEA.HI.X R65, R22, R65, R16, 0x2, P5 ;  /* 0x0000004116410211 */ /* 0x000fe400028f1410 */
        /* <DEDUP_REMOVED lines=56> */
[C---:B------:R-:W-:Y:S02]  /*17f0*/  LOP3.LUT P6, RZ, R14.reuse, 0x80, RZ, 0xc0, !PT ;  /* 0x000000800eff7812 */ /* 0x040fe400078cc0ff */
[----:B------:R-:W-:-:S04]  /*1800*/  LOP3.LUT R14, R14, 0xfbffffff, RZ, 0xc0, !PT ;  /* 0xfbffffff0e0e7812 */ /* 0x000fc800078ec0ff */
[----:B------:R-:W-:-:S04]  /*1810*/  @P2 LOP3.LUT R14, R14, 0x4000000, RZ, 0xfc, !PT ;  /* 0x040000000e0e2812 */ /* 0x000fc800078efcff */
[----:B------:R-:W-:-:S03]  /*1820*/  LOP3.LUT R14, R14, 0xf7ffffff, RZ, 0xc0, !PT ;  /* 0xf7ffffff0e0e7812 */ /* 0x000fc600078ec0ff */
[----:B------:R-:W1:Y:S01]  /*1830*/  @P6 LDC.64 R80, c[0x0][0x220] ;  /* 0x00008800ff506b82 */ /* 0x000e620000000a00 */
[----:B------:R-:W-:-:S04]  /*1840*/  @P3 LOP3.LUT R14, R14, 0x8000000, RZ, 0xfc, !PT ;  /* 0x080000000e0e3812 */ /* 0x000fc800078efcff */
[----:B------:R-:W-:-:S04]  /*1850*/  LOP3.LUT R14, R14, 0xefffffff, RZ, 0xc0, !PT ;  /* 0xefffffff0e0e7812 */ /* 0x000fc800078ec0ff */
[----:B------:R-:W-:Y:S01]  /*1860*/  @P4 LOP3.LUT R14, R14, 0x10000000, RZ, 0xfc, !PT ;  /* 0x100000000e0e4812 */ /* 0x000fe200078efcff */
[----:B0-----:R-:W-:-:S03]  /*1870*/  @P0 IMAD R22, R118, R16, RZ ;  /* 0x0000001076160224 */ /* 0x001fc600078e02ff */
[----:B------:R-:W-:Y:S01]  /*1880*/  LOP3.LUT R14, R14, 0xdfffffff, RZ, 0xc0, !PT ;  /* 0xdfffffff0e0e7812 */ /* 0x000fe200078ec0ff */
        /* <DEDUP_REMOVED lines=8> */
[----:B------:R-:W-:Y:S02]  /*1910*/  ISETP.NE.AND P0, PT, R25, RZ, PT ;  /* 0x000000ff1900720c */ /* 0x000fe40003f05270 */
[----:B------:R-:W-:-:S11]  /*1920*/  IADD3 R25, R2, 0x150, RZ ;  /* 0x0000015002197810 */ /* 0x000fd60007ffe0ff */
[----:B------:R-:W3:Y:S01]  /*1930*/  @P0 LDC.64 R88, c[0x0][0x220] ;  /* 0x00008800ff580b82 */ /* 0x000ee20000000a00 */
[----:B------:R-:W-:-:S04]  /*1940*/  @P0 LOP3.LUT R14, R14, 0x20000000, RZ, 0xfc, !PT ;  /* 0x200000000e0e0812 */ /* 0x000fc800078efcff */
[----:B------:R-:W-:Y:S01]  /*1950*/  LOP3.LUT R14, R14, 0xbfffffff, RZ, 0xc0, !PT ;  /* 0xbfffffff0e0e7812 */ /* 0x000fe200078ec0ff */
        /* <DEDUP_REMOVED lines=9> */
[----:B------:R-:W-:-:S13]  /*19f0*/  ISETP.NE.AND P1, PT, R24, RZ, PT ;  /* 0x000000ff1800720c */ /* 0x000fda0003f25270 */
[----:B------:R-:W4:Y:S01]  /*1a00*/  @P1 LDC.64 R46, c[0x0][0x220] ;  /* 0x00008800ff2e1b82 */ /* 0x000f220000000a00 */
[----:B------:R-:W-:-:S04]  /*1a10*/  @P1 LOP3.LUT R14, R14, 0x40000000, RZ, 0xfc, !PT ;  /* 0x400000000e0e1812 */ /* 0x000fc800078efcff */
[----:B------:R-:W-:Y:S01]  /*1a20*/  LOP3.LUT R14, R14, 0xfffffff7, RZ, 0xc0, !PT ;  /* 0xfffffff70e0e7812 */ /* 0x000fe200078ec0ff */
        /* <DEDUP_REMOVED lines=8> */
[----:B------:R-:W0:Y:S02]  /*1ab0*/  @P2 LDC.64 R16, c[0x0][0x270] ;  /* 0x00009c00ff102b82 */ /* 0x000e240000000a00 */
[----:B0-----:R-:W-:-:S04]  /*1ac0*/  @P2 IMAD R22, R115, R16, RZ ;  /* 0x0000001073162224 */ /* 0x001fc800078e02ff */
[----:B------:R-:W-:Y:S01]  /*1ad0*/  @P2 IMAD R17, R8, R17, R22 ;  /* 0x0000001108112224 */ /* 0x000fe200078e0216 */
[----:B------:R-:W-:-:S05]  /*1ae0*/  @P2 MOV R22, R20 ;  /* 0x0000001400162202 */ /* 0x000fca0000000f00 */
[----:B------:R-:W-:-:S05]  /*1af0*/  @P2 IMAD.WIDE.U32 R22, R8, R16, R22 ;  /* 0x0000001008162225 */ /* 0x000fca00078e0016 */
[----:B------:R-:W-:Y:S02]  /*1b00*/  @P2 IADD3 R16, R23, R17, RZ ;  /* 0x0000001117102210 */ /* 0x000fe40007ffe0ff */
[C---:B------:R-:W-:Y:S02]  /*1b10*/  @P2 LEA R82, P5, R22.reuse, R82, 0x2 ;  /* 0x0000005216522211 */ /* 0x040fe400078a10ff */
        /* <DEDUP_REMOVED lines=18> */
[----:B------:R-:W-:Y:S02]  /*1c40*/  SHF.R.S32.HI R23, RZ, 0x1f, R25 ;  /* 0x0000001fff177819 */ /* 0x000fe40000011419 */
[----:B------:R-:W-:Y:S02]  /*1c50*/  @P4 LEA.HI.X R87, R22, R87, R16, 0x2, P5 ;  /* 0x0000005716574211 */ /* 0x000fe400028f1410 */
        /* <DEDUP_REMOVED lines=8> */
[C---:B---3--:R-:W-:Y:S02]  /*1ce0*/  @P0 LEA R88, P5, R22.reuse, R88, 0x2 ;  /* 0x0000005816580211 */ /* 0x048fe400078a10ff */
[----:B------:R-:W-:Y:S02]  /*1cf0*/  SHF.R.S32.HI R23, RZ, 0x1f, R25 ;  /* 0x0000001fff177819 */ /* 0x000fe40000011419 */
[----:B------:R-:W-:Y:S02]  /*1d00*/  @P0 LEA.HI.X R89, R22, R89, R16, 0x2, P5 ;  /* 0x0000005916590211 */ /* 0x000fe400028f1410 */
[----:B------:R-:W0:Y:S02]  /*1d10*/  @P1 LDC.64 R16, c[0x0][0x270] ;  /* 0x00009c00ff101b82 */ /* 0x000e240000000a00 */
[----:B0-----:R-:W-:Y:S01]  /*1d20*/  @P1 IMAD R22, R23, R16, RZ ;  /* 0x0000001017161224 */ /* 0x001fe200078e02ff */
[----:B------:R-:W-:-:S03]  /*1d30*/  @P1 MOV R23, R19 ;  /* 0x0000001300171202 */ /* 0x000fc60000000f00 */
[----:B------:R-:W-:Y:S01]  /*1d40*/  @P1 IMAD R17, R25, R17, R22 ;  /* 0x0000001119111224 */ /* 0x000fe200078e0216 */
[----:B------:R-:W-:-:S05]  /*1d50*/  @P1 MOV R22, R20 ;  /* 0x0000001400161202 */ /* 0x000fca0000000f00 */
[----:B------:R-:W-:-:S05]  /*1d60*/  @P1 IMAD.WIDE.U32 R22, R25, R16, R22 ;  /* 0x0000001019161225 */ /* 0x000fca00078e0016 */
[----:B------:R-:W-:Y:S02]  /*1d70*/  @P1 IADD3 R16, R23, R17, RZ ;  /* 0x0000001117101210 */ /* 0x000fe40007ffe0ff */
[C---:B----4-:R-:W-:Y:S02]  /*1d80*/  @P1 LEA R46, P5, R22.reuse, R46, 0x2 ;  /* 0x0000002e162e1211 */ /* 0x050fe400078a10ff */
[----:B------:R-:W-:Y:S02]  /*1d90*/  SHF.R.S32.HI R23, RZ, 0x1f, R27 ;  /* 0x0000001fff177819 */ /* 0x000fe4000001141b */
[----:B------:R-:W-:Y:S02]  /*1da0*/  @P1 LEA.HI.X R47, R22, R47, R16, 0x2, P5 ;  /* 0x0000002f162f1211 */ /* 0x000fe400028f1410 */
[----:B------:R-:W-:-:S04]  /*1db0*/  ISETP.GE.U32.AND P5, PT, R27, UR12, PT ;  /* 0x0000000c1b007c0c */ /* 0x000fc8000bfa6070 */
[----:B------:R-:W-:-:S04]  /*1dc0*/  ISETP.GE.AND.EX P5, PT, R23, UR13, PT, P5 ;  /* 0x0000000d17007c0c */ /* 0x000fc8000bfa6350 */
[----:B------:R-:W-:-:S13]  /*1dd0*/  ISETP.LT.U32.AND P2, PT, R0, 0x1e0, !P5 ;  /* 0x000001e00000780c */ /* 0x000fda0006f41070 */
[----:B------:R-:W0:Y:S01]  /*1de0*/  @P2 LDC.64 R16, c[0x0][0x270] ;  /* 0x00009c00ff102b82 */ /* 0x000e220000000a00 */
[----:B------:R-:W-:-:S04]  /*1df0*/  @P2 LOP3.LUT R44, R44, 0x20, RZ, 0xfc, !PT ;  /* 0x000000202c2c2812 */ /* 0x000fc800078efcff */
[----:B------:R-:W-:-:S03]  /*1e00*/  LOP3.LUT R44, R44, 0xfffffff7, RZ, 0xc0, !PT ;  /* 0xfffffff72c2c7812 */ /* 0x000fc600078ec0ff */
[----:B------:R-:W1:Y:S01]  /*1e10*/  @P2 LDC.64 R24, c[0x0][0x220] ;  /* 0x00008800ff182b82 */ /* 0x000e620000000a00 */
[----:B0-----:R-:W-:Y:S01]  /*1e20*/  @P2 IMAD R22, R23, R16, RZ ;  /* 0x0000001017162224 */ /* 0x001fe200078e02ff */
[----:B------:R-:W-:-:S03]  /*1e30*/  @P2 MOV R23, R19 ;  /* 0x0000001300172202 */ /* 0x000fc60000000f00 */
[----:B------:R-:W-:Y:S01]  /*1e40*/  @P2 IMAD R17, R27, R17, R22 ;  /* 0x000000111b112224 */ /* 0x000fe200078e0216 */
[----:B------:R-:W-:-:S05]  /*1e50*/  @P2 MOV R22, R20 ;  /* 0x0000001400162202 */ /* 0x000fca0000000f00 */
[----:B------:R-:W-:-:S05]  /*1e60*/  @P2 IMAD.WIDE.U32 R22, R27, R16, R22 ;  /* 0x000000101b162225 */ /* 0x000fca00078e0016 */
[----:B------:R-:W-:Y:S02]  /*1e70*/  @P2 IADD3 R16, R23, R17, RZ ;  /* 0x0000001117102210 */ /* 0x000fe40007ffe0ff */
[----:B-1----:R-:W-:-:S04]  /*1e80*/  @P2 LEA R24, P5, R22, R24, 0x2 ;  /* 0x0000001816182211 */ /* 0x002fc800078a10ff */
[----:B------:R-:W-:Y:S02]  /*1e90*/  @P2 LEA.HI.X R25, R22, R25, R16, 0x2, P5 ;  /* 0x0000001916192211 */ /* 0x000fe400028f1410 */
[----:B------:R-:W-:Y:S02]  /*1ea0*/  SHF.R.S32.HI R16, RZ, 0x1f, R31 ;  /* 0x0000001fff107819 */ /* 0x000fe4000001141f */
[----:B------:R-:W-:-:S04]  /*1eb0*/  ISETP.GE.U32.AND P5, PT, R31, UR12, PT ;  /* 0x0000000c1f007c0c */ /* 0x000fc8000bfa6070 */
[----:B------:R-:W-:-:S04]  /*1ec0*/  ISETP.GE.AND.EX P5, PT, R16, UR13, PT, P5 ;  /* 0x0000000d10007c0c */ /* 0x000fc8000bfa6350 */
[----:B------:R-:W-:-:S13]  /*1ed0*/  ISETP.GT.U32.OR P1, PT, R0, 0x1df, P5 ;  /* 0x000001df0000780c */ /* 0x000fda0002f24470 */
[----:B------:R-:W0:Y:S01]  /*1ee0*/  @!P1 LDC.64 R22, c[0x0][0x270] ;  /* 0x00009c00ff169b82 */ /* 0x000e220000000a00 */
[----:B------:R-:W-:-:S07]  /*1ef0*/  @!P1 MOV R29, R19 ;  /* 0x00000013001d9202 */ /* 0x000fce0000000f00 */
[----:B------:R-:W1:Y:S01]  /*1f00*/  @!P1 LDC.64 R26, c[0x0][0x220] ;  /* 0x00008800ff1a9b82 */ /* 0x000e620000000a00 */
[----:B0-----:R-:W-:-:S04]  /*1f10*/  @!P1 IMAD R28, R16, R22, RZ ;  /* 0x00000016101c9224 */ /* 0x001fc800078e02ff */
[----:B------:R-:W-:Y:S01]  /*1f20*/  @!P1 IMAD R17, R31, R23, R28 ;  /* 0x000000171f119224 */ /* 0x000fe200078e021c */
[----:B------:R-:W-:-:S05]  /*1f30*/  @!P1 MOV R28, R20 ;  /* 0x00000014001c9202 */ /* 0x000fca0000000f00 */
[----:B------:R-:W-:-:S05]  /*1f40*/  @!P1 IMAD.WIDE.U32 R28, R31, R22, R28 ;  /* 0x000000161f1c9225 */ /* 0x000fca00078e001c */
[----:B------:R-:W-:Y:S02]  /*1f50*/  @!P1 IADD3 R17, R29, R17, RZ ;  /* 0x000000111d119210 */ /* 0x000fe40007ffe0ff */
[----:B-1----:R-:W-:-:S04]  /*1f60*/  @!P1 LEA R26, P5, R28, R26, 0x2 ;  /* 0x0000001a1c1a9211 */ /* 0x002fc800078a10ff */
[----:B------:R-:W-:Y:S02]  /*1f70*/  @!P1 LEA.HI.X R27, R28, R27, R17, 0x2, P5 ;  /* 0x0000001b1c1b9211 */ /* 0x000fe400028f1411 */
        /* <DEDUP_REMOVED lines=14> */
[----:B------:R-:W-:-:S04]  /*2060*/  ISETP.GE.U32.AND P5, PT, R35, UR12, PT ;  /* 0x0000000c23007c0c */ /* 0x000fc8000bfa6070 */
[----:B------:R-:W-:-:S04]  /*2070*/  ISETP.GE.AND.EX P5, PT, R90, UR13, PT, P5 ;  /* 0x0000000d5a007c0c */ /* 0x000fc8000bfa6350 */
[----:B------:R-:W-:-:S13]  /*2080*/  ISETP.GT.U32.OR P6, PT, R0, 0x1df, P5 ;  /* 0x000001df0000780c */ /* 0x000fda0002fc4470 */
[----:B------:R-:W0:Y:S01]  /*2090*/  @!P6 LDC.64 R22, c[0x0][0x270] ;  /* 0x00009c00ff16eb82 */ /* 0x000e220000000a00 */
[----:B------:R-:W-:Y:S02]  /*20a0*/  @!P6 MOV R33, R19 ;  /* 0x000000130021e202 */ /* 0x000fe40000000f00 */
[----:B------:R-:W-:-:S04]  /*20b0*/  @P6 LOP3.LUT R14, R14, 0x8, RZ, 0xfc, !PT ;  /* 0x000000080e0e6812 */ /* 0x000fc800078efcff */
[----:B------:R-:W-:Y:S01]  /*20c0*/  LOP3.LUT R14, R14, 0xfffffffb, RZ, 0xc0, !PT ;  /* 0xfffffffb0e0e7812 */ /* 0x000fe200078ec0ff */
        /* <DEDUP_REMOVED lines=13> */
[----:B------:R-:W-:-:S05]  /*21a0*/  @P2 LOP3.LUT R14, R14, 0x4, RZ, 0xfc, !PT ;  /* 0x000000040e0e2812 */ /* 0x000fca00078efcff */
        /* <DEDUP_REMOVED lines=23> */
[----:B------:R-:W-:Y:S02]  /*2320*/  ISETP.GE.U32.AND P5, PT, R41, UR12, PT ;  /* 0x0000000c29007c0c */ /* 0x000fe4000bfa6070 */
[----:B------:R-:W-:Y:S02]  /*2330*/  LOP3.LUT P4, RZ, R14, 0x4, RZ, 0xc0, !PT ;  /* 0x000000040eff7812 */ /* 0x000fe4000788c0ff */
[----:B------:R-:W-:-:S04]  /*2340*/  ISETP.GE.AND.EX P5, PT, R93, UR13, PT, P5 ;  /* 0x0000000d5d007c0c */ /* 0x000fc8000bfa6350 */
[----:B------:R-:W-:-:S07]  /*2350*/  ISETP.GT.U32.OR P3, PT, R0, 0x1df, P5 ;  /* 0x000001df0000780c */ /* 0x000fce0002f64470 */
[----:B------:R-:W-:Y:S02]  /*2360*/  @P4 LOP3.LUT R44, R44, 0x10, RZ, 0xfc, !PT ;  /* 0x000000102c2c4812 */ /* 0x000fe400078efcff */
[----:B------:R-:W-:-:S04]  /*2370*/  LOP3.LUT P4, RZ, R14, 0x8, RZ, 0xc0, !PT ;  /* 0x000000080eff7812 */ /* 0x000fc8000788c0ff */
        /* <DEDUP_REMOVED lines=19> */
[----:B------:R-:W-:Y:S01]  /*24b0*/  @!P5 IMAD.WIDE.U32 R40, R45, R22, R40 ;  /* 0x000000162d28d225 */ /* 0x000fe200078e0028 */
[----:B------:R-:W-:-:S04]  /*24c0*/  IADD3 R45, R2, 0x1f0, RZ ;  /* 0x000001f0022d7810 */ /* 0x000fc80007ffe0ff */
[----:B------:R-:W-:Y:S02]  /*24d0*/  @!P5 IADD3 R23, R41, R23, RZ ;  /* 0x000000172917d210 */ /* 0x000fe40007ffe0ff */
[C---:B-1----:R-:W-:Y:S02]  /*24e0*/  @!P5 LEA R38, P6, R40.reuse, R38, 0x2 ;  /* 0x000000262826d211 */ /* 0x042fe400078c10ff */
[----:B------:R-:W-:Y:S02]  /*24f0*/  SHF.R.S32.HI R95, RZ, 0x1f, R45 ;  /* 0x0000001fff5f7819 */ /* 0x000fe4000001142d */
        /* <DEDUP_REMOVED lines=14> */
[----:B------:R-:W-:Y:S02]  /*25e0*/  CS2R R22, SRZ ;  /* 0x0000000000167805 */ /* 0x000fe4000001ff00 */
[----:B------:R-:W-:-:S13]  /*25f0*/  LOP3.LUT P2, RZ, R44, 0x20, RZ, 0xc0, !PT ;  /* 0x000000202cff7812 */ /* 0x000fda000784c0ff */
[----:B------:R0:W2:Y:S01]  /*2600*/  @P2 LDG.E.64 R22, desc[UR8][R24.64] ;  /* 0x0000000818162981 */ /* 0x0000a2000c1e1b00 */
[----:B------:R-:W-:Y:S02]  /*2610*/  LOP3.LUT P2, RZ, R14, 0x2000000, RZ, 0xc0, !PT ;  /* 0x020000000eff7812 */ /* 0x000fe4000784c0ff */
[----:B0-----:R-:W-:-:S06]  /*2620*/  CS2R R24, SRZ ;  /* 0x0000000000187805 */ /* 0x001fcc000001ff00 */
[----:B------:R0:W3:Y:S01]  /*2630*/  @!P1 LDG.E.64 R24, desc[UR8][R26.64] ;  /* 0x000000081a189981 */ /* 0x0000e2000c1e1b00 */
[----:B------:R-:W-:Y:S02]  /*2640*/  LOP3.LUT P1, RZ, R14, 0x1000000, RZ, 0xc0, !PT ;  /* 0x010000000eff7812 */ /* 0x000fe4000782c0ff */
[----:B0-----:R-:W-:-:S06]  /*2650*/  CS2R R26, SRZ ;  /* 0x00000000001a7805 */ /* 0x001fcc000001ff00 */
[----:B------:R0:W4:Y:S01]  /*2660*/  @!P0 LDG.E.64 R26, desc[UR8][R28.64] ;  /* 0x000000081c1a8981 */ /* 0x000122000c1e1b00 */
[----:B------:R-:W-:Y:S02]  /*2670*/  LOP3.LUT P0, RZ, R14, 0x800000, RZ, 0xc0, !PT ;  /* 0x008000000eff7812 */ /* 0x000fe4000780c0ff */
[----:B0-----:R-:W-:-:S06]  /*2680*/  CS2R R28, SRZ ;  /* 0x00000000001c7805 */ /* 0x001fcc000001ff00 */
[----:B------:R0:W5:Y:S01]  /*2690*/  @!P4 LDG.E.64 R28, desc[UR8][R30.64] ;  /* 0x000000081e1cc981 */ /* 0x000162000c1e1b00 */
[----:B------:R-:W-:Y:S02]  /*26a0*/  LOP3.LUT P4, RZ, R44, 0x10, RZ, 0xc0, !PT ;  /* 0x000000102cff7812 */ /* 0x000fe4000788c0ff */
[----:B0-----:R-:W-:-:S11]  /*26b0*/  CS2R R30, SRZ ;  /* 0x00000000001e7805 */ /* 0x001fd6000001ff00 */
[----:B------:R0:W5:Y:S01]  /*26c0*/  @!P4 LDG.E.64 R30, desc[UR8][R32.64] ;  /* 0x00000008201ec981 */ /* 0x000162000c1e1b00 */
[----:B------:R-:W-:Y:S02]  /*26d0*/  LOP3.LUT P4, RZ, R44, 0x8, RZ, 0xc0, !PT ;  /* 0x000000082cff7812 */ /* 0x000fe4000788c0ff */
[----:B0-----:R-:W-:-:S11]  /*26e0*/  CS2R R32, SRZ ;  /* 0x0000000000207805 */ /* 0x001fd6000001ff00 */
[----:B------:R0:W5:Y:S02]  /*26f0*/  @!P4 LDG.E.64 R32, desc[UR8][R34.64] ;  /* 0x000000082220c981 */ /* 0x000164000c1e1b00 */
[----:B0-----:R-:W-:-:S06]  /*2700*/  CS2R R34, SRZ ;  /* 0x0000000000227805 */ /* 0x001fcc000001ff00 */
[----:B------:R0:W5:Y:S01]  /*2710*/  @!P3 LDG.E.64 R34, desc[UR8][R36.64] ;  /* 0x000000082422b981 */ /* 0x000162000c1e1b00 */
[C---:B------:R-:W-:Y:S02]  /*2720*/  LOP3.LUT P4, RZ, R14.reuse, 0x400000, RZ, 0xc0, !PT ;  /* 0x004000000eff7812 */ /* 0x040fe4000788c0ff */
[----:B------:R-:W-:Y:S02]  /*2730*/  LOP3.LUT P3, RZ, R14, 0x200000, RZ, 0xc0, !PT ;  /* 0x002000000eff7812 */ /* 0x000fe4000786c0ff */
[----:B0-----:R-:W-:-:S06]  /*2740*/  CS2R R36, SRZ ;  /* 0x0000000000247805 */ /* 0x001fcc000001ff00 */
[----:B------:R0:W5:Y:S02]  /*2750*/  @!P5 LDG.E.64 R36, desc[UR8][R38.64] ;  /* 0x000000082624d981 */ /* 0x000164000c1e1b00 */
[----:B0-----:R-:W-:-:S06]  /*2760*/  CS2R R38, SRZ ;  /* 0x0000000000267805 */ /* 0x001fcc000001ff00 */
[----:B------:R0:W5:Y:S02]  /*2770*/  @!P6 LDG.E.64 R38, desc[UR8][R40.64] ;  /* 0x000000082826e981 */ /* 0x000164000c1e1b00 */
[----:B0-----:R-:W-:-:S06]  /*2780*/  CS2R R40, SRZ ;  /* 0x0000000000287805 */ /* 0x001fcc000001ff00 */
[----:B------:R0:W2:Y:S01]  /*2790*/  @P2 LDG.E.64 R40, desc[UR8][R42.64] ;  /* 0x000000082a282981 */ /* 0x0000a2000c1e1b00 */
[----:B------:R-:W-:Y:S02]  /*27a0*/  LOP3.LUT P2, RZ, R14, 0x100000, RZ, 0xc0, !PT ;  /* 0x001000000eff7812 */ /* 0x000fe4000784c0ff */
[----:B0-----:R-:W-:-:S06]  /*27b0*/  CS2R R42, SRZ ;  /* 0x00000000002a7805 */ /* 0x001fcc000001ff00 */
[----:B------:R0:W3:Y:S01]  /*27c0*/  @P1 LDG.E.64 R42, desc[UR8][R48.64] ;  /* 0x00000008302a1981 */ /* 0x0000e2000c1e1b00 */
[C---:B------:R-:W-:Y:S02]  /*27d0*/  LOP3.LUT P1, RZ, R14.reuse, 0x4000, RZ, 0xc0, !PT ;  /* 0x000040000eff7812 */ /* 0x040fe4000782c0ff */
[C---:B------:R-:W-:Y:S02]  /*27e0*/  LOP3.LUT P5, RZ, R14.reuse, 0x80000, RZ, 0xc0, !PT ;  /* 0x000800000eff7812 */ /* 0x040fe400078ac0ff */
[----:B------:R-:W-:Y:S02]  /*27f0*/  LOP3.LUT R14, R14, 0x7fffffff, RZ, 0xc0, !PT ;  /* 0x7fffffff0e0e7812 */ /* 0x000fe400078ec0ff */
[----:B------:R-:W-:Y:S02]  /*2800*/  LOP3.LUT R44, R44, 0xfffffffe, RZ, 0xc0, !PT ;  /* 0xfffffffe2c2c7812 */ /* 0x000fe400078ec0ff */
[----:B0-----:R-:W-:-:S05]  /*2810*/  CS2R R48, SRZ ;  /* 0x0000000000307805 */ /* 0x001fca000001ff00 */
[----:B------:R-:W-:Y:S01]  /*2820*/  @P1 LOP3.LUT R14, R14, 0x80000000, RZ, 0xfc, !PT ;  /* 0x800000000e0e1812 */ /* 0x000fe200078efcff */
[----:B------:R0:W4:Y:S03]  /*2830*/  @P0 LDG.E.64 R48, desc[UR8][R50.64] ;  /* 0x0000000832300981 */ /* 0x000126000c1e1b00 */
[----:B------:R-:W-:Y:S02]  /*2840*/  LOP3.LUT P1, RZ, R14, 0x8000, RZ, 0xc0, !PT ;  /* 0x000080000eff7812 */ /* 0x000fe4000782c0ff */
[----:B0-----:R-:W-:-:S11]  /*2850*/  CS2R R50, SRZ ;  /* 0x0000000000327805 */ /* 0x001fd6000001ff00 */
[----:B------:R-:W-:Y:S01]  /*2860*/  @P1 LOP3.LUT R44, R44, 0x1, RZ, 0xfc, !PT ;  /* 0x000000012c2c1812 */ /* 0x000fe200078efcff */
[----:B------:R0:W5:Y:S01]  /*2870*/  @P4 LDG.E.64 R50, desc[UR8][R52.64] ;  /* 0x0000000834324981 */ /* 0x000162000c1e1b00 */
[----:B------:R-:W-:Y:S02]  /*2880*/  LOP3.LUT P1, RZ, R14, 0x10000, RZ, 0xc0, !PT ;  /* 0x000100000eff7812 */ /* 0x000fe4000782c0ff */
[----:B------:R-:W-:Y:S02]  /*2890*/  LOP3.LUT R44, R44, 0xfffffffd, RZ, 0xc0, !PT ;  /* 0xfffffffd2c2c7812 */ /* 0x000fe400078ec0ff */
[----:B0-----:R-:W-:-:S09]  /*28a0*/  CS2R R52, SRZ ;  /* 0x0000000000347805 */ /* 0x001fd2000001ff00 */
[----:B------:R-:W-:Y:S02]  /*28b0*/  @P1 LOP3.LUT R44, R44, 0x2, RZ, 0xfc, !PT ;  /* 0x000000022c2c1812 */ /* 0x000fe400078efcff */
[----:B------:R-:W-:Y:S01]  /*28c0*/  LOP3.LUT P1, RZ, R14, 0x20000, RZ, 0xc0, !PT ;  /* 0x000200000eff7812 */ /* 0x000fe2000782c0ff */
[----:B------:R0:W5:Y:S01]  /*28d0*/  @P3 LDG.E.64 R52, desc[UR8][R54.64] ;  /* 0x0000000836343981 */ /* 0x000162000c1e1b00 */
[----:B------:R-:W-:Y:S02]  /*28e0*/  LOP3.LUT R44, R44, 0xfffffffb, RZ, 0xc0, !PT ;  /* 0xfffffffb2c2c7812 */ /* 0x000fe400078ec0ff */
[----:B0-----:R-:W-:-:S09]  /*28f0*/  CS2R R54, SRZ ;  /* 0x0000000000367805 */ /* 0x001fd2000001ff00 */
[----:B------:R-:W-:Y:S02]  /*2900*/  @P1 LOP3.LUT R44, R44, 0x4, RZ, 0xfc, !PT ;  /* 0x000000042c2c1812 */ /* 0x000fe400078efcff */
[----:B------:R-:W-:Y:S01]  /*2910*/  LOP3.LUT P1, RZ, R14, 0x40000, RZ, 0xc0, !PT ;  /* 0x000400000eff7812 */ /* 0x000fe2000782c0ff */
[----:B------:R0:W5:Y:S02]  /*2920*/  @P2 LDG.E.64 R54, desc[UR8][R56.64] ;  /* 0x0000000838362981 */ /* 0x000164000c1e1b00 */
[----:B0-----:R-:W-:-:S06]  /*2930*/  CS2R R56, SRZ ;  /* 0x0000000000387805 */ /* 0x001fcc000001ff00 */
[----:B------:R0:W5:Y:S02]  /*2940*/  @P5 LDG.E.64 R56, desc[UR8][R58.64] ;  /* 0x000000083a385981 */ /* 0x000164000c1e1b00 */
[----:B0-----:R-:W-:-:S06]  /*2950*/  CS2R R58, SRZ ;  /* 0x00000000003a7805 */ /* 0x001fcc000001ff00 */
[----:B------:R0:W5:Y:S01]  /*2960*/  @P1 LDG.E.64 R58, desc[UR8][R60.64] ;  /* 0x000000083c3a1981 */ /* 0x000162000c1e1b00 */
[----:B------:R-:W-:Y:S02]  /*2970*/  LOP3.LUT P1, RZ, R44, 0x4, RZ, 0xc0, !PT ;  /* 0x000000042cff7812 */ /* 0x000fe4000782c0ff */
[----:B0-----:R-:W-:-:S11]  /*2980*/  CS2R R60, SRZ ;  /* 0x00000000003c7805 */ /* 0x001fd6000001ff00 */
[----:B------:R0:W5:Y:S01]  /*2990*/  @P1 LDG.E.64 R60, desc[UR8][R62.64] ;  /* 0x000000083e3c1981 */ /* 0x000162000c1e1b00 */
[----:B------:R-:W-:Y:S02]  /*29a0*/  LOP3.LUT P1, RZ, R44, 0x2, RZ, 0xc0, !PT ;  /* 0x000000022cff7812 */ /* 0x000fe4000782c0ff */
[----:B0-----:R-:W-:-:S11]  /*29b0*/  CS2R R62, SRZ ;  /* 0x00000000003e7805 */ /* 0x001fd6000001ff00 */
[----:B------:R0:W5:Y:S01]  /*29c0*/  @P1 LDG.E.64 R62, desc[UR8][R64.64] ;  /* 0x00000008403e1981 */ /* 0x000162000c1e1b00 */
[----:B------:R-:W-:Y:S02]  /*29d0*/  LOP3.LUT P1, RZ, R44, 0x1, RZ, 0xc0, !PT ;  /* 0x000000012cff7812 */ /* 0x000fe4000782c0ff */
[----:B0-----:R-:W-:-:S11]  /*29e0*/  CS2R R64, SRZ ;  /* 0x0000000000407805 */ /* 0x001fd6000001ff00 */
[----:B------:R0:W5:Y:S01]  /*29f0*/  @P1 LDG.E.64 R64, desc[UR8][R66.64] ;  /* 0x0000000842401981 */ /* 0x000162000c1e1b00 */
[C---:B------:R-:W-:Y:S02]  /*2a00*/  LOP3.LUT P1, RZ, R14.reuse, 0x80000000, RZ, 0xc0, !PT ;  /* 0x800000000eff7812 */ /* 0x040fe4000782c0ff */
[C---:B------:R-:W-:Y:S02]  /*2a10*/  LOP3.LUT P0, RZ, R14.reuse, 0x2000, RZ, 0xc0, !PT ;  /* 0x000020000eff7812 */ /* 0x040fe4000780c0ff */
[----:B0-----:R-:W-:Y:S02]  /*2a20*/  CS2R R66, SRZ ;  /* 0x0000000000427805 */ /* 0x001fe4000001ff00 */
[----:B------:R-:W-:-:S07]  /*2a30*/  LOP3.LUT P4, RZ, R14, 0x1000, RZ, 0xc0, !PT ;  /* 0x000010000eff7812 */ /* 0x000fce000788c0ff */
[----:B------:R0:W5:Y:S01]  /*2a40*/  @P1 LDG.E.64 R66, desc[UR8][R68.64] ;  /* 0x0000000844421981 */ /* 0x000162000c1e1b00 */
[----:B------:R-:W-:Y:S02]  /*2a50*/  LOP3.LUT P3, RZ, R14, 0x800, RZ, 0xc0, !PT ;  /* 0x000008000eff7812 */ /* 0x000fe4000786c0ff */
[----:B0-----:R-:W-:-:S06]  /*2a60*/  CS2R R68, SRZ ;  /* 0x0000000000447805 */ /* 0x001fcc000001ff00 */
        /* <DEDUP_REMOVED lines=24> */
[----:B------:R0:W5:Y:S02]  /*2bf0*/  @P4 LDG.E.64 R84, desc[UR8][R86.64] ;  /* 0x0000000856544981 */ /* 0x000164000c1e1b00 */
[----:B0-----:R-:W-:-:S06]  /*2c00*/  CS2R R86, SRZ ;  /* 0x0000000000567805 */ /* 0x001fcc000001ff00 */
[----:B------:R0:W5:Y:S02]  /*2c10*/  @P0 LDG.E.64 R86, desc[UR8][R88.64] ;  /* 0x0000000858560981 */ /* 0x000164000c1e1b00 */
[----:B0-----:R-:W-:-:S06]  /*2c20*/  CS2R R88, SRZ ;  /* 0x0000000000587805 */ /* 0x001fcc000001ff00 */
[----:B------:R2:W5:Y:S01]  /*2c30*/  @P1 LDG.E.64 R88, desc[UR8][R46.64] ;  /* 0x000000082e581981 */ /* 0x000562000c1e1b00 */
[----:B---3--:R-:W-:Y:S01]  /*2c40*/  FMUL.FTZ R45, R43, R43 ;  /* 0x0000002b2b2d7220 */ /* 0x008fe20000410000 */
[----:B--2---:R-:W-:-:S04]  /*2c50*/  FMUL.FTZ R46, R41, R41 ;  /* 0x00000029292e7220 */ /* 0x004fc80000410000 */
[----:B------:R-:W-:Y:S01]  /*2c60*/  FFMA.FTZ R46, R40, R40, R46 ;  /* 0x00000028282e7223 */ /* 0x000fe2000001002e */
[----:B------:R-:W-:Y:S01]  /*2c70*/  FFMA.FTZ R45, R42, R42, R45 ;  /* 0x0000002a2a2d7223 */ /* 0x000fe2000001002d */
[----:B----4-:R-:W-:Y:S02]  /*2c80*/  FMUL.FTZ R44, R49, R49 ;  /* 0x00000031312c7220 */ /* 0x010fe40000410000 */
[----:B------:R-:W-:-:S04]  /*2c90*/  FADD.FTZ R46, RZ, R46 ;  /* 0x0000002eff2e7221 */ /* 0x000fc80000010000 */
[----:B------:R-:W-:Y:S01]  /*2ca0*/  FADD.FTZ R45, R46, R45 ;  /* 0x0000002d2e2d7221 */ /* 0x000fe20000010000 */
[----:B------:R-:W-:Y:S01]  /*2cb0*/  FFMA.FTZ R46, R48, R48, R44 ;  /* 0x00000030302e7223 */ /* 0x000fe2000001002c */
[----:B-----5:R-:W-:-:S03]  /*2cc0*/  FMUL.FTZ R44, R51, R51 ;  /* 0x00000033332c7220 */ /* 0x020fc60000410000 */
[----:B------:R-:W-:Y:S01]  /*2cd0*/  FADD.FTZ R45, R45, R46 ;  /* 0x0000002e2d2d7221 */ /* 0x000fe20000010000 */
[----:B------:R-:W-:Y:S01]  /*2ce0*/  FFMA.FTZ R46, R50, R50, R44 ;  /* 0x00000032322e7223 */ /* 0x000fe2000001002c */
[----:B------:R-:W-:-:S03]  /*2cf0*/  FMUL.FTZ R44, R53, R53 ;  /* 0x00000035352c7220 */ /* 0x000fc60000410000 */
[----:B------:R-:W-:Y:S01]  /*2d00*/  FADD.FTZ R45, R45, R46 ;  /* 0x0000002e2d2d7221 */ /* 0x000fe20000010000 */
[----:B------:R-:W-:Y:S01]  /*2d10*/  FFMA.FTZ R46, R52, R52, R44 ;  /* 0x00000034342e7223 */ /* 0x000fe2000001002c */
[----:B------:R-:W-:-:S03]  /*2d20*/  FMUL.FTZ R44, R55, R55 ;  /* 0x00000037372c7220 */ /* 0x000fc60000410000 */
[----:B------:R-:W-:Y:S01]  /*2d30*/  FADD.FTZ R45, R45, R46 ;  /* 0x0000002e2d2d7221 */ /* 0x000fe20000010000 */
[----:B------:R-:W-:Y:S01]  /*2d40*/  FFMA.FTZ R46, R54, R54, R44 ;  /* 0x00000036362e7223 */ /* 0x000fe2000001002c */
[----:B------:R-:W-:-:S03]  /*2d50*/  FMUL.FTZ R44, R57, R57 ;  /* 0x00000039392c7220 */ /* 0x000fc60000410000 */
[----:B------:R-:W-:Y:S01]  /*2d60*/  FADD.FTZ R45, R45, R46 ;  /* 0x0000002e2d2d7221 */ /* 0x000fe20000010000 */
[----:B------:R-:W-:-:S04]  /*2d70*/  FFMA.FTZ R46, R56, R56, R44 ;  /* 0x00000038382e7223 */ /* 0x000fc8000001002c */
[----:B------:R-:W-:Y:S01]  /*2d80*/  FADD.FTZ R45, R45, R46 ;  /* 0x0000002e2d2d7221 */ /* 0x000fe20000010000 */
[----:B------:R-:W-:-:S04]  /*2d90*/  FMUL.FTZ R44, R59, R59 ;  /* 0x0000003b3b2c7220 */ /* 0x000fc80000410000 */
        /* <DEDUP_REMOVED lines=70> */
[----:B------:R-:W-:-:S03]  /*3200*/  FADD.FTZ R44, R40, R41 ;  /* 0x00000029282c7221 */ /* 0x000fc60000010000 */
[----:B------:R-:W-:Y:S01]  /*3210*/  FADD.FTZ R45, R45, R46 ;  /* 0x0000002e2d2d7221 */ /* 0x000fe20000010000 */
[----:B------:R-:W-:Y:S01]  /*3220*/  FADD.FTZ R44, RZ, R44 ;  /* 0x0000002cff2c7221 */ /* 0x000fe20000010000 */
[----:B------:R-:W-:-:S04]  /*3230*/  FADD.FTZ R46, R42, R43 ;  /* 0x0000002b2a2e7221 */ /* 0x000fc80000010000 */
[----:B------:R-:W-:Y:S01]  /*3240*/  FADD.FTZ R44, R44, R46 ;  /* 0x0000002e2c2c7221 */ /* 0x000fe20000010000 */
        /* <DEDUP_REMOVED lines=52> */
[----:B------:R-:W-:Y:S01]  /*3590*/  FADD.FTZ R46, R32, R33 ;  /* 0x00000021202e7221 */ /* 0x000fe20000010000 */
[----:B------:R-:W-:-:S03]  /*35a0*/  FADD.FTZ R96, R34, R35 ;  /* 0x0000002322607221 */ /* 0x000fc60000010000 */
[----:B------:R-:W-:-:S04]  /*35b0*/  FADD.FTZ R44, R44, R46 ;  /* 0x0000002e2c2c7221 */ /* 0x000fc80000010000 */
[----:B------:R-:W-:Y:S02]  /*35c0*/  FADD.FTZ R96, R44, R96 ;  /* 0x000000602c607221 */ /* 0x000fe40000010000 */
[----:B------:R-:W0:Y:S01]  /*35d0*/  S2R R44, SR_LANEID ;  /* 0x00000000002c7919 */ /* 0x000e220000000000 */
[----:B------:R-:W-:Y:S01]  /*35e0*/  FADD.FTZ R46, R36, R37 ;  /* 0x00000025242e7221 */ /* 0x000fe20000010000 */
[----:B------:R-:W-:-:S03]  /*35f0*/  FMUL.FTZ R97, R39, R39 ;  /* 0x0000002727617220 */ /* 0x000fc60000410000 */
        /* <DEDUP_REMOVED lines=82> */
.L_x_4580:
[----:B------:R-:W-:Y:S05]  /*3b20*/  BSYNC B0 ;  /* 0x0000000000007941 */ /* 0x000fea0003800000 */
.L_x_4579:
[----:B------:R-:W0:Y:S02]  /*3b30*/  LDC R44, c[0x0][0xc] ;  /* 0x00000300ff2c7b82 */ /* 0x000e240000000800 */
[----:B0-----:R-:W-:-:S13]  /*3b40*/  ISETP.GE.U32.AND P6, PT, R44, 0x2, PT ;  /* 0x000000022c00780c */ /* 0x001fda0003fc6070 */
[----:B------:R-:W-:Y:S05]  /*3b50*/  @!P6 BRA `(.L_x_4581) ;  /* 0x000000080070e947 */ /* 0x000fea0003800000 */
[----:B------:R-:W-:Y:S05]  /*3b60*/  @P5 BRA `(.L_x_4582) ;  /* 0x0000000000745947 */ /* 0x000fea0003800000 */
[----:B------:R-:W0:Y:S01]  /*3b70*/  S2R R45, SR_CTAID.Y ;  /* 0x00000000002d7919 */ /* 0x000e220000002600 */
[----:B------:R-:W1:Y:S01]  /*3b80*/  LDC R98, c[0x0][0x10] ;  /* 0x00000400ff627b82 */ /* 0x000e620000000800 */
[C---:B------:R-:W-:Y:S02]  /*3b90*/  LOP3.LUT R99, R12.reuse, 0x1, RZ, 0xc0, !PT ;  /* 0x000000010c637812 */ /* 0x040fe400078ec0ff */
[----:B------:R-:W-:-:S05]  /*3ba0*/  LOP3.LUT P6, RZ, R12, 0x2, RZ, 0xc0, !PT ;  /* 0x000000020cff7812 */ /* 0x000fca00078cc0ff */
[----:B------:R-:W2:Y:S01]  /*3bb0*/  LDC.64 R46, c[0x0][0x248] ;  /* 0x00009200ff2e7b82 */ /* 0x000ea20000000a00 */
[----:B-1----:R-:W-:Y:S02]  /*3bc0*/  IMAD R99, R99, R98, RZ ;  /* 0x0000006263637224 */ /* 0x002fe400078e02ff */
[----:B0-----:R-:W-:-:S03]  /*3bd0*/  IMAD R98, R98, UR7, R45 ;  /* 0x0000000762627c24 */ /* 0x001fc6000f8e022d */
[C---:B------:R-:W-:Y:S01]  /*3be0*/  IADD3 R45, R99.reuse, R45, RZ ;  /* 0x0000002d632d7210 */ /* 0x040fe20007ffe0ff */
[----:B------:R-:W-:-:S05]  /*3bf0*/  IMAD R99, R99, R44, RZ ;  /* 0x0000002c63637224 */ /* 0x000fca00078e02ff */
[----:B------:R-:W-:-:S05]  /*3c00*/  SHF.L.U32 R99, R99, 0x1, RZ ;  /* 0x0000000163637819 */ /* 0x000fca00000006ff */
[----:B--2---:R-:W-:-:S04]  /*3c10*/  IMAD.WIDE R46, R99, 0x4, R46 ;  /* 0x00000004632e7825 */ /* 0x004fc800078e022e */
[----:B------:R-:W-:Y:S01]  /*3c20*/  IMAD.WIDE.U32 R46, R98, 0x8, R46 ;  /* 0x00000008622e7825 */ /* 0x000fe200078e002e */
[----:B------:R-:W-:-:S04]  /*3c30*/  MOV R98, 0xffffffff ;  /* 0xffffffff00627802 */ /* 0x000fc80000000f00 */
[----:B------:R0:W-:Y:S01]  /*3c40*/  STG.E.64 desc[UR8][R46.64], R96 ;  /* 0x000000602e007986 */ /* 0x0001e2000c101b08 */
[----:B------:R-:W-:Y:S01]  /*3c50*/  SEL R98, R98, 0x1, P6 ;  /* 0x0000000162627807 */ /* 0x000fe20003000000 */
[----:B0-----:R-:W0:Y:S02]  /*3c60*/  LDC.64 R46, c[0x0][0x240] ;  /* 0x00009000ff2e7b82 */ /* 0x001e240000000a00 */
[----:B0-----:R-:W-:Y:S01]  /*3c70*/  IMAD.WIDE.U32 R46, R45, 0x4, R46 ;  /* 0x000000042d2e7825 */ /* 0x001fe200078e002e */
[----:B------:R-:W-:-:S04]  /*3c80*/  SEL R45, R44, RZ, !P6 ;  /* 0x000000ff2c2d7207 */ /* 0x000fc80007000000 */
[----:B------:R-:W-:Y:S01]  /*3c90*/  ISETP.NE.AND P6, PT, R45, -0x1, PT ;  /* 0xffffffff2d00780c */ /* 0x000fe20003fc5270 */
[----:B------:R-:W-:Y:S06]  /*3ca0*/  MEMBAR.ALL.GPU ;  /* 0x0000000000007992 */ /* 0x000fec000000a000 */
[----:B------:R-:W-:-:S00]  /*3cb0*/  ERRBAR ;  /* 0x00000000000079ab */ /* 0x000fc00000000000 */
[----:B------:R-:W-:Y:S06]  /*3cc0*/  CGAERRBAR ;  /* 0x00000000000075ab */ /* 0x000fec0000000000 */
[----:B------:R0:W-:Y:S01]  /*3cd0*/  REDG.E.ADD.S32.STRONG.GPU desc[UR8][R46.64], R98 ;  /* 0x000000622e00798e */ /* 0x0001e2000c10e388 */
[----:B------:R-:W-:Y:S05]  /*3ce0*/  @!P6 BRA `(.L_x_4582) ;  /* 0x000000000014e947 */ /* 0x000fea0003800000 */
.L_x_4583:
[----:B0-----:R-:W2:Y:S04]  /*3cf0*/  LDG.E.STRONG.GPU R98, desc[UR8][R46.64] ;  /* 0x000000082e627981 */ /* 0x001ea8000c1ef900 */
[----:B--2---:R-:W-:Y:S01]  /*3d00*/  CCTL.IVALL ;  /* 0x00000000ff00798f */ /* 0x004fe20002000000 */
[----:B------:R-:W-:Y:S05]  /*3d10*/  YIELD ;  /* 0x0000000000007946 */ /* 0x000fea0003800000 */
[----:B------:R-:W-:-:S13]  /*3d20*/  ISETP.NE.AND P6, PT, R98, R45, PT ;  /* 0x0000002d6200720c */ /* 0x000fda0003fc5270 */
[----:B------:R-:W-:Y:S05]  /*3d30*/  @P6 BRA `(.L_x_4583) ;  /* 0xfffffffc00ec6947 */ /* 0x000fea000383ffff */
.L_x_4582:
[----:B------:R-:W-:Y:S01]  /*3d40*/  ISETP.NE.AND P6, PT, R44, RZ, PT ;  /* 0x000000ff2c00720c */ /* 0x000fe20003fc5270 */
[----:B------:R-:W-:Y:S05]  /*3d50*/  WARPSYNC.ALL ;  /* 0x0000000000007948 */ /* 0x000fea0003800000 */
[----:B------:R-:W-:Y:S07]  /*3d60*/  BAR.SYNC.DEFER_BLOCKING 0x0 ;  /* 0x0000000000007b1d */ /* 0x000fee0000010000 */
[----:B------:R-:W-:Y:S05]  /*3d70*/  @!P6 BRA `(.L_x_4581) ;  /* 0x0000000400e8e947 */ /* 0x000fea0003800000 */
[----:B------:R-:W-:-:S04]  /*3d80*/  IADD3 R45, R44, -0x1, RZ ;  /* 0xffffffff2c2d7810 */ /* 0x000fc80007ffe0ff */
[----:B------:R-:W-:Y:S01]  /*3d90*/  ISETP.GE.U32.AND P6, PT, R45, 0x3, PT ;  /* 0x000000032d00780c */ /* 0x000fe20003fc6070 */
[----:B------:R-:W-:-:S12]  /*3da0*/  HFMA2.MMA R45, -RZ, RZ, 0, 0 ;  /* 0x00000000ff2d7435 */ /* 0x000fd800000001ff */
[----:B------:R-:W-:Y:S05]  /*3db0*/  @!P6 BRA `(.L_x_4584) ;  /* 0x000000040008e947 */ /* 0x000fea0003800000 */
[----:B0-----:R-:W-:Y:S02]  /*3dc0*/  LOP3.LUT R46, R44, 0x3, RZ, 0xc0, !PT ;  /* 0x000000032c2e7812 */ /* 0x001fe400078ec0ff */
[----:B------:R-:W-:Y:S02]  /*3dd0*/  MOV R45, RZ ;  /* 0x000000ff002d7202 */ /* 0x000fe40000000f00 */
[----:B------:R-:W-:-:S07]  /*3de0*/  IADD3 R46, -R46, R44, RZ ;  /* 0x0000002c2e2e7210 */ /* 0x000fce0007ffe1ff */
.L_x_4585:
        /* <DEDUP_REMOVED lines=63> */
.L_x_4584:
[----:B0-----:R-:W-:-:S13]  /*41e0*/  LOP3.LUT P6, R98, R44, 0x3, RZ, 0xc0, !PT ;  /* 0x000000032c627812 */ /* 0x001fda00078cc0ff */
[----:B------:R-:W-:Y:S05]  /*41f0*/  @!P6 BRA `(.L_x_4581) ;  /* 0x0000000000c8e947 */ /* 0x000fea0003800000 */
[----:B------:R-:W-:Y:S01]  /*4200*/  ISETP.EQ.OR P6, PT, R45, UR7, P5 ;  /* 0x000000072d007c0c */ /* 0x000fe2000afc2670 */
[----:B------:R-:W-:-:S12]  /*4210*/  BSSY B0, `(.L_x_4586) ;  /* 0x000000f000007945 */ /* 0x000fd80003800000 */
[----:B------:R-:W-:Y:S05]  /*4220*/  @P6 BRA `(.L_x_4587) ;  /* 0x0000000000346947 */ /* 0x000fea0003800000 */
[----:B------:R-:W0:Y:S01]  /*4230*/  LDC.64 R46, c[0x0][0x248] ;  /* 0x00009200ff2e7b82 */ /* 0x000e220000000a00 */
[----:B------:R-:W-:Y:S01]  /*4240*/  LOP3.LUT R99, R12, 0x1, RZ, 0xc0, !PT ;  /* 0x000000010c637812 */ /* 0x000fe200078ec0ff */
[----:B------:R-:W-:-:S04]  /*4250*/  ULDC UR5, c[0x0][0x10] ;  /* 0x0000040000057ab9 */ /* 0x000fc80000000800 */
[----:B------:R-:W-:-:S04]  /*4260*/  IMAD R99, R99, UR5, RZ ;  /* 0x0000000563637c24 */ /* 0x000fc8000f8e02ff */
[----:B------:R-:W-:-:S05]  /*4270*/  IMAD R99, R99, R44, RZ ;  /* 0x0000002c63637224 */ /* 0x000fca00078e02ff */
[----:B------:R-:W-:-:S05]  /*4280*/  SHF.L.U32 R99, R99, 0x1, RZ ;  /* 0x0000000163637819 */ /* 0x000fca00000006ff */
[----:B0-----:R-:W-:Y:S02]  /*4290*/  IMAD.WIDE R46, R99, 0x4, R46 ;  /* 0x00000004632e7825 */ /* 0x001fe400078e022e */
[----:B------:R-:W0:Y:S02]  /*42a0*/  S2R R99, SR_CTAID.Y ;  /* 0x0000000000637919 */ /* 0x000e240000002600 */
[----:B0-----:R-:W-:-:S04]  /*42b0*/  IMAD R99, R45, UR5, R99 ;  /* 0x000000052d637c24 */ /* 0x001fc8000f8e0263 */
[----:B------:R-:W-:-:S06]  /*42c0*/  IMAD.WIDE.U32 R46, R99, 0x8, R46 ;  /* 0x00000008632e7825 */ /* 0x000fcc00078e002e */
[----:B------:R-:W2:Y:S02]  /*42d0*/  LDG.E.64 R46, desc[UR8][R46.64] ;  /* 0x000000082e2e7981 */ /* 0x000ea4000c1e1b00 */
[----:B--2---:R-:W-:Y:S01]  /*42e0*/  FADD.FTZ R96, R96, R46 ;  /* 0x0000002e60607221 */ /* 0x004fe20000010000 */
[----:B------:R-:W-:-:S07]  /*42f0*/  FADD.FTZ R97, R97, R47 ;  /* 0x0000002f61617221 */ /* 0x000fce0000010000 */
.L_x_4587:
[----:B------:R-:W-:Y:S05]  /*4300*/  BSYNC B0 ;  /* 0x0000000000007941 */ /* 0x000fea0003800000 */
.L_x_4586:
        /* <DEDUP_REMOVED lines=21> */
[----:B------:R-:W-:-:S05]  /*4460*/  @!P6 LOP3.LUT R47, R12, 0x1, RZ, 0xc0, !PT ;  /* 0x000000010c2fe812 */ /* 0x000fca00078ec0ff */
[----:B0-----:R-:W-:-:S04]  /*4470*/  @!P6 IMAD R47, R47, R46, RZ ;  /* 0x0000002e2f2fe224 */ /* 0x001fc800078e02ff */
[----:B------:R-:W-:Y:S02]  /*4480*/  @!P6 IMAD R47, R47, R44, RZ ;  /* 0x0000002c2f2fe224 */ /* 0x000fe400078e02ff */
[----:B------:R-:W0:Y:S03]  /*4490*/  @!P6 S2R R44, SR_CTAID.Y ;  /* 0x00000000002ce919 */ /* 0x000e260000002600 */
[----:B------:R-:W-:Y:S01]  /*44a0*/  @!P6 SHF.L.U32 R47, R47, 0x1, RZ ;  /* 0x000000012f2fe819 */ /* 0x000fe200000006ff */
[----:B0-----:R-:W-:Y:S02]  /*44b0*/  @!P6 IMAD R46, R45, R46, R44 ;  /* 0x0000002e2d2ee224 */ /* 0x001fe400078e022c */
[----:B------:R-:W0:Y:S02]  /*44c0*/  @!P6 LDC.64 R44, c[0x0][0x248] ;  /* 0x00009200ff2ceb82 */ /* 0x000e240000000a00 */
[----:B0-----:R-:W-:-:S04]  /*44d0*/  @!P6 IMAD.WIDE R44, R47, 0x4, R44 ;  /* 0x000000042f2ce825 */ /* 0x001fc800078e022c */
[----:B------:R-:W-:-:S06]  /*44e0*/  @!P6 IMAD.WIDE.U32 R44, R46, 0x8, R44 ;  /* 0x000000082e2ce825 */ /* 0x000fcc00078e002c */
[----:B------:R-:W2:Y:S02]  /*44f0*/  @!P6 LDG.E.64 R44, desc[UR8][R44.64] ;  /* 0x000000082c2ce981 */ /* 0x000ea4000c1e1b00 */
[----:B--2---:R-:W-:Y:S01]  /*4500*/  @!P6 FADD.FTZ R96, R96, R44 ;  /* 0x0000002c6060e221 */ /* 0x004fe20000010000 */
[----:B------:R-:W-:-:S07]  /*4510*/  @!P6 FADD.FTZ R97, R97, R45 ;  /* 0x0000002d6161e221 */ /* 0x000fce0000010000 */
.L_x_4581:
[----:B------:R-:W-:Y:S01]  /*4520*/  LOP3.LUT R14, R14, 0xfbffffff, RZ, 0xc0, !PT ;  /* 0xfbffffff0e0e7812 */ /* 0x000fe200078ec0ff */
[----:B------:R-:W-:Y:S01]  /*4530*/  ULDC.64 UR12, c[0x0][0x218] ;  /* 0x00008600000c7ab9 */ /* 0x000fe20000000a00 */
[----:B------:R-:W1:Y:S01]  /*4540*/  S2UR UR6, SR_CgaCtaId ;  /* 0x00000000000679c3 */ /* 0x000e620000008800 */
[----:B------:R-:W-:Y:S01]  /*4550*/  ISETP.EQ.U32.AND P6, PT, RZ, UR12, PT ;  /* 0x0000000cff007c0c */ /* 0x000fe2000bfc2070 */
[----:B------:R-:W-:Y:S01]  /*4560*/  UMOV UR5, 0x400 ;  /* 0x0000040000057882 */ /* 0x000fe20000000000 */
[----:B------:R-:W-:Y:S02]  /*4570*/  @P0 LOP3.LUT R14, R14, 0x4000000, RZ, 0xfc, !PT ;  /* 0x040000000e0e0812 */ /* 0x000fe400078efcff */
[----:B------:R-:W-:Y:S02]  /*4580*/  LOP3.LUT P0, RZ, R0, UR7, RZ, 0xfc, !PT ;  /* 0x0000000700ff7c12 */ /* 0x000fe4000f80fcff */
[----:B------:R-:W-:Y:S01]  /*4590*/  IADD3 R15, R13, R15, RZ ;  /* 0x0000000f0d0f7210 */ /* 0x000fe20007ffe0ff */
[----:B0-----:R-:W0:Y:S01]  /*45a0*/  LDC.64 R46, c[0x0][0x230] ;  /* 0x00008c00ff2e7b82 */ /* 0x001e220000000a00 */
[----:B------:R-:W-:-:S02]  /*45b0*/  ISETP.EQ.OR.EX P6, PT, RZ, UR13, P0, P6 ;  /* 0x0000000dff007c0c */ /* 0x000fc400087c2760 */
[----:B------:R-:W-:Y:S02]  /*45c0*/  MOV R103, 0x3f800000 ;  /* 0x3f80000000677802 */ /* 0x000fe40000000f00 */
[----:B------:R-:W-:-:S09]  /*45d0*/  LOP3.LUT P0, RZ, R14, 0x4000000, RZ, 0xc0, !PT ;  /* 0x040000000eff7812 */ /* 0x000fd2000780c0ff */
[----:B------:R-:W2:Y:S01]  /*45e0*/  @!P6 LDC.64 R44, c[0x0][0x218] ;  /* 0x00008600ff2ceb82 */ /* 0x000ea20000000a00 */
[----:B-1----:R-:W-:-:S03]  /*45f0*/  ULEA UR5, UR6, UR5, 0x18 ;  /* 0x0000000506057291 */ /* 0x002fc6000f8ec03f */
[----:B------:R-:W-:Y:S01]  /*4600*/  ULDC UR6, c[0x0][0x2a4] ;  /* 0x0000a90000067ab9 */ /* 0x000fe20000000800 */
[----:B0-----:R-:W-:-:S05]  /*4610*/  IMAD.WIDE R46, R15, 0x4, R46 ;  /* 0x000000040f2e7825 */ /* 0x001fca00078e022e */
[----:B------:R0:W-:Y:S02]  /*4620*/  @!P5 STS.64 [UR5+0x90], R96 ;  /* 0x00009060ff00d988 */ /* 0x0001e40008000a05 */
[----:B0-----:R-:W-:Y:S01]  /*4630*/  @!P6 FMUL.FTZ R97, R97, UR6 ;  /* 0x000000066161ec20 */ /* 0x001fe20008410000 */
[----:B------:R-:W-:Y:S01]  /*4640*/  @!P6 FMUL.FTZ R96, R96, UR6 ;  /* 0x000000066060ec20 */ /* 0x000fe20008410000 */
[----:B--2---:R-:W-:-:S05]  /*4650*/  @!P6 IMAD.WIDE R44, R11, 0x8, R44 ;  /* 0x000000080b2ce825 */ /* 0x004fca00078e022c */
[----:B------:R0:W-:Y:S01]  /*4660*/  @!P6 STG.E.64 desc[UR8][R44.64], R96 ;  /* 0x000000602c00e986 */ /* 0x0001e2000c101b08 */
[----:B------:R-:W-:Y:S08]  /*4670*/  BAR.SYNC.DEFER_BLOCKING 0x0 ;  /* 0x0000000000007b1d */ /* 0x000ff00000010000 */
[----:B0-----:R-:W0:Y:S01]  /*4680*/  LDC.64 R44, c[0x0][0x228] ;  /* 0x00008a00ff2c7b82 */ /* 0x001e220000000a00 */
[----:B------:R-:W2:Y:S04]  /*4690*/  LDG.E.64 R46, desc[UR8][R46.64] ;  /* 0x000000082e2e7981 */ /* 0x000ea8000c1e1b00 */
[----:B------:R-:W1:Y:S01]  /*46a0*/  LDS.64 R96, [UR5+0x90] ;  /* 0x00009005ff607984 */ /* 0x000e620008000a00 */
[----:B0-----:R-:W-:-:S06]  /*46b0*/  IMAD.WIDE R44, R15, 0x4, R44 ;  /* 0x000000040f2c7825 */ /* 0x001fcc00078e022c */
[----:B------:R-:W2:Y:S01]  /*46c0*/  LDG.E.64 R44, desc[UR8][R44.64] ;  /* 0x000000082c2c7981 */ /* 0x000ea2000c1e1b00 */
[----:B-1----:R-:W-:-:S04]  /*46d0*/  FMUL.FTZ R15, R96, UR6 ;  /* 0x00000006600f7c20 */ /* 0x002fc80008410000 */
[----:B------:R-:W-:-:S04]  /*46e0*/  FMUL.FTZ R96, R15, R15 ;  /* 0x0000000f0f607220 */ /* 0x000fc80000410000 */
[----:B------:R-:W-:-:S05]  /*46f0*/  FFMA.FTZ R96, R97, UR6, -R96 ;  /* 0x0000000661607c23 */ /* 0x000fca0008010860 */
[----:B------:R-:W-:-:S13]  /*4700*/  FSETP.GTU.FTZ.AND P5, PT, R96, RZ, PT ;  /* 0x000000ff6000720b */ /* 0x000fda0003fbc000 */
[----:B------:R-:W0:Y:S01]  /*4710*/  @P5 LDC R97, c[0x0][0x238] ;  /* 0x00008e00ff615b82 */ /* 0x000e220000000800 */
[----:B------:R-:W-:Y:S01]  /*4720*/  ISETP.NE.AND P6, PT, RZ, UR10, PT ;  /* 0x0000000aff007c0c */ /* 0x000fe2000bfc5270 */
[C---:B------:R-:W-:Y:S01]  /*4730*/  FADD.FTZ R40, -R15.reuse, R40 ;  /* 0x000000280f287221 */ /* 0x040fe20000010100 */
[----:B------:R-:W-:Y:S01]  /*4740*/  FADD.FTZ R41, -R15, R41 ;  /* 0x000000290f297221 */ /* 0x000fe20000010100 */
[----:B0-----:R-:W-:-:S04]  /*4750*/  @P5 FADD.FTZ R97, R96, R97 ;  /* 0x0000006160615221 */ /* 0x001fc80000010000 */
[----:B------:R-:W0:Y:S02]  /*4760*/  @P5 MUFU.RSQ R103, R97 ;  /* 0x0000006100675308 */ /* 0x000e240000001400 */
[-C--:B0-----:R-:W-:Y:S01]  /*4770*/  FMUL.FTZ R40, R40, R103.reuse ;  /* 0x0000006728287220 */ /* 0x081fe20000410000 */
[----:B------:R-:W-:-:S03]  /*4780*/  FMUL.FTZ R41, R41, R103 ;  /* 0x0000006729297220 */ /* 0x000fc60000410000 */
[----:B--2---:R-:W-:Y:S01]  /*4790*/  FFMA.FTZ R40, R44, R40, R46 ;  /* 0x000000282c287223 */ /* 0x004fe2000001002e */
[----:B------:R-:W-:Y:S01]  /*47a0*/  FFMA.FTZ R41, R45, R41, R47 ;  /* 0x000000292d297223 */ /* 0x000fe2000001002f */
[----:B------:R-:W-:Y:S06]  /*47b0*/  @!P6 BRA `(.L_x_4588) ;  /* 0x000000000028e947 */ /* 0x000fec0003800000 */
[----:B------:R-:W-:-:S06]  /*47c0*/  FMUL.FTZ R96, R40, -1.4426950216293334961 ;  /* 0xbfb8aa3b28607820 */ /* 0x000fcc0000410000 */
[----:B------:R-:W0:Y:S02]  /*47d0*/  MUFU.EX2 R96, R96 ;  /* 0x0000006000607308 */ /* 0x000e240000000800 */
[----:B0-----:R-:W-:-:S06]  /*47e0*/  FADD.FTZ R96, R96, 1 ;  /* 0x3f80000060607421 */ /* 0x001fcc0000010000 */
[----:B------:R-:W0:Y:S02]  /*47f0*/  MUFU.RCP R96, R96 ;  /* 0x0000006000607308 */ /* 0x000e240000001000 */
[----:B0-----:R-:W-:Y:S01]  /*4800*/  FMUL.FTZ R40, R40, R96 ;  /* 0x0000006028287220 */ /* 0x001fe20000410000 */
[----:B------:R-:W-:-:S06]  /*4810*/  FMUL.FTZ R96, R41, -1.4426950216293334961 ;  /* 0xbfb8aa3b29607820 */ /* 0x000fcc0000410000 */
[----:B------:R-:W0:Y:S02]  /*4820*/  MUFU.EX2 R96, R96 ;  /* 0x0000006000607308 */ /* 0x000e240000000800 */
[----:B0-----:R-:W-:-:S06]  /*4830*/  FADD.FTZ R96, R96, 1 ;  /* 0x3f80000060607421 */ /* 0x001fcc0000010000 */
[----:B------:R-:W0:Y:S02]  /*4840*/  MUFU.RCP R96, R96 ;  /* 0x0000006000607308 */ /* 0x000e240000001000 */
[----:B0-----:R-:W-:-:S07]  /*4850*/  FMUL.FTZ R41, R41, R96 ;  /* 0x0000006029297220 */ /* 0x001fce0000410000 */
.L_x_4588:
        /* <DEDUP_REMOVED lines=15> */
.L_x_4590:
[----:B------:R-:W-:Y:S05]  /*4950*/  BSYNC B0 ;  /* 0x0000000000007941 */ /* 0x000fea0003800000 */
.L_x_4589:
[C---:B------:R-:W-:Y:S01]  /*4960*/  FADD.FTZ R42, -R15.reuse, R42 ;  /* 0x0000002a0f2a7221 */ /* 0x040fe20000010100 */
[----:B------:R-:W-:-:S03]  /*4970*/  FADD.FTZ R43, -R15, R43 ;  /* 0x0000002b0f2b7221 */ /* 0x000fc60000010100 */
[-C--:B------:R-:W-:Y:S01]  /*4980*/  FMUL.FTZ R42, R42, R103.reuse ;  /* 0x000000672a2a7220 */ /* 0x080fe20000410000 */
[----:B------:R-:W-:-:S03]  /*4990*/  FMUL.FTZ R43, R43, R103 ;  /* 0x000000672b2b7220 */ /* 0x000fc60000410000 */
[----:B0-----:R-:W-:Y:S01]  /*49a0*/  FFMA.FTZ R40, R44, R42, R46 ;  /* 0x0000002a2c287223 */ /* 0x001fe2000001002e */
        /* <DEDUP_REMOVED lines=12> */
.L_x_4591:
        /* <DEDUP_REMOVED lines=15> */
.L_x_4593:
[----:B------:R-:W-:Y:S05]  /*4b60*/  BSYNC B0 ;  /* 0x0000000000007941 */ /* 0x000fea0003800000 */
.L_x_4592:
        /* <DEDUP_REMOVED lines=17> */
.L_x_4594:
        /* <DEDUP_REMOVED lines=15> */
.L_x_4596:
[----:B------:R-:W-:Y:S05]  /*4d70*/  BSYNC B0 ;  /* 0x0000000000007941 */ /* 0x000fea0003800000 */
.L_x_4595:
[C---:B------:R-:W-:Y:S01]  /*4d80*/  FADD.FTZ R50, -R15.reuse, R50 ;  /* 0x000000320f327221 */ /* 0x040fe20000010100 */
[----:B0-----:R-:W-:-:S03]  /*4d90*/  FADD.FTZ R40, -R15, R51 ;  /* 0x000000330f287221 */ /* 0x001fc60000010100 */
[-C--:B------:R-:W-:Y:S01]  /*4da0*/  FMUL.FTZ R41, R50, R103.reuse ;  /* 0x0000006732297220 */ /* 0x080fe20000410000 */
[----:B------:R-:W-:-:S03]  /*4db0*/  FMUL.FTZ R42, R40, R103 ;  /* 0x00000067282a7220 */ /* 0x000fc60000410000 */
        /* <DEDUP_REMOVED lines=13> */
.L_x_4597:
        /* <DEDUP_REMOVED lines=15> */
.L_x_4599:
[----:B------:R-:W-:Y:S05]  /*4f80*/  BSYNC B0 ;  /* 0x0000000000007941 */ /* 0x000fea0003800000 */
.L_x_4598:
        /* <DEDUP_REMOVED lines=17> */
.L_x_4600:
        /* <DEDUP_REMOVED lines=15> */
.L_x_4602:
[----:B------:R-:W-:Y:S05]  /*5190*/  BSYNC B0 ;  /* 0x0000000000007941 */ /* 0x000fea0003800000 */
.L_x_4601:
[C---:B------:R-:W-:Y:S01]  /*51a0*/  FADD.FTZ R54, -R15.reuse, R54 ;  /* 0x000000360f367221 */ /* 0x040fe20000010100 */
[C---:B0-----:R-:W-:Y:S01]  /*51b0*/  FADD.FTZ R40, -R15.reuse, R55 ;  /* 0x000000370f287221 */ /* 0x041fe20000010100 */
[C---:B------:R-:W-:Y:S01]  /*51c0*/  FADD.FTZ R56, -R15.reuse, R56 ;  /* 0x000000380f387221 */ /* 0x040fe20000010100 */
[----:B------:R-:W-:Y:S01]  /*51d0*/  FADD.FTZ R50, -R15, R57 ;  /* 0x000000390f327221 */ /* 0x000fe20000010100 */
        /* <DEDUP_REMOVED lines=17> */
.L_x_4603:
        /* <DEDUP_REMOVED lines=15> */
.L_x_4605:
[----:B------:R-:W-:Y:S05]  /*53e0*/  BSYNC B0 ;  /* 0x0000000000007941 */ /* 0x000fea0003800000 */
.L_x_4604:
        /* <DEDUP_REMOVED lines=15> */
.L_x_4606:
        /* <DEDUP_REMOVED lines=15> */
.L_x_4608:
[----:B------:R-:W-:Y:S05]  /*55d0*/  BSYNC B0 ;  /* 0x0000000000007941 */ /* 0x000fea0003800000 */
.L_x_4607:
[-C--:B0-----:R-:W-:Y:S01]  /*55e0*/  FMUL.FTZ R41, R58, R103.reuse ;  /* 0x000000673a297220 */ /* 0x081fe20000410000 */
[C---:B------:R-:W-:Y:S01]  /*55f0*/  FADD.FTZ R60, -R15.reuse, R60 ;  /* 0x0000003c0f3c7221 */ /* 0x040fe20000010100 */
[----:B------:R-:W-:Y:S01]  /*5600*/  FADD.FTZ R50, -R15, R61 ;  /* 0x0000003d0f327221 */ /* 0x000fe20000010100 */
[----:B------:R-:W-:Y:S01]  /*5610*/  FMUL.FTZ R52, R52, R103 ;  /* 0x0000006734347220 */ /* 0x000fe20000410000 */
[----:B------:R-:W-:Y:S01]  /*5620*/  FFMA.FTZ R40, R44, R41, R46 ;  /* 0x000000292c287223 */ /* 0x000fe2000001002e */
[-C--:B------:R-:W-:Y:S01]  /*5630*/  FMUL.FTZ R51, R60, R103.reuse ;  /* 0x000000673c337220 */ /* 0x080fe20000410000 */
        /* <DEDUP_REMOVED lines=13> */
.L_x_4609:
        /* <DEDUP_REMOVED lines=15> */
.L_x_4611:
[----:B------:R-:W-:Y:S05]  /*5800*/  BSYNC B0 ;  /* 0x0000000000007941 */ /* 0x000fea0003800000 */
.L_x_4610:
        /* <DEDUP_REMOVED lines=15> */
.L_x_4612:
        /* <DEDUP_REMOVED lines=15> */
.L_x_4614:
[----:B------:R-:W-:Y:S05]  /*59f0*/  BSYNC B0 ;  /* 0x0000000000007941 */ /* 0x000fea0003800000 */
.L_x_4613:
        /* <DEDUP_REMOVED lines=19> */
.L_x_4615:
        /* <DEDUP_REMOVED lines=14> */
.L_x_4617:
[----:B------:R-:W-:Y:S05]  /*5c10*/  BSYNC B0 ;  /* 0x0000000000007941 */ /* 0x000fea0003800000 */
.L_x_4616:
        /* <DEDUP_REMOVED lines=15> */
.L_x_4618:
        /* <DEDUP_REMOVED lines=14> */
.L_x_4620:
[----:B------:R-:W-:Y:S05]  /*5df0*/  BSYNC B0 ;  /* 0x0000000000007941 */ /* 0x000fea0003800000 */
.L_x_4619:
        /* <DEDUP_REMOVED lines=19> */
.L_x_4621:
        /* <DEDUP_REMOVED lines=14> */
.L_x_4623:
[----:B------:R-:W-:Y:S05]  /*6010*/  BSYNC B0 ;  /* 0x0000000000007941 */ /* 0x000fea0003800000 */
.L_x_4622:
        /* <DEDUP_REMOVED lines=15> */
.L_x_4624:
        /* <DEDUP_REMOVED lines=14> */
.L_x_4626:
[----:B------:R-:W-:Y:S05]  /*61f0*/  BSYNC B0 ;  /* 0x0000000000007941 */ /* 0x000fea0003800000 */
.L_x_4625:
[C---:B0-----:R-:W-:Y:S01]  /*6200*/  FADD.FTZ R40, -R15.reuse, R73 ;  /* 0x000000490f287221 */ /* 0x041fe20000010100 */
[-C--:B------:R-:W-:Y:S01]  /*6210*/  FMUL.FTZ R41, R70, R103.reuse ;  /* 0x0000006746297220 */ /* 0x080fe20000410000 */
[----:B------:R-:W-:Y:S01]  /*6220*/  FADD.FTZ R72, -R15, R72 ;  /* 0x000000480f487221 */ /* 0x000fe20000010100 */
        /* <DEDUP_REMOVED lines=16> */
.L_x_4627:
        /* <DEDUP_REMOVED lines=14> */
.L_x_4629:
[----:B------:R-:W-:Y:S05]  /*6410*/  BSYNC B0 ;  /* 0x0000000000007941 */ /* 0x000fea0003800000 */
.L_x_4628:
        /* <DEDUP_REMOVED lines=15> */
.L_x_4630:
        /* <DEDUP_REMOVED lines=14> */
.L_x_4632:
[----:B------:R-:W-:Y:S05]  /*65f0*/  BSYNC B0 ;  /* 0x0000000000007941 */ /* 0x000fea0003800000 */
.L_x_4631:
        /* <DEDUP_REMOVED lines=19> */
.L_x_4633:
        /* <DEDUP_REMOVED lines=14> */
.L_x_4635:
[----:B------:R-:W-:Y:S05]  /*6810*/  BSYNC B0 ;  /* 0x0000000000007941 */ /* 0x000fea0003800000 */
.L_x_4634:
        /* <DEDUP_REMOVED lines=15> */
.L_x_4636:
        /* <DEDUP_REMOVED lines=14> */
.L_x_4638:
[----:B------:R-:W-:Y:S05]  /*69f0*/  BSYNC B0 ;  /* 0x0000000000007941 */ /* 0x000fea0003800000 */
.L_x_4637:
        /* <DEDUP_REMOVED lines=19> */
.L_x_4639:
        /* <DEDUP_REMOVED lines=14> */
.L_x_4641:
[----:B------:R-:W-:Y:S05]  /*6c10*/  BSYNC B0 ;  /* 0x0000000000007941 */ /* 0x000fea0003800000 */
.L_x_4640:
        /* <DEDUP_REMOVED lines=15> */
.L_x_4642:
        /* <DEDUP_REMOVED lines=13> */
.L_x_4644:
[----:B------:R-:W-:Y:S05]  /*6de0*/  BSYNC B0 ;  /* 0x0000000000007941 */ /* 0x000fea0003800000 */
.L_x_4643:
        /* <DEDUP_REMOVED lines=19> */
.L_x_4645:
        /* <DEDUP_REMOVED lines=13> */
.L_x_4647:
[----:B------:R-:W-:Y:S05]  /*6ff0*/  BSYNC B0 ;  /* 0x0000000000007941 */ /* 0x000fea0003800000 */
.L_x_4646:
        /* <DEDUP_REMOVED lines=15> */
.L_x_4648:
        /* <DEDUP_REMOVED lines=13> */
.L_x_4650:
[----:B------:R-:W-:Y:S05]  /*71c0*/  BSYNC B0 ;  /* 0x0000000000007941 */ /* 0x000fea0003800000 */
.L_x_4649:
        /* <DEDUP_REMOVED lines=19> */
.L_x_4651:
        /* <DEDUP_REMOVED lines=13> */
[----:B------:R-:W-:-:S05]  /*73d0*/  LEA.HI.X R49, R42, UR13, R49, 0x2, P5 ;  /* 0x0000000d2a317c11 */ /* 0x000fca000a8f1431 */
[----:B------:R0:W-:Y:S02]  /*73e0*/  STG.E.64 desc[UR8][R48.64], R40 ;  /* 0x0000002830007986 */ /* 0x0001e4000c101b08 */
.L_x_4653:
[----:B------:R-:W-:Y:S05]  /*73f0*/  BSYNC B0 ;  /* 0x0000000000007941 */ /* 0x000fea0003800000 */
.L_x_4652:
[C---:B------:R-:W-:Y:S01]  /*7400*/  FADD.FTZ R50, -R15.reuse, R22 ;  /* 0x000000160f327221 */ /* 0x040fe20000010100 */
[----:B------:R-:W-:Y:S01]  /*7410*/  FADD.FTZ R52, -R15, R23 ;  /* 0x000000170f347221 */ /* 0x000fe20000010100 */
        /* <DEDUP_REMOVED lines=13> */
.L_x_4654:
[----:B------:R-:W-:Y:S04]  /*74f0*/  BSSY B0, `(.L_x_4655) ;  /* 0x000000f000007945 */ /* 0x000fe80003800000 */
[----:B------:R-:W-:Y:S05]  /*7500*/  @!P1 BRA `(.L_x_4656) ;  /* 0x0000000000349947 */ /* 0x000fea0003800000 */
[----:B------:R-:W-:Y:S01]  /*7510*/  IADD3 R43, R2, 0x160, RZ ;  /* 0x00000160022b7810 */ /* 0x000fe20007ffe0ff */
[----:B------:R-:W-:Y:S01]  /*7520*/  ULDC.64 UR12, c[0x0][0x270] ;  /* 0x00009c00000c7ab9 */ /* 0x000fe20000000a00 */
[----:B0-----:R-:W-:Y:S02]  /*7530*/  MOV R40, R20 ;  /* 0x0000001400287202 */ /* 0x001fe40000000f00 */
        /* <DEDUP_REMOVED lines=10> */
.L_x_4656:
[----:B------:R-:W-:Y:S05]  /*75e0*/  BSYNC B0 ;  /* 0x0000000000007941 */ /* 0x000fea0003800000 */
.L_x_4655:
[-C--:B-1----:R-:W-:Y:S01]  /*75f0*/  FMUL.FTZ R23, R50, R103.reuse ;  /* 0x0000006732177220 */ /* 0x082fe20000410000 */
[----:B0-----:R-:W-:Y:S01]  /*7600*/  IADD3 R49, R2, 0x170, RZ ;  /* 0x0000017002317810 */ /* 0x001fe20007ffe0ff */
[----:B------:R-:W-:Y:S01]  /*7610*/  FMUL.FTZ R52, R52, R103 ;  /* 0x0000006734347220 */ /* 0x000fe20000410000 */
[----:B------:R-:W-:Y:S01]  /*7620*/  ULDC.64 UR12, c[0x0][0x278] ;  /* 0x00009e00000c7ab9 */ /* 0x000fe20000000a00 */
[----:B------:R-:W-:Y:S01]  /*7630*/  FFMA.FTZ R22, R44, R23, R46 ;  /* 0x000000172c167223 */ /* 0x000fe2000001002e */
[----:B------:R-:W-:Y:S01]  /*7640*/  SHF.R.S32.HI R50, RZ, 0x1f, R49 ;  /* 0x0000001fff327819 */ /* 0x000fe20000011431 */
        /* <DEDUP_REMOVED lines=12> */
.L_x_4657:
[----:B------:R-:W-:Y:S01]  /*7710*/  ISETP.GE.U32.AND P5, PT, R49, UR12, PT ;  /* 0x0000000c31007c0c */ /* 0x000fe2000bfa6070 */
[C---:B------:R-:W-:Y:S01]  /*7720*/  FADD.FTZ R24, -R15.reuse, R24 ;  /* 0x000000180f187221 */ /* 0x040fe20000010100 */
[----:B------:R-:W-:Y:S01]  /*7730*/  FADD.FTZ R40, -R15, R25 ;  /* 0x000000190f287221 */ /* 0x000fe20000010100 */
[----:B------:R-:W-:Y:S01]  /*7740*/  BSSY B0, `(.L_x_4658) ;  /* 0x0000011000007945 */ /* 0x000fe20003800000 */
[----:B------:R-:W-:Y:S01]  /*7750*/  ISETP.GE.AND.EX P5, PT, R50, UR13, PT, P5 ;  /* 0x0000000d32007c0c */ /* 0x000fe2000bfa6350 */
[-C--:B------:R-:W-:Y:S01]  /*7760*/  FMUL.FTZ R43, R24, R103.reuse ;  /* 0x00000067182b7220 */ /* 0x080fe20000410000 */
[----:B------:R-:W-:Y:S02]  /*7770*/  FMUL.FTZ R42, R40, R103 ;  /* 0x00000067282a7220 */ /* 0x000fe40000410000 */
        /* <DEDUP_REMOVED lines=13> */
.L_x_4659:
[----:B------:R-:W-:Y:S05]  /*7850*/  BSYNC B0 ;  /* 0x0000000000007941 */ /* 0x000fea0003800000 */
.L_x_4658:
        /* <DEDUP_REMOVED lines=14> */
.L_x_4660:
[----:B------:R-:W-:Y:S01]  /*7940*/  ISETP.GE.U32.AND P5, PT, R49, UR12, PT ;  /* 0x0000000c31007c0c */ /* 0x000fe2000bfa6070 */
[C---:B------:R-:W-:Y:S01]  /*7950*/  FADD.FTZ R26, -R15.reuse, R26 ;  /* 0x0000001a0f1a7221 */ /* 0x040fe20000010100 */
[----:B------:R-:W-:Y:S01]  /*7960*/  FADD.FTZ R24, -R15, R27 ;  /* 0x0000001b0f187221 */ /* 0x000fe20000010100 */
[----:B------:R-:W-:Y:S01]  /*7970*/  BSSY B0, `(.L_x_4661) ;  /* 0x0000011000007945 */ /* 0x000fe20003800000 */
[----:B------:R-:W-:Y:S01]  /*7980*/  ISETP.GE.AND.EX P5, PT, R16, UR13, PT, P5 ;  /* 0x0000000d10007c0c */ /* 0x000fe2000bfa6350 */
[-C--:B------:R-:W-:Y:S01]  /*7990*/  FMUL.FTZ R41, R26, R103.reuse ;  /* 0x000000671a297220 */ /* 0x080fe20000410000 */
[----:B------:R-:W-:Y:S02]  /*79a0*/  FMUL.FTZ R40, R24, R103 ;  /* 0x0000006718287220 */ /* 0x000fe40000410000 */
[----:B------:R-:W-:-:S13]  /*79b0*/  ISETP.GT.U32.OR P5, PT, R0, 0x1df, P5 ;  /* 0x000001df0000780c */ /* 0x000fda0002fa4470 */
[----:B------:R-:W-:Y:S05]  /*79c0*/  @P5 BRA `(.L_x_4662) ;  /* 0x00000000002c5947 */ /* 0x000fea0003800000 */
        /* <DEDUP_REMOVED lines=11> */
.L_x_4662:
[----:B------:R-:W-:Y:S05]  /*7a80*/  BSYNC B0 ;  /* 0x0000000000007941 */ /* 0x000fea0003800000 */
.L_x_4661:
        /* <DEDUP_REMOVED lines=14> */
.L_x_4663:
        /* <DEDUP_REMOVED lines=20> */
.L_x_4665:
[----:B------:R-:W-:Y:S05]  /*7cb0*/  BSYNC B0 ;  /* 0x0000000000007941 */ /* 0x000fea0003800000 */
.L_x_4664:
        /* <DEDUP_REMOVED lines=14> */
.L_x_4666:
[----:B------:R-:W-:Y:S01]  /*7da0*/  ISETP.GE.U32.AND P5, PT, R29, UR12, PT ;  /* 0x0000000c1d007c0c */ /* 0x000fe2000bfa6070 */
[C---:B------:R-:W-:Y:S01]  /*7db0*/  FADD.FTZ R30, -R15.reuse, R30 ;  /* 0x0000001e0f1e7221 */ /* 0x040fe20000010100 */
[----:B0-----:R-:W-:Y:S01]  /*7dc0*/  FADD.FTZ R22, -R15, R31 ;  /* 0x0000001f0f167221 */ /* 0x001fe20000010100 */
        /* <DEDUP_REMOVED lines=17> */
.L_x_4668:
[----:B------:R-:W-:Y:S05]  /*7ee0*/  BSYNC B0 ;  /* 0x0000000000007941 */ /* 0x000fea0003800000 */
.L_x_4667:
        /* <DEDUP_REMOVED lines=14> */
.L_x_4669:
        /* <DEDUP_REMOVED lines=20> */
.L_x_4671:
[----:B------:R-:W-:Y:S05]  /*8110*/  BSYNC B0 ;  /* 0x0000000000007941 */ /* 0x000fea0003800000 */
.L_x_4670:
        /* <DEDUP_REMOVED lines=14> */
.L_x_4672:
        /* <DEDUP_REMOVED lines=20> */
.L_x_4674:
[----:B------:R-:W-:Y:S05]  /*8340*/  BSYNC B0 ;  /* 0x0000000000007941 */ /* 0x000fea0003800000 */
.L_x_4673:
        /* <DEDUP_REMOVED lines=14> */
.L_x_4675:
        /* <DEDUP_REMOVED lines=20> */
.L_x_4677:
[----:B------:R-:W-:Y:S05]  /*8570*/  BSYNC B0 ;  /* 0x0000000000007941 */ /* 0x000fea0003800000 */
.L_x_4676:
        /* <DEDUP_REMOVED lines=14> */
.L_x_4678:
[----:B------:R-:W-:Y:S01]  /*8660*/  ISETP.GE.U32.AND P5, PT, R29, UR12, PT ;  /* 0x0000000c1d007c0c */ /* 0x000fe2000bfa6070 */
[C---:B------:R-:W-:Y:S01]  /*8670*/  FADD.FTZ R38, -R15.reuse, R38 ;  /* 0x000000260f267221 */ /* 0x040fe20000010100 */
[----:B------:R-:W-:Y:S01]  /*8680*/  FADD.FTZ R22, -R15, R39 ;  /* 0x000000270f167221 */ /* 0x000fe20000010100 */
[----:B------:R-:W-:Y:S01]  /*8690*/  BSSY B0, `(.L_x_4679) ;  /* 0x0000014000007945 */ /* 0x000fe20003800000 */
[----:B------:R-:W-:Y:S01]  /*86a0*/  ISETP.GE.AND.EX P5, PT, R94, UR13, PT, P5 ;  /* 0x0000000d5e007c0c */ /* 0x000fe2000bfa6350 */
[-C--:B------:R-:W-:Y:S01]  /*86b0*/  FMUL.FTZ R15, R38, R103.reuse ;  /* 0x00000067260f7220 */ /* 0x080fe20000410000 */
[----:B------:R-:W-:Y:S01]  /*86c0*/  FMUL.FTZ R22, R22, R103 ;  /* 0x0000006716167220 */ /* 0x000fe20000410000 */
[----:B------:R-:W-:Y:S02]  /*86d0*/  IADD3 R26, R2, 0x1f0, RZ ;  /* 0x000001f0021a7810 */ /* 0x000fe40007ffe0ff */
[----:B------:R-:W-:Y:S01]  /*86e0*/  ISETP.GT.U32.OR P5, PT, R0, 0x1df, P5 ;  /* 0x000001df0000780c */ /* 0x000fe20002fa4470 */
[----:B------:R-:W-:Y:S01]  /*86f0*/  FFMA.FTZ R44, R44, R15, R46 ;  /* 0x0000000f2c2c7223 */ /* 0x000fe2000001002e */
[----:B------:R-:W-:-:S11]  /*8700*/  FFMA.FTZ R45, R45, R22, R47 ;  /* 0x000000162d2d7223 */ /* 0x000fd6000001002f */
        /* <DEDUP_REMOVED lines=12> */
.L_x_4680:
[----:B------:R-:W-:Y:S05]  /*87d0*/  BSYNC B0 ;  /* 0x0000000000007941 */ /* 0x000fea0003800000 */
.L_x_4679:
        /* <DEDUP_REMOVED lines=11> */
.L_x_4681:
[----:B------:R-:W-:Y:S01]  /*8890*/  ISETP.GE.U32.AND P5, PT, R26, UR12, PT ;  /* 0x0000000c1a007c0c */ /* 0x000fe2000bfa6070 */
[----:B------:R-:W-:Y:S03]  /*88a0*/  BSSY B0, `(.L_x_4682) ;  /* 0x000000e000007945 */ /* 0x000fe60003800000 */
[----:B------:R-:W-:-:S04]  /*88b0*/  ISETP.GE.AND.EX P5, PT, R95, UR13, PT, P5 ;  /* 0x0000000d5f007c0c */ /* 0x000fc8000bfa6350 */
[----:B------:R-:W-:-:S13]  /*88c0*/  ISETP.GT.U32.OR P5, PT, R0, 0x1df, P5 ;  /* 0x000001df0000780c */ /* 0x000fda0002fa4470 */
[----:B------:R-:W-:Y:S05]  /*88d0*/  @P5 BRA `(.L_x_4683) ;  /* 0x0000000000285947 */ /* 0x000fea0003800000 */
[----:B------:R-:W-:Y:S01]  /*88e0*/  ULDC.64 UR12, c[0x0][0x270] ;  /* 0x00009c00000c7ab9 */ /* 0x000fe20000000a00 */
[----:B------:R-:W-:Y:S01]  /*88f0*/  MOV R18, R20 ;  /* 0x0000001400127202 */ /* 0x000fe20000000f00 */
[----:B------:R-:W-:-:S04]  /*8900*/  IMAD R95, R95, UR12, RZ ;  /* 0x0000000c5f5f7c24 */ /* 0x000fc8000f8e02ff */
[----:B------:R-:W-:-:S04]  /*8910*/  IMAD.WIDE.U32 R18, R26, UR12, R18 ;  /* 0x0000000c1a127c25 */ /* 0x000fc8000f8e0012 */
[----:B------:R-:W-:Y:S01]  /*8920*/  IMAD R95, R26, UR13, R95 ;  /* 0x0000000d1a5f7c24 */ /* 0x000fe2000f8e025f */
[----:B------:R-:W-:Y:S02]  /*8930*/  ULDC.64 UR12, c[0x0][0x210] ;  /* 0x00008400000c7ab9 */ /* 0x000fe40000000a00 */
[----:B0-----:R-:W-:Y:S02]  /*8940*/  LEA R16, P5, R18, UR12, 0x2 ;  /* 0x0000000c12107c11 */ /* 0x001fe4000f8a10ff */
[----:B------:R-:W-:-:S04]  /*8950*/  IADD3 R95, R19, R95, RZ ;  /* 0x0000005f135f7210 */ /* 0x000fc80007ffe0ff */
[----:B------:R-:W-:-:S05]  /*8960*/  LEA.HI.X R17, R18, UR13, R95, 0x2, P5 ;  /* 0x0000000d12117c11 */ /* 0x000fca000a8f145f */
[----:B------:R1:W-:Y:S02]  /*8970*/  STG.E.64 desc[UR8][R16.64], R44 ;  /* 0x0000002c10007986 */ /* 0x0003e4000c101b08 */
.L_x_4683:
[----:B------:R-:W-:Y:S05]  /*8980*/  BSYNC B0 ;  /* 0x0000000000007941 */ /* 0x000fea0003800000 */
.L_x_4682:
[----:B01----:R-:W0:Y:S01]  /*8990*/  LDC R16, c[0x0][0x10] ;  /* 0x00000400ff107b82 */ /* 0x003e220000000800 */
[----:B------:R-:W-:Y:S02]  /*89a0*/  IADD3 R12, R12, 0x1, RZ ;  /* 0x000000010c0c7810 */ /* 0x000fe40007ffe0ff */
[----:B0-----:R-:W-:-:S04]  /*89b0*/  IADD3 R11, R16, R11, RZ ;  /* 0x0000000b100b7210 */ /* 0x001fc80007ffe0ff */
[----:B------:R-:W-:-:S13]  /*89c0*/  ISETP.GE.AND P5, PT, R11, UR4, PT ;  /* 0x000000040b007c0c */ /* 0x000fda000bfa6270 */
[----:B------:R-:W-:Y:S05]  /*89d0*/  @!P5 BRA `(.L_x_4684) ;  /* 0xffffff7c00d4d947 */ /* 0x000fea000383ffff */
[----:B------:R-:W-:Y:S05]  /*89e0*/  EXIT ;  /* 0x000000000000794d */ /* 0x000fea0003800000 */
.L_x_4685:
        /* <DEDUP_REMOVED lines=9> */
.L_x_5204:


//--------------------- .text._Z35group_norm_nhwc_fwd_one_pass_kernelI11Fp32IOBf16WLi64ELi60ELi480EEv26Group_norm_nhwc_fwd_params --------------------------
	.section	.text._Z35group_norm_nhwc_fwd_one_pass_kernelI11Fp32IOBf16WLi64ELi60ELi480EEv26Group_norm_nhwc_fwd_params,"ax",@progbits
	.align	128
        .global         _Z35group_norm_nhwc_fwd_one_pass_kernelI11Fp32IOBf16WLi64ELi60ELi480EEv26Group_norm_nhwc_fwd_params
        .type           _Z35group_norm_nhwc_fwd_one_pass_kernelI11Fp32IOBf16WLi64ELi60ELi480EEv26Group_norm_nhwc_fwd_params,@function
        .size           _Z35group_norm_nhwc_fwd_one_pass_kernelI11Fp32IOBf16WLi64ELi60ELi480EEv26Group_norm_nhwc_fwd_params,(.L_x_5205 - _Z35group_norm_nhwc_fwd_one_pass_kernelI11Fp32IOBf16WLi64ELi60ELi480EEv26Group_norm_nhwc_fwd_params)
        .other          _Z35group_norm_nhwc_fwd_one_pass_kernelI11Fp32IOBf16WLi64ELi60ELi480EEv26Group_norm_nhwc_fwd_params,@"STO_CUDA_ENTRY STV_DEFAULT"
_Z35group_norm_nhwc_fwd_one_pass_kernelI11Fp32IOBf16WLi64ELi60ELi480EEv26Group_norm_nhwc_fwd_params:
.text._Z35group_norm_nhwc_fwd_one_pass_kernelI11Fp32IOBf16WLi64ELi60ELi480EEv26Group_norm_nhwc_fwd_params:
        /* <DEDUP_REMOVED lines=22> */
.L_x_4707:
        /* <DEDUP_REMOVED lines=202> */
.L_x_4687:
[----:B------:R-:W-:Y:S05]  /*0e00*/  BSYNC B0 ;  /* 0x0000000000007941 */ /* 0x000fea0003800000 */
.L_x_4686:
        /* <DEDUP_REMOVED lines=8> */
[----:B0-----:R-:W0:Y:S08]  /*0e90*/  LDC.64 R12, c[0x0][0x248] ;  /* 0x00009200ff0c7b82 */ /* 0x001e300000000a00 */
[----:B------:R-:W3:Y:S01]  /*0ea0*/  LDC.64 R10, c[0x0][0x240] ;  /* 0x00009000ff0a7b82 */ /* 0x000ee20000000a00 */
[----:B-1----:R-:W-:-:S04]  /*0eb0*/  IMAD R15, R14, R19, RZ ;  /* 0x000000130e0f7224 */ /* 0x002fc800078e02ff */
[----:B------:R-:W-:-:S05]  /*0ec0*/  IMAD R14, R15, R20, RZ ;  /* 0x000000140f0e7224 */ /* 0x000fca00078e02ff */
[----:B------:R-:W-:Y:S01]  /*0ed0*/  SHF.L.U32 R17, R14, 0x1, RZ ;  /* 0x000000010e117819 */ /* 0x000fe200000006ff */
[----:B--2---:R-:W-:Y:S01]  /*0ee0*/  IMAD R19, R19, UR7, R16 ;  /* 0x0000000713137c24 */ /* 0x004fe2000f8e0210 */
[----:B------:R-:W-:-:S03]  /*0ef0*/  IADD3 R15, R15, R16, RZ ;  /* 0x000000100f0f7210 */ /* 0x000fc60007ffe0ff */
[----:B0-----:R-:W-:Y:S01]  /*0f00*/  IMAD.WIDE R12, R17, 0x4, R12 ;  /* 0x00000004110c7825 */ /* 0x001fe200078e020c */
[----:B------:R-:W-:-:S03]  /*0f10*/  MOV R17, 0xffffffff ;  /* 0xffffffff00117802 */ /* 0x000fc60000000f00 */
[----:B---3--:R-:W-:Y:S01]  /*0f20*/  IMAD.WIDE.U32 R10, R15, 0x4, R10 ;  /* 0x000000040f0a7825 */ /* 0x008fe200078e000a */
[----:B------:R-:W-:Y:S02]  /*0f30*/  SEL R15, R20, RZ, !P1 ;  /* 0x000000ff140f7207 */ /* 0x000fe40004800000 */
[----:B------:R-:W-:Y:S01]  /*0f40*/  SEL R17, R17, 0x1, P1 ;  /* 0x0000000111117807 */ /* 0x000fe20000800000 */
[----:B------:R-:W-:Y:S01]  /*0f50*/  IMAD.WIDE.U32 R12, R19, 0x8, R12 ;  /* 0x00000008130c7825 */ /* 0x000fe200078e000c */
[----:B------:R-:W-:-:S04]  /*0f60*/  ISETP.NE.AND P1, PT, R15, -0x1, PT ;  /* 0xffffffff0f00780c */ /* 0x000fc80003f25270 */
[----:B------:R1:W-:Y:S01]  /*0f70*/  STG.E.64 desc[UR8][R12.64], R8 ;  /* 0x000000080c007986 */ /* 0x0003e2000c101b08 */
[----:B------:R-:W-:Y:S06]  /*0f80*/  MEMBAR.ALL.GPU ;  /* 0x0000000000007992 */ /* 0x000fec000000a000 */
[----:B------:R-:W-:-:S00]  /*0f90*/  ERRBAR ;  /* 0x00000000000079ab */ /* 0x000fc00000000000 */
[----:B------:R-:W-:Y:S06]  /*0fa0*/  CGAERRBAR ;  /* 0x00000000000075ab */ /* 0x000fec0000000000 */
[----:B------:R1:W-:Y:S01]  /*0fb0*/  REDG.E.ADD.S32.STRONG.GPU desc[UR8][R10.64], R17 ;  /* 0x000000110a00798e */ /* 0x0003e2000c10e388 */
[----:B------:R-:W-:Y:S05]  /*0fc0*/  @!P1 BRA `(.L_x_4689) ;  /* 0x0000000000149947 */ /* 0x000fea0003800000 */
.L_x_4690:
[----:B-1----:R-:W2:Y:S04]  /*0fd0*/  LDG.E.STRONG.GPU R12, desc[UR8][R10.64] ;  /* 0x000000080a0c7981 */ /* 0x002ea8000c1ef900 */
[----:B--2---:R-:W-:Y:S01]  /*0fe0*/  CCTL.IVALL ;  /* 0x00000000ff00798f */ /* 0x004fe20002000000 */
[----:B------:R-:W-:Y:S05]  /*0ff0*/  YIELD ;  /* 0x0000000000007946 */ /* 0x000fea0003800000 */
[----:B------:R-:W-:-:S13]  /*1000*/  ISETP.NE.AND P1, PT, R12, R15, PT ;  /* 0x0000000f0c00720c */ /* 0x000fda0003f25270 */
[----:B------:R-:W-:Y:S05]  /*1010*/  @P1 BRA `(.L_x_4690) ;  /* 0xfffffffc00ec1947 */ /* 0x000fea000383ffff */
.L_x_4689:
        /* <DEDUP_REMOVED lines=11> */
.L_x_4692:
        /* <DEDUP_REMOVED lines=18> */
[-C--:B0-----:R-:W-:Y:S02]  /*11f0*/  @!P5 IMAD R33, R12, R17.reuse, R33 ;  /* 0x000000110c21d224 */ /* 0x081fe400078e0221 */
        /* <DEDUP_REMOVED lines=8> */
[-C--:B--2---:R-:W-:Y:S02]  /*1280*/  @!P3 IMAD R19, R19, R23.reuse, R14 ;  /* 0x000000171313b224 */ /* 0x084fe400078e020e */
[----:B0-----:R-:W-:Y:S01]  /*1290*/  @!P5 IMAD.WIDE R12, R17, 0x4, R12 ;  /* 0x00000004110cd825 */ /* 0x001fe200078e020c */
[----:B------:R-:W-:Y:S01]  /*12a0*/  IADD3 R17, R21, 0x3, RZ ;  /* 0x0000000315117810 */ /* 0x000fe20007ffe0ff */
[----:B------:R-:W0:Y:S02]  /*12b0*/  @!P3 LDC.64 R14, c[0x0][0x248] ;  /* 0x00009200ff0ebb82 */ /* 0x000e240000000a00 */
[----:B------:R-:W-:Y:S01]  /*12c0*/  @!P3 IMAD R23, R16, R23, RZ ;  /* 0x000000171017b224 */ /* 0x000fe200078e02ff */
[----:B------:R-:W-:Y:S01]  /*12d0*/  ISETP.EQ.OR P1, PT, R17, UR7, P2 ;  /* 0x0000000711007c0c */ /* 0x000fe20009722670 */
[----:B------:R-:W-:-:S04]  /*12e0*/  @!P5 IMAD.WIDE.U32 R12, R33, 0x8, R12 ;  /* 0x00000008210cd825 */ /* 0x000fc800078e000c */
[----:B------:R-:W-:Y:S02]  /*12f0*/  @!P3 IMAD R23, R23, R20, RZ ;  /* 0x000000141717b224 */ /* 0x000fe400078e02ff */
[----:B------:R-:W2:Y:S03]  /*1300*/  @!P5 LDG.E.64 R12, desc[UR8][R12.64] ;  /* 0x000000080c0cd981 */ /* 0x000ea6000c1e1b00 */
[----:B------:R-:W-:-:S03]  /*1310*/  @!P3 SHF.L.U32 R23, R23, 0x1, RZ ;  /* 0x000000011717b819 */ /* 0x000fc600000006ff */
[----:B------:R-:W1:Y:S02]  /*1320*/  @!P1 S2R R16, SR_CTAID.Y ;  /* 0x0000000000109919 */ /* 0x000e640000002600 */
[----:B0-----:R-:W-:Y:S02]  /*1330*/  @!P3 IMAD.WIDE R14, R23, 0x4, R14 ;  /* 0x00000004170eb825 */ /* 0x001fe400078e020e */
[----:B------:R-:W1:Y:S02]  /*1340*/  @!P1 LDC R23, c[0x0][0x10] ;  /* 0x00000400ff179b82 */ /* 0x000e640000000800 */
[----:B------:R-:W-:Y:S01]  /*1350*/  @!P3 IMAD.WIDE.U32 R18, R19, 0x8, R14 ;  /* 0x000000081312b825 */ /* 0x000fe200078e000e */
[----:B------:R-:W-:-:S03]  /*1360*/  @!P1 LOP3.LUT R14, R0, 0x1, RZ, 0xc0, !PT ;  /* 0x00000001000e9812 */ /* 0x000fc600078ec0ff */
[-C--:B-1----:R-:W-:Y:S02]  /*1370*/  @!P1 IMAD R17, R17, R23.reuse, R16 ;  /* 0x0000001711119224 */ /* 0x082fe400078e0210 */
        /* <DEDUP_REMOVED lines=20> */
.L_x_4691:
        /* <DEDUP_REMOVED lines=19> */
.L_x_4694:
[----:B------:R-:W-:Y:S05]  /*15f0*/  BSYNC B0 ;  /* 0x0000000000007941 */ /* 0x000fea0003800000 */
.L_x_4693:
        /* <DEDUP_REMOVED lines=32> */
.L_x_4688:
        /* <DEDUP_REMOVED lines=20> */
[----:B------:R-:W-:Y:S02]  /*1940*/  @!P2 STS.64 [UR5+0x90], R8 ;  /* 0x00009008ff00a988 */ /* 0x000fe40008000a05 */
[----:B-1----:R-:W-:-:S04]  /*1950*/  IMAD.WIDE R14, R19, 0x2, R14 ;  /* 0x00000002130e7825 */ /* 0x002fc800078e020e */
[----:B---3--:R-:W-:-:S05]  /*1960*/  @!P1 IMAD.WIDE R16, R32, 0x8, R16 ;  /* 0x0000000820109825 */ /* 0x008fca00078e0210 */
[----:B------:R-:W-:Y:S01]  /*1970*/  @!P1 STG.E.64 desc[UR8][R16.64], R10 ;  /* 0x0000000a10009986 */ /* 0x000fe2000c101b08 */
[----:B------:R-:W-:Y:S06]  /*1980*/  BAR.SYNC.DEFER_BLOCKING 0x0 ;  /* 0x0000000000007b1d */ /* 0x000fec0000010000 */
[----:B------:R-:W2:Y:S04]  /*1990*/  LDG.E.U16 R20, desc[UR8][R12.64] ;  /* 0x000000080c147981 */ /* 0x000ea8000c1e1500 */
[----:B------:R0:W3:Y:S04]  /*19a0*/  LDG.E.U16 R21, desc[UR8][R12.64+0x2] ;  /* 0x000002080c157981 */ /* 0x0000e8000c1e1500 */
[----:B------:R-:W4:Y:S04]  /*19b0*/  LDG.E.U16 R18, desc[UR8][R14.64] ;  /* 0x000000080e127981 */ /* 0x000f28000c1e1500 */
[----:B------:R1:W5:Y:S01]  /*19c0*/  LDG.E.U16 R22, desc[UR8][R14.64+0x2] ;  /* 0x000002080e167981 */ /* 0x000362000c1e1500 */
[----:B------:R-:W-:-:S02]  /*19d0*/  MOV R19, 0x3f800000 ;  /* 0x3f80000000137802 */ /* 0x000fc40000000f00 */
[----:B------:R-:W-:Y:S01]  /*19e0*/  ISETP.NE.AND P4, PT, RZ, UR10, PT ;  /* 0x0000000aff007c0c */ /* 0x000fe2000bf85270 */
[----:B------:R-:W0:Y:S01]  /*19f0*/  LDS.64 R8, [UR5+0x90] ;  /* 0x00009005ff087984 */ /* 0x000e220008000a00 */
[----:B------:R-:W-:-:S04]  /*1a00*/  ISETP.GE.U32.AND P2, PT, R30, UR12, PT ;  /* 0x0000000c1e007c0c */ /* 0x000fc8000bf46070 */
[----:B------:R-:W-:-:S04]  /*1a10*/  ISETP.GE.AND.EX P2, PT, R29, UR13, PT, P2 ;  /* 0x0000000d1d007c0c */ /* 0x000fc8000bf46320 */
[----:B------:R-:W-:Y:S01]  /*1a20*/  ISETP.GT.U32.OR P2, PT, R2, 0x1df, P2 ;  /* 0x000001df0200780c */ /* 0x000fe20001744470 */
[----:B0-----:R-:W-:-:S04]  /*1a30*/  FMUL.FTZ R33, R8, UR6 ;  /* 0x0000000608217c20 */ /* 0x001fc80008410000 */
[C---:B------:R-:W-:Y:S01]  /*1a40*/  FMUL.FTZ R28, R33.reuse, R33 ;  /* 0x00000021211c7220 */ /* 0x040fe20000410000 */
[C---:B------:R-:W-:Y:S01]  /*1a50*/  FADD.FTZ R10, -R33.reuse, R4 ;  /* 0x00000004210a7221 */ /* 0x040fe20000010100 */
[----:B------:R-:W-:Y:S01]  /*1a60*/  FADD.FTZ R12, -R33, R5 ;  /* 0x00000005210c7221 */ /* 0x000fe20000010100 */
[----:B------:R-:W-:Y:S01]  /*1a70*/  IADD3 R5, R31, 0x20, RZ ;  /* 0x000000201f057810 */ /* 0x000fe20007ffe0ff */
[----:B------:R-:W-:Y:S01]  /*1a80*/  FFMA.FTZ R9, R9, UR6, -R28 ;  /* 0x0000000609097c23 */ /* 0x000fe2000801081c */
[----:B------:R-:W-:Y:S01]  /*1a90*/  IADD3 R4, R31, 0x30, RZ ;  /* 0x000000301f047810 */ /* 0x000fe20007ffe0ff */
[C---:B------:R-:W-:Y:S01]  /*1aa0*/  FADD.FTZ R23, -R33.reuse, R6 ;  /* 0x0000000621177221 */ /* 0x040fe20000010100 */
[----:B-1----:R-:W-:Y:S01]  /*1ab0*/  FADD.FTZ R14, -R33, R7 ;  /* 0x00000007210e7221 */ /* 0x002fe20000010100 */
[----:B------:R-:W-:Y:S01]  /*1ac0*/  ISETP.GE.U32.AND P3, PT, R5, UR12, PT ;  /* 0x0000000c05007c0c */ /* 0x000fe2000bf66070 */
[----:B------:R-:W-:Y:S01]  /*1ad0*/  FADD.FTZ R24, -R33, R24 ;  /* 0x0000001821187221 */ /* 0x000fe20000010100 */
[----:B------:R-:W-:Y:S01]  /*1ae0*/  FSETP.GTU.FTZ.AND P1, PT, R9, RZ, PT ;  /* 0x000000ff0900720b */ /* 0x000fe20003f3c000 */
[C---:B------:R-:W-:Y:S01]  /*1af0*/  FADD.FTZ R28, -R33.reuse, R25 ;  /* 0x00000019211c7221 */ /* 0x040fe20000010100 */
[----:B------:R-:W-:Y:S01]  /*1b00*/  SHF.R.S32.HI R7, RZ, 0x1f, R5 ;  /* 0x0000001fff077819 */ /* 0x000fe20000011405 */
[C---:B------:R-:W-:Y:S01]  /*1b10*/  FADD.FTZ R26, -R33.reuse, R26 ;  /* 0x0000001a211a7221 */ /* 0x040fe20000010100 */
[----:B------:R-:W-:Y:S01]  /*1b20*/  SHF.R.S32.HI R6, RZ, 0x1f, R4 ;  /* 0x0000001fff067819 */ /* 0x000fe20000011404 */
[----:B------:R-:W-:Y:S01]  /*1b30*/  FADD.FTZ R27, -R33, R27 ;  /* 0x0000001b211b7221 */ /* 0x000fe20000010100 */
[----:B------:R-:W-:-:S04]  /*1b40*/  ISETP.GE.AND.EX P3, PT, R7, UR13, PT, P3 ;  /* 0x0000000d07007c0c */ /* 0x000fc8000bf66330 */
[----:B------:R-:W-:-:S03]  /*1b50*/  ISETP.GT.U32.OR P3, PT, R2, 0x1df, P3 ;  /* 0x000001df0200780c */ /* 0x000fc60001f64470 */
[----:B------:R-:W0:Y:S02]  /*1b60*/  @P1 LDC R8, c[0x0][0x238] ;  /* 0x00008e00ff081b82 */ /* 0x000e240000000800 */
[----:B0-----:R-:W-:-:S04]  /*1b70*/  @P1 FADD.FTZ R9, R9, R8 ;  /* 0x0000000809091221 */ /* 0x001fc80000010000 */
[----:B------:R-:W0:Y:S01]  /*1b80*/  @P1 MUFU.RSQ R19, R9 ;  /* 0x0000000900131308 */ /* 0x000e220000001400 */
[----:B------:R-:W-:-:S04]  /*1b90*/  ISETP.GE.U32.AND P1, PT, R4, UR12, PT ;  /* 0x0000000c04007c0c */ /* 0x000fc8000bf26070 */
[----:B------:R-:W-:-:S04]  /*1ba0*/  ISETP.GE.AND.EX P1, PT, R6, UR13, PT, P1 ;  /* 0x0000000d06007c0c */ /* 0x000fc8000bf26310 */
[----:B------:R-:W-:Y:S01]  /*1bb0*/  ISETP.GT.U32.OR P1, PT, R2, 0x1df, P1 ;  /* 0x000001df0200780c */ /* 0x000fe20000f24470 */
[-C--:B0-----:R-:W-:Y:S01]  /*1bc0*/  FMUL.FTZ R10, R10, R19.reuse ;  /* 0x000000130a0a7220 */ /* 0x081fe20000410000 */
[-C--:B------:R-:W-:Y:S01]  /*1bd0*/  FMUL.FTZ R12, R12, R19.reuse ;  /* 0x000000130c0c7220 */ /* 0x080fe20000410000 */
[-C--:B------:R-:W-:Y:S01]  /*1be0*/  FMUL.FTZ R23, R23, R19.reuse ;  /* 0x0000001317177220 */ /* 0x080fe20000410000 */
[----:B--2---:R-:W-:Y:S01]  /*1bf0*/  SHF.L.U32 R16, R20, 0x10, RZ ;  /* 0x0000001014107819 */ /* 0x004fe200000006ff */
[-C--:B------:R-:W-:Y:S01]  /*1c00*/  FMUL.FTZ R20, R28, R19.reuse ;  /* 0x000000131c147220 */ /* 0x080fe20000410000 */
[----:B---3--:R-:W-:Y:S01]  /*1c10*/  SHF.L.U32 R17, R21, 0x10, RZ ;  /* 0x0000001015117819 */ /* 0x008fe200000006ff */
[-C--:B------:R-:W-:Y:S01]  /*1c20*/  FMUL.FTZ R21, R24, R19.reuse ;  /* 0x0000001318157220 */ /* 0x080fe20000410000 */
[----:B----4-:R-:W-:Y:S01]  /*1c30*/  SHF.L.U32 R9, R18, 0x10, RZ ;  /* 0x0000001012097819 */ /* 0x010fe200000006ff */
[-C--:B------:R-:W-:Y:S01]  /*1c40*/  FMUL.FTZ R18, R26, R19.reuse ;  /* 0x000000131a127220 */ /* 0x080fe20000410000 */
[----:B-----5:R-:W-:Y:S01]  /*1c50*/  SHF.L.U32 R8, R22, 0x10, RZ ;  /* 0x0000001016087819 */ /* 0x020fe200000006ff */
[-C--:B------:R-:W-:Y:S01]  /*1c60*/  FMUL.FTZ R22, R14, R19.reuse ;  /* 0x000000130e167220 */ /* 0x080fe20000410000 */
[----:B------:R-:W-:Y:S01]  /*1c70*/  FMUL.FTZ R19, R27, R19 ;  /* 0x000000131b137220 */ /* 0x000fe20000410000 */
        /* <DEDUP_REMOVED lines=13> */
.L_x_4695:
        /* <DEDUP_REMOVED lines=13> */
.L_x_4697:
[----:B------:R-:W-:Y:S05]  /*1e20*/  BSYNC B0 ;  /* 0x0000000000007941 */ /* 0x000fea0003800000 */
.L_x_4696:
        /* <DEDUP_REMOVED lines=13> */
.L_x_4698:
        /* <DEDUP_REMOVED lines=13> */
.L_x_4700:
[----:B------:R-:W-:Y:S05]  /*1fd0*/  BSYNC B0 ;  /* 0x0000000000007941 */ /* 0x000fea0003800000 */
.L_x_4699:
        /* <DEDUP_REMOVED lines=13> */
.L_x_4701:
        /* <DEDUP_REMOVED lines=13> */
.L_x_4703:
[----:B------:R-:W-:Y:S05]  /*2180*/  BSYNC B0 ;  /* 0x0000000000007941 */ /* 0x000fea0003800000 */
.L_x_4702:
        /* <DEDUP_REMOVED lines=13> */
.L_x_4704:
        /* <DEDUP_REMOVED lines=12> */
.L_x_4706:
[----:B------:R-:W-:Y:S05]  /*2320*/  BSYNC B0 ;  /* 0x0000000000007941 */ /* 0x000fea0003800000 */
.L_x_4705:
[----:B-1----:R-:W1:Y:S01]  /*2330*/  LDC R5, c[0x0][0x10] ;  /* 0x00000400ff057b82 */ /* 0x002e620000000800 */
[----:B------:R-:W-:Y:S02]  /*2340*/  IADD3 R0, R0, 0x1, RZ ;  /* 0x0000000100007810 */ /* 0x000fe40007ffe0ff */
[----:B-1----:R-:W-:-:S04]  /*2350*/  IADD3 R32, R5, R32, RZ ;  /* 0x0000002005207210 */ /* 0x002fc80007ffe0ff */
[----:B------:R-:W-:-:S13]  /*2360*/  ISETP.GE.AND P1, PT, R32, UR4, PT ;  /* 0x0000000420007c0c */ /* 0x000fda000bf26270 */
[----:B------:R-:W-:Y:S05]  /*2370*/  @!P1 BRA `(.L_x_4707) ;  /* 0xffffffdc00789947 */ /* 0x000fea000383ffff */
[----:B------:R-:W-:Y:S05]  /*2380*/  EXIT ;  /* 0x000000000000794d */ /* 0x000fea0003800000 */
.L_x_4708:
        /* <DEDUP_REMOVED lines=15> */
.L_x_5205:


//--------------------- .text._Z35group_norm_nhwc_fwd_one_pass_kernelI11Fp32IOBf16WLi128ELi60ELi480EEv26Group_norm_nhwc_fwd_params --------------------------
	.section	.text._Z35group_norm_nhwc_fwd_one_pass_kernelI11Fp32IOBf16WLi128ELi60ELi480EEv26Group_norm_nhwc_fwd_params,"ax",@progbits
	.align	128
        .global         _Z35group_norm_nhwc_fwd_one_pass_kernelI11Fp32IOBf16WLi128ELi60ELi480EEv26Group_norm_nhwc_fwd_params
        .type           _Z35group_norm_nhwc_fwd_one_pass_kernelI11Fp32IOBf16WLi128ELi60ELi480EEv26Group_norm_nhwc_fwd_params,@function
        .size           _Z35group_norm_nhwc_fwd_one_pass_kernelI11Fp32IOBf16WLi128ELi60ELi480EEv26Group_norm_nhwc_fwd_params,(.L_x_5206 - _Z35group_norm_nhwc_fwd_one_pass_kernelI11Fp32IOBf16WLi128ELi60ELi480EEv26Group_norm_nhwc_fwd_params)
        .other          _Z35group_norm_nhwc_fwd_one_pass_kernelI11Fp32IOBf16WLi128ELi60ELi480EEv26Group_norm_nhwc_fwd_params,@"STO_CUDA_ENTRY STV_DEFAULT"
_Z35group_norm_nhwc_fwd_one_pass_kernelI11Fp32IOBf16WLi128ELi60ELi480EEv26Group_norm_nhwc_fwd_params:
.text._Z35group_norm_nhwc_fwd_one_pass_kernelI11Fp32IOBf16WLi128ELi60ELi480EEv26Group_norm_nhwc_fwd_params:
        /* <DEDUP_REMOVED lines=45> */
.L_x_4745:
[----:B------:R-:W0:Y:S01]  /*02d0*/  LDC R21, c[0x0][0x288] ;  /* 0x0000a200ff157b82 */ /* 0x000e220000000800 */
[----:B------:R-:W-:Y:S01]  /*02e0*/  ULDC.64 UR14, c[0x0][0x278] ;  /* 0x00009e00000e7ab9 */ /* 0x000fe20000000a00 */
[----:B------:R-:W-:-:S06]  /*02f0*/  ULDC.64 UR12, c[0x0][0x280] ;  /* 0x0000a000000c7ab9 */ /* 0x000fcc0000000a00 */
[----:B------:R-:W1:Y:S08]  /*0300*/  LDC R25, c[0x0][0x294] ;  /* 0x0000a500ff197b82 */ /* 0x000e700000000800 */
[----:B------:R-:W2:Y:S01]  /*0310*/  @P4 LDC.64 R36, c[0x0][0x220] ;  /* 0x00008800ff244b82 */ /* 0x000ea20000000a00 */
[----:B0-----:R-:W-:-:S07]  /*0320*/  IABS R17, R21 ;  /* 0x0000001500117213 */ /* 0x001fce0000000000 */
[----:B------:R-:W0:Y:S01]  /*0330*/  @P3 LDC.64 R38, c[0x0][0x220] ;  /* 0x00008800ff263b82 */ /* 0x000e220000000a00 */
[----:B------:R-:W3:Y:S07]  /*0340*/  I2F.RP R16, R17 ;  /* 0x0000001100107306 */ /* 0x000eee0000209400 */
[----:B------:R-:W4:Y:S08]  /*0350*/  @P2 LDC.64 R26, c[0x0][0x220] ;  /* 0x00008800ff1a2b82 */ /* 0x000f300000000a00 */
[----:B------:R-:W5:Y:S01]  /*0360*/  @P1 LDC.64 R28, c[0x0][0x270] ;  /* 0x00009c00ff1c1b82 */ /* 0x000f620000000a00 */
[----:B---3--:R-:W3:Y:S02]  /*0370*/  MUFU.RCP R16, R16 ;  /* 0x0000001000107308 */ /* 0x008ee40000001000 */
[----:B---3--:R-:W-:-:S06]  /*0380*/  IADD3 R14, R16, 0xffffffe, RZ ;  /* 0x0ffffffe100e7810 */ /* 0x008fcc0007ffe0ff */
[----:B------:R3:W1:Y:S02]  /*0390*/  F2I.FTZ.U32.TRUNC.NTZ R15, R14 ;  /* 0x0000000e000f7305 */ /* 0x000664000021f000 */
[----:B---3--:R-:W-:Y:S02]  /*03a0*/  MOV R14, RZ ;  /* 0x000000ff000e7202 */ /* 0x008fe40000000f00 */
[----:B-1----:R-:W-:-:S05]  /*03b0*/  IADD3 R18, RZ, -R15, RZ ;  /* 0x8000000fff127210 */ /* 0x002fca0007ffe0ff */
        /* <DEDUP_REMOVED lines=8> */
[----:B------:R-:W1:Y:S03]  /*0440*/  @P4 LDC.64 R18, c[0x0][0x270] ;  /* 0x00009c00ff124b82 */ /* 0x000e660000000a00 */
[----:B------:R-:W-:-:S13]  /*0450*/  ISETP.GT.U32.AND P6, PT, R17, R16, PT ;  /* 0x000000101100720c */ /* 0x000fda0003fc4070 */
[-C--:B------:R-:W-:Y:S02]  /*0460*/  @!P6 IADD3 R16, R16, -R17.reuse, RZ ;  /* 0x800000111010e210 */ /* 0x080fe40007ffe0ff */
[----:B------:R-:W-:Y:S02]  /*0470*/  @!P6 IADD3 R15, R15, 0x1, RZ ;  /* 0x000000010f0fe810 */ /* 0x000fe40007ffe0ff */
[----:B------:R-:W-:Y:S02]  /*0480*/  ISETP.GE.U32.AND P0, PT, R16, R17, PT ;  /* 0x000000111000720c */ /* 0x000fe40003f06070 */
[----:B------:R-:W-:Y:S02]  /*0490*/  ISETP.NE.AND P6, PT, R21, RZ, PT ;  /* 0x000000ff1500720c */ /* 0x000fe40003fc5270 */
[----:B------:R-:W-:-:S09]  /*04a0*/  SHF.R.S32.HI R16, RZ, 0x1f, R44 ;  /* 0x0000001fff107819 */ /* 0x000fd2000001142c */
[----:B------:R-:W-:-:S04]  /*04b0*/  @P0 IADD3 R15, R15, 0x1, RZ ;  /* 0x000000010f0f0810 */ /* 0x000fc80007ffe0ff */
[----:B------:R-:W-:Y:S01]  /*04c0*/  MOV R17, R15 ;  /* 0x0000000f00117202 */ /* 0x000fe20000000f00 */
[----:B------:R-:W-:-:S03]  /*04d0*/  IMAD.WIDE.U32 R14, R0, -0x77777777, RZ ;  /* 0x88888889000e7825 */ /* 0x000fc600078e00ff */
[----:B------:R-:W-:Y:S02]  /*04e0*/  @!P5 IADD3 R17, -R17, RZ, RZ ;  /* 0x000000ff1111d210 */ /* 0x000fe40007ffe1ff */
[----:B------:R-:W-:Y:S02]  /*04f0*/  @!P6 LOP3.LUT R17, RZ, R21, RZ, 0x33, !PT ;  /* 0x00000015ff11e212 */ /* 0x000fe400078e33ff */
[----:B------:R-:W-:Y:S02]  /*0500*/  SHF.R.U32.HI R14, RZ, 0x4, R15 ;  /* 0x00000004ff0e7819 */ /* 0x000fe4000001160f */
[----:B------:R-:W-:-:S03]  /*0510*/  IADD3 R43, -R17, RZ, RZ ;  /* 0x000000ff112b7210 */ /* 0x000fc60007ffe1ff */
[----:B------:R-:W-:Y:S01]  /*0520*/  IMAD R42, R25, UR7, R14 ;  /* 0x00000007192a7c24 */ /* 0x000fe2000f8e020e */
[----:B------:R-:W-:Y:S01]  /*0530*/  SHF.R.S32.HI R14, RZ, 0x1f, R17 ;  /* 0x0000001fff0e7819 */ /* 0x000fe20000011411 */
[----:B------:R-:W-:Y:S01]  /*0540*/  IMAD R43, R21, R43, R6 ;  /* 0x0000002b152b7224 */ /* 0x000fe200078e0206 */
[----:B------:R-:W3:Y:S02]  /*0550*/  @P2 LDC.64 R24, c[0x0][0x270] ;  /* 0x00009c00ff182b82 */ /* 0x000ee40000000a00 */
[C---:B------:R-:W-:Y:S01]  /*0560*/  IADD3 R32, R42.reuse, 0x40, RZ ;  /* 0x000000402a207810 */ /* 0x040fe20007ffe0ff */
[----:B------:R-:W-:Y:S01]  /*0570*/  IMAD R43, R43, 0x3c, RZ ;  /* 0x0000003c2b2b7824 */ /* 0x000fe200078e02ff */
[----:B------:R-:W-:Y:S01]  /*0580*/  IADD3 R51, R42, 0x60, RZ ;  /* 0x000000602a337810 */ /* 0x000fe20007ffe0ff */
[----:B------:R-:W-:Y:S01]  /*0590*/  IMAD R14, R14, UR12, RZ ;  /* 0x0000000c0e0e7c24 */ /* 0x000fe2000f8e02ff */
[----:B------:R-:W-:Y:S02]  /*05a0*/  ISETP.GE.U32.AND P6, PT, R32, UR14, PT ;  /* 0x0000000e20007c0c */ /* 0x000fe4000bfc6070 */
[----:B------:R-:W2:Y:S01]  /*05b0*/  @P3 LDC.64 R20, c[0x0][0x270] ;  /* 0x00009c00ff143b82 */ /* 0x000ea20000000a00 */
[----:B------:R-:W-:Y:S01]  /*05c0*/  IADD3 R46, P0, R44, R43, RZ ;  /* 0x0000002b2c2e7210 */ /* 0x000fe20007f1e0ff */
[----:B------:R-:W-:Y:S01]  /*05d0*/  IMAD R49, R17, UR13, R14 ;  /* 0x0000000d11317c24 */ /* 0x000fe2000f8e020e */
[----:B------:R-:W-:-:S02]  /*05e0*/  SHF.R.S32.HI R33, RZ, 0x1f, R32 ;  /* 0x0000001fff217819 */ /* 0x000fc40000011420 */
[----:B------:R-:W-:Y:S01]  /*05f0*/  LEA.HI.X.SX32 R47, R43, R16, 0x1, P0 ;  /* 0x000000102b2f7211 */ /* 0x000fe200000f0eff */
[----:B-1----:R-:W-:Y:S01]  /*0600*/  @P4 IMAD R16, R7, R18, RZ ;  /* 0x0000001207104224 */ /* 0x002fe200078e02ff */
[----:B------:R-:W-:Y:S01]  /*0610*/  ISETP.GE.AND.EX P6, PT, R33, UR15, PT, P6 ;  /* 0x0000000f21007c0c */ /* 0x000fe2000bfc6360 */
[----:B------:R-:W-:-:S03]  /*0620*/  IMAD.WIDE.U32 R46, R17, UR12, R46 ;  /* 0x0000000c112e7c25 */ /* 0x000fc6000f8e002e */
[----:B------:R-:W-:Y:S01]  /*0630*/  ISETP.LT.U32.AND P6, PT, R0, 0x1e0, !P6 ;  /* 0x000001e00000780c */ /* 0x000fe200077c1070 */
[----:B------:R-:W-:Y:S01]  /*0640*/  @P4 IMAD R31, R23, R19, R16 ;  /* 0x00000013171f4224 */ /* 0x000fe200078e0210 */
[----:B------:R-:W-:Y:S01]  /*0650*/  IADD3 R49, R47, R49, RZ ;  /* 0x000000312f317210 */ /* 0x000fe20007ffe0ff */
[----:B---3--:R-:W-:Y:S01]  /*0660*/  @P2 IMAD R34, R11, R24, RZ ;  /* 0x000000180b222224 */ /* 0x008fe200078e02ff */
[----:B------:R-:W-:Y:S02]  /*0670*/  @P4 MOV R48, R46 ;  /* 0x0000002e00304202 */ /* 0x000fe40000000f00 */
[----:B------:R-:W-:Y:S01]  /*0680*/  IADD3 R16, R42, 0x50, RZ ;  /* 0x000000502a107810 */ /* 0x000fe20007ffe0ff */
[----:B------:R-:W-:Y:S02]  /*0690*/  @P2 IMAD R41, R4, R25, R34 ;  /* 0x0000001904292224 */ /* 0x000fe400078e0222 */
[----:B------:R-:W-:Y:S01]  /*06a0*/  @P4 IMAD.WIDE.U32 R22, R23, R18, R48 ;  /* 0x0000001217164225 */ /* 0x000fe200078e0030 */
[----:B------:R-:W-:-:S03]  /*06b0*/  ISETP.GE.U32.AND P5, PT, R16, UR14, PT ;  /* 0x0000000e10007c0c */ /* 0x000fc6000bfa6070 */
[----:B------:R-:W1:Y:S01]  /*06c0*/  @P6 LDC.64 R14, c[0x0][0x270] ;  /* 0x00009c00ff0e6b82 */ /* 0x000e620000000a00 */
[----:B------:R-:W-:Y:S01]  /*06d0*/  SHF.R.S32.HI R17, RZ, 0x1f, R16 ;  /* 0x0000001fff117819 */ /* 0x000fe20000011410 */
[----:B--2---:R-:W-:Y:S01]  /*06e0*/  @P3 IMAD R30, R9, R20, RZ ;  /* 0x00000014091e3224 */ /* 0x004fe200078e02ff */
[----:B------:R-:W-:Y:S01]  /*06f0*/  @P4 IADD3 R23, R23, R31, RZ ;  /* 0x0000001f17174210 */ /* 0x000fe20007ffe0ff */
[----:B-----5:R-:W-:Y:S01]  /*0700*/  @P1 IMAD R34, R13, R28, RZ ;  /* 0x0000001c0d221224 */ /* 0x020fe200078e02ff */
[----:B------:R-:W-:Y:S01]  /*0710*/  @P3 MOV R31, R49 ;  /* 0x00000031001f3202 */ /* 0x000fe20000000f00 */
[----:B------:R-:W-:Y:S01]  /*0720*/  @P3 IMAD R35, R3, R21, R30 ;  /* 0x0000001503233224 */ /* 0x000fe200078e021e */
[----:B------:R-:W-:Y:S01]  /*0730*/  @P3 MOV R30, R46 ;  /* 0x0000002e001e3202 */ /* 0x000fe20000000f00 */
[----:B------:R-:W2:Y:S01]  /*0740*/  @P1 LDC.64 R18, c[0x0][0x220] ;  /* 0x00008800ff121b82 */ /* 0x000ea20000000a00 */
[----:B------:R-:W-:Y:S01]  /*0750*/  ISETP.GE.AND.EX P5, PT, R17, UR15, PT, P5 ;  /* 0x0000000f11007c0c */ /* 0x000fe2000bfa6350 */
[----:B------:R-:W-:Y:S01]  /*0760*/  @P1 IMAD R29, R5, R29, R34 ;  /* 0x0000001d051d1224 */ /* 0x000fe200078e0222 */
[----:B------:R-:W-:Y:S01]  /*0770*/  @P4 LEA R36, P0, R22, R36, 0x2 ;  /* 0x0000002416244211 */ /* 0x000fe200078010ff */
[----:B------:R-:W-:Y:S01]  /*0780*/  @P3 IMAD.WIDE.U32 R20, R3, R20, R30 ;  /* 0x0000001403143225 */ /* 0x000fe200078e001e */
[----:B------:R-:W-:-:S02]  /*0790*/  ISETP.LT.U32.AND P5, PT, R0, 0x1e0, !P5 ;  /* 0x000001e00000780c */ /* 0x000fc40006fa1070 */
[----:B------:R-:W-:Y:S02]  /*07a0*/  @P4 LEA.HI.X R37, R22, R37, R23, 0x2, P0 ;  /* 0x0000002516254211 */ /* 0x000fe400000f1417 */
[----:B------:R-:W-:Y:S01]  /*07b0*/  @P2 MOV R30, R46 ;  /* 0x0000002e001e2202 */ /* 0x000fe20000000f00 */
[----:B------:R-:W3:Y:S01]  /*07c0*/  @P6 LDC.64 R22, c[0x0][0x220] ;  /* 0x00008800ff166b82 */ /* 0x000ee20000000a00 */
[----:B------:R-:W-:Y:S02]  /*07d0*/  @P2 MOV R31, R49 ;  /* 0x00000031001f2202 */ /* 0x000fe40000000f00 */
[----:B------:R-:W-:Y:S02]  /*07e0*/  @P3 IADD3 R21, R21, R35, RZ ;  /* 0x0000002315153210 */ /* 0x000fe40007ffe0ff */
[----:B0-----:R-:W-:Y:S01]  /*07f0*/  @P3 LEA R38, P0, R20, R38, 0x2 ;  /* 0x0000002614263211 */ /* 0x001fe200078010ff */
[----:B------:R-:W-:Y:S01]  /*0800*/  @P2 IMAD.WIDE.U32 R24, R4, R24, R30 ;  /* 0x0000001804182225 */ /* 0x000fe200078e001e */
[----:B------:R-:W-:-:S02]  /*0810*/  @P1 MOV R30, R46 ;  /* 0x0000002e001e1202 */ /* 0x000fc40000000f00 */
[----:B------:R-:W-:Y:S01]  /*0820*/  @P3 LEA.HI.X R39, R20, R39, R21, 0x2, P0 ;  /* 0x0000002714273211 */ /* 0x000fe200000f1415 */
[----:B-1----:R-:W-:Y:S01]  /*0830*/  @P6 IMAD R33, R33, R14, RZ ;  /* 0x0000000e21216224 */ /* 0x002fe200078e02ff */
[----:B------:R-:W-:Y:S01]  /*0840*/  @P2 IADD3 R25, R25, R41, RZ ;  /* 0x0000002919192210 */ /* 0x000fe20007ffe0ff */
[----:B------:R-:W0:Y:S01]  /*0850*/  @P5 LDC.64 R20, c[0x0][0x270] ;  /* 0x00009c00ff145b82 */ /* 0x000e220000000a00 */
[----:B----4-:R-:W-:Y:S01]  /*0860*/  @P2 LEA R26, P0, R24, R26, 0x2 ;  /* 0x0000001a181a2211 */ /* 0x010fe200078010ff */
[----:B------:R-:W-:Y:S01]  /*0870*/  @P6 IMAD R33, R32, R15, R33 ;  /* 0x0000000f20216224 */ /* 0x000fe200078e0221 */
[----:B------:R-:W-:Y:S02]  /*0880*/  @P1 MOV R31, R49 ;  /* 0x00000031001f1202 */ /* 0x000fe40000000f00 */
[----:B------:R-:W-:Y:S02]  /*0890*/  @P2 LEA.HI.X R27, R24, R27, R25, 0x2, P0 ;  /* 0x0000001b181b2211 */ /* 0x000fe400000f1419 */
[----:B------:R-:W-:Y:S01]  /*08a0*/  @P6 MOV R24, R46 ;  /* 0x0000002e00186202 */ /* 0x000fe20000000f00 */
[----:B------:R-:W-:Y:S01]  /*08b0*/  @P1 IMAD.WIDE.U32 R30, R5, R28, R30 ;  /* 0x0000001c051e1225 */ /* 0x000fe200078e001e */
[----:B------:R-:W-:-:S04]  /*08c0*/  @P6 MOV R25, R49 ;  /* 0x0000003100196202 */ /* 0x000fc80000000f00 */
[----:B------:R-:W-:Y:S01]  /*08d0*/  @P1 IADD3 R28, R31, R29, RZ ;  /* 0x0000001d1f1c1210 */ /* 0x000fe20007ffe0ff */
[----:B------:R-:W-:Y:S01]  /*08e0*/  @P6 IMAD.WIDE.U32 R14, R32, R14, R24 ;  /* 0x0000000e200e6225 */ /* 0x000fe200078e0018 */
[C---:B--2---:R-:W-:Y:S01]  /*08f0*/  @P1 LEA R18, P0, R30.reuse, R18, 0x2 ;  /* 0x000000121e121211 */ /* 0x044fe200078010ff */
[----:B------:R-:W1:Y:S01]  /*0900*/  @P5 LDC.64 R24, c[0x0][0x220] ;  /* 0x00008800ff185b82 */ /* 0x000e620000000a00 */
[----:B------:R-:W-:Y:S02]  /*0910*/  SHF.R.S32.HI R31, RZ, 0x1f, R51 ;  /* 0x0000001fff1f7819 */ /* 0x000fe40000011433 */
[----:B------:R-:W-:Y:S02]  /*0920*/  @P1 LEA.HI.X R19, R30, R19, R28, 0x2, P0 ;  /* 0x000000131e131211 */ /* 0x000fe400000f141c */
[----:B------:R-:W-:Y:S02]  /*0930*/  @P6 IADD3 R15, R15, R33, RZ ;  /* 0x000000210f0f6210 */ /* 0x000fe40007ffe0ff */
[----:B---3--:R-:W-:Y:S01]  /*0940*/  @P6 LEA R28, P0, R14, R22, 0x2 ;  /* 0x000000160e1c6211 */ /* 0x008fe200078010ff */
[----:B0-----:R-:W-:Y:S01]  /*0950*/  @P5 IMAD R17, R17, R20, RZ ;  /* 0x0000001411115224 */ /* 0x001fe200078e02ff */
[----:B------:R-:W-:-:S02]  /*0960*/  @P5 MOV R22, R46 ;  /* 0x0000002e00165202 */ /* 0x000fc40000000f00 */
[----:B------:R-:W-:Y:S01]  /*0970*/  @P6 LEA.HI.X R29, R14, R23, R15, 0x2, P0 ;  /* 0x000000170e1d6211 */ /* 0x000fe200000f140f */
[C---:B------:R-:W-:Y:S01]  /*0980*/  @P5 IMAD R17, R16.reuse, R21, R17 ;  /* 0x0000001510115224 */ /* 0x040fe200078e0211 */
[----:B------:R-:W-:Y:S02]  /*0990*/  ISETP.GE.U32.AND P0, PT, R51, UR14, PT ;  /* 0x0000000e33007c0c */ /* 0x000fe4000bf06070 */
[----:B------:R-:W-:Y:S02]  /*09a0*/  @P5 MOV R23, R49 ;  /* 0x0000003100175202 */ /* 0x000fe40000000f00 */
[----:B------:R-:W-:Y:S02]  /*09b0*/  ISETP.GE.AND.EX P0, PT, R31, UR15, PT, P0 ;  /* 0x0000000f1f007c0c */ /* 0x000fe4000bf06300 */
[----:B------:R-:W-:Y:S01]  /*09c0*/  MOV R15, RZ ;  /* 0x000000ff000f7202 */ /* 0x000fe20000000f00 */
[----:B------:R-:W-:Y:S01]  /*09d0*/  @P5 IMAD.WIDE.U32 R22, R16, R20, R22 ;  /* 0x0000001410165225 */ /* 0x000fe200078e0016 */
[----:B------:R-:W-:-:S02]  /*09e0*/  MOV R14, RZ ;  /* 0x000000ff000e7202 */ /* 0x000fc40000000f00 */
[----:B------:R-:W-:Y:S02]  /*09f0*/  ISETP.LT.U32.AND P0, PT, R0, 0x1e0, !P0 ;  /* 0x000001e00000780c */ /* 0x000fe40004701070 */
[----:B------:R-:W-:Y:S02]  /*0a00*/  @P5 IADD3 R16, R23, R17, RZ ;  /* 0x0000001117105210 */ /* 0x000fe40007ffe0ff */
[----:B------:R0:W2:Y:S01]  /*0a10*/  @P6 LDG.E.64 R14, desc[UR8][R28.64] ;  /* 0x000000081c0e6981 */ /* 0x0000a2000c1e1b00 */
[C---:B-1----:R-:W-:Y:S02]  /*0a20*/  @P5 LEA R20, P6, R22.reuse, R24, 0x2 ;  /* 0x0000001816145211 */ /* 0x042fe400078c10ff */
[----:B------:R-:W-:Y:S02]  /*0a30*/  SHF.R.S32.HI R45, RZ, 0x1f, R12 ;  /* 0x0000001fff2d7819 */ /* 0x000fe4000001140c */
[----:B------:R-:W-:Y:S02]  /*0a40*/  @P5 LEA.HI.X R21, R22, R25, R16, 0x2, P6 ;  /* 0x0000001916155211 */ /* 0x000fe400030f1410 */
[----:B------:R-:W-:-:S02]  /*0a50*/  ISETP.GE.U32.AND P6, PT, R12, UR14, PT ;  /* 0x0000000e0c007c0c */ /* 0x000fc4000bfc6070 */
[----:B------:R-:W1:Y:S01]  /*0a60*/  @P0 LDC.64 R34, c[0x0][0x270] ;  /* 0x00009c00ff220b82 */ /* 0x000e620000000a00 */
[----:B0-----:R-:W-:Y:S02]  /*0a70*/  CS2R R28, SRZ ;  /* 0x00000000001c7805 */ /* 0x001fe4000001ff00 */
[----:B------:R-:W-:-:S04]  /*0a80*/  ISETP.GE.AND.EX P6, PT, R45, UR15, PT, P6 ;  /* 0x0000000f2d007c0c */ /* 0x000fc8000bfc6360 */
[----:B------:R-:W-:Y:S01]  /*0a90*/  ISETP.GT.U32.OR P6, PT, R0, 0x1df, P6 ;  /* 0x000001df0000780c */ /* 0x000fe200037c4470 */
[----:B------:R0:W3:Y:S01]  /*0aa0*/  @P4 LDG.E.64 R28, desc[UR8][R36.64] ;  /* 0x00000008241c4981 */ /* 0x0000e2000c1e1b00 */
[----:B------:R-:W4:Y:S11]  /*0ab0*/  @P0 LDC.64 R24, c[0x0][0x220] ;  /* 0x00008800ff180b82 */ /* 0x000f360000000a00 */
[----:B------:R-:W5:Y:S01]  /*0ac0*/  @!P6 LDC.64 R22, c[0x0][0x270] ;  /* 0x00009c00ff16eb82 */ /* 0x000f620000000a00 */
[----:B-1----:R-:W-:Y:S01]  /*0ad0*/  @P0 IMAD R16, R31, R34, RZ ;  /* 0x000000221f100224 */ /* 0x002fe200078e02ff */
[----:B------:R-:W-:-:S02]  /*0ae0*/  CS2R R30, SRZ ;  /* 0x00000000001e7805 */ /* 0x000fc4000001ff00 */
[----:B------:R-:W-:Y:S01]  /*0af0*/  @P0 MOV R40, R46 ;  /* 0x0000002e00280202 */ /* 0x000fe20000000f00 */
[C---:B------:R-:W-:Y:S01]  /*0b00*/  @P0 IMAD R53, R51.reuse, R35, R16 ;  /* 0x0000002333350224 */ /* 0x040fe200078e0210 */
[----:B------:R-:W-:Y:S02]  /*0b10*/  @P0 MOV R41, R49 ;  /* 0x0000003100290202 */ /* 0x000fe40000000f00 */
[----:B------:R-:W1:Y:S01]  /*0b20*/  @!P6 LDC.64 R16, c[0x0][0x220] ;  /* 0x00008800ff10eb82 */ /* 0x000e620000000a00 */
[----:B------:R-:W-:Y:S01]  /*0b30*/  CS2R R32, SRZ ;  /* 0x0000000000207805 */ /* 0x000fe2000001ff00 */
[----:B------:R4:W2:Y:S01]  /*0b40*/  @P3 LDG.E.64 R30, desc[UR8][R38.64] ;  /* 0x00000008261e3981 */ /* 0x0008a2000c1e1b00 */
[----:B------:R-:W-:Y:S01]  /*0b50*/  @P0 IMAD.WIDE.U32 R40, R51, R34, R40 ;  /* 0x0000002233280225 */ /* 0x000fe200078e0028 */
[----:B------:R-:W-:-:S03]  /*0b60*/  CS2R R34, SRZ ;  /* 0x0000000000227805 */ /* 0x000fc6000001ff00 */
[----:B------:R-:W2:Y:S01]  /*0b70*/  @P2 LDG.E.64 R32, desc[UR8][R26.64] ;  /* 0x000000081a202981 */ /* 0x000ea2000c1e1b00 */
[----:B0-----:R-:W-:-:S03]  /*0b80*/  CS2R R36, SRZ ;  /* 0x0000000000247805 */ /* 0x001fc6000001ff00 */
[----:B------:R0:W2:Y:S01]  /*0b90*/  @P1 LDG.E.64 R34, desc[UR8][R18.64] ;  /* 0x0000000812221981 */ /* 0x0000a2000c1e1b00 */
[----:B-----5:R-:W-:Y:S01]  /*0ba0*/  @!P6 IMAD R50, R45, R22, RZ ;  /* 0x000000162d32e224 */ /* 0x020fe200078e02ff */
[----:B----4-:R-:W-:Y:S02]  /*0bb0*/  @P0 IADD3 R38, R41, R53, RZ ;  /* 0x0000003529260210 */ /* 0x010fe40007ffe0ff */
[----:B------:R2:W4:Y:S01]  /*0bc0*/  @P5 LDG.E.64 R36, desc[UR8][R20.64] ;  /* 0x0000000814245981 */ /* 0x000522000c1e1b00 */
[----:B------:R-:W-:Y:S01]  /*0bd0*/  @P0 LEA R24, P5, R40, R24, 0x2 ;  /* 0x0000001828180211 */ /* 0x000fe200078a10ff */
[----:B------:R-:W-:Y:S01]  /*0be0*/  @!P6 IMAD R51, R12, R23, R50 ;  /* 0x000000170c33e224 */ /* 0x000fe200078e0232 */
[----:B0-----:R-:W-:Y:S02]  /*0bf0*/  @!P6 MOV R18, R46 ;  /* 0x0000002e0012e202 */ /* 0x001fe40000000f00 */
[----:B------:R-:W-:Y:S02]  /*0c00*/  @!P6 MOV R19, R49 ;  /* 0x000000310013e202 */ /* 0x000fe40000000f00 */
[----:B------:R-:W-:Y:S01]  /*0c10*/  @P0 LEA.HI.X R25, R40, R25, R38, 0x2, P5 ;  /* 0x0000001928190211 */ /* 0x000fe200028f1426 */
[----:B------:R-:W-:Y:S01]  /*0c20*/  @!P6 IMAD.WIDE.U32 R22, R12, R22, R18 ;  /* 0x000000160c16e225 */ /* 0x000fe200078e0012 */
[----:B------:R-:W-:-:S02]  /*0c30*/  CS2R R38, SRZ ;  /* 0x0000000000267805 */ /* 0x000fc4000001ff00 */
[----:B------:R-:W-:Y:S02]  /*0c40*/  CS2R R40, SRZ ;  /* 0x0000000000287805 */ /* 0x000fe4000001ff00 */
[----:B------:R-:W-:Y:S02]  /*0c50*/  @!P6 IADD3 R23, R23, R51, RZ ;  /* 0x000000331717e210 */ /* 0x000fe40007ffe0ff */
[C---:B-1----:R-:W-:Y:S01]  /*0c60*/  @!P6 LEA R16, P5, R22.reuse, R16, 0x2 ;  /* 0x000000101610e211 */ /* 0x042fe200078a10ff */
[----:B------:R-:W5:Y:S03]  /*0c70*/  @P0 LDG.E.64 R38, desc[UR8][R24.64] ;  /* 0x0000000818260981 */ /* 0x000f66000c1e1b00 */
[----:B------:R-:W-:-:S05]  /*0c80*/  @!P6 LEA.HI.X R17, R22, R17, R23, 0x2, P5 ;  /* 0x000000111611e211 */ /* 0x000fca00028f1417 */
[----:B------:R0:W5:Y:S01]  /*0c90*/  @!P6 LDG.E.64 R40, desc[UR8][R16.64] ;  /* 0x000000081028e981 */ /* 0x000162000c1e1b00 */
        /* <DEDUP_REMOVED lines=26> */
[----:B----4-:R-:W-:Y:S01]  /*0e40*/  FADD.FTZ R18, R36, R37 ;  /* 0x0000002524127221 */ /* 0x010fe20000010000 */
[----:B------:R-:W-:Y:S01]  /*0e50*/  FADD.FTZ R16, R16, R21 ;  /* 0x0000001510107221 */ /* 0x000fe20000010000 */
[----:B------:R-:W-:Y:S01]  /*0e60*/  FFMA.FTZ R19, R14, R14, R19 ;  /* 0x0000000e0e137223 */ /* 0x000fe20000010013 */
[----:B------:R-:W-:Y:S01]  /*0e70*/  FMUL.FTZ R21, R37, R37 ;  /* 0x0000002525157220 */ /* 0x000fe20000410000 */
[----:B------:R-:W-:-:S02]  /*0e80*/  FADD.FTZ R17, R17, R18 ;  /* 0x0000001211117221 */ /* 0x000fc40000010000 */
[----:B------:R-:W-:Y:S01]  /*0e90*/  FADD.FTZ R16, R16, R19 ;  /* 0x0000001310107221 */ /* 0x000fe20000010000 */
[----:B------:R-:W-:Y:S01]  /*0ea0*/  FFMA.FTZ R21, R36, R36, R21 ;  /* 0x0000002424157223 */ /* 0x000fe20000010015 */
[----:B-----5:R-:W-:Y:S01]  /*0eb0*/  FADD.FTZ R18, R38, R39 ;  /* 0x0000002726127221 */ /* 0x020fe20000010000 */
        /* <DEDUP_REMOVED lines=77> */
.L_x_4710:
[----:B------:R-:W-:Y:S05]  /*1390*/  BSYNC B0 ;  /* 0x0000000000007941 */ /* 0x000fea0003800000 */
.L_x_4709:
[----:B------:R-:W1:Y:S02]  /*13a0*/  LDC R24, c[0x0][0xc] ;  /* 0x00000300ff187b82 */ /* 0x000e640000000800 */
[----:B-1----:R-:W-:-:S13]  /*13b0*/  ISETP.GE.U32.AND P0, PT, R24, 0x2, PT ;  /* 0x000000021800780c */ /* 0x002fda0003f06070 */
[----:B------:R-:W-:Y:S05]  /*13c0*/  @!P0 BRA `(.L_x_4711) ;  /* 0x0000001000708947 */ /* 0x000fea0003800000 */
        /* <DEDUP_REMOVED lines=25> */
.L_x_4713:
[----:B-1----:R-:W2:Y:S04]  /*1560*/  LDG.E.STRONG.GPU R22, desc[UR8][R20.64] ;  /* 0x0000000814167981 */ /* 0x002ea8000c1ef900 */
[----:B--2---:R-:W-:Y:S01]  /*1570*/  CCTL.IVALL ;  /* 0x00000000ff00798f */ /* 0x004fe20002000000 */
[----:B------:R-:W-:Y:S05]  /*1580*/  YIELD ;  /* 0x0000000000007946 */ /* 0x000fea0003800000 */
[----:B------:R-:W-:-:S13]  /*1590*/  ISETP.NE.AND P0, PT, R22, R27, PT ;  /* 0x0000001b1600720c */ /* 0x000fda0003f05270 */
[----:B------:R-:W-:Y:S05]  /*15a0*/  @P0 BRA `(.L_x_4713) ;  /* 0xfffffffc00ec0947 */ /* 0x000fea000383ffff */
.L_x_4712:
        /* <DEDUP_REMOVED lines=17> */
.L_x_4717:
        /* <DEDUP_REMOVED lines=115> */
.L_x_4716:
        /* <DEDUP_REMOVED lines=61> */
.L_x_4718:
[----:B------:R-:W-:-:S13]  /*21c0*/  ISETP.NE.OR P0, PT, R25, RZ, P0 ;  /* 0x000000ff1900720c */ /* 0x000fda0000705670 */
[----:B------:R-:W-:Y:S05]  /*21d0*/  @!P0 BRA `(.L_x_4714) ;  /* 0x00000000007c8947 */ /* 0x000fea0003800000 */
.L_x_4715:
        /* <DEDUP_REMOVED lines=31> */
.L_x_4714:
        /* <DEDUP_REMOVED lines=11> */
.L_x_4720:
[----:B------:R-:W-:Y:S05]  /*2480*/  BSYNC B0 ;  /* 0x0000000000007941 */ /* 0x000fea0003800000 */
.L_x_4719:
        /* <DEDUP_REMOVED lines=16> */
.L_x_4711:
        /* <DEDUP_REMOVED lines=17> */
[----:B-1----:R-:W-:Y:S01]  /*26a0*/  IMAD.WIDE R20, R43, 0x2, R20 ;  /* 0x000000022b147825 */ /* 0x002fe200078e0214 */
[----:B0-----:R-:W0:Y:S03]  /*26b0*/  LDC R16, c[0x0][0x294] ;  /* 0x0000a500ff107b82 */ /* 0x001e260000000800 */
[----:B----4-:R-:W-:-:S05]  /*26c0*/  @!P0 IMAD.WIDE R24, R6, 0x8, R24 ;  /* 0x0000000806188825 */ /* 0x010fca00078e0218 */
[----:B------:R1:W-:Y:S01]  /*26d0*/  @!P0 STG.E.64 desc[UR8][R24.64], R22 ;  /* 0x0000001618008986 */ /* 0x0003e2000c101b08 */
[----:B------:R-:W-:Y:S06]  /*26e0*/  BAR.SYNC.DEFER_BLOCKING 0x0 ;  /* 0x0000000000007b1d */ /* 0x000fec0000010000 */
[----:B------:R-:W2:Y:S04]  /*26f0*/  LDG.E.U16 R43, desc[UR8][R26.64] ;  /* 0x000000081a2b7981 */ /* 0x000ea8000c1e1500 */
[----:B------:R-:W3:Y:S04]  /*2700*/  LDG.E.U16 R50, desc[UR8][R26.64+0x2] ;  /* 0x000002081a327981 */ /* 0x000ee8000c1e1500 */
[----:B------:R-:W4:Y:S04]  /*2710*/  LDG.E.U16 R51, desc[UR8][R20.64] ;  /* 0x0000000814337981 */ /* 0x000f28000c1e1500 */
[----:B------:R5:W4:Y:S01]  /*2720*/  LDG.E.U16 R52, desc[UR8][R20.64+0x2] ;  /* 0x0000020814347981 */ /* 0x000b22000c1e1500 */
[----:B------:R-:W-:Y:S01]  /*2730*/  HFMA2.MMA R17, -RZ, RZ, 1.875, 0 ;  /* 0x3f800000ff117435 */ /* 0x000fe200000001ff */
[----:B-1----:R-:W-:Y:S01]  /*2740*/  IMAD.WIDE.U32 R22, R0, -0x77777777, RZ ;  /* 0x8888888900167825 */ /* 0x002fe200078e00ff */
[----:B------:R-:W-:Y:S01]  /*2750*/  ISETP.NE.AND P6, PT, RZ, UR10, PT ;  /* 0x0000000aff007c0c */ /* 0x000fe2000bfc5270 */
[----:B------:R-:W1:Y:S03]  /*2760*/  LDS.64 R18, [UR5+0x90] ;  /* 0x00009005ff127984 */ /* 0x000e660008000a00 */
[----:B------:R-:W-:-:S05]  /*2770*/  SHF.R.U32.HI R23, RZ, 0x4, R23 ;  /* 0x00000004ff177819 */ /* 0x000fca0000011617 */
[----:B0-----:R-:W-:-:S05]  /*2780*/  IMAD R23, R16, UR7, R23 ;  /* 0x0000000710177c24 */ /* 0x001fca000f8e0217 */
[----:B------:R-:W-:Y:S01]  /*2790*/  IADD3 R16, R23, 0x40, RZ ;  /* 0x0000004017107810 */ /* 0x000fe20007ffe0ff */
[----:B-1----:R-:W-:-:S04]  /*27a0*/  FMUL.FTZ R18, R18, UR6 ;  /* 0x0000000612127c20 */ /* 0x002fc80008410000 */
[C---:B------:R-:W-:Y:S01]  /*27b0*/  FMUL.FTZ R54, R18.reuse, R18 ;  /* 0x0000001212367220 */ /* 0x040fe20000410000 */
[C---:B-----5:R-:W-:Y:S01]  /*27c0*/  FADD.FTZ R20, -R18.reuse, R28 ;  /* 0x0000001c12147221 */ /* 0x060fe20000010100 */
        /* <DEDUP_REMOVED lines=10> */
[----:B--2---:R-:W-:Y:S02]  /*2870*/  SHF.L.U32 R19, R43, 0x10, RZ ;  /* 0x000000102b137819 */ /* 0x004fe400000006ff */
[----:B---3--:R-:W-:Y:S01]  /*2880*/  SHF.L.U32 R22, R50, 0x10, RZ ;  /* 0x0000001032167819 */ /* 0x008fe200000006ff */
[----:B------:R-:W-:Y:S01]  /*2890*/  FADD.FTZ R50, -R18, R31 ;  /* 0x0000001f12327221 */ /* 0x000fe20000010100 */
[----:B----4-:R-:W-:Y:S02]  /*28a0*/  SHF.L.U32 R28, R51, 0x10, RZ ;  /* 0x00000010331c7819 */ /* 0x010fe400000006ff */
        /* <DEDUP_REMOVED lines=14> */
.L_x_4721:
        /* <DEDUP_REMOVED lines=13> */
.L_x_4723:
[----:B------:R-:W-:Y:S05]  /*2a60*/  BSYNC B0 ;  /* 0x0000000000007941 */ /* 0x000fea0003800000 */
.L_x_4722:
        /* <DEDUP_REMOVED lines=17> */
.L_x_4724:
        /* <DEDUP_REMOVED lines=13> */
.L_x_4726:
[----:B------:R-:W-:Y:S05]  /*2c50*/  BSYNC B0 ;  /* 0x0000000000007941 */ /* 0x000fea0003800000 */
.L_x_4725:
        /* <DEDUP_REMOVED lines=17> */
.L_x_4727:
        /* <DEDUP_REMOVED lines=13> */
.L_x_4729:
[----:B------:R-:W-:Y:S05]  /*2e40*/  BSYNC B0 ;  /* 0x0000000000007941 */ /* 0x000fea0003800000 */
.L_x_4728:
        /* <DEDUP_REMOVED lines=17> */
.L_x_4730:
        /* <DEDUP_REMOVED lines=13> */
.L_x_4732:
[----:B------:R-:W-:Y:S05]  /*3030*/  BSYNC B0 ;  /* 0x0000000000007941 */ /* 0x000fea0003800000 */
.L_x_4731:
[C---:B------:R-:W-:Y:S01]  /*3040*/  FADD.FTZ R14, -R18.reuse, R14 ;  /* 0x0000000e120e7221 */ /* 0x040fe20000010100 */
[----:B0-----:R-:W-:Y:S01]  /*3050*/  FADD.FTZ R20, -R18, R15 ;  /* 0x0000000f12147221 */ /* 0x001fe20000010100 */
        /* <DEDUP_REMOVED lines=21> */
.L_x_4733:
        /* <DEDUP_REMOVED lines=13> */
.L_x_4735:
[----:B------:R-:W-:Y:S05]  /*3280*/  BSYNC B0 ;  /* 0x0000000000007941 */ /* 0x000fea0003800000 */
.L_x_4734:
[----:B0-----:R-:W-:Y:S01]  /*3290*/  FADD.FTZ R14, -R18, R37 ;  /* 0x00000025120e7221 */ /* 0x001fe20000010100 */
[-C--:B------:R-:W-:Y:S01]  /*32a0*/  FMUL.FTZ R36, R36, R17.reuse ;  /* 0x0000001124247220 */ /* 0x080fe20000410000 */
[----:B------:R-:W-:Y:S02]  /*32b0*/  ISETP.GE.U32.AND P0, PT, R12, UR14, PT ;  /* 0x0000000e0c007c0c */ /* 0x000fe4000bf06070 */
[----:B------:R-:W-:Y:S01]  /*32c0*/  FMUL.FTZ R15, R14, R17 ;  /* 0x000000110e0f7220 */ /* 0x000fe20000410000 */
        /* <DEDUP_REMOVED lines=15> */
.L_x_4736:
        /* <DEDUP_REMOVED lines=13> */
.L_x_4738:
[----:B------:R-:W-:Y:S05]  /*3490*/  BSYNC B0 ;  /* 0x0000000000007941 */ /* 0x000fea0003800000 */
.L_x_4737:
[----:B------:R-:W-:Y:S01]  /*34a0*/  ISETP.GE.U32.AND P5, PT, R16, UR14, PT ;  /* 0x0000000e10007c0c */ /* 0x000fe2000bfa6070 */
[C---:B------:R-:W-:Y:S01]  /*34b0*/  FADD.FTZ R38, -R18.reuse, R38 ;  /* 0x0000002612267221 */ /* 0x040fe20000010100 */
[----:B------:R-:W-:Y:S01]  /*34c0*/  SHF.R.S32.HI R26, RZ, 0x1f, R16 ;  /* 0x0000001fff1a7819 */ /* 0x000fe20000011410 */
[C---:B0-----:R-:W-:Y:S01]  /*34d0*/  FADD.FTZ R14, -R18.reuse, R39 ;  /* 0x00000027120e7221 */ /* 0x041fe20000010100 */
[C---:B------:R-:W-:Y:S01]  /*34e0*/  FADD.FTZ R40, -R18.reuse, R40 ;  /* 0x0000002812287221 */ /* 0x040fe20000010100 */
[----:B------:R-:W-:Y:S01]  /*34f0*/  ISETP.GE.AND.EX P0, PT, R45, UR15, PT, P0 ;  /* 0x0000000f2d007c0c */ /* 0x000fe2000bf06300 */
[----:B------:R-:W-:Y:S01]  /*3500*/  FADD.FTZ R18, -R18, R41 ;  /* 0x0000002912127221 */ /* 0x000fe20000010100 */
[----:B------:R-:W-:Y:S01]  /*3510*/  ISETP.GE.AND.EX P5, PT, R26, UR15, PT, P5 ;  /* 0x0000000f1a007c0c */ /* 0x000fe2000bfa6350 */
[-C--:B------:R-:W-:Y:S01]  /*3520*/  FMUL.FTZ R38, R38, R17.reuse ;  /* 0x0000001126267220 */ /* 0x080fe20000410000 */
[-C--:B------:R-:W-:Y:S01]  /*3530*/  FMUL.FTZ R15, R14, R17.reuse ;  /* 0x000000110e0f7220 */ /* 0x080fe20000410000 */
[----:B------:R-:W-:Y:S01]  /*3540*/  ISETP.GT.U32.OR P0, PT, R0, 0x1df, P0 ;  /* 0x000001df0000780c */ /* 0x000fe20000704470 */
[-C--:B------:R-:W-:Y:S01]  /*3550*/  FMUL.FTZ R40, R40, R17.reuse ;  /* 0x0000001128287220 */ /* 0x080fe20000410000 */
[----:B------:R-:W-:Y:S01]  /*3560*/  ISETP.LT.U32.AND P5, PT, R0, 0x1e0, !P5 ;  /* 0x000001e00000780c */ /* 0x000fe20006fa1070 */
        /* <DEDUP_REMOVED lines=14> */
.L_x_4739:
        /* <DEDUP_REMOVED lines=13> */
.L_x_4741:
[----:B------:R-:W-:Y:S05]  /*3720*/  BSYNC B0 ;  /* 0x0000000000007941 */ /* 0x000fea0003800000 */
.L_x_4740:
        /* <DEDUP_REMOVED lines=13> */
.L_x_4742:
        /* <DEDUP_REMOVED lines=12> */
.L_x_4744:
[----:B------:R-:W-:Y:S05]  /*38c0*/  BSYNC B0 ;  /* 0x0000000000007941 */ /* 0x000fea0003800000 */
.L_x_4743:
[----:B01----:R-:W0:Y:S01]  /*38d0*/  LDC R15, c[0x0][0x10] ;  /* 0x00000400ff0f7b82 */ /* 0x003e220000000800 */
[----:B------:R-:W-:Y:S02]  /*38e0*/  IADD3 R8, R8, 0x1, RZ ;  /* 0x0000000108087810 */ /* 0x000fe40007ffe0ff */
[----:B0-----:R-:W-:-:S04]  /*38f0*/  IADD3 R6, R15, R6, RZ ;  /* 0x000000060f067210 */ /* 0x001fc80007ffe0ff */
[----:B------:R-:W-:-:S13]  /*3900*/  ISETP.GE.AND P0, PT, R6, UR4, PT ;  /* 0x0000000406007c0c */ /* 0x000fda000bf06270 */
[----:B------:R-:W-:Y:S05]  /*3910*/  @!P0 BRA `(.L_x_4745) ;  /* 0xffffffc8006c8947 */ /* 0x000fea000383ffff */
[----:B------:R-:W-:Y:S05]  /*3920*/  EXIT ;  /* 0x000000000000794d */ /* 0x000fea0003800000 */
.L_x_4746:
        /* <DEDUP_REMOVED lines=13> */
.L_x_5206:


//--------------------- .text._Z35group_norm_nhwc_fwd_one_pass_kernelI11Fp32IOBf16WLi256ELi60ELi480EEv26Group_norm_nhwc_fwd_params --------------------------
	.section	.text._Z35group_norm_nhwc_fwd_one_pass_kernelI11Fp32IOBf16WLi256ELi60ELi480EEv26Group_norm_nhwc_fwd_params,"ax",@progbits
	.align	128
        .global         _Z35group_norm_nhwc_fwd_one_pass_kernelI11Fp32IOBf16WLi256ELi60ELi480EEv26Group_norm_nhwc_fwd_params
        .type           _Z35group_norm_nhwc_fwd_one_pass_kernelI11Fp32IOBf16WLi256ELi60ELi480EEv26Group_norm_nhwc_fwd_params,@function
        .size           _Z35group_norm_nhwc_fwd_one_pass_kernelI11Fp32IOBf16WLi256ELi60ELi480EEv26Group_norm_nhwc_fwd_params,(.L_x_5207 - _Z35group_norm_nhwc_fwd_one_pass_kernelI11Fp32IOBf16WLi256ELi60ELi480EEv26Group_norm_nhwc_fwd_params)
        .other          _Z35group_norm_nhwc_fwd_one_pass_kernelI11Fp32IOBf16WLi256ELi60ELi480EEv26Group_norm_nhwc_fwd_params,@"STO_CUDA_ENTRY STV_DEFAULT"
_Z35group_norm_nhwc_fwd_one_pass_kernelI11Fp32IOBf16WLi256ELi60ELi480EEv26Group_norm_nhwc_fwd_params:
.text._Z35group_norm_nhwc_fwd_one_pass_kernelI11Fp32IOBf16WLi256ELi60ELi480EEv26Group_norm_nhwc_fwd_params:
        /* <DEDUP_REMOVED lines=46> */
.L_x_4804:
[----:B------:R-:W0:Y:S01]  /*02e0*/  LDC R9, c[0x0][0x288] ;  /* 0x0000a200ff097b82 */ /* 0x000e220000000800 */
        /* <DEDUP_REMOVED lines=11> */
[----:B0-234-:R-:W-:-:S04]  /*03a0*/  IABS R5, R9 ;  /* 0x0000000900057213 */ /* 0x01dfc80000000000 */
[----:B------:R-:W0:Y:S07]  /*03b0*/  I2F.RP R4, R5 ;  /* 0x0000000500047306 */ /* 0x000e2e0000209400 */
[----:B------:R-:W2:Y:S08]  /*03c0*/  @!P4 LDC.64 R18, c[0x0][0x270] ;  /* 0x00009c00ff12cb82 */ /* 0x000eb00000000a00 */
[----:B------:R-:W3:Y:S01]  /*03d0*/  @!P4 LDC.64 R26, c[0x0][0x220] ;  /* 0x00008800ff1acb82 */ /* 0x000ee20000000a00 */
        /* <DEDUP_REMOVED lines=423> */
.L_x_4748:
[----:B------:R-:W-:Y:S05]  /*1e50*/  BSYNC B0 ;  /* 0x0000000000007941 */ /* 0x000fea0003800000 */
.L_x_4747:
        /* <DEDUP_REMOVED lines=28> */
.L_x_4751:
[----:B-1----:R-:W2:Y:S04]  /*2020*/  LDG.E.STRONG.GPU R8, desc[UR8][R6.64] ;  /* 0x0000000806087981 */ /* 0x002ea8000c1ef900 */
[----:B--2---:R-:W-:Y:S01]  /*2030*/  CCTL.IVALL ;  /* 0x00000000ff00798f */ /* 0x004fe20002000000 */
[----:B------:R-:W-:Y:S05]  /*2040*/  YIELD ;  /* 0x0000000000007946 */ /* 0x000fea0003800000 */
[----:B------:R-:W-:-:S13]  /*2050*/  ISETP.NE.AND P1, PT, R8, R11, PT ;  /* 0x0000000b0800720c */ /* 0x000fda0003f25270 */
[----:B------:R-:W-:Y:S05]  /*2060*/  @P1 BRA `(.L_x_4751) ;  /* 0xfffffffc00ec1947 */ /* 0x000fea000383ffff */
.L_x_4750:
        /* <DEDUP_REMOVED lines=11> */
.L_x_4753:
        /* <DEDUP_REMOVED lines=63> */
.L_x_4752:
        /* <DEDUP_REMOVED lines=19> */
.L_x_4755:
[----:B------:R-:W-:Y:S05]  /*2640*/  BSYNC B0 ;  /* 0x0000000000007941 */ /* 0x000fea0003800000 */
.L_x_4754:
        /* <DEDUP_REMOVED lines=32> */
.L_x_4749:
        /* <DEDUP_REMOVED lines=21> */
[----:B------:R-:W2:Y:S04]  /*29a0*/  LDG.E.U16 R14, desc[UR8][R6.64] ;  /* 0x00000008060e7981 */ /* 0x000ea8000c1e1500 */
[----:B------:R-:W3:Y:S04]  /*29b0*/  LDG.E.U16 R18, desc[UR8][R6.64+0x2] ;  /* 0x0000020806127981 */ /* 0x000ee8000c1e1500 */
[----:B------:R-:W4:Y:S04]  /*29c0*/  LDG.E.U16 R19, desc[UR8][R8.64] ;  /* 0x0000000808137981 */ /* 0x000f28000c1e1500 */
[----:B------:R-:W5:Y:S01]  /*29d0*/  LDG.E.U16 R78, desc[UR8][R8.64+0x2] ;  /* 0x00000208084e7981 */ /* 0x000f62000c1e1500 */
[----:B-1----:R-:W-:-:S02]  /*29e0*/  MOV R10, 0x3f800000 ;  /* 0x3f800000000a7802 */ /* 0x002fc40000000f00 */
[----:B------:R-:W-:Y:S01]  /*29f0*/  ISETP.NE.AND P5, PT, RZ, UR10, PT ;  /* 0x0000000aff007c0c */ /* 0x000fe2000bfa5270 */
[----:B------:R-:W1:Y:S02]  /*2a00*/  LDS.64 R16, [UR5+0x90] ;  /* 0x00009005ff107984 */ /* 0x000e640008000a00 */
[----:B-1----:R-:W-:-:S04]  /*2a10*/  FMUL.FTZ R15, R16, UR6 ;  /* 0x00000006100f7c20 */ /* 0x002fc80008410000 */
[C---:B------:R-:W-:Y:S01]  /*2a20*/  FMUL.FTZ R16, R15.reuse, R15 ;  /* 0x0000000f0f107220 */ /* 0x040fe20000410000 */
[----:B------:R-:W-:-:S03]  /*2a30*/  FADD.FTZ R39, -R15, R39 ;  /* 0x000000270f277221 */ /* 0x000fc60000010100 */
[----:B------:R-:W-:Y:S01]  /*2a40*/  FFMA.FTZ R16, R17, UR6, -R16 ;  /* 0x0000000611107c23 */ /* 0x000fe20008010810 */
[----:B------:R-:W-:-:S04]  /*2a50*/  FADD.FTZ R17, -R15, R22 ;  /* 0x000000160f117221 */ /* 0x000fc80000010100 */
[----:B------:R-:W-:-:S13]  /*2a60*/  FSETP.GTU.FTZ.AND P1, PT, R16, RZ, PT ;  /* 0x000000ff1000720b */ /* 0x000fda0003f3c000 */
[----:B0-----:R-:W0:Y:S02]  /*2a70*/  @P1 LDC R5, c[0x0][0x238] ;  /* 0x00008e00ff051b82 */ /* 0x001e240000000800 */
[----:B0-----:R-:W-:Y:S01]  /*2a80*/  @P1 FADD.FTZ R16, R16, R5 ;  /* 0x0000000510101221 */ /* 0x001fe20000010000 */
[----:B------:R-:W-:-:S03]  /*2a90*/  FADD.FTZ R5, -R15, R38 ;  /* 0x000000260f057221 */ /* 0x000fc60000010100 */
[----:B------:R-:W0:Y:S02]  /*2aa0*/  @P1 MUFU.RSQ R10, R16 ;  /* 0x00000010000a1308 */ /* 0x000e240000001400 */
[-C--:B0-----:R-:W-:Y:S01]  /*2ab0*/  FMUL.FTZ R39, R39, R10.reuse ;  /* 0x0000000a27277220 */ /* 0x081fe20000410000 */
[----:B------:R-:W-:Y:S01]  /*2ac0*/  FMUL.FTZ R4, R5, R10 ;  /* 0x0000000a05047220 */ /* 0x000fe20000410000 */
[----:B--2---:R-:W-:Y:S02]  /*2ad0*/  SHF.L.U32 R11, R14, 0x10, RZ ;  /* 0x000000100e0b7819 */ /* 0x004fe400000006ff */
        /* <DEDUP_REMOVED lines=16> */
.L_x_4756:
        /* <DEDUP_REMOVED lines=13> */
.L_x_4758:
[----:B------:R-:W-:Y:S05]  /*2cb0*/  BSYNC B0 ;  /* 0x0000000000007941 */ /* 0x000fea0003800000 */
.L_x_4757:
[----:B------:R-:W-:Y:S01]  /*2cc0*/  FADD.FTZ R23, -R15, R23 ;  /* 0x000000170f177221 */ /* 0x000fe20000010100 */
[----:B------:R-:W-:Y:S01]  /*2cd0*/  ISETP.GE.U32.AND P6, PT, R59, UR14, PT ;  /* 0x0000000e3b007c0c */ /* 0x000fe2000bfc6070 */
[-C--:B------:R-:W-:Y:S01]  /*2ce0*/  FMUL.FTZ R17, R17, R10.reuse ;  /* 0x0000000a11117220 */ /* 0x080fe20000410000 */
[----:B------:R-:W-:Y:S01]  /*2cf0*/  ISETP.GE.U32.AND P1, PT, R60, UR14, PT ;  /* 0x0000000e3c007c0c */ /* 0x000fe2000bf26070 */
[----:B------:R-:W-:Y:S01]  /*2d00*/  FMUL.FTZ R23, R23, R10 ;  /* 0x0000000a17177220 */ /* 0x000fe20000410000 */
[----:B------:R-:W-:Y:S01]  /*2d10*/  ISETP.GE.U32.AND P2, PT, R61, UR14, PT ;  /* 0x0000000e3d007c0c */ /* 0x000fe2000bf46070 */
[C---:B------:R-:W-:Y:S01]  /*2d20*/  FADD.FTZ R19, -R15.reuse, R24 ;  /* 0x000000180f137221 */ /* 0x040fe20000010100 */
[----:B------:R-:W-:Y:S01]  /*2d30*/  ISETP.GE.U32.AND P3, PT, R62, UR14, PT ;  /* 0x0000000e3e007c0c */ /* 0x000fe2000bf66070 */
[----:B------:R-:W-:Y:S01]  /*2d40*/  FADD.FTZ R25, -R15, R25 ;  /* 0x000000190f197221 */ /* 0x000fe20000010100 */
[----:B------:R-:W-:Y:S01]  /*2d50*/  ISETP.GE.U32.AND P4, PT, R63, UR14, PT ;  /* 0x0000000e3f007c0c */ /* 0x000fe2000bf86070 */
[----:B0-----:R-:W-:Y:S01]  /*2d60*/  FFMA.FTZ R4, R11, R17, R14 ;  /* 0x000000110b047223 */ /* 0x001fe2000001000e */
[----:B------:R-:W-:Y:S01]  /*2d70*/  ISETP.GE.AND.EX P6, PT, R75, UR15, PT, P6 ;  /* 0x0000000f4b007c0c */ /* 0x000fe2000bfc6360 */
[----:B------:R-:W-:Y:S01]  /*2d80*/  FFMA.FTZ R5, R12, R23, R13 ;  /* 0x000000170c057223 */ /* 0x000fe2000001000d */
[----:B------:R-:W-:-:S02]  /*2d90*/  ISETP.GE.AND.EX P1, PT, R77, UR15, PT, P1 ;  /* 0x0000000f4d007c0c */ /* 0x000fc4000bf26310 */
[----:B------:R-:W-:Y:S02]  /*2da0*/  ISETP.GE.AND.EX P2, PT, R81, UR15, PT, P2 ;  /* 0x0000000f51007c0c */ /* 0x000fe4000bf46320 */
[----:B------:R-:W-:Y:S02]  /*2db0*/  ISETP.GE.AND.EX P3, PT, R83, UR15, PT, P3 ;  /* 0x0000000f53007c0c */ /* 0x000fe4000bf66330 */
[----:B------:R-:W-:Y:S02]  /*2dc0*/  ISETP.GE.AND.EX P4, PT, R85, UR15, PT, P4 ;  /* 0x0000000f55007c0c */ /* 0x000fe4000bf86340 */
[C---:B------:R-:W-:Y:S02]  /*2dd0*/  ISETP.GT.U32.OR P6, PT, R0.reuse, 0x1df, P6 ;  /* 0x000001df0000780c */ /* 0x040fe400037c4470 */
[C---:B------:R-:W-:Y:S02]  /*2de0*/  ISETP.GT.U32.OR P1, PT, R0.reuse, 0x1df, P1 ;  /* 0x000001df0000780c */ /* 0x040fe40000f24470 */
[----:B------:R-:W-:-:S02]  /*2df0*/  ISETP.GT.U32.OR P2, PT, R0, 0x1df, P2 ;  /* 0x000001df0000780c */ /* 0x000fc40001744470 */
        /* <DEDUP_REMOVED lines=13> */
.L_x_4759:
        /* <DEDUP_REMOVED lines=13> */
.L_x_4761:
[----:B------:R-:W-:Y:S05]  /*2fa0*/  BSYNC B0 ;  /* 0x0000000000007941 */ /* 0x000fea0003800000 */
.L_x_4760:
        /* <DEDUP_REMOVED lines=17> */
.L_x_4762:
        /* <DEDUP_REMOVED lines=13> */
.L_x_4764:
[----:B------:R-:W-:Y:S05]  /*3190*/  BSYNC B0 ;  /* 0x0000000000007941 */ /* 0x000fea0003800000 */
.L_x_4763:
        /* <DEDUP_REMOVED lines=17> */
.L_x_4765:
        /* <DEDUP_REMOVED lines=13> */
.L_x_4767:
[----:B------:R-:W-:Y:S05]  /*3380*/  BSYNC B0 ;  /* 0x0000000000007941 */ /* 0x000fea0003800000 */
.L_x_4766:
        /* <DEDUP_REMOVED lines=17> */
.L_x_4768:
        /* <DEDUP_REMOVED lines=13> */
.L_x_4770:
[----:B------:R-:W-:Y:S05]  /*3570*/  BSYNC B0 ;  /* 0x0000000000007941 */ /* 0x000fea0003800000 */
.L_x_4769:
        /* <DEDUP_REMOVED lines=17> */
.L_x_4771:
        /* <DEDUP_REMOVED lines=13> */
.L_x_4773:
[----:B------:R-:W-:Y:S05]  /*3760*/  BSYNC B0 ;  /* 0x0000000000007941 */ /* 0x000fea0003800000 */
.L_x_4772:
[----:B------:R-:W-:Y:S01]  /*3770*/  ISETP.GE.U32.AND P6, PT, R64, UR14, PT ;  /* 0x0000000e40007c0c */ /* 0x000fe2000bfc6070 */
[-C--:B0-----:R-:W-:Y:S01]  /*3780*/  FMUL.FTZ R4, R25, R10.reuse ;  /* 0x0000000a19047220 */ /* 0x081fe20000410000 */
[----:B------:R-:W-:Y:S01]  /*3790*/  ISETP.GE.U32.AND P1, PT, R65, UR14, PT ;  /* 0x0000000e41007c0c */ /* 0x000fe2000bf26070 */
[----:B------:R-:W-:Y:S01]  /*37a0*/  FMUL.FTZ R33, R33, R10 ;  /* 0x0000000a21217220 */ /* 0x000fe20000410000 */
[----:B------:R-:W-:Y:S01]  /*37b0*/  ISETP.GE.U32.AND P2, PT, R66, UR14, PT ;  /* 0x0000000e42007c0c */ /* 0x000fe2000bf46070 */
[----:B------:R-:W-:Y:S01]  /*37c0*/  FADD.FTZ R39, -R15, R34 ;  /* 0x000000220f277221 */ /* 0x000fe20000010100 */
[----:B------:R-:W-:Y:S01]  /*37d0*/  ISETP.GE.U32.AND P3, PT, R67, UR14, PT ;  /* 0x0000000e43007c0c */ /* 0x000fe2000bf66070 */
[C---:B------:R-:W-:Y:S01]  /*37e0*/  FADD.FTZ R35, -R15.reuse, R35 ;  /* 0x000000230f237221 */ /* 0x040fe20000010100 */
[----:B------:R-:W-:Y:S01]  /*37f0*/  ISETP.GE.U32.AND P4, PT, R68, UR14, PT ;  /* 0x0000000e44007c0c */ /* 0x000fe2000bf86070 */
[----:B------:R-:W-:Y:S01]  /*3800*/  FADD.FTZ R75, -R15, R36 ;  /* 0x000000240f4b7221 */ /* 0x000fe20000010100 */
[----:B------:R-:W-:Y:S01]  /*3810*/  ISETP.GE.AND.EX P6, PT, R87, UR15, PT, P6 ;  /* 0x0000000f57007c0c */ /* 0x000fe2000bfc6360 */
        /* <DEDUP_REMOVED lines=18> */
[C---:B------:R-:W-:Y:S01]  /*3940*/  ISETP.GT.U32.OR P6, PT, R0.reuse, 0x1df, P6 ;  /* 0x000001df0000780c */ /* 0x040fe200037c4470 */
[----:B------:R-:W-:Y:S01]  /*3950*/  FADD.FTZ R15, -R15, R53 ;  /* 0x000000350f0f7221 */ /* 0x000fe20000010100 */
        /* <DEDUP_REMOVED lines=17> */
.L_x_4774:
        /* <DEDUP_REMOVED lines=13> */
.L_x_4776:
[----:B------:R-:W-:Y:S05]  /*3b40*/  BSYNC B0 ;  /* 0x0000000000007941 */ /* 0x000fea0003800000 */
.L_x_4775:
        /* <DEDUP_REMOVED lines=17> */
.L_x_4777:
        /* <DEDUP_REMOVED lines=13> */
.L_x_4779:
[----:B------:R-:W-:Y:S05]  /*3d30*/  BSYNC B0 ;  /* 0x0000000000007941 */ /* 0x000fea0003800000 */
.L_x_4778:
        /* <DEDUP_REMOVED lines=13> */
.L_x_4780:
        /* <DEDUP_REMOVED lines=13> */
.L_x_4782:
[----:B------:R-:W-:Y:S05]  /*3ee0*/  BSYNC B0 ;  /* 0x0000000000007941 */ /* 0x000fea0003800000 */
.L_x_4781:
        /* <DEDUP_REMOVED lines=17> */
.L_x_4783:
        /* <DEDUP_REMOVED lines=13> */
.L_x_4785:
[----:B------:R-:W-:Y:S05]  /*40d0*/  BSYNC B0 ;  /* 0x0000000000007941 */ /* 0x000fea0003800000 */
.L_x_4784:
        /* <DEDUP_REMOVED lines=13> */
.L_x_4786:
        /* <DEDUP_REMOVED lines=13> */
.L_x_4788:
[----:B------:R-:W-:Y:S05]  /*4280*/  BSYNC B0 ;  /* 0x0000000000007941 */ /* 0x000fea0003800000 */
.L_x_4787:
        /* <DEDUP_REMOVED lines=19> */
[----:B------:R-:W-:Y:S01]  /*43c0*/  FMUL.FTZ R15, R15, R10 ;  /* 0x0000000a0f0f7220 */ /* 0x000fe20000410000 */
[C---:B------:R-:W-:Y:S01]  /*43d0*/  ISETP.GT.U32.OR P6, PT, R0.reuse, 0x1df, P6 ;  /* 0x000001df0000780c */ /* 0x040fe200037c4470 */
[----:B------:R-:W-:Y:S01]  /*43e0*/  FFMA.FTZ R44, R11, R7, R14 ;  /* 0x000000070b2c7223 */ /* 0x000fe2000001000e */
[----:B------:R-:W-:Y:S01]  /*43f0*/  ISETP.GT.U32.OR P1, PT, R0, 0x1df, P1 ;  /* 0x000001df0000780c */ /* 0x000fe20000f24470 */
[----:B------:R-:W-:Y:S01]  /*4400*/  FFMA.FTZ R45, R12, R45, R13 ;  /* 0x0000002d0c2d7223 */ /* 0x000fe2000001000d */
[----:B------:R-:W-:-:S02]  /*4410*/  ISETP.GT.U32.OR P2, PT, R0, 0x1df, P2 ;  /* 0x000001df0000780c */ /* 0x000fc40001744470 */
[C---:B------:R-:W-:Y:S02]  /*4420*/  ISETP.GT.U32.OR P3, PT, R0.reuse, 0x1df, P3 ;  /* 0x000001df0000780c */ /* 0x040fe40001f64470 */
[----:B------:R-:W-:Y:S01]  /*4430*/  ISETP.GT.U32.OR P4, PT, R0, 0x1df, P4 ;  /* 0x000001df0000780c */ /* 0x000fe20002784470 */
[----:B------:R-:W-:-:S12]  /*4440*/  @!P5 BRA `(.L_x_4789) ;  /* 0x000000000028d947 */ /* 0x000fd80003800000 */
        /* <DEDUP_REMOVED lines=10> */
.L_x_4789:
        /* <DEDUP_REMOVED lines=13> */
.L_x_4791:
[----:B------:R-:W-:Y:S05]  /*45c0*/  BSYNC B0 ;  /* 0x0000000000007941 */ /* 0x000fea0003800000 */
.L_x_4790:
[----:B------:R-:W-:Y:S01]  /*45d0*/  FFMA.FTZ R46, R11, R9, R14 ;  /* 0x000000090b2e7223 */ /* 0x000fe2000001000e */
[----:B------:R-:W-:Y:S01]  /*45e0*/  FFMA.FTZ R47, R12, R47, R13 ;  /* 0x0000002f0c2f7223 */ /* 0x000fe2000001000d */
[----:B------:R-:W-:Y:S06]  /*45f0*/  @!P5 BRA `(.L_x_4792) ;  /* 0x000000000028d947 */ /* 0x000fec0003800000 */
        /* <DEDUP_REMOVED lines=10> */
.L_x_4792:
        /* <DEDUP_REMOVED lines=13> */
.L_x_4794:
[----:B------:R-:W-:Y:S05]  /*4770*/  BSYNC B0 ;  /* 0x0000000000007941 */ /* 0x000fea0003800000 */
.L_x_4793:
[----:B------:R-:W-:Y:S01]  /*4780*/  FFMA.FTZ R48, R11, R17, R14 ;  /* 0x000000110b307223 */ /* 0x000fe2000001000e */
[----:B------:R-:W-:Y:S01]  /*4790*/  FFMA.FTZ R49, R12, R49, R13 ;  /* 0x000000310c317223 */ /* 0x000fe2000001000d */
[----:B------:R-:W-:Y:S06]  /*47a0*/  @!P5 BRA `(.L_x_4795) ;  /* 0x000000000028d947 */ /* 0x000fec0003800000 */
        /* <DEDUP_REMOVED lines=10> */
.L_x_4795:
[----:B------:R-:W-:Y:S04]  /*4850*/  BSSY B0, `(.L_x_4796) ;  /* 0x000000d000007945 */ /* 0x000fe80003800000 */
[----:B------:R-:W-:Y:S05]  /*4860*/  @P2 BRA `(.L_x_4797) ;  /* 0x00000000002c2947 */ /* 0x000fea0003800000 */
[----:B------:R-:W-:Y:S01]  /*4870*/  ULDC.64 UR12, c[0x0][0x270] ;  /* 0x00009c00000c7ab9 */ /* 0x000fe20000000a00 */
[----:B0123--:R-:W-:Y:S01]  /*4880*/  MOV R4, R20 ;  /* 0x0000001400047202 */ /* 0x00ffe20000000f00 */
        /* <DEDUP_REMOVED lines=9> */
.L_x_4797:
[----:B------:R-:W-:Y:S05]  /*4920*/  BSYNC B0 ;  /* 0x0000000000007941 */ /* 0x000fea0003800000 */
.L_x_4796:
[----:B------:R-:W-:Y:S01]  /*4930*/  FFMA.FTZ R50, R11, R19, R14 ;  /* 0x000000130b327223 */ /* 0x000fe2000001000e */
[----:B------:R-:W-:Y:S01]  /*4940*/  FFMA.FTZ R51, R12, R51, R13 ;  /* 0x000000330c337223 */ /* 0x000fe2000001000d */
[----:B------:R-:W-:Y:S06]  /*4950*/  @!P5 BRA `(.L_x_4798) ;  /* 0x000000000028d947 */ /* 0x000fec0003800000 */
        /* <DEDUP_REMOVED lines=10> */
.L_x_4798:
[----:B------:R-:W-:Y:S04]  /*4a00*/  BSSY B0, `(.L_x_4799) ;  /* 0x000000d000007945 */ /* 0x000fe80003800000 */
[----:B------:R-:W-:Y:S05]  /*4a10*/  @P3 BRA `(.L_x_4800) ;  /* 0x00000000002c3947 */ /* 0x000fea0003800000 */
[----:B------:R-:W-:Y:S01]  /*4a20*/  ULDC.64 UR12, c[0x0][0x270] ;  /* 0x00009c00000c7ab9 */ /* 0x000fe20000000a00 */
[----:B01234-:R-:W-:Y:S01]  /*4a30*/  MOV R4, R20 ;  /* 0x0000001400047202 */ /* 0x01ffe20000000f00 */
        /* <DEDUP_REMOVED lines=9> */
.L_x_4800:
[----:B------:R-:W-:Y:S05]  /*4ad0*/  BSYNC B0 ;  /* 0x0000000000007941 */ /* 0x000fea0003800000 */
.L_x_4799:
        /* <DEDUP_REMOVED lines=13> */
.L_x_4801:
[----:B------:R-:W-:Y:S04]  /*4bb0*/  BSSY B0, `(.L_x_4802) ;  /* 0x000000c000007945 */ /* 0x000fe80003800000 */
[----:B------:R-:W-:Y:S05]  /*4bc0*/  @P4 BRA `(.L_x_4803) ;  /* 0x0000000000284947 */ /* 0x000fea0003800000 */
[----:B------:R-:W-:Y:S01]  /*4bd0*/  ULDC.64 UR12, c[0x0][0x270] ;  /* 0x00009c00000c7ab9 */ /* 0x000fe20000000a00 */
[----:B------:R-:W-:Y:S01]  /*4be0*/  MOV R2, R20 ;  /* 0x0000001400027202 */ /* 0x000fe20000000f00 */
[----:B------:R-:W-:-:S04]  /*4bf0*/  IMAD R6, R105, UR12, RZ ;  /* 0x0000000c69067c24 */ /* 0x000fc8000f8e02ff */
[----:B01234-:R-:W-:-:S04]  /*4c00*/  IMAD.WIDE.U32 R4, R73, UR12, R2 ;  /* 0x0000000c49047c25 */ /* 0x01ffc8000f8e0002 */
[----:B------:R-:W-:Y:S01]  /*4c10*/  IMAD R3, R73, UR13, R6 ;  /* 0x0000000d49037c24 */ /* 0x000fe2000f8e0206 */
[----:B------:R-:W-:Y:S02]  /*4c20*/  ULDC.64 UR12, c[0x0][0x210] ;  /* 0x00008400000c7ab9 */ /* 0x000fe40000000a00 */
[----:B------:R-:W-:Y:S02]  /*4c30*/  LEA R2, P1, R4, UR12, 0x2 ;  /* 0x0000000c04027c11 */ /* 0x000fe4000f8210ff */
[----:B------:R-:W-:-:S04]  /*4c40*/  IADD3 R3, R5, R3, RZ ;  /* 0x0000000305037210 */ /* 0x000fc80007ffe0ff */
[----:B------:R-:W-:-:S05]  /*4c50*/  LEA.HI.X R3, R4, UR13, R3, 0x2, P1 ;  /* 0x0000000d04037c11 */ /* 0x000fca00088f1403 */
[----:B------:R0:W-:Y:S02]  /*4c60*/  STG.E.64 desc[UR8][R2.64], R14 ;  /* 0x0000000e02007986 */ /* 0x0001e4000c101b08 */
.L_x_4803:
[----:B------:R-:W-:Y:S05]  /*4c70*/  BSYNC B0 ;  /* 0x0000000000007941 */ /* 0x000fea0003800000 */
.L_x_4802:
[----:B0-----:R-:W0:Y:S01]  /*4c80*/  LDC R3, c[0x0][0x10] ;  /* 0x00000400ff037b82 */ /* 0x001e220000000800 */
[----:B------:R-:W-:Y:S02]  /*4c90*/  IADD3 R76, R76, 0x1, RZ ;  /* 0x000000014c4c7810 */ /* 0x000fe40007ffe0ff */
[----:B0-----:R-:W-:-:S04]  /*4ca0*/  IADD3 R54, R3, R54, RZ ;  /* 0x0000003603367210 */ /* 0x001fc80007ffe0ff */
[----:B------:R-:W-:-:S13]  /*4cb0*/  ISETP.GE.AND P1, PT, R54, UR4, PT ;  /* 0x0000000436007c0c */ /* 0x000fda000bf26270 */
[----:B------:R-:W-:Y:S05]  /*4cc0*/  @!P1 BRA `(.L_x_4804) ;  /* 0xffffffb400849947 */ /* 0x000fea000383ffff */
[----:B------:R-:W-:Y:S05]  /*4cd0*/  EXIT ;  /* 0x000000000000794d */ /* 0x000fea0003800000 */
.L_x_4805:
        /* <DEDUP_REMOVED lines=10> */
.L_x_5207:


//--------------------- .text._Z35group_norm_nhwc_fwd_one_pass_kernelI11Fp32IOBf16WLi512ELi60ELi480EEv26Group_norm_nhwc_fwd_params --------------------------
	.section	.text._Z35group_norm_nhwc_fwd_one_pass_kernelI11Fp32IOBf16WLi512ELi60ELi480EEv26Group_norm_nhwc_fwd_params,"ax",@progbits
	.align	128
        .global         _Z35group_norm_nhwc_fwd_one_pass_kernelI11Fp32IOBf16WLi512ELi60ELi480EEv26Group_norm_nhwc_fwd_params
        .type           _Z35group_norm_nhwc_fwd_one_pass_kernelI11Fp32IOBf16WLi512ELi60ELi480EEv26Group_norm_nhwc_fwd_params,@function
        .size           _Z35group_norm_nhwc_fwd_one_pass_kernelI11Fp32IOBf16WLi512ELi60ELi480EEv26Group_norm_nhwc_fwd_params,(.L_x_5208 - _Z35group_norm_nhwc_fwd_one_pass_kernelI11Fp32IOBf16WLi512ELi60ELi480EEv26Group_norm_nhwc_fwd_params)
        .other          _Z35group_norm_nhwc_fwd_one_pass_kernelI11Fp32IOBf16WLi512ELi60ELi480EEv26Group_norm_nhwc_fwd_params,@"STO_CUDA_ENTRY STV_DEFAULT"
_Z35group_norm_nhwc_fwd_one_pass_kernelI11Fp32IOBf16WLi512ELi60ELi480EEv26Group_norm_nhwc_fwd_params:
.text._Z35group_norm_nhwc_fwd_one_pass_kernelI11Fp32IOBf16WLi512ELi60ELi480EEv26Group_norm_nhwc_fwd_params:
        /* <DEDUP_REMOVED lines=147> */
.L_x_4911:
        /* <DEDUP_REMOVED lines=799> */
.L_x_4807:
[----:B------:R-:W-:Y:S05]  /*3b20*/  BSYNC B0 ;  /* 0x0000000000007941 */ /* 0x000fea0003800000 */
.L_x_4806:
        /* <DEDUP_REMOVED lines=28> */
.L_x_4810:
[----:B0-----:R-:W2:Y:S04]  /*3cf0*/  LDG.E.STRONG.GPU R98, desc[UR8][R46.64] ;  /* 0x000000082e627981 */ /* 0x001ea8000c1ef900 */
[----:B--2---:R-:W-:Y:S01]  /*3d00*/  CCTL.IVALL ;  /* 0x00000000ff00798f */ /* 0x004fe20002000000 */
[----:B------:R-:W-:Y:S05]  /*3d10*/  YIELD ;  /* 0x0000000000007946 */ /* 0x000fea0003800000 */
[----:B------:R-:W-:-:S13]  /*3d20*/  ISETP.NE.AND P6, PT, R98, R45, PT ;  /* 0x0000002d6200720c */ /* 0x000fda0003fc5270 */
[----:B------:R-:W-:Y:S05]  /*3d30*/  @P6 BRA `(.L_x_4810) ;  /* 0xfffffffc00ec6947 */ /* 0x000fea000383ffff */
.L_x_4809:
        /* <DEDUP_REMOVED lines=11> */
.L_x_4812:
        /* <DEDUP_REMOVED lines=63> */
.L_x_4811:
        /* <DEDUP_REMOVED lines=18> */
.L_x_4814:
[----:B------:R-:W-:Y:S05]  /*4300*/  BSYNC B0 ;  /* 0x0000000000007941 */ /* 0x000fea0003800000 */
.L_x_4813:
        /* <DEDUP_REMOVED lines=33> */
.L_x_4808:
[----:B------:R-:W-:Y:S01]  /*4520*/  LOP3.LUT R14, R14, 0xfbffffff, RZ, 0xc0, !PT ;  /* 0xfbffffff0e0e7812 */ /* 0x000fe200078ec0ff */
[----:B------:R-:W-:Y:S01]  /*4530*/  ULDC.64 UR12, c[0x0][0x218] ;  /* 0x00008600000c7ab9 */ /* 0x000fe20000000a00 */
[----:B------:R-:W1:Y:S01]  /*4540*/  S2UR UR6, SR_CgaCtaId ;  /* 0x00000000000679c3 */ /* 0x000e620000008800 */
[----:B------:R-:W-:Y:S01]  /*4550*/  ISETP.EQ.U32.AND P6, PT, RZ, UR12, PT ;  /* 0x0000000cff007c0c */ /* 0x000fe2000bfc2070 */
[----:B------:R-:W-:Y:S01]  /*4560*/  UMOV UR5, 0x400 ;  /* 0x0000040000057882 */ /* 0x000fe20000000000 */
[----:B------:R-:W-:Y:S01]  /*4570*/  @P0 LOP3.LUT R14, R14, 0x4000000, RZ, 0xfc, !PT ;  /* 0x040000000e0e0812 */ /* 0x000fe200078efcff */
[----:B------:R-:W-:Y:S01]  /*4580*/  ULDC UR11, c[0x0][0x2a4] ;  /* 0x0000a900000b7ab9 */ /* 0x000fe20000000800 */
[----:B------:R-:W-:Y:S02]  /*4590*/  LOP3.LUT P0, RZ, R0, UR7, RZ, 0xfc, !PT ;  /* 0x0000000700ff7c12 */ /* 0x000fe4000f80fcff */
[----:B------:R-:W-:Y:S02]  /*45a0*/  IADD3 R15, R13, R15, RZ ;  /* 0x0000000f0d0f7210 */ /* 0x000fe40007ffe0ff */
[----:B------:R-:W-:-:S02]  /*45b0*/  ISETP.EQ.OR.EX P6, PT, RZ, UR13, P0, P6 ;  /* 0x0000000dff007c0c */ /* 0x000fc400087c2760 */
[----:B------:R-:W-:-:S11]  /*45c0*/  LOP3.LUT P0, RZ, R14, 0x4000000, RZ, 0xc0, !PT ;  /* 0x040000000eff7812 */ /* 0x000fd6000780c0ff */
[----:B------:R-:W2:Y:S01]  /*45d0*/  @!P6 LDC.64 R44, c[0x0][0x218] ;  /* 0x00008600ff2ceb82 */ /* 0x000ea20000000a00 */
[----:B0-----:R-:W-:Y:S01]  /*45e0*/  @!P6 FMUL.FTZ R47, R97, UR11 ;  /* 0x0000000b612fec20 */ /* 0x001fe20008410000 */
[----:B-1----:R-:W-:Y:S01]  /*45f0*/  ULEA UR5, UR6, UR5, 0x18 ;  /* 0x0000000506057291 */ /* 0x002fe2000f8ec03f */
[----:B------:R-:W-:-:S08]  /*4600*/  @!P6 FMUL.FTZ R46, R96, UR11 ;  /* 0x0000000b602eec20 */ /* 0x000fd00008410000 */
[----:B------:R0:W-:Y:S02]  /*4610*/  @!P5 STS.64 [UR5+0x90], R96 ;  /* 0x00009060ff00d988 */ /* 0x0001e40008000a05 */
[----:B0-----:R-:W0:Y:S01]  /*4620*/  LDC.64 R96, c[0x0][0x230] ;  /* 0x00008c00ff607b82 */ /* 0x001e220000000a00 */
[----:B--2---:R-:W-:-:S05]  /*4630*/  @!P6 IMAD.WIDE R44, R11, 0x8, R44 ;  /* 0x000000080b2ce825 */ /* 0x004fca00078e022c */
[----:B------:R-:W-:Y:S02]  /*4640*/  @!P6 STG.E.64 desc[UR8][R44.64], R46 ;  /* 0x0000002e2c00e986 */ /* 0x000fe4000c101b08 */
[----:B------:R-:W-:Y:S01]  /*4650*/  BAR.SYNC.DEFER_BLOCKING 0x0 ;  /* 0x0000000000007b1d */ /* 0x000fe20000010000 */
[----:B0-----:R-:W-:-:S05]  /*4660*/  IMAD.WIDE R96, R15, 0x2, R96 ;  /* 0x000000020f607825 */ /* 0x001fca00078e0260 */
[----:B------:R-:W0:Y:S04]  /*4670*/  LDS.64 R44, [UR5+0x90] ;  /* 0x00009005ff2c7984 */ /* 0x000e280008000a00 */
[----:B------:R-:W2:Y:S04]  /*4680*/  LDG.E.U16 R102, desc[UR8][R96.64] ;  /* 0x0000000860667981 */ /* 0x000ea8000c1e1500 */
[----:B------:R-:W3:Y:S01]  /*4690*/  LDG.E.U16 R99, desc[UR8][R96.64+0x2] ;  /* 0x0000020860637981 */ /* 0x000ee2000c1e1500 */
[----:B0-----:R-:W-:-:S04]  /*46a0*/  FMUL.FTZ R44, R44, UR11 ;  /* 0x0000000b2c2c7c20 */ /* 0x001fc80008410000 */
[----:B------:R-:W-:-:S04]  /*46b0*/  FMUL.FTZ R46, R44, R44 ;  /* 0x0000002c2c2e7220 */ /* 0x000fc80000410000 */
[----:B------:R-:W-:-:S05]  /*46c0*/  FFMA.FTZ R45, R45, UR11, -R46 ;  /* 0x0000000b2d2d7c23 */ /* 0x000fca000801082e */
[----:B------:R-:W-:-:S13]  /*46d0*/  FSETP.GTU.FTZ.AND P5, PT, R45, RZ, PT ;  /* 0x000000ff2d00720b */ /* 0x000fda0003fbc000 */
[----:B------:R-:W0:Y:S02]  /*46e0*/  @P5 LDC R46, c[0x0][0x238] ;  /* 0x00008e00ff2e5b82 */ /* 0x000e240000000800 */
[----:B0-----:R-:W-:Y:S01]  /*46f0*/  @P5 FADD.FTZ R46, R45, R46 ;  /* 0x0000002e2d2e5221 */ /* 0x001fe20000010000 */
[----:B------:R-:W-:-:S06]  /*4700*/  MOV R45, 0x3f800000 ;  /* 0x3f800000002d7802 */ /* 0x000fcc0000000f00 */
[----:B------:R0:W1:Y:S02]  /*4710*/  @P5 MUFU.RSQ R45, R46 ;  /* 0x0000002e002d5308 */ /* 0x0000640000001400 */
[----:B0-----:R-:W0:Y:S02]  /*4720*/  LDC.64 R46, c[0x0][0x228] ;  /* 0x00008a00ff2e7b82 */ /* 0x001e240000000a00 */
[----:B0-----:R-:W-:-:S05]  /*4730*/  IMAD.WIDE R46, R15, 0x2, R46 ;  /* 0x000000020f2e7825 */ /* 0x001fca00078e022e */
[----:B------:R-:W4:Y:S04]  /*4740*/  LDG.E.U16 R15, desc[UR8][R46.64] ;  /* 0x000000082e0f7981 */ /* 0x000f28000c1e1500 */
[----:B------:R-:W5:Y:S01]  /*4750*/  LDG.E.U16 R98, desc[UR8][R46.64+0x2] ;  /* 0x000002082e627981 */ /* 0x000f62000c1e1500 */
[----:B------:R-:W-:Y:S01]  /*4760*/  ISETP.NE.AND P6, PT, RZ, UR10, PT ;  /* 0x0000000aff007c0c */ /* 0x000fe2000bfc5270 */
[C---:B------:R-:W-:Y:S01]  /*4770*/  FADD.FTZ R40, -R44.reuse, R40 ;  /* 0x000000282c287221 */ /* 0x040fe20000010100 */
[----:B------:R-:W-:-:S03]  /*4780*/  FADD.FTZ R41, -R44, R41 ;  /* 0x000000292c297221 */ /* 0x000fc60000010100 */
[-C--:B-1----:R-:W-:Y:S01]  /*4790*/  FMUL.FTZ R40, R40, R45.reuse ;  /* 0x0000002d28287220 */ /* 0x082fe20000410000 */
        /* <DEDUP_REMOVED lines=18> */
.L_x_4815:
        /* <DEDUP_REMOVED lines=15> */
.L_x_4817:
[----:B------:R-:W-:Y:S05]  /*49b0*/  BSYNC B0 ;  /* 0x0000000000007941 */ /* 0x000fea0003800000 */
.L_x_4816:
        /* <DEDUP_REMOVED lines=17> */
.L_x_4818:
        /* <DEDUP_REMOVED lines=15> */
.L_x_4820:
[----:B------:R-:W-:Y:S05]  /*4bc0*/  BSYNC B0 ;  /* 0x0000000000007941 */ /* 0x000fea0003800000 */
.L_x_4819:
        /* <DEDUP_REMOVED lines=17> */
.L_x_4821:
        /* <DEDUP_REMOVED lines=15> */
.L_x_4823:
[----:B------:R-:W-:Y:S05]  /*4dd0*/  BSYNC B0 ;  /* 0x0000000000007941 */ /* 0x000fea0003800000 */
.L_x_4822:
[C---:B0-----:R-:W-:Y:S01]  /*4de0*/  FADD.FTZ R40, -R44.reuse, R50 ;  /* 0x000000322c287221 */ /* 0x041fe20000010100 */
[C---:B------:R-:W-:Y:S01]  /*4df0*/  FADD.FTZ R42, -R44.reuse, R51 ;  /* 0x000000332c2a7221 */ /* 0x040fe20000010100 */
[C---:B------:R-:W-:Y:S01]  /*4e00*/  FADD.FTZ R52, -R44.reuse, R52 ;  /* 0x000000342c347221 */ /* 0x040fe20000010100 */
[----:B------:R-:W-:Y:S01]  /*4e10*/  FADD.FTZ R53, -R44, R53 ;  /* 0x000000352c357221 */ /* 0x000fe20000010100 */
        /* <DEDUP_REMOVED lines=15> */
.L_x_4824:
        /* <DEDUP_REMOVED lines=15> */
.L_x_4826:
[----:B------:R-:W-:Y:S05]  /*5000*/  BSYNC B0 ;  /* 0x0000000000007941 */ /* 0x000fea0003800000 */
.L_x_4825:
        /* <DEDUP_REMOVED lines=17> */
.L_x_4827:
        /* <DEDUP_REMOVED lines=15> */
.L_x_4829:
[----:B------:R-:W-:Y:S05]  /*5210*/  BSYNC B0 ;  /* 0x0000000000007941 */ /* 0x000fea0003800000 */
.L_x_4828:
[C---:B------:R-:W-:Y:S01]  /*5220*/  FADD.FTZ R56, -R44.reuse, R56 ;  /* 0x000000382c387221 */ /* 0x040fe20000010100 */
[----:B------:R-:W-:Y:S01]  /*5230*/  FADD.FTZ R48, -R44, R57 ;  /* 0x000000392c307221 */ /* 0x000fe20000010100 */
        /* <DEDUP_REMOVED lines=17> */
.L_x_4830:
        /* <DEDUP_REMOVED lines=15> */
.L_x_4832:
[----:B------:R-:W-:Y:S05]  /*5440*/  BSYNC B0 ;  /* 0x0000000000007941 */ /* 0x000fea0003800000 */
.L_x_4831:
        /* <DEDUP_REMOVED lines=15> */
.L_x_4833:
        /* <DEDUP_REMOVED lines=15> */
.L_x_4835:
[----:B------:R-:W-:Y:S05]  /*5630*/  BSYNC B0 ;  /* 0x0000000000007941 */ /* 0x000fea0003800000 */
.L_x_4834:
        /* <DEDUP_REMOVED lines=19> */
.L_x_4836:
        /* <DEDUP_REMOVED lines=15> */
.L_x_4838:
[----:B------:R-:W-:Y:S05]  /*5860*/  BSYNC B0 ;  /* 0x0000000000007941 */ /* 0x000fea0003800000 */
.L_x_4837:
        /* <DEDUP_REMOVED lines=15> */
.L_x_4839:
        /* <DEDUP_REMOVED lines=15> */
.L_x_4841:
[----:B------:R-:W-:Y:S05]  /*5a50*/  BSYNC B0 ;  /* 0x0000000000007941 */ /* 0x000fea0003800000 */
.L_x_4840:
        /* <DEDUP_REMOVED lines=19> */
.L_x_4842:
        /* <DEDUP_REMOVED lines=14> */
.L_x_4844:
[----:B------:R-:W-:Y:S05]  /*5c70*/  BSYNC B0 ;  /* 0x0000000000007941 */ /* 0x000fea0003800000 */
.L_x_4843:
        /* <DEDUP_REMOVED lines=15> */
.L_x_4845:
        /* <DEDUP_REMOVED lines=14> */
.L_x_4847:
[----:B------:R-:W-:Y:S05]  /*5e50*/  BSYNC B0 ;  /* 0x0000000000007941 */ /* 0x000fea0003800000 */
.L_x_4846:
        /* <DEDUP_REMOVED lines=19> */
.L_x_4848:
        /* <DEDUP_REMOVED lines=14> */
.L_x_4850:
[----:B------:R-:W-:Y:S05]  /*6070*/  BSYNC B0 ;  /* 0x0000000000007941 */ /* 0x000fea0003800000 */
.L_x_4849:
        /* <DEDUP_REMOVED lines=15> */
.L_x_4851:
        /* <DEDUP_REMOVED lines=14> */
.L_x_4853:
[----:B------:R-:W-:Y:S05]  /*6250*/  BSYNC B0 ;  /* 0x0000000000007941 */ /* 0x000fea0003800000 */
.L_x_4852:
[C---:B0-----:R-:W-:Y:S01]  /*6260*/  FADD.FTZ R40, -R44.reuse, R73 ;  /* 0x000000492c287221 */ /* 0x041fe20000010100 */
        /* <DEDUP_REMOVED lines=18> */
.L_x_4854:
        /* <DEDUP_REMOVED lines=14> */
.L_x_4856:
[----:B------:R-:W-:Y:S05]  /*6470*/  BSYNC B0 ;  /* 0x0000000000007941 */ /* 0x000fea0003800000 */
.L_x_4855:
        /* <DEDUP_REMOVED lines=15> */
.L_x_4857:
        /* <DEDUP_REMOVED lines=14> */
.L_x_4859:
[----:B------:R-:W-:Y:S05]  /*6650*/  BSYNC B0 ;  /* 0x0000000000007941 */ /* 0x000fea0003800000 */
.L_x_4858:
        /* <DEDUP_REMOVED lines=19> */
.L_x_4860:
        /* <DEDUP_REMOVED lines=14> */
.L_x_4862:
[----:B------:R-:W-:Y:S05]  /*6870*/  BSYNC B0 ;  /* 0x0000000000007941 */ /* 0x000fea0003800000 */
.L_x_4861:
        /* <DEDUP_REMOVED lines=15> */
.L_x_4863:
        /* <DEDUP_REMOVED lines=14> */
.L_x_4865:
[----:B------:R-:W-:Y:S05]  /*6a50*/  BSYNC B0 ;  /* 0x0000000000007941 */ /* 0x000fea0003800000 */
.L_x_4864:
        /* <DEDUP_REMOVED lines=19> */
.L_x_4866:
        /* <DEDUP_REMOVED lines=14> */
.L_x_4868:
[----:B------:R-:W-:Y:S05]  /*6c70*/  BSYNC B0 ;  /* 0x0000000000007941 */ /* 0x000fea0003800000 */
.L_x_4867:
        /* <DEDUP_REMOVED lines=15> */
.L_x_4869:
        /* <DEDUP_REMOVED lines=13> */
.L_x_4871:
[----:B------:R-:W-:Y:S05]  /*6e40*/  BSYNC B0 ;  /* 0x0000000000007941 */ /* 0x000fea0003800000 */
.L_x_4870:
        /* <DEDUP_REMOVED lines=19> */
.L_x_4872:
        /* <DEDUP_REMOVED lines=13> */
.L_x_4874:
[----:B------:R-:W-:Y:S05]  /*7050*/  BSYNC B0 ;  /* 0x0000000000007941 */ /* 0x000fea0003800000 */
.L_x_4873:
        /* <DEDUP_REMOVED lines=15> */
.L_x_4875:
        /* <DEDUP_REMOVED lines=13> */
.L_x_4877:
[----:B------:R-:W-:Y:S05]  /*7220*/  BSYNC B0 ;  /* 0x0000000000007941 */ /* 0x000fea0003800000 */
.L_x_4876:
        /* <DEDUP_REMOVED lines=19> */
.L_x_4878:
        /* <DEDUP_REMOVED lines=15> */
.L_x_4880:
[----:B------:R-:W-:Y:S05]  /*7450*/  BSYNC B0 ;  /* 0x0000000000007941 */ /* 0x000fea0003800000 */
.L_x_4879:
        /* <DEDUP_REMOVED lines=15> */
.L_x_4881:
        /* <DEDUP_REMOVED lines=15> */
.L_x_4883:
[----:B------:R-:W-:Y:S05]  /*7640*/  BSYNC B0 ;  /* 0x0000000000007941 */ /* 0x000fea0003800000 */
.L_x_4882:
[----:B0-----:R-:W-:Y:S01]  /*7650*/  IADD3 R47, R2, 0x170, RZ ;  /* 0x00000170022f7810 */ /* 0x001fe20007ffe0ff */
[-C--:B------:R-:W-:Y:S01]  /*7660*/  FMUL.FTZ R48, R48, R45.reuse ;  /* 0x0000002d30307220 */ /* 0x080fe20000410000 */
[----:B------:R-:W-:Y:S01]  /*7670*/  FMUL.FTZ R50, R50, R45 ;  /* 0x0000002d32327220 */ /* 0x000fe20000410000 */
[----:B------:R-:W-:Y:S01]  /*7680*/  ULDC.64 UR12, c[0x0][0x278] ;  /* 0x00009e00000c7ab9 */ /* 0x000fe20000000a00 */
[----:B------:R-:W-:Y:S01]  /*7690*/  SHF.R.S32.HI R49, RZ, 0x1f, R47 ;  /* 0x0000001fff317819 */ /* 0x000fe2000001142f */
[----:B-1----:R-:W-:Y:S01]  /*76a0*/  FFMA.FTZ R22, R15, R48, R102 ;  /* 0x000000300f167223 */ /* 0x002fe20000010066 */
        /* <DEDUP_REMOVED lines=12> */
.L_x_4884:
        /* <DEDUP_REMOVED lines=20> */
.L_x_4886:
[----:B------:R-:W-:Y:S05]  /*78b0*/  BSYNC B0 ;  /* 0x0000000000007941 */ /* 0x000fea0003800000 */
.L_x_4885:
        /* <DEDUP_REMOVED lines=14> */
.L_x_4887:
        /* <DEDUP_REMOVED lines=20> */
.L_x_4889:
[----:B------:R-:W-:Y:S05]  /*7ae0*/  BSYNC B0 ;  /* 0x0000000000007941 */ /* 0x000fea0003800000 */
.L_x_4888:
        /* <DEDUP_REMOVED lines=14> */
.L_x_4890:
        /* <DEDUP_REMOVED lines=20> */
.L_x_4892:
[----:B------:R-:W-:Y:S05]  /*7d10*/  BSYNC B0 ;  /* 0x0000000000007941 */ /* 0x000fea0003800000 */
.L_x_4891:
        /* <DEDUP_REMOVED lines=14> */
.L_x_4893:
        /* <DEDUP_REMOVED lines=20> */
.L_x_4895:
[----:B------:R-:W-:Y:S05]  /*7f40*/  BSYNC B0 ;  /* 0x0000000000007941 */ /* 0x000fea0003800000 */
.L_x_4894:
        /* <DEDUP_REMOVED lines=14> */
.L_x_4896:
        /* <DEDUP_REMOVED lines=20> */
.L_x_4898:
[----:B------:R-:W-:Y:S05]  /*8170*/  BSYNC B0 ;  /* 0x0000000000007941 */ /* 0x000fea0003800000 */
.L_x_4897:
        /* <DEDUP_REMOVED lines=14> */
.L_x_4899:
        /* <DEDUP_REMOVED lines=20> */
.L_x_4901:
[----:B------:R-:W-:Y:S05]  /*83a0*/  BSYNC B0 ;  /* 0x0000000000007941 */ /* 0x000fea0003800000 */
.L_x_4900:
        /* <DEDUP_REMOVED lines=14> */
.L_x_4902:
        /* <DEDUP_REMOVED lines=20> */
.L_x_4904:
[----:B------:R-:W-:Y:S05]  /*85d0*/  BSYNC B0 ;  /* 0x0000000000007941 */ /* 0x000fea0003800000 */
.L_x_4903:
        /* <DEDUP_REMOVED lines=14> */
.L_x_4905:
[----:B------:R-:W-:Y:S01]  /*86c0*/  ISETP.GE.U32.AND P5, PT, R29, UR12, PT ;  /* 0x0000000c1d007c0c */ /* 0x000fe2000bfa6070 */
[C---:B------:R-:W-:Y:S01]  /*86d0*/  FADD.FTZ R38, -R44.reuse, R38 ;  /* 0x000000262c267221 */ /* 0x040fe20000010100 */
[----:B------:R-:W-:Y:S01]  /*86e0*/  FADD.FTZ R44, -R44, R39 ;  /* 0x000000272c2c7221 */ /* 0x000fe20000010100 */
[----:B------:R-:W-:Y:S01]  /*86f0*/  BSSY B0, `(.L_x_4906) ;  /* 0x0000012000007945 */ /* 0x000fe20003800000 */
[----:B------:R-:W-:Y:S01]  /*8700*/  ISETP.GE.AND.EX P5, PT, R94, UR13, PT, P5 ;  /* 0x0000000d5e007c0c */ /* 0x000fe2000bfa6350 */
[-C--:B------:R-:W-:Y:S01]  /*8710*/  FMUL.FTZ R38, R38, R45.reuse ;  /* 0x0000002d26267220 */ /* 0x080fe20000410000 */
[----:B------:R-:W-:Y:S02]  /*8720*/  FMUL.FTZ R44, R44, R45 ;  /* 0x0000002d2c2c7220 */ /* 0x000fe40000410000 */
[----:B------:R-:W-:Y:S01]  /*8730*/  ISETP.GT.U32.OR P5, PT, R0, 0x1df, P5 ;  /* 0x000001df0000780c */ /* 0x000fe20002fa4470 */
[----:B------:R-:W-:-:S12]  /*8740*/  FFMA.FTZ R22, R15, R38, R102 ;  /* 0x000000260f167223 */ /* 0x000fd80000010066 */
        /* <DEDUP_REMOVED lines=12> */
.L_x_4907:
[----:B------:R-:W-:Y:S05]  /*8810*/  BSYNC B0 ;  /* 0x0000000000007941 */ /* 0x000fea0003800000 */
.L_x_4906:
[----:B------:R-:W-:Y:S01]  /*8820*/  IADD3 R27, R2, 0x1f0, RZ ;  /* 0x000001f0021b7810 */ /* 0x000fe20007ffe0ff */
        /* <DEDUP_REMOVED lines=12> */
.L_x_4908:
        /* <DEDUP_REMOVED lines=15> */
.L_x_4910:
[----:B------:R-:W-:Y:S05]  /*89e0*/  BSYNC B0 ;  /* 0x0000000000007941 */ /* 0x000fea0003800000 */
.L_x_4909:
[----:B01----:R-:W0:Y:S01]  /*89f0*/  LDC R16, c[0x0][0x10] ;  /* 0x00000400ff107b82 */ /* 0x003e220000000800 */
[----:B------:R-:W-:Y:S02]  /*8a00*/  IADD3 R12, R12, 0x1, RZ ;  /* 0x000000010c0c7810 */ /* 0x000fe40007ffe0ff */
[----:B0-----:R-:W-:-:S04]  /*8a10*/  IADD3 R11, R16, R11, RZ ;  /* 0x0000000b100b7210 */ /* 0x001fc80007ffe0ff */
[----:B------:R-:W-:-:S13]  /*8a20*/  ISETP.GE.AND P5, PT, R11, UR4, PT ;  /* 0x000000040b007c0c */ /* 0x000fda000bfa6270 */
[----:B------:R-:W-:Y:S05]  /*8a30*/  @!P5 BRA `(.L_x_4911) ;  /* 0xffffff7c00bcd947 */ /* 0x000fea000383ffff */
[----:B------:R-:W-:Y:S05]  /*8a40*/  EXIT ;  /* 0x000000000000794d */ /* 0x000fea0003800000 */
.L_x_4912:
        /* <DEDUP_REMOVED lines=11> */
.L_x_5208:


//--------------------- .text._Z35group_norm_nhwc_fwd_one_pass_kernelI11Fp32IOFp16WLi64ELi60ELi480EEv26Group_norm_nhwc_fwd_params --------------------------
	.section	.text._Z35group_norm_nhwc_fwd_one_pass_kernelI11Fp32IOFp16WLi64ELi60ELi480EEv26Group_norm_nhwc_fwd_params,"ax",@progbits
	.align	128
        .global         _Z35group_norm_nhwc_fwd_one_pass_kernelI11Fp32IOFp16WLi64ELi60ELi480EEv26Group_norm_nhwc_fwd_params
        .type           _Z35group_norm_nhwc_fwd_one_pass_kernelI11Fp32IOFp16WLi64ELi60ELi480EEv26Group_norm_nhwc_fwd_params,@function
        .size           _Z35group_norm_nhwc_fwd_one_pass_kernelI11Fp32IOFp16WLi64ELi60ELi480EEv26Group_norm_nhwc_fwd_params,(.L_x_5209 - _Z35group_norm_nhwc_fwd_one_pass_kernelI11Fp32IOFp16WLi64ELi60ELi480EEv26Group_norm_nhwc_fwd_params)
        .other          _Z35group_norm_nhwc_fwd_one_pass_kernelI11Fp32IOFp16WLi64ELi60ELi480EEv26Group_norm_nhwc_fwd_params,@"STO_CUDA_ENTRY STV_DEFAULT"
_Z35group_norm_nhwc_fwd_one_pass_kernelI11Fp32IOFp16WLi64ELi60ELi480EEv26Group_norm_nhwc_fwd_params:
.text._Z35group_norm_nhwc_fwd_one_pass_kernelI11Fp32IOFp16WLi64ELi60ELi480EEv26Group_norm_nhwc_fwd_params:
        /* <DEDUP_REMOVED lines=22> */
.L_x_4934:
        /* <DEDUP_REMOVED lines=202> */
.L_x_4914:
[----:B------:R-:W-:Y:S05]  /*0e00*/  BSYNC B0 ;  /* 0x0000000000007941 */ /* 0x000fea0003800000 */
.L_x_4913:
        /* <DEDUP_REMOVED lines=28> */
.L_x_4917:
[----:B-1----:R-:W2:Y:S04]  /*0fd0*/  LDG.E.STRONG.GPU R12, desc[UR8][R10.64] ;  /* 0x000000080a0c7981 */ /* 0x002ea8000c1ef900 */
[----:B--2---:R-:W-:Y:S01]  /*0fe0*/  CCTL.IVALL ;  /* 0x00000000ff00798f */ /* 0x004fe20002000000 */
[----:B------:R-:W-:Y:S05]  /*0ff0*/  YIELD ;  /* 0x0000000000007946 */ /* 0x000fea0003800000 */
[----:B------:R-:W-:-:S13]  /*1000*/  ISETP.NE.AND P1, PT, R12, R15, PT ;  /* 0x0000000f0c00720c */ /* 0x000fda0003f25270 */
[----:B------:R-:W-:Y:S05]  /*1010*/  @P1 BRA `(.L_x_4917) ;  /* 0xfffffffc00ec1947 */ /* 0x000fea000383ffff */
.L_x_4916:
        /* <DEDUP_REMOVED lines=11> */
.L_x_4919:
        /* <DEDUP_REMOVED lines=63> */
.L_x_4918:
        /* <DEDUP_REMOVED lines=19> */
.L_x_4921:
[----:B------:R-:W-:Y:S05]  /*15f0*/  BSYNC B0 ;  /* 0x0000000000007941 */ /* 0x000fea0003800000 */
.L_x_4920:
        /* <DEDUP_REMOVED lines=32> */
.L_x_4915:
        /* <DEDUP_REMOVED lines=63> */
[----:B--2---:R-:W-:Y:S02]  /*1bf0*/  HADD2.F32 R16, -RZ, R20.H0_H0 ;  /* 0x20000014ff107230 */ /* 0x004fe40000004100 */
[-C--:B------:R-:W-:Y:S01]  /*1c00*/  FMUL.FTZ R20, R28, R19.reuse ;  /* 0x000000131c147220 */ /* 0x080fe20000410000 */
[----:B---3--:R-:W-:Y:S02]  /*1c10*/  HADD2.F32 R17, -RZ, R21.H0_H0 ;  /* 0x20000015ff117230 */ /* 0x008fe40000004100 */
[----:B------:R-:W-:Y:S01]  /*1c20*/  FMUL.FTZ R21, R24, R19 ;  /* 0x0000001318157220 */ /* 0x000fe20000410000 */
[----:B----4-:R-:W-:-:S02]  /*1c30*/  HADD2.F32 R9, -RZ, R18.H0_H0 ;  /* 0x20000012ff097230 */ /* 0x010fc40000004100 */
[-C--:B------:R-:W-:Y:S01]  /*1c40*/  FMUL.FTZ R18, R26, R19.reuse ;  /* 0x000000131a127220 */ /* 0x080fe20000410000 */
[----:B-----5:R-:W-:Y:S02]  /*1c50*/  HADD2.F32 R8, -RZ, R22.H0_H0 ;  /* 0x20000016ff087230 */ /* 0x020fe40000004100 */
        /* <DEDUP_REMOVED lines=15> */
.L_x_4922:
        /* <DEDUP_REMOVED lines=13> */
.L_x_4924:
[----:B------:R-:W-:Y:S05]  /*1e20*/  BSYNC B0 ;  /* 0x0000000000007941 */ /* 0x000fea0003800000 */
.L_x_4923:
        /* <DEDUP_REMOVED lines=13> */
.L_x_4925:
        /* <DEDUP_REMOVED lines=13> */
.L_x_4927:
[----:B------:R-:W-:Y:S05]  /*1fd0*/  BSYNC B0 ;  /* 0x0000000000007941 */ /* 0x000fea0003800000 */
.L_x_4926:
        /* <DEDUP_REMOVED lines=13> */
.L_x_4928:
        /* <DEDUP_REMOVED lines=13> */
.L_x_4930:
[----:B------:R-:W-:Y:S05]  /*2180*/  BSYNC B0 ;  /* 0x0000000000007941 */ /* 0x000fea0003800000 */
.L_x_4929:
        /* <DEDUP_REMOVED lines=13> */
.L_x_4931:
        /* <DEDUP_REMOVED lines=12> */
.L_x_4933:
[----:B------:R-:W-:Y:S05]  /*2320*/  BSYNC B0 ;  /* 0x0000000000007941 */ /* 0x000fea0003800000 */
.L_x_4932:
[----:B-1----:R-:W1:Y:S01]  /*2330*/  LDC R5, c[0x0][0x10] ;  /* 0x00000400ff057b82 */ /* 0x002e620000000800 */
[----:B------:R-:W-:Y:S02]  /*2340*/  IADD3 R0, R0, 0x1, RZ ;  /* 0x0000000100007810 */ /* 0x000fe40007ffe0ff */
[----:B-1----:R-:W-:-:S04]  /*2350*/  IADD3 R32, R5, R32, RZ ;  /* 0x0000002005207210 */ /* 0x002fc80007ffe0ff */
[----:B------:R-:W-:-:S13]  /*2360*/  ISETP.GE.AND P1, PT, R32, UR4, PT ;  /* 0x0000000420007c0c */ /* 0x000fda000bf26270 */
[----:B------:R-:W-:Y:S05]  /*2370*/  @!P1 BRA `(.L_x_4934) ;  /* 0xffffffdc00789947 */ /* 0x000fea000383ffff */
[----:B------:R-:W-:Y:S05]  /*2380*/  EXIT ;  /* 0x000000000000794d */ /* 0x000fea0003800000 */
.L_x_4935:
        /* <DEDUP_REMOVED lines=15> */
.L_x_5209:


//--------------------- .text._Z35group_norm_nhwc_fwd_one_pass_kernelI11Fp32IOFp16WLi128ELi60ELi480EEv26Group_norm_nhwc_fwd_params --------------------------
	.section	.text._Z35group_norm_nhwc_fwd_one_pass_kernelI11Fp32IOFp16WLi128ELi60ELi480EEv26Group_norm_nhwc_fwd_params,"ax",@progbits
	.align	128
        .global         _Z35group_norm_nhwc_fwd_one_pass_kernelI11Fp32IOFp16WLi128ELi60ELi480EEv26Group_norm_nhwc_fwd_params
        .type           _Z35group_norm_nhwc_fwd_one_pass_kernelI11Fp32IOFp16WLi128ELi60ELi480EEv26Group_norm_nhwc_fwd_params,@function
        .size           _Z35group_norm_nhwc_fwd_one_pass_kernelI11Fp32IOFp16WLi128ELi60ELi480EEv26Group_norm_nhwc_fwd_params,(.L_x_5210 - _Z35group_norm_nhwc_fwd_one_pass_kernelI11Fp32IOFp16WLi128ELi60ELi480EEv26Group_norm_nhwc_fwd_params)
        .other          _Z35group_norm_nhwc_fwd_one_pass_kernelI11Fp32IOFp16WLi128ELi60ELi480EEv26Group_norm_nhwc_fwd_params,@"STO_CUDA_ENTRY STV_DEFAULT"
_Z35group_norm_nhwc_fwd_one_pass_kernelI11Fp32IOFp16WLi128ELi60ELi480EEv26Group_norm_nhwc_fwd_params:
.text._Z35group_norm_nhwc_fwd_one_pass_kernelI11Fp32IOFp16WLi128ELi60ELi480EEv26Group_norm_nhwc_fwd_params:
        /* <DEDUP_REMOVED lines=45> */
.L_x_4972:
        /* <DEDUP_REMOVED lines=268> */
.L_x_4937:
[----:B------:R-:W-:Y:S05]  /*1390*/  BSYNC B0 ;  /* 0x0000000000007941 */ /* 0x000fea0003800000 */
.L_x_4936:
        /* <DEDUP_REMOVED lines=28> */
.L_x_4940:
[----:B-1----:R-:W2:Y:S04]  /*1560*/  LDG.E.STRONG.GPU R22, desc[UR8][R20.64] ;  /* 0x0000000814167981 */ /* 0x002ea8000c1ef900 */
[----:B--2---:R-:W-:Y:S01]  /*1570*/  CCTL.IVALL ;  /* 0x00000000ff00798f */ /* 0x004fe20002000000 */
[----:B------:R-:W-:Y:S05]  /*1580*/  YIELD ;  /* 0x0000000000007946 */ /* 0x000fea0003800000 */
[----:B------:R-:W-:-:S13]  /*1590*/  ISETP.NE.AND P0, PT, R22, R27, PT ;  /* 0x0000001b1600720c */ /* 0x000fda0003f05270 */
[----:B------:R-:W-:Y:S05]  /*15a0*/  @P0 BRA `(.L_x_4940) ;  /* 0xfffffffc00ec0947 */ /* 0x000fea000383ffff */
.L_x_4939:
        /* <DEDUP_REMOVED lines=17> */
.L_x_4944:
        /* <DEDUP_REMOVED lines=115> */
.L_x_4943:
        /* <DEDUP_REMOVED lines=61> */
.L_x_4945:
[----:B------:R-:W-:-:S13]  /*21c0*/  ISETP.NE.OR P0, PT, R25, RZ, P0 ;  /* 0x000000ff1900720c */ /* 0x000fda0000705670 */
[----:B------:R-:W-:Y:S05]  /*21d0*/  @!P0 BRA `(.L_x_4941) ;  /* 0x00000000007c8947 */ /* 0x000fea0003800000 */
.L_x_4942:
        /* <DEDUP_REMOVED lines=31> */
.L_x_4941:
        /* <DEDUP_REMOVED lines=11> */
.L_x_4947:
[----:B------:R-:W-:Y:S05]  /*2480*/  BSYNC B0 ;  /* 0x0000000000007941 */ /* 0x000fea0003800000 */
.L_x_4946:
        /* <DEDUP_REMOVED lines=16> */
.L_x_4938:
        /* <DEDUP_REMOVED lines=46> */
[----:B--2---:R-:W-:Y:S02]  /*2870*/  HADD2.F32 R19, -RZ, R43.H0_H0 ;  /* 0x2000002bff137230 */ /* 0x004fe40000004100 */
[----:B---3--:R-:W-:Y:S02]  /*2880*/  HADD2.F32 R22, -RZ, R50.H0_H0 ;  /* 0x20000032ff167230 */ /* 0x008fe40000004100 */
[----:B------:R-:W-:Y:S01]  /*2890*/  FADD.FTZ R50, -R18, R31 ;  /* 0x0000001f12327221 */ /* 0x000fe20000010100 */
[----:B----4-:R-:W-:Y:S02]  /*28a0*/  HADD2.F32 R28, -RZ, R51.H0_H0 ;  /* 0x20000033ff1c7230 */ /* 0x010fe40000004100 */
[----:B------:R-:W-:-:S03]  /*28b0*/  HADD2.F32 R29, -RZ, R52.H0_H0 ;  /* 0x20000034ff1d7230 */ /* 0x000fc60000004100 */
        /* <DEDUP_REMOVED lines=13> */
.L_x_4948:
        /* <DEDUP_REMOVED lines=13> */
.L_x_4950:
[----:B------:R-:W-:Y:S05]  /*2a60*/  BSYNC B0 ;  /* 0x0000000000007941 */ /* 0x000fea0003800000 */
.L_x_4949:
        /* <DEDUP_REMOVED lines=17> */
.L_x_4951:
        /* <DEDUP_REMOVED lines=13> */
.L_x_4953:
[----:B------:R-:W-:Y:S05]  /*2c50*/  BSYNC B0 ;  /* 0x0000000000007941 */ /* 0x000fea0003800000 */
.L_x_4952:
        /* <DEDUP_REMOVED lines=17> */
.L_x_4954:
        /* <DEDUP_REMOVED lines=13> */
.L_x_4956:
[----:B------:R-:W-:Y:S05]  /*2e40*/  BSYNC B0 ;  /* 0x0000000000007941 */ /* 0x000fea0003800000 */
.L_x_4955:
        /* <DEDUP_REMOVED lines=17> */
.L_x_4957:
        /* <DEDUP_REMOVED lines=13> */
.L_x_4959:
[----:B------:R-:W-:Y:S05]  /*3030*/  BSYNC B0 ;  /* 0x0000000000007941 */ /* 0x000fea0003800000 */
.L_x_4958:
        /* <DEDUP_REMOVED lines=23> */
.L_x_4960:
        /* <DEDUP_REMOVED lines=13> */
.L_x_4962:
[----:B------:R-:W-:Y:S05]  /*3280*/  BSYNC B0 ;  /* 0x0000000000007941 */ /* 0x000fea0003800000 */
.L_x_4961:
        /* <DEDUP_REMOVED lines=19> */
.L_x_4963:
        /* <DEDUP_REMOVED lines=13> */
.L_x_4965:
[----:B------:R-:W-:Y:S05]  /*3490*/  BSYNC B0 ;  /* 0x0000000000007941 */ /* 0x000fea0003800000 */
.L_x_4964:
        /* <DEDUP_REMOVED lines=27> */
.L_x_4966:
        /* <DEDUP_REMOVED lines=13> */
.L_x_4968:
[----:B------:R-:W-:Y:S05]  /*3720*/  BSYNC B0 ;  /* 0x0000000000007941 */ /* 0x000fea0003800000 */
.L_x_4967:
        /* <DEDUP_REMOVED lines=13> */
.L_x_4969:
        /* <DEDUP_REMOVED lines=12> */
.L_x_4971:
[----:B------:R-:W-:Y:S05]  /*38c0*/  BSYNC B0 ;  /* 0x0000000000007941 */ /* 0x000fea0003800000 */
.L_x_4970:
[----:B01----:R-:W0:Y:S01]  /*38d0*/  LDC R15, c[0x0][0x10] ;  /* 0x00000400ff0f7b82 */ /* 0x003e220000000800 */
[----:B------:R-:W-:Y:S02]  /*38e0*/  IADD3 R8, R8, 0x1, RZ ;  /* 0x0000000108087810 */ /* 0x000fe40007ffe0ff */
[----:B0-----:R-:W-:-:S04]  /*38f0*/  IADD3 R6, R15, R6, RZ ;  /* 0x000000060f067210 */ /* 0x001fc80007ffe0ff */
[----:B------:R-:W-:-:S13]  /*3900*/  ISETP.GE.AND P0, PT, R6, UR4, PT ;  /* 0x0000000406007c0c */ /* 0x000fda000bf06270 */
[----:B------:R-:W-:Y:S05]  /*3910*/  @!P0 BRA `(.L_x_4972) ;  /* 0xffffffc8006c8947 */ /* 0x000fea000383ffff */
[----:B------:R-:W-:Y:S05]  /*3920*/  EXIT ;  /* 0x000000000000794d */ /* 0x000fea0003800000 */
.L_x_4973:
        /* <DEDUP_REMOVED lines=13> */
.L_x_5210:


//--------------------- .text._Z35group_norm_nhwc_fwd_one_pass_kernelI11Fp32IOFp16WLi256ELi60ELi480EEv26Group_norm_nhwc_fwd_params --------------------------
	.section	.text._Z35group_norm_nhwc_fwd_one_pass_kernelI11Fp32IOFp16WLi256ELi60ELi480EEv26Group_norm_nhwc_fwd_params,"ax",@progbits
	.align	128
        .global         _Z35group_norm_nhwc_fwd_one_pass_kernelI11Fp32IOFp16WLi256ELi60ELi480EEv26Group_norm_nhwc_fwd_params
        .type           _Z35group_norm_nhwc_fwd_one_pass_kernelI11Fp32IOFp16WLi256ELi60ELi480EEv26Group_norm_nhwc_fwd_params,@function
        .size           _Z35group_norm_nhwc_fwd_one_pass_kernelI11Fp32IOFp16WLi256ELi60ELi480EEv26Group_norm_nhwc_fwd_params,(.L_x_5211 - _Z35group_norm_nhwc_fwd_one_pass_kernelI11Fp32IOFp16WLi256ELi60ELi480EEv26Group_norm_nhwc_fwd_params)
        .other          _Z35group_norm_nhwc_fwd_one_pass_kernelI11Fp32IOFp16WLi256ELi60ELi480EEv26Group_norm_nhwc_fwd_params,@"STO_CUDA_ENTRY STV_DEFAULT"
_Z35group_norm_nhwc_fwd_one_pass_kernelI11Fp32IOFp16WLi256ELi60ELi480EEv26Group_norm_nhwc_fwd_params:
.text._Z35group_norm_nhwc_fwd_one_pass_kernelI11Fp32IOFp16WLi256ELi60ELi480EEv26Group_norm_nhwc_fwd_params:
        /* <DEDUP_REMOVED lines=46> */
.L_x_5031:
        /* <DEDUP_REMOVED lines=439> */
.L_x_4975:
[----:B------:R-:W-:Y:S05]  /*1e50*/  BSYNC B0 ;  /* 0x0000000000007941 */ /* 0x000fea0003800000 */
.L_x_4974:
        /* <DEDUP_REMOVED lines=28> */
.L_x_4978:
[----:B-1----:R-:W2:Y:S04]  /*2020*/  LDG.E.STRONG.GPU R8, desc[UR8][R6.64] ;  /* 0x0000000806087981 */ /* 0x002ea8000c1ef900 */
[----:B--2---:R-:W-:Y:S01]  /*2030*/  CCTL.IVALL ;  /* 0x00000000ff00798f */ /* 0x004fe20002000000 */
[----:B------:R-:W-:Y:S05]  /*2040*/  YIELD ;  /* 0x0000000000007946 */ /* 0x000fea0003800000 */
[----:B------:R-:W-:-:S13]  /*2050*/  ISETP.NE.AND P1, PT, R8, R11, PT ;  /* 0x0000000b0800720c */ /* 0x000fda0003f25270 */
[----:B------:R-:W-:Y:S05]  /*2060*/  @P1 BRA `(.L_x_4978) ;  /* 0xfffffffc00ec1947 */ /* 0x000fea000383ffff */
.L_x_4977:
        /* <DEDUP_REMOVED lines=11> */
.L_x_4980:
        /* <DEDUP_REMOVED lines=63> */
.L_x_4979:
        /* <DEDUP_REMOVED lines=19> */
.L_x_4982:
[----:B------:R-:W-:Y:S05]  /*2640*/  BSYNC B0 ;  /* 0x0000000000007941 */ /* 0x000fea0003800000 */
.L_x_4981:
        /* <DEDUP_REMOVED lines=32> */
.L_x_4976:
        /* <DEDUP_REMOVED lines=40> */
[----:B--2---:R-:W-:Y:S02]  /*2ad0*/  HADD2.F32 R11, -RZ, R14.H0_H0 ;  /* 0x2000000eff0b7230 */ /* 0x004fe40000004100 */
        /* <DEDUP_REMOVED lines=16> */
.L_x_4983:
        /* <DEDUP_REMOVED lines=13> */
.L_x_4985:
[----:B------:R-:W-:Y:S05]  /*2cb0*/  BSYNC B0 ;  /* 0x0000000000007941 */ /* 0x000fea0003800000 */
.L_x_4984:
        /* <DEDUP_REMOVED lines=33> */
.L_x_4986:
        /* <DEDUP_REMOVED lines=13> */
.L_x_4988:
[----:B------:R-:W-:Y:S05]  /*2fa0*/  BSYNC B0 ;  /* 0x0000000000007941 */ /* 0x000fea0003800000 */
.L_x_4987:
        /* <DEDUP_REMOVED lines=17> */
.L_x_4989:
        /* <DEDUP_REMOVED lines=13> */
.L_x_4991:
[----:B------:R-:W-:Y:S05]  /*3190*/  BSYNC B0 ;  /* 0x0000000000007941 */ /* 0x000fea0003800000 */
.L_x_4990:
        /* <DEDUP_REMOVED lines=17> */
.L_x_4992:
        /* <DEDUP_REMOVED lines=13> */
.L_x_4994:
[----:B------:R-:W-:Y:S05]  /*3380*/  BSYNC B0 ;  /* 0x0000000000007941 */ /* 0x000fea0003800000 */
.L_x_4993:
        /* <DEDUP_REMOVED lines=17> */
.L_x_4995:
        /* <DEDUP_REMOVED lines=13> */
.L_x_4997:
[----:B------:R-:W-:Y:S05]  /*3570*/  BSYNC B0 ;  /* 0x0000000000007941 */ /* 0x000fea0003800000 */
.L_x_4996:
        /* <DEDUP_REMOVED lines=17> */
.L_x_4998:
        /* <DEDUP_REMOVED lines=13> */
.L_x_5000:
[----:B------:R-:W-:Y:S05]  /*3760*/  BSYNC B0 ;  /* 0x0000000000007941 */ /* 0x000fea0003800000 */
.L_x_4999:
        /* <DEDUP_REMOVED lines=48> */
.L_x_5001:
        /* <DEDUP_REMOVED lines=13> */
.L_x_5003:
[----:B------:R-:W-:Y:S05]  /*3b40*/  BSYNC B0 ;  /* 0x0000000000007941 */ /* 0x000fea0003800000 */
.L_x_5002:
        /* <DEDUP_REMOVED lines=17> */
.L_x_5004:
        /* <DEDUP_REMOVED lines=13> */
.L_x_5006:
[----:B------:R-:W-:Y:S05]  /*3d30*/  BSYNC B0 ;  /* 0x0000000000007941 */ /* 0x000fea0003800000 */
.L_x_5005:
        /* <DEDUP_REMOVED lines=13> */
.L_x_5007:
        /* <DEDUP_REMOVED lines=13> */
.L_x_5009:
[----:B------:R-:W-:Y:S05]  /*3ee0*/  BSYNC B0 ;  /* 0x0000000000007941 */ /* 0x000fea0003800000 */
.L_x_5008:
        /* <DEDUP_REMOVED lines=17> */
.L_x_5010:
        /* <DEDUP_REMOVED lines=13> */
.L_x_5012:
[----:B------:R-:W-:Y:S05]  /*40d0*/  BSYNC B0 ;  /* 0x0000000000007941 */ /* 0x000fea0003800000 */
.L_x_5011:
        /* <DEDUP_REMOVED lines=13> */
.L_x_5013:
        /* <DEDUP_REMOVED lines=13> */
.L_x_5015:
[----:B------:R-:W-:Y:S05]  /*4280*/  BSYNC B0 ;  /* 0x0000000000007941 */ /* 0x000fea0003800000 */
.L_x_5014:
        /* <DEDUP_REMOVED lines=38> */
.L_x_5016:
        /* <DEDUP_REMOVED lines=13> */
.L_x_5018:
[----:B------:R-:W-:Y:S05]  /*45c0*/  BSYNC B0 ;  /* 0x0000000000007941 */ /* 0x000fea0003800000 */
.L_x_5017:
        /* <DEDUP_REMOVED lines=13> */
.L_x_5019:
        /* <DEDUP_REMOVED lines=13> */
.L_x_5021:
[----:B------:R-:W-:Y:S05]  /*4770*/  BSYNC B0 ;  /* 0x0000000000007941 */ /* 0x000fea0003800000 */
.L_x_5020:
        /* <DEDUP_REMOVED lines=13> */
.L_x_5022:
        /* <DEDUP_REMOVED lines=13> */
.L_x_5024:
[----:B------:R-:W-:Y:S05]  /*4920*/  BSYNC B0 ;  /* 0x0000000000007941 */ /* 0x000fea0003800000 */
.L_x_5023:
        /* <DEDUP_REMOVED lines=13> */
.L_x_5025:
        /* <DEDUP_REMOVED lines=13> */
.L_x_5027:
[----:B------:R-:W-:Y:S05]  /*4ad0*/  BSYNC B0 ;  /* 0x0000000000007941 */ /* 0x000fea0003800000 */
.L_x_5026:
        /* <DEDUP_REMOVED lines=13> */
.L_x_5028:
        /* <DEDUP_REMOVED lines=12> */
.L_x_5030:
[----:B------:R-:W-:Y:S05]  /*4c70*/  BSYNC B0 ;  /* 0x0000000000007941 */ /* 0x000fea0003800000 */
.L_x_5029:
[----:B0-----:R-:W0:Y:S01]  /*4c80*/  LDC R3, c[0x0][0x10] ;  /* 0x00000400ff037b82 */ /* 0x001e220000000800 */
[----:B------:R-:W-:Y:S02]  /*4c90*/  IADD3 R76, R76, 0x1, RZ ;  /* 0x000000014c4c7810 */ /* 0x000fe40007ffe0ff */
[----:B0-----:R-:W-:-:S04]  /*4ca0*/  IADD3 R54, R3, R54, RZ ;  /* 0x0000003603367210 */ /* 0x001fc80007ffe0ff */
[----:B------:R-:W-:-:S13]  /*4cb0*/  ISETP.GE.AND P1, PT, R54, UR4, PT ;  /* 0x0000000436007c0c */ /* 0x000fda000bf26270 */
[----:B------:R-:W-:Y:S05]  /*4cc0*/  @!P1 BRA `(.L_x_5031) ;  /* 0xffffffb400849947 */ /* 0x000fea000383ffff */
[----:B------:R-:W-:Y:S05]  /*4cd0*/  EXIT ;  /* 0x000000000000794d */ /* 0x000fea0003800000 */
.L_x_5032:
        /* <DEDUP_REMOVED lines=10> */
.L_x_5211:


//--------------------- .text._Z35group_norm_nhwc_fwd_one_pass_kernelI11Fp32IOFp16WLi512ELi60ELi480EEv26Group_norm_nhwc_fwd_params --------------------------
	.section	.text._Z35group_norm_nhwc_fwd_one_pass_kernelI11Fp32IOFp16WLi512ELi60ELi480EEv26Group_norm_nhwc_fwd_params,"ax",@progbits
	.align	128
        .global         _Z35group_norm_nhwc_fwd_one_pass_kernelI11Fp32IOFp16WLi512ELi60ELi480EEv26Group_norm_nhwc_fwd_params
        .type           _Z35group_norm_nhwc_fwd_one_pass_kernelI11Fp32IOFp16WLi512ELi60ELi480EEv26Group_norm_nhwc_fwd_params,@function
        .size           _Z35group_norm_nhwc_fwd_one_pass_kernelI11Fp32IOFp16WLi512ELi60ELi480EEv26Group_norm_nhwc_fwd_params,(.L_x_5212 - _Z35group_norm_nhwc_fwd_one_pass_kernelI11Fp32IOFp16WLi512ELi60ELi480EEv26Group_norm_nhwc_fwd_params)
        .other          _Z35group_norm_nhwc_fwd_one_pass_kernelI11Fp32IOFp16WLi512ELi60ELi480EEv26Group_norm_nhwc_fwd_params,@"STO_CUDA_ENTRY STV_DEFAULT"
_Z35group_norm_nhwc_fwd_one_pass_kernelI11Fp32IOFp16WLi512ELi60ELi480EEv26Group_norm_nhwc_fwd_params:
.text._Z35group_norm_nhwc_fwd_one_pass_kernelI11Fp32IOFp16WLi512ELi60ELi480EEv26Group_norm_nhwc_fwd_params:
        /* <DEDUP_REMOVED lines=147> */
.L_x_5138:
        /* <DEDUP_REMOVED lines=799> */
.L_x_5034:
[----:B------:R-:W-:Y:S05]  /*3b20*/  BSYNC B0 ;  /* 0x0000000000007941 */ /* 0x000fea0003800000 */
.L_x_5033:
        /* <DEDUP_REMOVED lines=28> */
.L_x_5037:
[----:B0-----:R-:W2:Y:S04]  /*3cf0*/  LDG.E.STRONG.GPU R98, desc[UR8][R46.64] ;  /* 0x000000082e627981 */ /* 0x001ea8000c1ef900 */
[----:B--2---:R-:W-:Y:S01]  /*3d00*/  CCTL.IVALL ;  /* 0x00000000ff00798f */ /* 0x004fe20002000000 */
[----:B------:R-:W-:Y:S05]  /*3d10*/  YIELD ;  /* 0x0000000000007946 */ /* 0x000fea0003800000 */
[----:B------:R-:W-:-:S13]  /*3d20*/  ISETP.NE.AND P6, PT, R98, R45, PT ;  /* 0x0000002d6200720c */ /* 0x000fda0003fc5270 */
[----:B------:R-:W-:Y:S05]  /*3d30*/  @P6 BRA `(.L_x_5037) ;  /* 0xfffffffc00ec6947 */ /* 0x000fea000383ffff */
.L_x_5036:
        /* <DEDUP_REMOVED lines=11> */
.L_x_5039:
        /* <DEDUP_REMOVED lines=63> */
.L_x_5038:
        /* <DEDUP_REMOVED lines=18> */
.L_x_5041:
[----:B------:R-:W-:Y:S05]  /*4300*/  BSYNC B0 ;  /* 0x0000000000007941 */ /* 0x000fea0003800000 */
.L_x_5040:
        /* <DEDUP_REMOVED lines=33> */
.L_x_5035:
        /* <DEDUP_REMOVED lines=58> */
.L_x_5042:
        /* <DEDUP_REMOVED lines=15> */
.L_x_5044:
[----:B------:R-:W-:Y:S05]  /*49b0*/  BSYNC B0 ;  /* 0x0000000000007941 */ /* 0x000fea0003800000 */
.L_x_5043:
        /* <DEDUP_REMOVED lines=17> */
.L_x_5045:
        /* <DEDUP_REMOVED lines=15> */
.L_x_5047:
[----:B------:R-:W-:Y:S05]  /*4bc0*/  BSYNC B0 ;  /* 0x0000000000007941 */ /* 0x000fea0003800000 */
.L_x_5046:
        /* <DEDUP_REMOVED lines=17> */
.L_x_5048:
        /* <DEDUP_REMOVED lines=15> */
.L_x_5050:
[----:B------:R-:W-:Y:S05]  /*4dd0*/  BSYNC B0 ;  /* 0x0000000000007941 */ /* 0x000fea0003800000 */
.L_x_5049:
        /* <DEDUP_REMOVED lines=19> */
.L_x_5051:
        /* <DEDUP_REMOVED lines=15> */
.L_x_5053:
[----:B------:R-:W-:Y:S05]  /*5000*/  BSYNC B0 ;  /* 0x0000000000007941 */ /* 0x000fea0003800000 */
.L_x_5052:
        /* <DEDUP_REMOVED lines=17> */
.L_x_5054:
        /* <DEDUP_REMOVED lines=15> */
.L_x_5056:
[----:B------:R-:W-:Y:S05]  /*5210*/  BSYNC B0 ;  /* 0x0000000000007941 */ /* 0x000fea0003800000 */
.L_x_5055:
        /* <DEDUP_REMOVED lines=19> */
.L_x_5057:
        /* <DEDUP_REMOVED lines=15> */
.L_x_5059:
[----:B------:R-:W-:Y:S05]  /*5440*/  BSYNC B0 ;  /* 0x0000000000007941 */ /* 0x000fea0003800000 */
.L_x_5058:
        /* <DEDUP_REMOVED lines=15> */
.L_x_5060:
        /* <DEDUP_REMOVED lines=15> */
.L_x_5062:
[----:B------:R-:W-:Y:S05]  /*5630*/  BSYNC B0 ;  /* 0x0000000000007941 */ /* 0x000fea0003800000 */
.L_x_5061:
        /* <DEDUP_REMOVED lines=19> */
.L_x_5063:
        /* <DEDUP_REMOVED lines=15> */
.L_x_5065:
[----:B------:R-:W-:Y:S05]  /*5860*/  BSYNC B0 ;  /* 0x0000000000007941 */ /* 0x000fea0003800000 */
.L_x_5064:
        /* <DEDUP_REMOVED lines=15> */
.L_x_5066:
        /* <DEDUP_REMOVED lines=15> */
.L_x_5068:
[----:B------:R-:W-:Y:S05]  /*5a50*/  BSYNC B0 ;  /* 0x0000000000007941 */ /* 0x000fea0003800000 */
.L_x_5067:
        /* <DEDUP_REMOVED lines=19> */
.L_x_5069:
        /* <DEDUP_REMOVED lines=14> */
.L_x_5071:
[----:B------:R-:W-:Y:S05]  /*5c70*/  BSYNC B0 ;  /* 0x0000000000007941 */ /* 0x000fea0003800000 */
.L_x_5070:
        /* <DEDUP_REMOVED lines=15> */
.L_x_5072:
        /* <DEDUP_REMOVED lines=14> */
.L_x_5074:
[----:B------:R-:W-:Y:S05]  /*5e50*/  BSYNC B0 ;  /* 0x0000000000007941 */ /* 0x000fea0003800000 */
.L_x_5073:
        /* <DEDUP_REMOVED lines=19> */
.L_x_5075:
        /* <DEDUP_REMOVED lines=14> */
.L_x_5077:
[----:B------:R-:W-:Y:S05]  /*6070*/  BSYNC B0 ;  /* 0x0000000000007941 */ /* 0x000fea0003800000 */
.L_x_5076:
        /* <DEDUP_REMOVED lines=15> */
.L_x_5078:
        /* <DEDUP_REMOVED lines=14> */
.L_x_5080:
[----:B------:R-:W-:Y:S05]  /*6250*/  BSYNC B0 ;  /* 0x0000000000007941 */ /* 0x000fea0003800000 */
.L_x_5079:
        /* <DEDUP_REMOVED lines=19> */
.L_x_5081:
        /* <DEDUP_REMOVED lines=14> */
.L_x_5083:
[----:B------:R-:W-:Y:S05]  /*6470*/  BSYNC B0 ;  /* 0x0000000000007941 */ /* 0x000fea0003800000 */
.L_x_5082:
        /* <DEDUP_REMOVED lines=15> */
.L_x_5084:
        /* <DEDUP_REMOVED lines=14> */
.L_x_5086:
[----:B------:R-:W-:Y:S05]  /*6650*/  BSYNC B0 ;  /* 0x0000000000007941 */ /* 0x000fea0003800000 */
.L_x_5085:
        /* <DEDUP_REMOVED lines=19> */
.L_x_5087:
        /* <DEDUP_REMOVED lines=14> */
.L_x_5089:
[----:B------:R-:W-:Y:S05]  /*6870*/  BSYNC B0 ;  /* 0x0000000000007941 */ /* 0x000fea0003800000 */
.L_x_5088:
        /* <DEDUP_REMOVED lines=15> */
.L_x_5090:
        /* <DEDUP_REMOVED lines=14> */
.L_x_5092:
[----:B------:R-:W-:Y:S05]  /*6a50*/  BSYNC B0 ;  /* 0x0000000000007941 */ /* 0x000fea0003800000 */
.L_x_5091:
        /* <DEDUP_REMOVED lines=19> */
.L_x_5093:
        /* <DEDUP_REMOVED lines=14> */
.L_x_5095:
[----:B------:R-:W-:Y:S05]  /*6c70*/  BSYNC B0 ;  /* 0x0000000000007941 */ /* 0x000fea0003800000 */
.L_x_5094:
        /* <DEDUP_REMOVED lines=15> */
.L_x_5096:
        /* <DEDUP_REMOVED lines=13> */
.L_x_5098:
[----:B------:R-:W-:Y:S05]  /*6e40*/  BSYNC B0 ;  /* 0x0000000000007941 */ /* 0x000fea0003800000 */
.L_x_5097:
        /* <DEDUP_REMOVED lines=19> */
.L_x_5099:
        /* <DEDUP_REMOVED lines=13> */
.L_x_5101:
[----:B------:R-:W-:Y:S05]  /*7050*/  BSYNC B0 ;  /* 0x0000000000007941 */ /* 0x000fea0003800000 */
.L_x_5100:
        /* <DEDUP_REMOVED lines=15> */
.L_x_5102:
        /* <DEDUP_REMOVED lines=13> */
.L_x_5104:
[----:B------:R-:W-:Y:S05]  /*7220*/  BSYNC B0 ;  /* 0x0000000000007941 */ /* 0x000fea0003800000 */
.L_x_5103:
        /* <DEDUP_REMOVED lines=19> */
.L_x_5105:
        /* <DEDUP_REMOVED lines=15> */
.L_x_5107:
[----:B------:R-:W-:Y:S05]  /*7450*/  BSYNC B0 ;  /* 0x0000000000007941 */ /* 0x000fea0003800000 */
.L_x_5106:
        /* <DEDUP_REMOVED lines=15> */
.L_x_5108:
        /* <DEDUP_REMOVED lines=15> */
.L_x_5110:
[----:B------:R-:W-:Y:S05]  /*7640*/  BSYNC B0 ;  /* 0x0000000000007941 */ /* 0x000fea0003800000 */
.L_x_5109:
        /* <DEDUP_REMOVED lines=18> */
.L_x_5111:
        /* <DEDUP_REMOVED lines=20> */
.L_x_5113:
[----:B------:R-:W-:Y:S05]  /*78b0*/  BSYNC B0 ;  /* 0x0000000000007941 */ /* 0x000fea0003800000 */
.L_x_5112:
        /* <DEDUP_REMOVED lines=14> */
.L_x_5114:
        /* <DEDUP_REMOVED lines=20> */
.L_x_5116:
[----:B------:R-:W-:Y:S05]  /*7ae0*/  BSYNC B0 ;  /* 0x0000000000007941 */ /* 0x000fea0003800000 */
.L_x_5115:
        /* <DEDUP_REMOVED lines=14> */
.L_x_5117:
        /* <DEDUP_REMOVED lines=20> */
.L_x_5119:
[----:B------:R-:W-:Y:S05]  /*7d10*/  BSYNC B0 ;  /* 0x0000000000007941 */ /* 0x000fea0003800000 */
.L_x_5118:
        /* <DEDUP_REMOVED lines=14> */
.L_x_5120:
        /* <DEDUP_REMOVED lines=20> */
.L_x_5122:
[----:B------:R-:W-:Y:S05]  /*7f40*/  BSYNC B0 ;  /* 0x0000000000007941 */ /* 0x000fea0003800000 */
.L_x_5121:
        /* <DEDUP_REMOVED lines=14> */
.L_x_5123:
        /* <DEDUP_REMOVED lines=20> */
.L_x_5125:
[----:B------:R-:W-:Y:S05]  /*8170*/  BSYNC B0 ;  /* 0x0000000000007941 */ /* 0x000fea0003800000 */
.L_x_5124:
        /* <DEDUP_REMOVED lines=14> */
.L_x_5126:
        /* <DEDUP_REMOVED lines=20> */
.L_x_5128:
[----:B------:R-:W-:Y:S05]  /*83a0*/  BSYNC B0 ;  /* 0x0000000000007941 */ /* 0x000fea0003800000 */
.L_x_5127:
        /* <DEDUP_REMOVED lines=14> */
.L_x_5129:
        /* <DEDUP_REMOVED lines=20> */
.L_x_5131:
[----:B------:R-:W-:Y:S05]  /*85d0*/  BSYNC B0 ;  /* 0x0000000000007941 */ /* 0x000fea0003800000 */
.L_x_5130:
        /* <DEDUP_REMOVED lines=14> */
.L_x_5132:
        /* <DEDUP_REMOVED lines=21> */
.L_x_5134:
[----:B------:R-:W-:Y:S05]  /*8810*/  BSYNC B0 ;  /* 0x0000000000007941 */ /* 0x000fea0003800000 */
.L_x_5133:
        /* <DEDUP_REMOVED lines=13> */
.L_x_5135:
        /* <DEDUP_REMOVED lines=15> */
.L_x_5137:
[----:B------:R-:W-:Y:S05]  /*89e0*/  BSYNC B0 ;  /* 0x0000000000007941 */ /* 0x000fea0003800000 */
.L_x_5136:
[----:B01----:R-:W0:Y:S01]  /*89f0*/  LDC R16, c[0x0][0x10] ;  /* 0x00000400ff107b82 */ /* 0x003e220000000800 */
[----:B------:R-:W-:Y:S02]  /*8a00*/  IADD3 R12, R12, 0x1, RZ ;  /* 0x000000010c0c7810 */ /* 0x000fe40007ffe0ff */
[----:B0-----:R-:W-:-:S04]  /*8a10*/  IADD3 R11, R16, R11, RZ ;  /* 0x0000000b100b7210 */ /* 0x001fc80007ffe0ff */
[----:B------:R-:W-:-:S13]  /*8a20*/  ISETP.GE.AND P5, PT, R11, UR4, PT ;  /* 0x000000040b007c0c */ /* 0x000fda000bfa6270 */
[----:B------:R-:W-:Y:S05]  /*8a30*/  @!P5 BRA `(.L_x_5138) ;  /* 0xffffff7c00bcd947 */ /* 0x000fea000383ffff */
[----:B------:R-:W-:Y:S05]  /*8a40*/  EXIT ;  /* 0x000000000000794d */ /* 0x000fea0003800000 */
.L_x_5139:
        /* <DEDUP_REMOVED lines=11> */
.L_x_5212:


//--------------------- .nv.shared.reserved.0     --------------------------
	.section	.nv.shared.reserved.0,"aw",@nobits
	.weak		__nv_reservedSMEM_offset_0_alias
	.size		__nv_reservedSMEM_offset_0_alias, 0, 0
	.other		__nv_reservedSMEM_offset_0_alias,@"STO_CUDA_RESERVED_SHARED STV_DEFAULT"
__nv_reservedSMEM_offset_0_alias:
	.zero		0


//--------------------- .nv.global                --------------------------
	.section	.nv.global,"aw",@nobits
.nv.global:
	.type		_ZN61_INTERNAL_7312f764_30_group_norm_nhwc_one_pass_60_cu_f74407116thrust23THRUST_300001_SM_900_NS12placeholders2_5E,@object
	.size		_ZN61_INTERNAL_7312f764_30_group_norm_nhwc_one_pass_60_cu_f74407116thrust23THRUST_300001_SM_900_NS12placeholders2_5E,(_ZN61_INTERNAL_7312f764_30_group_norm_nhwc_one_pass_60_cu_f74407114cuda3std3__45__cpo6cbeginE - _ZN61_INTERNAL_7312f764_30_group_norm_nhwc_one_pass_60_cu_f74407116thrust23THRUST_300001_SM_900_NS12placeholders2_5E)
_ZN61_INTERNAL_7312f764_30_group_norm_nhwc_one_pass_60_cu_f74407116thrust23THRUST_300001_SM_900_NS12placeholders2_5E:
	.zero		1
	.type		_ZN61_INTERNAL_7312f764_30_group_norm_nhwc_one_pass_60_cu_f74407114cuda3std3__45__cpo6cbeginE,@object
	.size		_ZN61_INTERNAL_7312f764_30_group_norm_nhwc_one_pass_60_cu_f74407114cuda3std3__45__cpo6cbeginE,(_ZN61_INTERNAL_7312f764_30_group_norm_nhwc_one_pass_60_cu_f74407114cuda3std6ranges3__45__cpo6cbeginE - _ZN61_INTERNAL_7312f764_30_group_norm_nhwc_one_pass_60_cu_f74407114cuda3std3__45__cpo6cbeginE)
_ZN61_INTERNAL_7312f764_30_group_norm_nhwc_one_pass_60_cu_f74407114cuda3std3__45__cpo6cbeginE:
	.zero		1
	.type		_ZN61_INTERNAL_7312f764_30_group_norm_nhwc_one_pass_60_cu_f74407114cuda3std6ranges3__45__cpo6cbeginE,@object
	.size		_ZN61_INTERNAL_7312f764_30_group_norm_nhwc_one_pass_60_cu_f74407114cuda3std6ranges3__45__cpo6cbeginE,(_ZN61_INTERNAL_7312f764_30_group_norm_nhwc_one_pass_60_cu_f74407114cuda3std3__48in_placeE - _ZN61_INTERNAL_7312f764_30_group_norm_nhwc_one_pass_60_cu_f74407114cuda3std6ranges3__45__cpo6cbeginE)
_ZN61_INTERNAL_7312f764_30_group_norm_nhwc_one_pass_60_cu_f74407114cuda3std6ranges3__45__cpo6cbeginE:
	.zero		1
	.type		_ZN61_INTERNAL_7312f764_30_group_norm_nhwc_one_pass_60_cu_f74407114cuda3std3__48in_placeE,@object
	.size		_ZN61_INTERNAL_7312f764_30_group_norm_nhwc_one_pass_60_cu_f74407114cuda3std3__48in_placeE,(_ZN61_INTERNAL_7312f764_30_group_norm_nhwc_one_pass_60_cu_f74407114cuda3std6ranges3__45__cpo4sizeE - _ZN61_INTERNAL_7312f764_30_group_norm_nhwc_one_pass_60_cu_f74407114cuda3std3__48in_placeE)
_ZN61_INTERNAL_7312f764_30_group_norm_nhwc_one_pass_60_cu_f74407114cuda3std3__48in_placeE:
	.zero		1
	.type		_ZN61_INTERNAL_7312f764_30_group_norm_nhwc_one_pass_60_cu_f74407114cuda3std6ranges3__45__cpo4sizeE,@object
	.size		_ZN61_INTERNAL_7312f764_30_group_norm_nhwc_one_pass_60_cu_f74407114cuda3std6ranges3__45__cpo4sizeE,(_ZN61_INTERNAL_7312f764_30_group_norm_nhwc_one_pass_60_cu_f74407116thrust23THRUST_300001_SM_900_NS12placeholders2_9E - _ZN61_INTERNAL_7312f764_30_group_norm_nhwc_one_pass_60_cu_f74407114cuda3std6ranges3__45__cpo4sizeE)
_ZN61_INTERNAL_7312f764_30_group_norm_nhwc_one_pass_60_cu_f74407114cuda3std6ranges3__45__cpo4sizeE:
	.zero		1
	.type		_ZN61_INTERNAL_7312f764_30_group_norm_nhwc_one_pass_60_cu_f74407116thrust23THRUST_300001_SM_900_NS12placeholders2_9E,@object
	.size		_ZN61_INTERNAL_7312f764_30_group_norm_nhwc_one_pass_60_cu_f74407116thrust23THRUST_300001_SM_900_NS12placeholders2_9E,(_ZN61_INTERNAL_7312f764_30_group_norm_nhwc_one_pass_60_cu_f74407114cuda3std3__45__cpo7crbeginE - _ZN61_INTERNAL_7312f764_30_group_norm_nhwc_one_pass_60_cu_f74407116thrust23THRUST_300001_SM_900_NS12placeholders2_9E)
_ZN61_INTERNAL_7312f764_30_group_norm_nhwc_one_pass_60_cu_f74407116thrust23THRUST_300001_SM_900_NS12placeholders2_9E:
	.zero		1
	.type		_ZN61_INTERNAL_7312f764_30_group_norm_nhwc_one_pass_60_cu_f74407114cuda3std3__45__cpo7crbeginE,@object
	.size		_ZN61_INTERNAL_7312f764_30_group_norm_nhwc_one_pass_60_cu_f74407114cuda3std3__45__cpo7crbeginE,(_ZN61_INTERNAL_7312f764_30_group_norm_nhwc_one_pass_60_cu_f74407114cuda3std6ranges3__45__cpo4nextE - _ZN61_INTERNAL_7312f764_30_group_norm_nhwc_one_pass_60_cu_f74407114cuda3std3__45__cpo7crbeginE)
_ZN61_INTERNAL_7312f764_30_group_norm_nhwc_one_pass_60_cu_f74407114cuda3std3__45__cpo7crbeginE:
	.zero		1
	.type		_ZN61_INTERNAL_7312f764_30_group_norm_nhwc_one_pass_60_cu_f74407114cuda3std6ranges3__45__cpo4nextE,@object
	.size		_ZN61_INTERNAL_7312f764_30_group_norm_nhwc_one_pass_60_cu_f74407114cuda3std6ranges3__45__cpo4nextE,(_ZN61_INTERNAL_7312f764_30_group_norm_nhwc_one_pass_60_cu_f74407114cuda3std6ranges3__45__cpo4swapE - _ZN61_INTERNAL_7312f764_30_group_norm_nhwc_one_pass_60_cu_f74407114cuda3std6ranges3__45__cpo4nextE)
_ZN61_INTERNAL_7312f764_30_group_norm_nhwc_one_pass_60_cu_f74407114cuda3std6ranges3__45__cpo4nextE:
	.zero		1
	.type		_ZN61_INTERNAL_7312f764_30_group_norm_nhwc_one_pass_60_cu_f74407114cuda3std6ranges3__45__cpo4swapE,@object
	.size		_ZN61_INTERNAL_7312f764_30_group_norm_nhwc_one_pass_60_cu_f74407114cuda3std6ranges3__45__cpo4swapE,(_ZN61_INTERNAL_7312f764_30_group_norm_nhwc_one_pass_60_cu_f74407116thrust23THRUST_300001_SM_900_NS12placeholders2_1E - _ZN61_INTERNAL_7312f764_30_group_norm_nhwc_one_pass_60_cu_f74407114cuda3std6ranges3__45__cpo4swapE)
_ZN61_INTERNAL_7312f764_30_group_norm_nhwc_one_pass_60_cu_f74407114cuda3std6ranges3__45__cpo4swapE:
	.zero		1
	.type		_ZN61_INTERNAL_7312f764_30_group_norm_nhwc_one_pass_60_cu_f74407116thrust23THRUST_300001_SM_900_NS12placeholders2_1E,@object
	.size		_ZN61_INTERNAL_7312f764_30_group_norm_nhwc_one_pass_60_cu_f74407116thrust23THRUST_300001_SM_900_NS12placeholders2_1E,(_ZN61_INTERNAL_7312f764_30_group_norm_nhwc_one_pass_60_cu_f74407116thrust23THRUST_300001_SM_900_NS12placeholders2_3E - _ZN61_INTERNAL_7312f764_30_group_norm_nhwc_one_pass_60_cu_f74407116thrust23THRUST_300001_SM_900_NS12placeholders2_1E)
_ZN61_INTERNAL_7312f764_30_group_norm_nhwc_one_pass_60_cu_f74407116thrust23THRUST_300001_SM_900_NS12placeholders2_1E:
	.zero		1
	.type		_ZN61_INTERNAL_7312f764_30_group_norm_nhwc_one_pass_60_cu_f74407116thrust23THRUST_300001_SM_900_NS12placeholders2_3E,@object
	.size		_ZN61_INTERNAL_7312f764_30_group_norm_nhwc_one_pass_60_cu_f74407116thrust23THRUST_300001_SM_900_NS12placeholders2_3E,(_ZN61_INTERNAL_7312f764_30_group_norm_nhwc_one_pass_60_cu_f74407114cuda3std3__45__cpo5beginE - _ZN61_INTERNAL_7312f764_30_group_norm_nhwc_one_pass_60_cu_f74407116thrust23THRUST_300001_SM_900_NS12placeholders2_3E)
_ZN61_INTERNAL_7312f764_30_group_norm_nhwc_one_pass_60_cu_f74407116thrust23THRUST_300001_SM_900_NS12placeholders2_3E:
	.zero		1
	.type		_ZN61_INTERNAL_7312f764_30_group_norm_nhwc_one_pass_60_cu_f74407114cuda3std3__45__cpo5beginE,@object
	.size		_ZN61_INTERNAL_7312f764_30_group_norm_nhwc_one_pass_60_cu_f74407114cuda3std3__45__cpo5beginE,(_ZN61_INTERNAL_7312f764_30_group_norm_nhwc_one_pass_60_cu_f74407114cuda3std6ranges3__45__cpo5beginE - _ZN61_INTERNAL_7312f764_30_group_norm_nhwc_one_pass_60_cu_f74407114cuda3std3__45__cpo5beginE)
_ZN61_INTERNAL_7312f764_30_group_norm_nhwc_one_pass_60_cu_f74407114cuda3std3__45__cpo5beginE:
	.zero		1
	.type		_ZN61_INTERNAL_7312f764_30_group_norm_nhwc_one_pass_60_cu_f74407114cuda3std6ranges3__45__cpo5beginE,@object
	.size		_ZN61_INTERNAL_7312f764_30_group_norm_nhwc_one_pass_60_cu_f74407114cuda3std6ranges3__45__cpo5beginE,(_ZN61_INTERNAL_7312f764_30_group_norm_nhwc_one_pass_60_cu_f74407114cuda3std3__463_GLOBAL__N__7312f764_30_group_norm_nhwc_one_pass_60_cu_f74407116ignoreE - _ZN61_INTERNAL_7312f764_30_group_norm_nhwc_one_pass_60_cu_f74407114cuda3std6ranges3__45__cpo5beginE)
_ZN61_INTERNAL_7312f764_30_group_norm_nhwc_one_pass_60_cu_f74407114cuda3std6ranges3__45__cpo5beginE:
	.zero		1
	.type		_ZN61_INTERNAL_7312f764_30_group_norm_nhwc_one_pass_60_cu_f74407114cuda3std3__463_GLOBAL__N__7312f764_30_group_norm_nhwc_one_pass_60_cu_f74407116ignoreE,@object
	.size		_ZN61_INTERNAL_7312f764_30_group_norm_nhwc_one_pass_60_cu_f74407114cuda3std3__463_GLOBAL__N__7312f764_30_group_norm_nhwc_one_pass_60_cu_f74407116ignoreE,(_ZN61_INTERNAL_7312f764_30_group_norm_nhwc_one_pass_60_cu_f74407114cuda3std6ranges3__45__cpo4dataE - _ZN61_INTERNAL_7312f764_30_group_norm_nhwc_one_pass_60_cu_f74407114cuda3std3__463_GLOBAL__N__7312f764_30_group_norm_nhwc_one_pass_60_cu_f74407116ignoreE)
_ZN61_INTERNAL_7312f764_30_group_norm_nhwc_one_pass_60_cu_f74407114cuda3std3__463_GLOBAL__N__7312f764_30_group_norm_nhwc_one_pass_60_cu_f74407116ignoreE:
	.zero		1
	.type		_ZN61_INTERNAL_7312f764_30_group_norm_nhwc_one_pass_60_cu_f74407114cuda3std6ranges3__45__cpo4dataE,@object
	.size		_ZN61_INTERNAL_7312f764_30_group_norm_nhwc_one_pass_60_cu_f74407114cuda3std6ranges3__45__cpo4dataE,(_ZN61_INTERNAL_7312f764_30_group_norm_nhwc_one_pass_60_cu_f74407116thrust23THRUST_300001_SM_900_NS12placeholders2_7E - _ZN61_INTERNAL_7312f764_30_group_norm_nhwc_one_pass_60_cu_f74407114cuda3std6ranges3__45__cpo4dataE)
_ZN61_INTERNAL_7312f764_30_group_norm_nhwc_one_pass_60_cu_f74407114cuda3std6ranges3__45__cpo4dataE:
	.zero		1
	.type		_ZN61_INTERNAL_7312f764_30_group_norm_nhwc_one_pass_60_cu_f74407116thrust23THRUST_300001_SM_900_NS12placeholders2_7E,@object
	.size		_ZN61_INTERNAL_7312f764_30_group_norm_nhwc_one_pass_60_cu_f74407116thrust23THRUST_300001_SM_900_NS12placeholders2_7E,(_ZN61_INTERNAL_7312f764_30_group_norm_nhwc_one_pass_60_cu_f74407114cuda3std3__45__cpo6rbeginE - _ZN61_INTERNAL_7312f764_30_group_norm_nhwc_one_pass_60_cu_f74407116thrust23THRUST_300001_SM_900_NS12placeholders2_7E)
_ZN61_INTERNAL_7312f764_30_group_norm_nhwc_one_pass_60_cu_f74407116thrust23THRUST_300001_SM_900_NS12placeholders2_7E:
	.zero		1
	.type		_ZN61_INTERNAL_7312f764_30_group_norm_nhwc_one_pass_60_cu_f74407114cuda3std3__45__cpo6rbeginE,@object
	.size		_ZN61_INTERNAL_7312f764_30_group_norm_nhwc_one_pass_60_cu_f74407114cuda3std3__45__cpo6rbeginE,(_ZN61_INTERNAL_7312f764_30_group_norm_nhwc_one_pass_60_cu_f74407114cuda3std6ranges3__45__cpo7advanceE - _ZN61_INTERNAL_7312f764_30_group_norm_nhwc_one_pass_60_cu_f74407114cuda3std3__45__cpo6rbeginE)
_ZN61_INTERNAL_7312f764_30_group_norm_nhwc_one_pass_60_cu_f74407114cuda3std3__45__cpo6rbeginE:
	.zero		1
	.type		_ZN61_INTERNAL_7312f764_30_group_norm_nhwc_one_pass_60_cu_f74407114cuda3std6ranges3__45__cpo7advanceE,@object
	.size		_ZN61_INTERNAL_7312f764_30_group_norm_nhwc_one_pass_60_cu_f74407114cuda3std6ranges3__45__cpo7advanceE,(_ZN61_INTERNAL_7312f764_30_group_norm_nhwc_one_pass_60_cu_f74407114cuda3std3__47nulloptE - _ZN61_INTERNAL_7312f764_30_group_norm_nhwc_one_pass_60_cu_f74407114cuda3std6ranges3__45__cpo7advanceE)
_ZN61_INTERNAL_7312f764_30_group_norm_nhwc_one_pass_60_cu_f74407114cuda3std6ranges3__45__cpo7advanceE:
	.zero		1
	.type		_ZN61_INTERNAL_7312f764_30_group_norm_nhwc_one_pass_60_cu_f74407114cuda3std3__47nulloptE,@object
	.size		_ZN61_INTERNAL_7312f764_30_group_norm_nhwc_one_pass_60_cu_f74407114cuda3std3__47nulloptE,(_ZN61_INTERNAL_7312f764_30_group_norm_nhwc_one_pass_60_cu_f74407114cuda3std6ranges3__45__cpo8distanceE - _ZN61_INTERNAL_7312f764_30_group_norm_nhwc_one_pass_60_cu_f74407114cuda3std3__47nulloptE)
_ZN61_INTERNAL_7312f764_30_group_norm_nhwc_one_pass_60_cu_f74407114cuda3std3__47nulloptE:
	.zero		1
	.type		_ZN61_INTERNAL_7312f764_30_group_norm_nhwc_one_pass_60_cu_f74407114cuda3std6ranges3__45__cpo8distanceE,@object
	.size		_ZN61_INTERNAL_7312f764_30_group_norm_nhwc_one_pass_60_cu_f74407114cuda3std6ranges3__45__cpo8distanceE,(_ZN61_INTERNAL_7312f764_30_group_norm_nhwc_one_pass_60_cu_f74407116thrust23THRUST_300001_SM_900_NS12placeholders2_6E - _ZN61_INTERNAL_7312f764_30_group_norm_nhwc_one_pass_60_cu_f74407114cuda3std6ranges3__45__cpo8distanceE)
_ZN61_INTERNAL_7312f764_30_group_norm_nhwc_one_pass_60_cu_f74407114cuda3std6ranges3__45__cpo8distanceE:
	.zero		1
	.type		_ZN61_INTERNAL_7312f764_30_group_norm_nhwc_one_pass_60_cu_f74407116thrust23THRUST_300001_SM_900_NS12placeholders2_6E,@object
	.size		_ZN61_INTERNAL_7312f764_30_group_norm_nhwc_one_pass_60_cu_f74407116thrust23THRUST_300001_SM_900_NS12placeholders2_6E,(_ZN61_INTERNAL_7312f764_30_group_norm_nhwc_one_pass_60_cu_f74407114cuda3std3__45__cpo4cendE - _ZN61_INTERNAL_7312f764_30_group_norm_nhwc_one_pass_60_cu_f74407116thrust23THRUST_300001_SM_900_NS12placeholders2_6E)
_ZN61_INTERNAL_7312f764_30_group_norm_nhwc_one_pass_60_cu_f74407116thrust23THRUST_300001_SM_900_NS12placeholders2_6E:
	.zero		1
	.type		_ZN61_INTERNAL_7312f764_30_group_norm_nhwc_one_pass_60_cu_f74407114cuda3std3__45__cpo4cendE,@object
	.size		_ZN61_INTERNAL_7312f764_30_group_norm_nhwc_one_pass_60_cu_f74407114cuda3std3__45__cpo4cendE,(_ZN61_INTERNAL_7312f764_30_group_norm_nhwc_one_pass_60_cu_f74407114cuda3std6ranges3__45__cpo4cendE - _ZN61_INTERNAL_7312f764_30_group_norm_nhwc_one_pass_60_cu_f74407114cuda3std3__45__cpo4cendE)
_ZN61_INTERNAL_7312f764_30_group_norm_nhwc_one_pass_60_cu_f74407114cuda3std3__45__cpo4cendE:
	.zero		1
	.type		_ZN61_INTERNAL_7312f764_30_group_norm_nhwc_one_pass_60_cu_f74407114cuda3std6ranges3__45__cpo4cendE,@object
	.size		_ZN61_INTERNAL_7312f764_30_group_norm_nhwc_one_pass_60_cu_f74407114cuda3std6ranges3__45__cpo4cendE,(_ZN61_INTERNAL_7312f764_30_group_norm_nhwc_one_pass_60_cu_f74407114cuda3std3__420unreachable_sentinelE - _ZN61_INTERNAL_7312f764_30_group_norm_nhwc_one_pass_60_cu_f74407114cuda3std6ranges3__45__cpo4cendE)
_ZN61_INTERNAL_7312f764_30_group_norm_nhwc_one_pass_60_cu_f74407114cuda3std6ranges3__45__cpo4cendE:
	.zero		1
	.type		_ZN61_INTERNAL_7312f764_30_group_norm_nhwc_one_pass_60_cu_f74407114cuda3std3__420unreachable_sentinelE,@object
	.size		_ZN61_INTERNAL_7312f764_30_group_norm_nhwc_one_pass_60_cu_f74407114cuda3std3__420unreachable_sentinelE,(_ZN61_INTERNAL_7312f764_30_group_norm_nhwc_one_pass_60_cu_f74407114cuda3std6ranges3__45__cpo5ssizeE - _ZN61_INTERNAL_7312f764_30_group_norm_nhwc_one_pass_60_cu_f74407114cuda3std3__420unreachable_sentinelE)
_ZN61_INTERNAL_7312f764_30_group_norm_nhwc_one_pass_60_cu_f74407114cuda3std3__420unreachable_sentinelE:
	.zero		1
	.type		_ZN61_INTERNAL_7312f764_30_group_norm_nhwc_one_pass_60_cu_f74407114cuda3std6ranges3__45__cpo5ssizeE,@object
	.size		_ZN61_INTERNAL_7312f764_30_group_norm_nhwc_one_pass_60_cu_f74407114cuda3std6ranges3__45__cpo5ssizeE,(_ZN61_INTERNAL_7312f764_30_group_norm_nhwc_one_pass_60_cu_f74407116thrust23THRUST_300001_SM_900_NS12placeholders3_10E - _ZN61_INTERNAL_7312f764_30_group_norm_nhwc_one_pass_60_cu_f74407114cuda3std6ranges3__45__cpo5ssizeE)
_ZN61_INTERNAL_7312f764_30_group_norm_nhwc_one_pass_60_cu_f74407114cuda3std6ranges3__45__cpo5ssizeE:
	.zero		1
	.type		_ZN61_INTERNAL_7312f764_30_group_norm_nhwc_one_pass_60_cu_f74407116thrust23THRUST_300001_SM_900_NS12placeholders3_10E,@object
	.size		_ZN61_INTERNAL_7312f764_30_group_norm_nhwc_one_pass_60_cu_f74407116thrust23THRUST_300001_SM_900_NS12placeholders3_10E,(_ZN61_INTERNAL_7312f764_30_group_norm_nhwc_one_pass_60_cu_f74407114cuda3std3__45__cpo5crendE - _ZN61_INTERNAL_7312f764_30_group_norm_nhwc_one_pass_60_cu_f74407116thrust23THRUST_300001_SM_900_NS12placeholders3_10E)
_ZN61_INTERNAL_7312f764_30_group_norm_nhwc_one_pass_60_cu_f74407116thrust23THRUST_300001_SM_900_NS12placeholders3_10E:
	.zero		1
	.type		_ZN61_INTERNAL_7312f764_30_group_norm_nhwc_one_pass_60_cu_f74407114cuda3std3__45__cpo5crendE,@object
	.size		_ZN61_INTERNAL_7312f764_30_group_norm_nhwc_one_pass_60_cu_f74407114cuda3std3__45__cpo5crendE,(_ZN61_INTERNAL_7312f764_30_group_norm_nhwc_one_pass_60_cu_f74407114cuda3std6ranges3__45__cpo4prevE - _ZN61_INTERNAL_7312f764_30_group_norm_nhwc_one_pass_60_cu_f74407114cuda3std3__45__cpo5crendE)
_ZN61_INTERNAL_7312f764_30_group_norm_nhwc_one_pass_60_cu_f74407114cuda3std3__45__cpo5crendE:
	.zero		1
	.type		_ZN61_INTERNAL_7312f764_30_group_norm_nhwc_one_pass_60_cu_f74407114cuda3std6ranges3__45__cpo4prevE,@object
	.size		_ZN61_INTERNAL_7312f764_30_group_norm_nhwc_one_pass_60_cu_f74407114cuda3std6ranges3__45__cpo4prevE,(_ZN61_INTERNAL_7312f764_30_group_norm_nhwc_one_pass_60_cu_f74407114cuda3std6ranges3__45__cpo9iter_moveE - _ZN61_INTERNAL_7312f764_30_group_norm_nhwc_one_pass_60_cu_f74407114cuda3std6ranges3__45__cpo4prevE)
_ZN61_INTERNAL_7312f764_30_group_norm_nhwc_one_pass_60_cu_f74407114cuda3std6ranges3__45__cpo4prevE:
	.zero		1
	.type		_ZN61_INTERNAL_7312f764_30_group_norm_nhwc_one_pass_60_cu_f74407114cuda3std6ranges3__45__cpo9iter_moveE,@object
	.size		_ZN61_INTERNAL_7312f764_30_group_norm_nhwc_one_pass_60_cu_f74407114cuda3std6ranges3__45__cpo9iter_moveE,(_ZN61_INTERNAL_7312f764_30_group_norm_nhwc_one_pass_60_cu_f74407116thrust23THRUST_300001_SM_900_NS12placeholders2_2E - _ZN61_INTERNAL_7312f764_30_group_norm_nhwc_one_pass_60_cu_f74407114cuda3std6ranges3__45__cpo9iter_moveE)
_ZN61_INTERNAL_7312f764_30_group_norm_nhwc_one_pass_60_cu_f74407114cuda3std6ranges3__45__cpo9iter_moveE:
	.zero		1
	.type		_ZN61_INTERNAL_7312f764_30_group_norm_nhwc_one_pass_60_cu_f74407116thrust23THRUST_300001_SM_900_NS12placeholders2_2E,@object
	.size		_ZN61_INTERNAL_7312f764_30_group_norm_nhwc_one_pass_60_cu_f74407116thrust23THRUST_300001_SM_900_NS12placeholders2_2E,(_ZN61_INTERNAL_7312f764_30_group_norm_nhwc_one_pass_60_cu_f74407116thrust23THRUST_300001_SM_900_NS12placeholders2_4E - _ZN61_INTERNAL_7312f764_30_group_norm_nhwc_one_pass_60_cu_f74407116thrust23THRUST_300001_SM_900_NS12placeholders2_2E)
_ZN61_INTERNAL_7312f764_30_group_norm_nhwc_one_pass_60_cu_f74407116thrust23THRUST_300001_SM_900_NS12placeholders2_2E:
	.zero		1
	.type		_ZN61_INTERNAL_7312f764_30_group_norm_nhwc_one_pass_60_cu_f74407116thrust23THRUST_300001_SM_900_NS12placeholders2_4E,@object
	.size		_ZN61_INTERNAL_7312f764_30_group_norm_nhwc_one_pass_60_cu_f74407116thrust23THRUST_300001_SM_900_NS12placeholders2_4E,(_ZN61_INTERNAL_7312f764_30_group_norm_nhwc_one_pass_60_cu_f74407114cuda3std3__45__cpo3endE - _ZN61_INTERNAL_7312f764_30_group_norm_nhwc_one_pass_60_cu_f74407116thrust23THRUST_300001_SM_900_NS12placeholders2_4E)
_ZN61_INTERNAL_7312f764_30_group_norm_nhwc_one_pass_60_cu_f74407116thrust23THRUST_300001_SM_900_NS12placeholders2_4E:
	.zero		1
	.type		_ZN61_INTERNAL_7312f764_30_group_norm_nhwc_one_pass_60_cu_f74407114cuda3std3__45__cpo3endE,@object
	.size		_ZN61_INTERNAL_7312f764_30_group_norm_nhwc_one_pass_60_cu_f74407114cuda3std3__45__cpo3endE,(_ZN61_INTERNAL_7312f764_30_group_norm_nhwc_one_pass_60_cu_f74407114cuda3std6ranges3__45__cpo3endE - _ZN61_INTERNAL_7312f764_30_group_norm_nhwc_one_pass_60_cu_f74407114cuda3std3__45__cpo3endE)
_ZN61_INTERNAL_7312f764_30_group_norm_nhwc_one_pass_60_cu_f74407114cuda3std3__45__cpo3endE:
	.zero		1
	.type		_ZN61_INTERNAL_7312f764_30_group_norm_nhwc_one_pass_60_cu_f74407114cuda3std6ranges3__45__cpo3endE,@object
	.size		_ZN61_INTERNAL_7312f764_30_group_norm_nhwc_one_pass_60_cu_f74407114cuda3std6ranges3__45__cpo3endE,(_ZN61_INTERNAL_7312f764_30_group_norm_nhwc_one_pass_60_cu_f74407114cuda3std3__419piecewise_constructE - _ZN61_INTERNAL_7312f764_30_group_norm_nhwc_one_pass_60_cu_f74407114cuda3std6ranges3__45__cpo3endE)
_ZN61_INTERNAL_7312f764_30_group_norm_nhwc_one_pass_60_cu_f74407114cuda3std6ranges3__45__cpo3endE:
	.zero		1
	.type		_ZN61_INTERNAL_7312f764_30_group_norm_nhwc_one_pass_60_cu_f74407114cuda3std3__419piecewise_constructE,@object
	.size		_ZN61_INTERNAL_7312f764_30_group_norm_nhwc_one_pass_60_cu_f74407114cuda3std3__419piecewise_constructE,(_ZN61_INTERNAL_7312f764_30_group_norm_nhwc_one_pass_60_cu_f74407114cuda3std6ranges3__45__cpo5cdataE - _ZN61_INTERNAL_7312f764_30_group_norm_nhwc_one_pass_60_cu_f74407114cuda3std3__419piecewise_constructE)
_ZN61_INTERNAL_7312f764_30_group_norm_nhwc_one_pass_60_cu_f74407114cuda3std3__419piecewise_constructE:
	.zero		1
	.type		_ZN61_INTERNAL_7312f764_30_group_norm_nhwc_one_pass_60_cu_f74407114cuda3std6ranges3__45__cpo5cdataE,@object
	.size		_ZN61_INTERNAL_7312f764_30_group_norm_nhwc_one_pass_60_cu_f74407114cuda3std6ranges3__45__cpo5cdataE,(_ZN61_INTERNAL_7312f764_30_group_norm_nhwc_one_pass_60_cu_f74407116thrust23THRUST_300001_SM_900_NS12placeholders2_8E - _ZN61_INTERNAL_7312f764_30_group_norm_nhwc_one_pass_60_cu_f74407114cuda3std6ranges3__45__cpo5cdataE)
_ZN61_INTERNAL_7312f764_30_group_norm_nhwc_one_pass_60_cu_f74407114cuda3std6ranges3__45__cpo5cdataE:
	.zero		1
	.type		_ZN61_INTERNAL_7312f764_30_group_norm_nhwc_one_pass_60_cu_f74407116thrust23THRUST_300001_SM_900_NS12placeholders2_8E,@object
	.size		_ZN61_INTERNAL_7312f764_30_group_norm_nhwc_one_pass_60_cu_f74407116thrust23THRUST_300001_SM_900_NS12placeholders2_8E,(_ZN61_INTERNAL_7312f764_30_group_norm_nhwc_one_pass_60_cu_f74407114cuda3std3__45__cpo4rendE - _ZN61_INTERNAL_7312f764_30_group_norm_nhwc_one_pass_60_cu_f74407116thrust23THRUST_300001_SM_900_NS12placeholders2_8E)
_ZN61_INTERNAL_7312f764_30_group_norm_nhwc_one_pass_60_cu_f74407116thrust23THRUST_300001_SM_900_NS12placeholders2_8E:
	.zero		1
	.type		_ZN61_INTERNAL_7312f764_30_group_norm_nhwc_one_pass_60_cu_f74407114cuda3std3__45__cpo4rendE,@object
	.size		_ZN61_INTERNAL_7312f764_30_group_norm_nhwc_one_pass_60_cu_f74407114cuda3std3__45__cpo4rendE,(_ZN61_INTERNAL_7312f764_30_group_norm_nhwc_one_pass_60_cu_f74407114cuda3std6ranges3__45__cpo9iter_swapE - _ZN61_INTERNAL_7312f764_30_group_norm_nhwc_one_pass_60_cu_f74407114cuda3std3__45__cpo4rendE)
_ZN61_INTERNAL_7312f764_30_group_norm_nhwc_one_pass_60_cu_f74407114cuda3std3__45__cpo4rendE:
	.zero		1
	.type		_ZN61_INTERNAL_7312f764_30_group_norm_nhwc_one_pass_60_cu_f74407114cuda3std6ranges3__45__cpo9iter_swapE,@object
	.size		_ZN61_INTERNAL_7312f764_30_group_norm_nhwc_one_pass_60_cu_f74407114cuda3std6ranges3__45__cpo9iter_swapE,(_ZN61_INTERNAL_7312f764_30_group_norm_nhwc_one_pass_60_cu_f74407114cuda3std3__48unexpectE - _ZN61_INTERNAL_7312f764_30_group_norm_nhwc_one_pass_60_cu_f74407114cuda3std6ranges3__45__cpo9iter_swapE)
_ZN61_INTERNAL_7312f764_30_group_norm_nhwc_one_pass_60_cu_f74407114cuda3std6ranges3__45__cpo9iter_swapE:
	.zero		1
	.type		_ZN61_INTERNAL_7312f764_30_group_norm_nhwc_one_pass_60_cu_f74407114cuda3std3__48unexpectE,@object
	.size		_ZN61_INTERNAL_7312f764_30_group_norm_nhwc_one_pass_60_cu_f74407114cuda3std3__48unexpectE,(_ZN61_INTERNAL_7312f764_30_group_norm_nhwc_one_pass_60_cu_f74407116thrust23THRUST_300001_SM_900_NS6system6detail10sequential3seqE - _ZN61_INTERNAL_7312f764_30_group_norm_nhwc_one_pass_60_cu_f74407114cuda3std3__48unexpectE)
_ZN61_INTERNAL_7312f764_30_group_norm_nhwc_one_pass_60_cu_f74407114cuda3std3__48unexpectE:
	.zero		1
	.type		_ZN61_INTERNAL_7312f764_30_group_norm_nhwc_one_pass_60_cu_f74407116thrust23THRUST_300001_SM_900_NS6system6detail10sequential3seqE,@object
	.size		_ZN61_INTERNAL_7312f764_30_group_norm_nhwc_one_pass_60_cu_f74407116thrust23THRUST_300001_SM_900_NS6system6detail10sequential3seqE,(.L_29 - _ZN61_INTERNAL_7312f764_30_group_norm_nhwc_one_pass_60_cu_f74407116thrust23THRUST_300001_SM_900_NS6system6detail10sequential3seqE)
_ZN61_INTERNAL_7312f764_30_group_norm_nhwc_one_pass_60_cu_f74407116thrust23THRUST_300001_SM_900_NS6system6detail10sequential3seqE:
	.zero		1
.L_29:


//--------------------- .nv.shared._Z35group_norm_nhwc_bwd_one_pass_kernelI11Bf16IOFp32WLi64ELi60ELi480EEv26Group_norm_nhwc_bwd_params --------------------------
	.section	.nv.shared._Z35group_norm_nhwc_bwd_one_pass_kernelI11Bf16IOFp32WLi64ELi60ELi480EEv26Group_norm_nhwc_bwd_params,"aw",@nobits
	.sectionflags	@""
	.align	16
.nv.shared._Z35group_norm_nhwc_bwd_one_pass_kernelI11Bf16IOFp32WLi64ELi60ELi480EEv26Group_norm_nhwc_bwd_params:
	.zero		8864


//--------------------- .nv.shared._Z35group_norm_nhwc_bwd_one_pass_kernelI11Bf16IOFp32WLi128ELi60ELi480EEv26Group_norm_nhwc_bwd_params --------------------------
	.section	.nv.shared._Z35group_norm_nhwc_bwd_one_pass_kernelI11Bf16IOFp32WLi128ELi60ELi480EEv26Group_norm_nhwc_bwd_params,"aw",@nobits
	.sectionflags	@""
	.align	16
.nv.shared._Z35group_norm_nhwc_bwd_one_pass_kernelI11Bf16IOFp32WLi128ELi60ELi480EEv26Group_norm_nhwc_bwd_params:
	.zero		8864


//--------------------- .nv.shared._Z35group_norm_nhwc_bwd_one_pass_kernelI11Bf16IOFp32WLi256ELi60ELi480EEv26Group_norm_nhwc_bwd_params --------------------------
	.section	.nv.shared._Z35group_norm_nhwc_bwd_one_pass_kernelI11Bf16IOFp32WLi256ELi60ELi480EEv26Group_norm_nhwc_bwd_params,"aw",@nobits
	.sectionflags	@""
	.align	16
.nv.shared._Z35group_norm_nhwc_bwd_one_pass_kernelI11Bf16IOFp32WLi256ELi60ELi480EEv26Group_norm_nhwc_bwd_params:
	.zero		8864


//--------------------- .nv.shared._Z35group_norm_nhwc_bwd_one_pass_kernelI11Bf16IOFp32WLi512ELi60ELi480EEv26Group_norm_nhwc_bwd_params --------------------------
	.section	.nv.shared._Z35group_norm_nhwc_bwd_one_pass_kernelI11Bf16IOFp32WLi512ELi60ELi480EEv26Group_norm_nhwc_bwd_params,"aw",@nobits
	.sectionflags	@""
	.align	16
.nv.shared._Z35group_norm_nhwc_bwd_one_pass_kernelI11Bf16IOFp32WLi512ELi60ELi480EEv26Group_norm_nhwc_bwd_params:
	.zero		8864


//--------------------- .nv.shared._Z35group_norm_nhwc_bwd_one_pass_kernelI11Bf16IOBf16WLi64ELi60ELi480EEv26Group_norm_nhwc_bwd_params --------------------------
	.section	.nv.shared._Z35group_norm_nhwc_bwd_one_pass_kernelI11Bf16IOBf16WLi64ELi60ELi480EEv26Group_norm_nhwc_bwd_params,"aw",@nobits
	.sectionflags	@""
	.align	16
.nv.shared._Z35group_norm_nhwc_bwd_one_pass_kernelI11Bf16IOBf16WLi64ELi60ELi480EEv26Group_norm_nhwc_bwd_params:
	.zero		8864


//--------------------- .nv.shared._Z35group_norm_nhwc_bwd_one_pass_kernelI11Bf16IOBf16WLi128ELi60ELi480EEv26Group_norm_nhwc_bwd_params --------------------------
	.section	.nv.shared._Z35group_norm_nhwc_bwd_one_pass_kernelI11Bf16IOBf16WLi128ELi60ELi480EEv26Group_norm_nhwc_bwd_params,"aw",@nobits
	.sectionflags	@""
	.align	16
.nv.shared._Z35group_norm_nhwc_bwd_one_pass_kernelI11Bf16IOBf16WLi128ELi60ELi480EEv26Group_norm_nhwc_bwd_params:
	.zero		8864


//--------------------- .nv.shared._Z35group_norm_nhwc_bwd_one_pass_kernelI11Bf16IOBf16WLi256ELi60ELi480EEv26Group_norm_nhwc_bwd_params --------------------------
	.section	.nv.shared._Z35group_norm_nhwc_bwd_one_pass_kernelI11Bf16IOBf16WLi256ELi60ELi480EEv26Group_norm_nhwc_bwd_params,"aw",@nobits
	.sectionflags	@""
	.align	16
.nv.shared._Z35group_norm_nhwc_bwd_one_pass_kernelI11Bf16IOBf16WLi256ELi60ELi480EEv26Group_norm_nhwc_bwd_params:
	.zero		8864


//--------------------- .nv.shared._Z35group_norm_nhwc_bwd_one_pass_kernelI11Bf16IOBf16WLi512ELi60ELi480EEv26Group_norm_nhwc_bwd_params --------------------------
	.section	.nv.shared._Z35group_norm_nhwc_bwd_one_pass_kernelI11Bf16IOBf16WLi512ELi60ELi480EEv26Group_norm_nhwc_bwd_params,"aw",@nobits
	.sectionflags	@""
	.align	16
.nv.shared._Z35group_norm_nhwc_bwd_one_pass_kernelI11Bf16IOBf16WLi512ELi60ELi480EEv26Group_norm_nhwc_bwd_params:
	.zero		8864


//--------------------- .nv.shared._Z35group_norm_nhwc_bwd_one_pass_kernelI11Bf16IOFp16WLi64ELi60ELi480EEv26Group_norm_nhwc_bwd_params --------------------------
	.section	.nv.shared._Z35group_norm_nhwc_bwd_one_pass_kernelI11Bf16IOFp16WLi64ELi60ELi480EEv26Group_norm_nhwc_bwd_params,"aw",@nobits
	.sectionflags	@""
	.align	16
.nv.shared._Z35group_norm_nhwc_bwd_one_pass_kernelI11Bf16IOFp16WLi64ELi60ELi480EEv26Group_norm_nhwc_bwd_params:
	.zero		8864


//--------------------- .nv.shared._Z35group_norm_nhwc_bwd_one_pass_kernelI11Bf16IOFp16WLi128ELi60ELi480EEv26Group_norm_nhwc_bwd_params --------------------------
	.section	.nv.shared._Z35group_norm_nhwc_bwd_one_pass_kernelI11Bf16IOFp16WLi128ELi60ELi480EEv26Group_norm_nhwc_bwd_params,"aw",@nobits
	.sectionflags	@""
	.align	16
.nv.shared._Z35group_norm_nhwc_bwd_one_pass_kernelI11Bf16IOFp16WLi128ELi60ELi480EEv26Group_norm_nhwc_bwd_params:
	.zero		8864


//--------------------- .nv.shared._Z35group_norm_nhwc_bwd_one_pass_kernelI11Bf16IOFp16WLi256ELi60ELi480EEv26Group_norm_nhwc_bwd_params --------------------------
	.section	.nv.shared._Z35group_norm_nhwc_bwd_one_pass_kernelI11Bf16IOFp16WLi256ELi60ELi480EEv26Group_norm_nhwc_bwd_params,"aw",@nobits
	.sectionflags	@""
	.align	16
.nv.shared._Z35group_norm_nhwc_bwd_one_pass_kernelI11Bf16IOFp16WLi256ELi60ELi480EEv26Group_norm_nhwc_bwd_params:
	.zero		8864


//--------------------- .nv.shared._Z35group_norm_nhwc_bwd_one_pass_kernelI11Bf16IOFp16WLi512ELi60ELi480EEv26Group_norm_nhwc_bwd_params --------------------------
	.section	.nv.shared._Z35group_norm_nhwc_bwd_one_pass_kernelI11Bf16IOFp16WLi512ELi60ELi480EEv26Group_norm_nhwc_bwd_params,"aw",@nobits
	.sectionflags	@""
	.align	16
.nv.shared._Z35group_norm_nhwc_bwd_one_pass_kernelI11Bf16IOFp16WLi512ELi60ELi480EEv26Group_norm_nhwc_bwd_params:
	.zero		8864


//--------------------- .nv.shared._Z35group_norm_nhwc_bwd_one_pass_kernelI11Fp16IOFp32WLi64ELi60ELi480EEv26Group_norm_nhwc_bwd_params --------------------------
	.section	.nv.shared._Z35group_norm_nhwc_bwd_one_pass_kernelI11Fp16IOFp32WLi64ELi60ELi480EEv26Group_norm_nhwc_bwd_params,"aw",@nobits
	.sectionflags	@""
	.align	16
.nv.shared._Z35group_norm_nhwc_bwd_one_pass_kernelI11Fp16IOFp32WLi64ELi60ELi480EEv26Group_norm_nhwc_bwd_params:
	.zero		8864


//--------------------- .nv.shared._Z35group_norm_nhwc_bwd_one_pass_kernelI11Fp16IOFp32WLi128ELi60ELi480EEv26Group_norm_nhwc_bwd_params --------------------------
	.section	.nv.shared._Z35group_norm_nhwc_bwd_one_pass_kernelI11Fp16IOFp32WLi128ELi60ELi480EEv26Group_norm_nhwc_bwd_params,"aw",@nobits
	.sectionflags	@""
	.align	16
.nv.shared._Z35group_norm_nhwc_bwd_one_pass_kernelI11Fp16IOFp32WLi128ELi60ELi480EEv26Group_norm_nhwc_bwd_params:
	.zero		8864


//--------------------- .nv.shared._Z35group_norm_nhwc_bwd_one_pass_kernelI11Fp16IOFp32WLi256ELi60ELi480EEv26Group_norm_nhwc_bwd_params --------------------------
	.section	.nv.shared._Z35group_norm_nhwc_bwd_one_pass_kernelI11Fp16IOFp32WLi256ELi60ELi480EEv26Group_norm_nhwc_bwd_params,"aw",@nobits
	.sectionflags	@""
	.align	16
.nv.shared._Z35group_norm_nhwc_bwd_one_pass_kernelI11Fp16IOFp32WLi256ELi60ELi480EEv26Group_norm_nhwc_bwd_params:
	.zero		8864


//--------------------- .nv.shared._Z35group_norm_nhwc_bwd_one_pass_kernelI11Fp16IOFp32WLi512ELi60ELi480EEv26Group_norm_nhwc_bwd_params --------------------------
	.section	.nv.shared._Z35group_norm_nhwc_bwd_one_pass_kernelI11Fp16IOFp32WLi512ELi60ELi480EEv26Group_norm_nhwc_bwd_params,"aw",@nobits
	.sectionflags	@""
	.align	16
.nv.shared._Z35group_norm_nhwc_bwd_one_pass_kernelI11Fp16IOFp32WLi512ELi60ELi480EEv26Group_norm_nhwc_bwd_params:
	.zero		8864


//--------------------- .nv.shared._Z35group_norm_nhwc_bwd_one_pass_kernelI11Fp16IOBf16WLi64ELi60ELi480EEv26Group_norm_nhwc_bwd_params --------------------------
	.section	.nv.shared._Z35group_norm_nhwc_bwd_one_pass_kernelI11Fp16IOBf16WLi64ELi60ELi480EEv26Group_norm_nhwc_bwd_params,"aw",@nobits
	.sectionflags	@""
	.align	16
.nv.shared._Z35group_norm_nhwc_bwd_one_pass_kernelI11Fp16IOBf16WLi64ELi60ELi480EEv26Group_norm_nhwc_bwd_params:
	.zero		8864


//--------------------- .nv.shared._Z35group_norm_nhwc_bwd_one_pass_kernelI11Fp16IOBf16WLi128ELi60ELi480EEv26Group_norm_nhwc_bwd_params --------------------------
	.section	.nv.shared._Z35group_norm_nhwc_bwd_one_pass_kernelI11Fp16IOBf16WLi128ELi60ELi480EEv26Group_norm_nhwc_bwd_params,"aw",@nobits
	.sectionflags	@""
	.align	16
.nv.shared._Z35group_norm_nhwc_bwd_one_pass_kernelI11Fp16IOBf16WLi128ELi60ELi480EEv26Group_norm_nhwc_bwd_params:
	.zero		8864


//--------------------- .nv.shared._Z35group_norm_nhwc_bwd_one_pass_kernelI11Fp16IOBf16WLi256ELi60ELi480EEv26Group_norm_nhwc_bwd_params --------------------------
	.section	.nv.shared._Z35group_norm_nhwc_bwd_one_pass_kernelI11Fp16IOBf16WLi256ELi60ELi480EEv26Group_norm_nhwc_bwd_params,"aw",@nobits
	.sectionflags	@""
	.align	16
.nv.shared._Z35group_norm_nhwc_bwd_one_pass_kernelI11Fp16IOBf16WLi256ELi60ELi480EEv26Group_norm_nhwc_bwd_params:
	.zero		8864


//--------------------- .nv.shared._Z35group_norm_nhwc_bwd_one_pass_kernelI11Fp16IOBf16WLi512ELi60ELi480EEv26Group_norm_nhwc_bwd_params --------------------------
	.section	.nv.shared._Z35group_norm_nhwc_bwd_one_pass_kernelI11Fp16IOBf16WLi512ELi60ELi480EEv26Group_norm_nhwc_bwd_params,"aw",@nobits
	.sectionflags	@""
	.align	16
.nv.shared._Z35group_norm_nhwc_bwd_one_pass_kernelI11Fp16IOBf16WLi512ELi60ELi480EEv26Group_norm_nhwc_bwd_params:
	.zero		8864


//--------------------- .nv.shared._Z35group_norm_nhwc_bwd_one_pass_kernelI11Fp16IOFp16WLi64ELi60ELi480EEv26Group_norm_nhwc_bwd_params --------------------------
	.section	.nv.shared._Z35group_norm_nhwc_bwd_one_pass_kernelI11Fp16IOFp16WLi64ELi60ELi480EEv26Group_norm_nhwc_bwd_params,"aw",@nobits
	.sectionflags	@""
	.align	16
.nv.shared._Z35group_norm_nhwc_bwd_one_pass_kernelI11Fp16IOFp16WLi64ELi60ELi480EEv26Group_norm_nhwc_bwd_params:
	.zero		8864


//--------------------- .nv.shared._Z35group_norm_nhwc_bwd_one_pass_kernelI11Fp16IOFp16WLi128ELi60ELi480EEv26Group_norm_nhwc_bwd_params --------------------------
	.section	.nv.shared._Z35group_norm_nhwc_bwd_one_pass_kernelI11Fp16IOFp16WLi128ELi60ELi480EEv26Group_norm_nhwc_bwd_params,"aw",@nobits
	.sectionflags	@""
	.align	16
.nv.shared._Z35group_norm_nhwc_bwd_one_pass_kernelI11Fp16IOFp16WLi128ELi60ELi480EEv26Group_norm_nhwc_bwd_params:
	.zero		8864


//--------------------- .nv.shared._Z35group_norm_nhwc_bwd_one_pass_kernelI11Fp16IOFp16WLi256ELi60ELi480EEv26Group_norm_nhwc_bwd_params --------------------------
	.section	.nv.shared._Z35group_norm_nhwc_bwd_one_pass_kernelI11Fp16IOFp16WLi256ELi60ELi480EEv26Group_norm_nhwc_bwd_params,"aw",@nobits
	.sectionflags	@""
	.align	16
.nv.shared._Z35group_norm_nhwc_bwd_one_pass_kernelI11Fp16IOFp16WLi256ELi60ELi480EEv26Group_norm_nhwc_bwd_params:
	.zero		8864


//--------------------- .nv.shared._Z35group_norm_nhwc_bwd_one_pass_kernelI11Fp16IOFp16WLi512ELi60ELi480EEv26Group_norm_nhwc_bwd_params --------------------------
	.section	.nv.shared._Z35group_norm_nhwc_bwd_one_pass_kernelI11Fp16IOFp16WLi512ELi60ELi480EEv26Group_norm_nhwc_bwd_params,"aw",@nobits
	.sectionflags	@""
	.align	16
.nv.shared._Z35group_norm_nhwc_bwd_one_pass_kernelI11Fp16IOFp16WLi512ELi60ELi480EEv26Group_norm_nhwc_bwd_params:
	.zero		8864


//--------------------- .nv.shared._Z35group_norm_nhwc_bwd_one_pass_kernelI11Fp32IOFp32WLi64ELi60ELi480EEv26Group_norm_nhwc_bwd_params --------------------------
	.section	.nv.shared._Z35group_norm_nhwc_bwd_one_pass_kernelI11Fp32IOFp32WLi64ELi60ELi480EEv26Group_norm_nhwc_bwd_params,"aw",@nobits
	.sectionflags	@""
	.align	16
.nv.shared._Z35group_norm_nhwc_bwd_one_pass_kernelI11Fp32IOFp32WLi64ELi60ELi480EEv26Group_norm_nhwc_bwd_params:
	.zero		8864


//--------------------- .nv.shared._Z35group_norm_nhwc_bwd_one_pass_kernelI11Fp32IOFp32WLi128ELi60ELi480EEv26Group_norm_nhwc_bwd_params --------------------------
	.section	.nv.shared._Z35group_norm_nhwc_bwd_one_pass_kernelI11Fp32IOFp32WLi128ELi60ELi480EEv26Group_norm_nhwc_bwd_params,"aw",@nobits
	.sectionflags	@""
	.align	16
.nv.shared._Z35group_norm_nhwc_bwd_one_pass_kernelI11Fp32IOFp32WLi128ELi60ELi480EEv26Group_norm_nhwc_bwd_params:
	.zero		8864


//--------------------- .nv.shared._Z35group_norm_nhwc_bwd_one_pass_kernelI11Fp32IOFp32WLi256ELi60ELi480EEv26Group_norm_nhwc_bwd_params --------------------------
	.section	.nv.shared._Z35group_norm_nhwc_bwd_one_pass_kernelI11Fp32IOFp32WLi256ELi60ELi480EEv26Group_norm_nhwc_bwd_params,"aw",@nobits
	.sectionflags	@""
	.align	16
.nv.shared._Z35group_norm_nhwc_bwd_one_pass_kernelI11Fp32IOFp32WLi256ELi60ELi480EEv26Group_norm_nhwc_bwd_params:
	.zero		8864


//--------------------- .nv.shared._Z35group_norm_nhwc_bwd_one_pass_kernelI11Fp32IOFp32WLi512ELi60ELi480EEv26Group_norm_nhwc_bwd_params --------------------------
	.section	.nv.shared._Z35group_norm_nhwc_bwd_one_pass_kernelI11Fp32IOFp32WLi512ELi60ELi480EEv26Group_norm_nhwc_bwd_params,"aw",@nobits
	.sectionflags	@""
	.align	16
.nv.shared._Z35group_norm_nhwc_bwd_one_pass_kernelI11Fp32IOFp32WLi512ELi60ELi480EEv26Group_norm_nhwc_bwd_params:
	.zero		8864


//--------------------- .nv.shared._Z35group_norm_nhwc_bwd_one_pass_kernelI11Fp32IOBf16WLi64ELi60ELi480EEv26Group_norm_nhwc_bwd_params --------------------------
	.section	.nv.shared._Z35group_norm_nhwc_bwd_one_pass_kernelI11Fp32IOBf16WLi64ELi60ELi480EEv26Group_norm_nhwc_bwd_params,"aw",@nobits
	.sectionflags	@""
	.align	16
.nv.shared._Z35group_norm_nhwc_bwd_one_pass_kernelI11Fp32IOBf16WLi64ELi60ELi480EEv26Group_norm_nhwc_bwd_params:
	.zero		8864


//--------------------- .nv.shared._Z35group_norm_nhwc_bwd_one_pass_kernelI11Fp32IOBf16WLi128ELi60ELi480EEv26Group_norm_nhwc_bwd_params --------------------------
	.section	.nv.shared._Z35group_norm_nhwc_bwd_one_pass_kernelI11Fp32IOBf16WLi128ELi60ELi480EEv26Group_norm_nhwc_bwd_params,"aw",@nobits
	.sectionflags	@""
	.align	16
.nv.shared._Z35group_norm_nhwc_bwd_one_pass_kernelI11Fp32IOBf16WLi128ELi60ELi480EEv26Group_norm_nhwc_bwd_params:
	.zero		8864


//--------------------- .nv.shared._Z35group_norm_nhwc_bwd_one_pass_kernelI11Fp32IOBf16WLi256ELi60ELi480EEv26Group_norm_nhwc_bwd_params --------------------------
	.section	.nv.shared._Z35group_norm_nhwc_bwd_one_pass_kernelI11Fp32IOBf16WLi256ELi60ELi480EEv26Group_norm_nhwc_bwd_params,"aw",@nobits
	.sectionflags	@""
	.align	16
.nv.shared._Z35group_norm_nhwc_bwd_one_pass_kernelI11Fp32IOBf16WLi256ELi60ELi480EEv26Group_norm_nhwc_bwd_params:
	.zero		8864


//--------------------- .nv.shared._Z35group_norm_nhwc_bwd_one_pass_kernelI11Fp32IOBf16WLi512ELi60ELi480EEv26Group_norm_nhwc_bwd_params --------------------------
	.section	.nv.shared._Z35group_norm_nhwc_bwd_one_pass_kernelI11Fp32IOBf16WLi512ELi60ELi480EEv26Group_norm_nhwc_bwd_params,"aw",@nobits
	.sectionflags	@""
	.align	16
.nv.shared._Z35group_norm_nhwc_bwd_one_pass_kernelI11Fp32IOBf16WLi512ELi60ELi480EEv26Group_norm_nhwc_bwd_params:
	.zero		8864


//--------------------- .nv.shared._Z35group_norm_nhwc_bwd_one_pass_kernelI11Fp32IOFp16WLi64ELi60ELi480EEv26Group_norm_nhwc_bwd_params --------------------------
	.section	.nv.shared._Z35group_norm_nhwc_bwd_one_pass_kernelI11Fp32IOFp16WLi64ELi60ELi480EEv26Group_norm_nhwc_bwd_params,"aw",@nobits
	.sectionflags	@""
	.align	16
.nv.shared._Z35group_norm_nhwc_bwd_one_pass_kernelI11Fp32IOFp16WLi64ELi60ELi480EEv26Group_norm_nhwc_bwd_params:
	.zero		8864


//--------------------- .nv.shared._Z35group_norm_nhwc_bwd_one_pass_kernelI11Fp32IOFp16WLi128ELi60ELi480EEv26Group_norm_nhwc_bwd_params --------------------------
	.section	.nv.shared._Z35group_norm_nhwc_bwd_one_pass_kernelI11Fp32IOFp16WLi128ELi60ELi480EEv26Group_norm_nhwc_bwd_params,"aw",@nobits
	.sectionflags	@""
	.align	16
.nv.shared._Z35group_norm_nhwc_bwd_one_pass_kernelI11Fp32IOFp16WLi128ELi60ELi480EEv26Group_norm_nhwc_bwd_params:
	.zero		8864


//--------------------- .nv.shared._Z35group_norm_nhwc_bwd_one_pass_kernelI11Fp32IOFp16WLi256ELi60ELi480EEv26Group_norm_nhwc_bwd_params --------------------------
	.section	.nv.shared._Z35group_norm_nhwc_bwd_one_pass_kernelI11Fp32IOFp16WLi256ELi60ELi480EEv26Group_norm_nhwc_bwd_params,"aw",@nobits
	.sectionflags	@""
	.align	16
.nv.shared._Z35group_norm_nhwc_bwd_one_pass_kernelI11Fp32IOFp16WLi256ELi60ELi480EEv26Group_norm_nhwc_bwd_params:
	.zero		8864


//--------------------- .nv.shared._Z35group_norm_nhwc_bwd_one_pass_kernelI11Fp32IOFp16WLi512ELi60ELi480EEv26Group_norm_nhwc_bwd_params --------------------------
	.section	.nv.shared._Z35group_norm_nhwc_bwd_one_pass_kernelI11Fp32IOFp16WLi512ELi60ELi480EEv26Group_norm_nhwc_bwd_params,"aw",@nobits
	.sectionflags	@""
	.align	16
.nv.shared._Z35group_norm_nhwc_bwd_one_pass_kernelI11Fp32IOFp16WLi512ELi60ELi480EEv26Group_norm_nhwc_bwd_params:
	.zero		8864


//--------------------- .nv.shared._Z35group_norm_nhwc_fwd_one_pass_kernelI11Bf16IOFp32WLi64ELi60ELi480EEv26Group_norm_nhwc_fwd_params --------------------------
	.section	.nv.shared._Z35group_norm_nhwc_fwd_one_pass_kernelI11Bf16IOFp32WLi64ELi60ELi480EEv26Group_norm_nhwc_fwd_params,"aw",@nobits
	.sectionflags	@""
	.align	8
.nv.shared._Z35group_norm_nhwc_fwd_one_pass_kernelI11Bf16IOFp32WLi64ELi60ELi480EEv26Group_norm_nhwc_fwd_params:
	.zero		1176


//--------------------- .nv.shared._Z35group_norm_nhwc_fwd_one_pass_kernelI11Bf16IOFp32WLi128ELi60ELi480EEv26Group_norm_nhwc_fwd_params --------------------------
	.section	.nv.shared._Z35group_norm_nhwc_fwd_one_pass_kernelI11Bf16IOFp32WLi128ELi60ELi480EEv26Group_norm_nhwc_fwd_params,"aw",@nobits
	.sectionflags	@""
	.align	8
.nv.shared._Z35group_norm_nhwc_fwd_one_pass_kernelI11Bf16IOFp32WLi128ELi60ELi480EEv26Group_norm_nhwc_fwd_params:
	.zero		1176


//--------------------- .nv.shared._Z35group_norm_nhwc_fwd_one_pass_kernelI11Bf16IOFp32WLi256ELi60ELi480EEv26Group_norm_nhwc_fwd_params --------------------------
	.section	.nv.shared._Z35group_norm_nhwc_fwd_one_pass_kernelI11Bf16IOFp32WLi256ELi60ELi480EEv26Group_norm_nhwc_fwd_params,"aw",@nobits
	.sectionflags	@""
	.align	8
.nv.shared._Z35group_norm_nhwc_fwd_one_pass_kernelI11Bf16IOFp32WLi256ELi60ELi480EEv26Group_norm_nhwc_fwd_params:
	.zero		1176


//--------------------- .nv.shared._Z35group_norm_nhwc_fwd_one_pass_kernelI11Bf16IOFp32WLi512ELi60ELi480EEv26Group_norm_nhwc_fwd_params --------------------------
	.section	.nv.shared._Z35group_norm_nhwc_fwd_one_pass_kernelI11Bf16IOFp32WLi512ELi60ELi480EEv26Group_norm_nhwc_fwd_params,"aw",@nobits
	.sectionflags	@""
	.align	8
.nv.shared._Z35group_norm_nhwc_fwd_one_pass_kernelI11Bf16IOFp32WLi512ELi60ELi480EEv26Group_norm_nhwc_fwd_params:
	.zero		1176


//--------------------- .nv.shared._Z35group_norm_nhwc_fwd_one_pass_kernelI11Bf16IOBf16WLi64ELi60ELi480EEv26Group_norm_nhwc_fwd_params --------------------------
	.section	.nv.shared._Z35group_norm_nhwc_fwd_one_pass_kernelI11Bf16IOBf16WLi64ELi60ELi480EEv26Group_norm_nhwc_fwd_params,"aw",@nobits
	.sectionflags	@""
	.align	8
.nv.shared._Z35group_norm_nhwc_fwd_one_pass_kernelI11Bf16IOBf16WLi64ELi60ELi480EEv26Group_norm_nhwc_fwd_params:
	.zero		1176


//--------------------- .nv.shared._Z35group_norm_nhwc_fwd_one_pass_kernelI11Bf16IOBf16WLi128ELi60ELi480EEv26Group_norm_nhwc_fwd_params --------------------------
	.section	.nv.shared._Z35group_norm_nhwc_fwd_one_pass_kernelI11Bf16IOBf16WLi128ELi60ELi480EEv26Group_norm_nhwc_fwd_params,"aw",@nobits
	.sectionflags	@""
	.align	8
.nv.shared._Z35group_norm_nhwc_fwd_one_pass_kernelI11Bf16IOBf16WLi128ELi60ELi480EEv26Group_norm_nhwc_fwd_params:
	.zero		1176


//--------------------- .nv.shared._Z35group_norm_nhwc_fwd_one_pass_kernelI11Bf16IOBf16WLi256ELi60ELi480EEv26Group_norm_nhwc_fwd_params --------------------------
	.section	.nv.shared._Z35group_norm_nhwc_fwd_one_pass_kernelI11Bf16IOBf16WLi256ELi60ELi480EEv26Group_norm_nhwc_fwd_params,"aw",@nobits
	.sectionflags	@""
	.align	8
.nv.shared._Z35group_norm_nhwc_fwd_one_pass_kernelI11Bf16IOBf16WLi256ELi60ELi480EEv26Group_norm_nhwc_fwd_params:
	.zero		1176


//--------------------- .nv.shared._Z35group_norm_nhwc_fwd_one_pass_kernelI11Bf16IOBf16WLi512ELi60ELi480EEv26Group_norm_nhwc_fwd_params --------------------------
	.section	.nv.shared._Z35group_norm_nhwc_fwd_one_pass_kernelI11Bf16IOBf16WLi512ELi60ELi480EEv26Group_norm_nhwc_fwd_params,"aw",@nobits
	.sectionflags	@""
	.align	8
.nv.shared._Z35group_norm_nhwc_fwd_one_pass_kernelI11Bf16IOBf16WLi512ELi60ELi480EEv26Group_norm_nhwc_fwd_params:
	.zero		1176


//--------------------- .nv.shared._Z35group_norm_nhwc_fwd_one_pass_kernelI11Bf16IOFp16WLi64ELi60ELi480EEv26Group_norm_nhwc_fwd_params --------------------------
	.section	.nv.shared._Z35group_norm_nhwc_fwd_one_pass_kernelI11Bf16IOFp16WLi64ELi60ELi480EEv26Group_norm_nhwc_fwd_params,"aw",@nobits
	.sectionflags	@""
	.align	8
.nv.shared._Z35group_norm_nhwc_fwd_one_pass_kernelI11Bf16IOFp16WLi64ELi60ELi480EEv26Group_norm_nhwc_fwd_params:
	.zero		1176


//--------------------- .nv.shared._Z35group_norm_nhwc_fwd_one_pass_kernelI11Bf16IOFp16WLi128ELi60ELi480EEv26Group_norm_nhwc_fwd_params --------------------------
	.section	.nv.shared._Z35group_norm_nhwc_fwd_one_pass_kernelI11Bf16IOFp16WLi128ELi60ELi480EEv26Group_norm_nhwc_fwd_params,"aw",@nobits
	.sectionflags	@""
	.align	8
.nv.shared._Z35group_norm_nhwc_fwd_one_pass_kernelI11Bf16IOFp16WLi128ELi60ELi480EEv26Group_norm_nhwc_fwd_params:
	.zero		1176


//--------------------- .nv.shared._Z35group_norm_nhwc_fwd_one_pass_kernelI11Bf16IOFp16WLi256ELi60ELi480EEv26Group_norm_nhwc_fwd_params --------------------------
	.section	.nv.shared._Z35group_norm_nhwc_fwd_one_pass_kernelI11Bf16IOFp16WLi256ELi60ELi480EEv26Group_norm_nhwc_fwd_params,"aw",@nobits
	.sectionflags	@""
	.align	8
.nv.shared._Z35group_norm_nhwc_fwd_one_pass_kernelI11Bf16IOFp16WLi256ELi60ELi480EEv26Group_norm_nhwc_fwd_params:
	.zero		1176


//--------------------- .nv.shared._Z35group_norm_nhwc_fwd_one_pass_kernelI11Bf16IOFp16WLi512ELi60ELi480EEv26Group_norm_nhwc_fwd_params --------------------------
	.section	.nv.shared._Z35group_norm_nhwc_fwd_one_pass_kernelI11Bf16IOFp16WLi512ELi60ELi480EEv26Group_norm_nhwc_fwd_params,"aw",@nobits
	.sectionflags	@""
	.align	8
.nv.shared._Z35group_norm_nhwc_fwd_one_pass_kernelI11Bf16IOFp16WLi512ELi60ELi480EEv26Group_norm_nhwc_fwd_params:
	.zero		1176


//--------------------- .nv.shared._Z35group_norm_nhwc_fwd_one_pass_kernelI11Fp16IOFp32WLi64ELi60ELi480EEv26Group_norm_nhwc_fwd_params --------------------------
	.section	.nv.shared._Z35group_norm_nhwc_fwd_one_pass_kernelI11Fp16IOFp32WLi64ELi60ELi480EEv26Group_norm_nhwc_fwd_params,"aw",@nobits
	.sectionflags	@""
	.align	8
.nv.shared._Z35group_norm_nhwc_fwd_one_pass_kernelI11Fp16IOFp32WLi64ELi60ELi480EEv26Group_norm_nhwc_fwd_params:
	.zero		1176


//--------------------- .nv.shared._Z35group_norm_nhwc_fwd_one_pass_kernelI11Fp16IOFp32WLi128ELi60ELi480EEv26Group_norm_nhwc_fwd_params --------------------------
	.section	.nv.shared._Z35group_norm_nhwc_fwd_one_pass_kernelI11Fp16IOFp32WLi128ELi60ELi480EEv26Group_norm_nhwc_fwd_params,"aw",@nobits
	.sectionflags	@""
	.align	8
.nv.shared._Z35group_norm_nhwc_fwd_one_pass_kernelI11Fp16IOFp32WLi128ELi60ELi480EEv26Group_norm_nhwc_fwd_params:
	.zero		1176


//--------------------- .nv.shared._Z35group_norm_nhwc_fwd_one_pass_kernelI11Fp16IOFp32WLi256ELi60ELi480EEv26Group_norm_nhwc_fwd_params --------------------------
	.section	.nv.shared._Z35group_norm_nhwc_fwd_one_pass_kernelI11Fp16IOFp32WLi256ELi60ELi480EEv26Group_norm_nhwc_fwd_params,"aw",@nobits
	.sectionflags	@""
	.align	8
.nv.shared._Z35group_norm_nhwc_fwd_one_pass_kernelI11Fp16IOFp32WLi256ELi60ELi480EEv26Group_norm_nhwc_fwd_params:
	.zero		1176


//--------------------- .nv.shared._Z35group_norm_nhwc_fwd_one_pass_kernelI11Fp16IOFp32WLi512ELi60ELi480EEv26Group_norm_nhwc_fwd_params --------------------------
	.section	.nv.shared._Z35group_norm_nhwc_fwd_one_pass_kernelI11Fp16IOFp32WLi512ELi60ELi480EEv26Group_norm_nhwc_fwd_params,"aw",@nobits
	.sectionflags	@""
	.align	8
.nv.shared._Z35group_norm_nhwc_fwd_one_pass_kernelI11Fp16IOFp32WLi512ELi60ELi480EEv26Group_norm_nhwc_fwd_params:
	.zero		1176


//--------------------- .nv.shared._Z35group_norm_nhwc_fwd_one_pass_kernelI11Fp16IOBf16WLi64ELi60ELi480EEv26Group_norm_nhwc_fwd_params --------------------------
	.section	.nv.shared._Z35group_norm_nhwc_fwd_one_pass_kernelI11Fp16IOBf16WLi64ELi60ELi480EEv26Group_norm_nhwc_fwd_params,"aw",@nobits
	.sectionflags	@""
	.align	8
.nv.shared._Z35group_norm_nhwc_fwd_one_pass_kernelI11Fp16IOBf16WLi64ELi60ELi480EEv26Group_norm_nhwc_fwd_params:
	.zero		1176


//--------------------- .nv.shared._Z35group_norm_nhwc_fwd_one_pass_kernelI11Fp16IOBf16WLi128ELi60ELi480EEv26Group_norm_nhwc_fwd_params --------------------------
	.section	.nv.shared._Z35group_norm_nhwc_fwd_one_pass_kernelI11Fp16IOBf16WLi128ELi60ELi480EEv26Group_norm_nhwc_fwd_params,"aw",@nobits
	.sectionflags	@""
	.align	8
.nv.shared._Z35group_norm_nhwc_fwd_one_pass_kernelI11Fp16IOBf16WLi128ELi60ELi480EEv26Group_norm_nhwc_fwd_params:
	.zero		1176


//--------------------- .nv.shared._Z35group_norm_nhwc_fwd_one_pass_kernelI11Fp16IOBf16WLi256ELi60ELi480EEv26Group_norm_nhwc_fwd_params --------------------------
	.section	.nv.shared._Z35group_norm_nhwc_fwd_one_pass_kernelI11Fp16IOBf16WLi256ELi60ELi480EEv26Group_norm_nhwc_fwd_params,"aw",@nobits
	.sectionflags	@""
	.align	8
.nv.shared._Z35group_norm_nhwc_fwd_one_pass_kernelI11Fp16IOBf16WLi256ELi60ELi480EEv26Group_norm_nhwc_fwd_params:
	.zero		1176


//--------------------- .nv.shared._Z35group_norm_nhwc_fwd_one_pass_kernelI11Fp16IOBf16WLi512ELi60ELi480EEv26Group_norm_nhwc_fwd_params --------------------------
	.section	.nv.shared._Z35group_norm_nhwc_fwd_one_pass_kernelI11Fp16IOBf16WLi512ELi60ELi480EEv26Group_norm_nhwc_fwd_params,"aw",@nobits
	.sectionflags	@""
	.align	8
.nv.shared._Z35group_norm_nhwc_fwd_one_pass_kernelI11Fp16IOBf16WLi512ELi60ELi480EEv26Group_norm_nhwc_fwd_params:
	.zero		1176


//--------------------- .nv.shared._Z35group_norm_nhwc_fwd_one_pass_kernelI11Fp16IOFp16WLi64ELi60ELi480EEv26Group_norm_nhwc_fwd_params --------------------------
	.section	.nv.shared._Z35group_norm_nhwc_fwd_one_pass_kernelI11Fp16IOFp16WLi64ELi60ELi480EEv26Group_norm_nhwc_fwd_params,"aw",@nobits
	.sectionflags	@""
	.align	8
.nv.shared._Z35group_norm_nhwc_fwd_one_pass_kernelI11Fp16IOFp16WLi64ELi60ELi480EEv26Group_norm_nhwc_fwd_params:
	.zero		1176


//--------------------- .nv.shared._Z35group_norm_nhwc_fwd_one_pass_kernelI11Fp16IOFp16WLi128ELi60ELi480EEv26Group_norm_nhwc_fwd_params --------------------------
	.section	.nv.shared._Z35group_norm_nhwc_fwd_one_pass_kernelI11Fp16IOFp16WLi128ELi60ELi480EEv26Group_norm_nhwc_fwd_params,"aw",@nobits
	.sectionflags	@""
	.align	8
.nv.shared._Z35group_norm_nhwc_fwd_one_pass_kernelI11Fp16IOFp16WLi128ELi60ELi480EEv26Group_norm_nhwc_fwd_params:
	.zero		1176


//--------------------- .nv.shared._Z35group_norm_nhwc_fwd_one_pass_kernelI11Fp16IOFp16WLi256ELi60ELi480EEv26Group_norm_nhwc_fwd_params --------------------------
	.section	.nv.shared._Z35group_norm_nhwc_fwd_one_pass_kernelI11Fp16IOFp16WLi256ELi60ELi480EEv26Group_norm_nhwc_fwd_params,"aw",@nobits
	.sectionflags	@""
	.align	8
.nv.shared._Z35group_norm_nhwc_fwd_one_pass_kernelI11Fp16IOFp16WLi256ELi60ELi480EEv26Group_norm_nhwc_fwd_params:
	.zero		1176


//--------------------- .nv.shared._Z35group_norm_nhwc_fwd_one_pass_kernelI11Fp16IOFp16WLi512ELi60ELi480EEv26Group_norm_nhwc_fwd_params --------------------------
	.section	.nv.shared._Z35group_norm_nhwc_fwd_one_pass_kernelI11Fp16IOFp16WLi512ELi60ELi480EEv26Group_norm_nhwc_fwd_params,"aw",@nobits
	.sectionflags	@""
	.align	8
.nv.shared._Z35group_norm_nhwc_fwd_one_pass_kernelI11Fp16IOFp16WLi512ELi60ELi480EEv26Group_norm_nhwc_fwd_params:
	.zero		1176


//--------------------- .nv.shared._Z35group_norm_nhwc_fwd_one_pass_kernelI11Fp32IOFp32WLi64ELi60ELi480EEv26Group_norm_nhwc_fwd_params --------------------------
	.section	.nv.shared._Z35group_norm_nhwc_fwd_one_pass_kernelI11Fp32IOFp32WLi64ELi60ELi480EEv26Group_norm_nhwc_fwd_params,"aw",@nobits
	.sectionflags	@""
	.align	8
.nv.shared._Z35group_norm_nhwc_fwd_one_pass_kernelI11Fp32IOFp32WLi64ELi60ELi480EEv26Group_norm_nhwc_fwd_params:
	.zero		1176


//--------------------- .nv.shared._Z35group_norm_nhwc_fwd_one_pass_kernelI11Fp32IOFp32WLi128ELi60ELi480EEv26Group_norm_nhwc_fwd_params --------------------------
	.section	.nv.shared._Z35group_norm_nhwc_fwd_one_pass_kernelI11Fp32IOFp32WLi128ELi60ELi480EEv26Group_norm_nhwc_fwd_params,"aw",@nobits
	.sectionflags	@""
	.align	8
.nv.shared._Z35group_norm_nhwc_fwd_one_pass_kernelI11Fp32IOFp32WLi128ELi60ELi480EEv26Group_norm_nhwc_fwd_params:
	.zero		1176


//--------------------- .nv.shared._Z35group_norm_nhwc_fwd_one_pass_kernelI11Fp32IOFp32WLi256ELi60ELi480EEv26Group_norm_nhwc_fwd_params --------------------------
	.section	.nv.shared._Z35group_norm_nhwc_fwd_one_pass_kernelI11Fp32IOFp32WLi256ELi60ELi480EEv26Group_norm_nhwc_fwd_params,"aw",@nobits
	.sectionflags	@""
	.align	8
.nv.shared._Z35group_norm_nhwc_fwd_one_pass_kernelI11Fp32IOFp32WLi256ELi60ELi480EEv26Group_norm_nhwc_fwd_params:
	.zero		1176


//--------------------- .nv.shared._Z35group_norm_nhwc_fwd_one_pass_kernelI11Fp32IOFp32WLi512ELi60ELi480EEv26Group_norm_nhwc_fwd_params --------------------------
	.section	.nv.shared._Z35group_norm_nhwc_fwd_one_pass_kernelI11Fp32IOFp32WLi512ELi60ELi480EEv26Group_norm_nhwc_fwd_params,"aw",@nobits
	.sectionflags	@""
	.align	8
.nv.shared._Z35group_norm_nhwc_fwd_one_pass_kernelI11Fp32IOFp32WLi512ELi60ELi480EEv26Group_norm_nhwc_fwd_params:
	.zero		1176


//--------------------- .nv.shared._Z35group_norm_nhwc_fwd_one_pass_kernelI11Fp32IOBf16WLi64ELi60ELi480EEv26Group_norm_nhwc_fwd_params --------------------------
	.section	.nv.shared._Z35group_norm_nhwc_fwd_one_pass_kernelI11Fp32IOBf16WLi64ELi60ELi480EEv26Group_norm_nhwc_fwd_params,"aw",@nobits
	.sectionflags	@""
	.align	8
.nv.shared._Z35group_norm_nhwc_fwd_one_pass_kernelI11Fp32IOBf16WLi64ELi60ELi480EEv26Group_norm_nhwc_fwd_params:
	.zero		1176


//--------------------- .nv.shared._Z35group_norm_nhwc_fwd_one_pass_kernelI11Fp32IOBf16WLi128ELi60ELi480EEv26Group_norm_nhwc_fwd_params --------------------------
	.section	.nv.shared._Z35group_norm_nhwc_fwd_one_pass_kernelI11Fp32IOBf16WLi128ELi60ELi480EEv26Group_norm_nhwc_fwd_params,"aw",@nobits
	.sectionflags	@""
	.align	8
.nv.shared._Z35group_norm_nhwc_fwd_one_pass_kernelI11Fp32IOBf16WLi128ELi60ELi480EEv26Group_norm_nhwc_fwd_params:
	.zero		1176


//--------------------- .nv.shared._Z35group_norm_nhwc_fwd_one_pass_kernelI11Fp32IOBf16WLi256ELi60ELi480EEv26Group_norm_nhwc_fwd_params --------------------------
	.section	.nv.shared._Z35group_norm_nhwc_fwd_one_pass_kernelI11Fp32IOBf16WLi256ELi60ELi480EEv26Group_norm_nhwc_fwd_params,"aw",@nobits
	.sectionflags	@""
	.align	8
.nv.shared._Z35group_norm_nhwc_fwd_one_pass_kernelI11Fp32IOBf16WLi256ELi60ELi480EEv26Group_norm_nhwc_fwd_params:
	.zero		1176


//--------------------- .nv.shared._Z35group_norm_nhwc_fwd_one_pass_kernelI11Fp32IOBf16WLi512ELi60ELi480EEv26Group_norm_nhwc_fwd_params --------------------------
	.section	.nv.shared._Z35group_norm_nhwc_fwd_one_pass_kernelI11Fp32IOBf16WLi512ELi60ELi480EEv26Group_norm_nhwc_fwd_params,"aw",@nobits
	.sectionflags	@""
	.align	8
.nv.shared._Z35group_norm_nhwc_fwd_one_pass_kernelI11Fp32IOBf16WLi512ELi60ELi480EEv26Group_norm_nhwc_fwd_params:
	.zero		1176


//--------------------- .nv.shared._Z35group_norm_nhwc_fwd_one_pass_kernelI11Fp32IOFp16WLi64ELi60ELi480EEv26Group_norm_nhwc_fwd_params --------------------------
	.section	.nv.shared._Z35group_norm_nhwc_fwd_one_pass_kernelI11Fp32IOFp16WLi64ELi60ELi480EEv26Group_norm_nhwc_fwd_params,"aw",@nobits
	.sectionflags	@""
	.align	8
.nv.shared._Z35group_norm_nhwc_fwd_one_pass_kernelI11Fp32IOFp16WLi64ELi60ELi480EEv26Group_norm_nhwc_fwd_params:
	.zero		1176


//--------------------- .nv.shared._Z35group_norm_nhwc_fwd_one_pass_kernelI11Fp32IOFp16WLi128ELi60ELi480EEv26Group_norm_nhwc_fwd_params --------------------------
	.section	.nv.shared._Z35group_norm_nhwc_fwd_one_pass_kernelI11Fp32IOFp16WLi128ELi60ELi480EEv26Group_norm_nhwc_fwd_params,"aw",@nobits
	.sectionflags	@""
	.align	8
.nv.shared._Z35group_norm_nhwc_fwd_one_pass_kernelI11Fp32IOFp16WLi128ELi60ELi480EEv26Group_norm_nhwc_fwd_params:
	.zero		1176


//--------------------- .nv.shared._Z35group_norm_nhwc_fwd_one_pass_kernelI11Fp32IOFp16WLi256ELi60ELi480EEv26Group_norm_nhwc_fwd_params --------------------------
	.section	.nv.shared._Z35group_norm_nhwc_fwd_one_pass_kernelI11Fp32IOFp16WLi256ELi60ELi480EEv26Group_norm_nhwc_fwd_params,"aw",@nobits
	.sectionflags	@""
	.align	8
.nv.shared._Z35group_norm_nhwc_fwd_one_pass_kernelI11Fp32IOFp16WLi256ELi60ELi480EEv26Group_norm_nhwc_fwd_params:
	.zero		1176


//--------------------- .nv.shared._Z35group_norm_nhwc_fwd_one_pass_kernelI11Fp32IOFp16WLi512ELi60ELi480EEv26Group_norm_nhwc_fwd_params --------------------------
	.section	.nv.shared._Z35group_norm_nhwc_fwd_one_pass_kernelI11Fp32IOFp16WLi512ELi60ELi480EEv26Group_norm_nhwc_fwd_params,"aw",@nobits
	.sectionflags	@""
	.align	8
.nv.shared._Z35group_norm_nhwc_fwd_one_pass_kernelI11Fp32IOFp16WLi512ELi60ELi480EEv26Group_norm_nhwc_fwd_params:
	.zero		1176


//--------------------- .nv.constant0._ZN3cub17CUB_300001_SM_9006detail11EmptyKernelIvEEvv --------------------------
	.section	.nv.constant0._ZN3cub17CUB_300001_SM_9006detail11EmptyKernelIvEEvv,"a",@progbits
	.sectionflags	@""
	.align	4
.nv.constant0._ZN3cub17CUB_300001_SM_9006detail11EmptyKernelIvEEvv:
	.zero		528


//--------------------- .nv.constant0._Z35group_norm_nhwc_bwd_one_pass_kernelI11Bf16IOFp32WLi64ELi60ELi480EEv26Group_norm_nhwc_bwd_params --------------------------
	.section	.nv.constant0._Z35group_norm_nhwc_bwd_one_pass_kernelI11Bf16IOFp32WLi64ELi60ELi480EEv26Group_norm_nhwc_bwd_params,"a",@progbits
	.sectionflags	@""
	.align	4
.nv.constant0._Z35group_norm_nhwc_bwd_one_pass_kernelI11Bf16IOFp32WLi64ELi60ELi480EEv26Group_norm_nhwc_bwd_params:
	.zero		712


//--------------------- .nv.constant0._Z35group_norm_nhwc_bwd_one_pass_kernelI11Bf16IOFp32WLi128ELi60ELi480EEv26Group_norm_nhwc_bwd_params --------------------------
	.section	.nv.constant0._Z35group_norm_nhwc_bwd_one_pass_kernelI11Bf16IOFp32WLi128ELi60ELi480EEv26Group_norm_nhwc_bwd_params,"a",@progbits
	.sectionflags	@""
	.align	4
.nv.constant0._Z35group_norm_nhwc_bwd_one_pass_kernelI11Bf16IOFp32WLi128ELi60ELi480EEv26Group_norm_nhwc_bwd_params:
	.zero		712


//--------------------- .nv.constant0._Z35group_norm_nhwc_bwd_one_pass_kernelI11Bf16IOFp32WLi256ELi60ELi480EEv26Group_norm_nhwc_bwd_params --------------------------
	.section	.nv.constant0._Z35group_norm_nhwc_bwd_one_pass_kernelI11Bf16IOFp32WLi256ELi60ELi480EEv26Group_norm_nhwc_bwd_params,"a",@progbits
	.sectionflags	@""
	.align	4
.nv.constant0._Z35group_norm_nhwc_bwd_one_pass_kernelI11Bf16IOFp32WLi256ELi60ELi480EEv26Group_norm_nhwc_bwd_params:
	.zero		712


//--------------------- .nv.constant0._Z35group_norm_nhwc_bwd_one_pass_kernelI11Bf16IOFp32WLi512ELi60ELi480EEv26Group_norm_nhwc_bwd_params --------------------------
	.section	.nv.constant0._Z35group_norm_nhwc_bwd_one_pass_kernelI11Bf16IOFp32WLi512ELi60ELi480EEv26Group_norm_nhwc_bwd_params,"a",@progbits
	.sectionflags	@""
	.align	4
.nv.constant0._Z35group_norm_nhwc_bwd_one_pass_kernelI11Bf16IOFp32WLi512ELi60ELi480EEv26Group_norm_nhwc_bwd_params:
	.zero		712


//--------------------- .nv.constant0._Z35group_norm_nhwc_bwd_one_pass_kernelI11Bf16IOBf16WLi64ELi60ELi480EEv26Group_norm_nhwc_bwd_params --------------------------
	.section	.nv.constant0._Z35group_norm_nhwc_bwd_one_pass_kernelI11Bf16IOBf16WLi64ELi60ELi480EEv26Group_norm_nhwc_bwd_params,"a",@progbits
	.sectionflags	@""
	.align	4
.nv.constant0._Z35group_norm_nhwc_bwd_one_pass_kernelI11Bf16IOBf16WLi64ELi60ELi480EEv26Group_norm_nhwc_bwd_params:
	.zero		712


//--------------------- .nv.constant0._Z35group_norm_nhwc_bwd_one_pass_kernelI11Bf16IOBf16WLi128ELi60ELi480EEv26Group_norm_nhwc_bwd_params --------------------------
	.section	.nv.constant0._Z35group_norm_nhwc_bwd_one_pass_kernelI11Bf16IOBf16WLi128ELi60ELi480EEv26Group_norm_nhwc_bwd_params,"a",@progbits
	.sectionflags	@""
	.align	4
.nv.constant0._Z35group_norm_nhwc_bwd_one_pass_kernelI11Bf16IOBf16WLi128ELi60ELi480EEv26Group_norm_nhwc_bwd_params:
	.zero		712


//--------------------- .nv.constant0._Z35group_norm_nhwc_bwd_one_pass_kernelI11Bf16IOBf16WLi256ELi60ELi480EEv26Group_norm_nhwc_bwd_params --------------------------
	.section	.nv.constant0._Z35group_norm_nhwc_bwd_one_pass_kernelI11Bf16IOBf16WLi256ELi60ELi480EEv26Group_norm_nhwc_bwd_params,"a",@progbits
	.sectionflags	@""
	.align	4
.nv.constant0._Z35group_norm_nhwc_bwd_one_pass_kernelI11Bf16IOBf16WLi256ELi60ELi480EEv26Group_norm_nhwc_bwd_params:
	.zero		712


//--------------------- .nv.constant0._Z35group_norm_nhwc_bwd_one_pass_kernelI11Bf16IOBf16WLi512ELi60ELi480EEv26Group_norm_nhwc_bwd_params --------------------------
	.section	.nv.constant0._Z35group_norm_nhwc_bwd_one_pass_kernelI11Bf16IOBf16WLi512ELi60ELi480EEv26Group_norm_nhwc_bwd_params,"a",@progbits
	.sectionflags	@""
	.align	4
.nv.constant0._Z35group_norm_nhwc_bwd_one_pass_kernelI11Bf16IOBf16WLi512ELi60ELi480EEv26Group_norm_nhwc_bwd_params:
	.zero		712


//--------------------- .nv.constant0._Z35group_norm_nhwc_bwd_one_pass_kernelI11Bf16IOFp16WLi64ELi60ELi480EEv26Group_norm_nhwc_bwd_params --------------------------
	.section	.nv.constant0._Z35group_norm_nhwc_bwd_one_pass_kernelI11Bf16IOFp16WLi64ELi60ELi480EEv26Group_norm_nhwc_bwd_params,"a",@progbits
	.sectionflags	@""
	.align	4
.nv.constant0._Z35group_norm_nhwc_bwd_one_pass_kernelI11Bf16IOFp16WLi64ELi60ELi480EEv26Group_norm_nhwc_bwd_params:
	.zero		712


//--------------------- .nv.constant0._Z35group_norm_nhwc_bwd_one_pass_kernelI11Bf16IOFp16WLi128ELi60ELi480EEv26Group_norm_nhwc_bwd_params --------------------------
	.section	.nv.constant0._Z35group_norm_nhwc_bwd_one_pass_kernelI11Bf16IOFp16WLi128ELi60ELi480EEv26Group_norm_nhwc_bwd_params,"a",@progbits
	.sectionflags	@""
	.align	4
.nv.constant0._Z35group_norm_nhwc_bwd_one_pass_kernelI11Bf16IOFp16WLi128ELi60ELi480EEv26Group_norm_nhwc_bwd_params:
	.zero		712


//--------------------- .nv.constant0._Z35group_norm_nhwc_bwd_one_pass_kernelI11Bf16IOFp16WLi256ELi60ELi480EEv26Group_norm_nhwc_bwd_params --------------------------
	.section	.nv.constant0._Z35group_norm_nhwc_bwd_one_pass_kernelI11Bf16IOFp16WLi256ELi60ELi480EEv26Group_norm_nhwc_bwd_params,"a",@progbits
	.sectionflags	@""
	.align	4
.nv.constant0._Z35group_norm_nhwc_bwd_one_pass_kernelI11Bf16IOFp16WLi256ELi60ELi480EEv26Group_norm_nhwc_bwd_params:
	.zero		712


//--------------------- .nv.constant0._Z35group_norm_nhwc_bwd_one_pass_kernelI11Bf16IOFp16WLi512ELi60ELi480EEv26Group_norm_nhwc_bwd_params --------------------------
	.section	.nv.constant0._Z35group_norm_nhwc_bwd_one_pass_kernelI11Bf16IOFp16WLi512ELi60ELi480EEv26Group_norm_nhwc_bwd_params,"a",@progbits
	.sectionflags	@""
	.align	4
.nv.constant0._Z35group_norm_nhwc_bwd_one_pass_kernelI11Bf16IOFp16WLi512ELi60ELi480EEv26Group_norm_nhwc_bwd_params:
	.zero		712


//--------------------- .nv.constant0._Z35group_norm_nhwc_bwd_one_pass_kernelI11Fp16IOFp32WLi64ELi60ELi480EEv26Group_norm_nhwc_bwd_params --------------------------
	.section	.nv.constant0._Z35group_norm_nhwc_bwd_one_pass_kernelI11Fp16IOFp32WLi64ELi60ELi480EEv26Group_norm_nhwc_bwd_params,"a",@progbits
	.sectionflags	@""
	.align	4
.nv.constant0._Z35group_norm_nhwc_bwd_one_pass_kernelI11Fp16IOFp32WLi64ELi60ELi480EEv26Group_norm_nhwc_bwd_params:
	.zero		712


//--------------------- .nv.constant0._Z35group_norm_nhwc_bwd_one_pass_kernelI11Fp16IOFp32WLi128ELi60ELi480EEv26Group_norm_nhwc_bwd_params --------------------------
	.section	.nv.constant0._Z35group_norm_nhwc_bwd_one_pass_kernelI11Fp16IOFp32WLi128ELi60ELi480EEv26Group_norm_nhwc_bwd_params,"a",@progbits
	.sectionflags	@""
	.align	4
.nv.constant0._Z35group_norm_nhwc_bwd_one_pass_kernelI11Fp16IOFp32WLi128ELi60ELi480EEv26Group_norm_nhwc_bwd_params:
	.zero		712


//--------------------- .nv.constant0._Z35group_norm_nhwc_bwd_one_pass_kernelI11Fp16IOFp32WLi256ELi60ELi480EEv26Group_norm_nhwc_bwd_params --------------------------
	.section	.nv.constant0._Z35group_norm_nhwc_bwd_one_pass_kernelI11Fp16IOFp32WLi256ELi60ELi480EEv26Group_norm_nhwc_bwd_params,"a",@progbits
	.sectionflags	@""
	.align	4
.nv.constant0._Z35group_norm_nhwc_bwd_one_pass_kernelI11Fp16IOFp32WLi256ELi60ELi480EEv26Group_norm_nhwc_bwd_params:
	.zero		712


//--------------------- .nv.constant0._Z35group_norm_nhwc_bwd_one_pass_kernelI11Fp16IOFp32WLi512ELi60ELi480EEv26Group_norm_nhwc_bwd_params --------------------------
	.section	.nv.constant0._Z35group_norm_nhwc_bwd_one_pass_kernelI11Fp16IOFp32WLi512ELi60ELi480EEv26Group_norm_nhwc_bwd_params,"a",@progbits
	.sectionflags	@""
	.align	4
.nv.constant0._Z35group_norm_nhwc_bwd_one_pass_kernelI11Fp16IOFp32WLi512ELi60ELi480EEv26Group_norm_nhwc_bwd_params:
	.zero		712


//--------------------- .nv.constant0._Z35group_norm_nhwc_bwd_one_pass_kernelI11Fp16IOBf16WLi64ELi60ELi480EEv26Group_norm_nhwc_bwd_params --------------------------
	.section	.nv.constant0._Z35group_norm_nhwc_bwd_one_pass_kernelI11Fp16IOBf16WLi64ELi60ELi480EEv26Group_norm_nhwc_bwd_params,"a",@progbits
	.sectionflags	@""
	.align	4
.nv.constant0._Z35group_norm_nhwc_bwd_one_pass_kernelI11Fp16IOBf16WLi64ELi60ELi480EEv26Group_norm_nhwc_bwd_params:
	.zero		712


//--------------------- .nv.constant0._Z35group_norm_nhwc_bwd_one_pass_kernelI11Fp16IOBf16WLi128ELi60ELi480EEv26Group_norm_nhwc_bwd_params --------------------------
	.section	.nv.constant0._Z35group_norm_nhwc_bwd_one_pass_kernelI11Fp16IOBf16WLi128ELi60ELi480EEv26Group_norm_nhwc_bwd_params,"a",@progbits
	.sectionflags	@""
	.align	4
.nv.constant0._Z35group_norm_nhwc_bwd_one_pass_kernelI11Fp16IOBf16WLi128ELi60ELi480EEv26Group_norm_nhwc_bwd_params:
	.zero		712


//--------------------- .nv.constant0._Z35group_norm_nhwc_bwd_one_pass_kernelI11Fp16IOBf16WLi256ELi60ELi480EEv26Group_norm_nhwc_bwd_params --------------------------
	.section	.nv.constant0._Z35group_norm_nhwc_bwd_one_pass_kernelI11Fp16IOBf16WLi256ELi60ELi480EEv26Group_norm_nhwc_bwd_params,"a",@progbits
	.sectionflags	@""
	.align	4
.nv.constant0._Z35group_norm_nhwc_bwd_one_pass_kernelI11Fp16IOBf16WLi256ELi60ELi480EEv26Group_norm_nhwc_bwd_params:
	.zero		712


//--------------------- .nv.constant0._Z35group_norm_nhwc_bwd_one_pass_kernelI11Fp16IOBf16WLi512ELi60ELi480EEv26Group_norm_nhwc_bwd_params --------------------------
	.section	.nv.constant0._Z35group_norm_nhwc_bwd_one_pass_kernelI11Fp16IOBf16WLi512ELi60ELi480EEv26Group_norm_nhwc_bwd_params,"a",@progbits
	.sectionflags	@""
	.align	4
.nv.constant0._Z35group_norm_nhwc_bwd_one_pass_kernelI11Fp16IOBf16WLi512ELi60ELi480EEv26Group_norm_nhwc_bwd_params:
	.zero		712


//--------------------- .nv.constant0._Z35group_norm_nhwc_bwd_one_pass_kernelI11Fp16IOFp16WLi64ELi60ELi480EEv26Group_norm_nhwc_bwd_params --------------------------
	.section	.nv.constant0._Z35group_norm_nhwc_bwd_one_pass_kernelI11Fp16IOFp16WLi64ELi60ELi480EEv26Group_norm_nhwc_bwd_params,"a",@progbits
	.sectionflags	@""
	.align	4
.nv.constant0._Z35group_norm_nhwc_bwd_one_pass_kernelI11Fp16IOFp16WLi64ELi60ELi480EEv26Group_norm_nhwc_bwd_params:
	.zero		712


//--------------------- .nv.constant0._Z35group_norm_nhwc_bwd_one_pass_kernelI11Fp16IOFp16WLi128ELi60ELi480EEv26Group_norm_nhwc_bwd_params --------------------------
	.section	.nv.constant0._Z35group_norm_nhwc_bwd_one_pass_kernelI11Fp16IOFp16WLi128ELi60ELi480EEv26Group_norm_nhwc_bwd_params,"a",@progbits
	.sectionflags	@""
	.align	4
.nv.constant0._Z35group_norm_nhwc_bwd_one_pass_kernelI11Fp16IOFp16WLi128ELi60ELi480EEv26Group_norm_nhwc_bwd_params:
	.zero		712


//--------------------- .nv.constant0._Z35group_norm_nhwc_bwd_one_pass_kernelI11Fp16IOFp16WLi256ELi60ELi480EEv26Group_norm_nhwc_bwd_params --------------------------
	.section	.nv.constant0._Z35group_norm_nhwc_bwd_one_pass_kernelI11Fp16IOFp16WLi256ELi60ELi480EEv26Group_norm_nhwc_bwd_params,"a",@progbits
	.sectionflags	@""
	.align	4
.nv.constant0._Z35group_norm_nhwc_bwd_one_pass_kernelI11Fp16IOFp16WLi256ELi60ELi480EEv26Group_norm_nhwc_bwd_params:
	.zero		712


//--------------------- .nv.constant0._Z35group_norm_nhwc_bwd_one_pass_kernelI11Fp16IOFp16WLi512ELi60ELi480EEv26Group_norm_nhwc_bwd_params --------------------------
	.section	.nv.constant0._Z35group_norm_nhwc_bwd_one_pass_kernelI11Fp16IOFp16WLi512ELi60ELi480EEv26Group_norm_nhwc_bwd_params,"a",@progbits
	.sectionflags	@""
	.align	4
.nv.constant0._Z35group_norm_nhwc_bwd_one_pass_kernelI11Fp16IOFp16WLi512ELi60ELi480EEv26Group_norm_nhwc_bwd_params:
	.zero		712


//--------------------- .nv.constant0._Z35group_norm_nhwc_bwd_one_pass_kernelI11Fp32IOFp32WLi64ELi60ELi480EEv26Group_norm_nhwc_bwd_params --------------------------
	.section	.nv.constant0._Z35group_norm_nhwc_bwd_one_pass_kernelI11Fp32IOFp32WLi64ELi60ELi480EEv26Group_norm_nhwc_bwd_params,"a",@progbits
	.sectionflags	@""
	.align	4
.nv.constant0._Z35group_norm_nhwc_bwd_one_pass_kernelI11Fp32IOFp32WLi64ELi60ELi480EEv26Group_norm_nhwc_bwd_params:
	.zero		712


//--------------------- .nv.constant0._Z35group_norm_nhwc_bwd_one_pass_kernelI11Fp32IOFp32WLi128ELi60ELi480EEv26Group_norm_nhwc_bwd_params --------------------------
	.section	.nv.constant0._Z35group_norm_nhwc_bwd_one_pass_kernelI11Fp32IOFp32WLi128ELi60ELi480EEv26Group_norm_nhwc_bwd_params,"a",@progbits
	.sectionflags	@""
	.align	4
.nv.constant0._Z35group_norm_nhwc_bwd_one_pass_kernelI11Fp32IOFp32WLi128ELi60ELi480EEv26Group_norm_nhwc_bwd_params:
	.zero		712


//--------------------- .nv.constant0._Z35group_norm_nhwc_bwd_one_pass_kernelI11Fp32IOFp32WLi256ELi60ELi480EEv26Group_norm_nhwc_bwd_params --------------------------
	.section	.nv.constant0._Z35group_norm_nhwc_bwd_one_pass_kernelI11Fp32IOFp32WLi256ELi60ELi480EEv26Group_norm_nhwc_bwd_params,"a",@progbits
	.sectionflags	@""
	.align	4
.nv.constant0._Z35group_norm_nhwc_bwd_one_pass_kernelI11Fp32IOFp32WLi256ELi60ELi480EEv26Group_norm_nhwc_bwd_params:
	.zero		712


//--------------------- .nv.constant0._Z35group_norm_nhwc_bwd_one_pass_kernelI11Fp32IOFp32WLi512ELi60ELi480EEv26Group_norm_nhwc_bwd_params --------------------------
	.section	.nv.constant0._Z35group_norm_nhwc_bwd_one_pass_kernelI11Fp32IOFp32WLi512ELi60ELi480EEv26Group_norm_nhwc_bwd_params,"a",@progbits
	.sectionflags	@""
	.align	4
.nv.constant0._Z35group_norm_nhwc_bwd_one_pass_kernelI11Fp32IOFp32WLi512ELi60ELi480EEv26Group_norm_nhwc_bwd_params:
	.zero		712


//--------------------- .nv.constant0._Z35group_norm_nhwc_bwd_one_pass_kernelI11Fp32IOBf16WLi64ELi60ELi480EEv26Group_norm_nhwc_bwd_params --------------------------
	.section	.nv.constant0._Z35group_norm_nhwc_bwd_one_pass_kernelI11Fp32IOBf16WLi64ELi60ELi480EEv26Group_norm_nhwc_bwd_params,"a",@progbits
	.sectionflags	@""
	.align	4
.nv.constant0._Z35group_norm_nhwc_bwd_one_pass_kernelI11Fp32IOBf16WLi64ELi60ELi480EEv26Group_norm_nhwc_bwd_params:
	.zero		712


//--------------------- .nv.constant0._Z35group_norm_nhwc_bwd_one_pass_kernelI11Fp32IOBf16WLi128ELi60ELi480EEv26Group_norm_nhwc_bwd_params --------------------------
	.section	.nv.constant0._Z35group_norm_nhwc_bwd_one_pass_kernelI11Fp32IOBf16WLi128ELi60ELi480EEv26Group_norm_nhwc_bwd_params,"a",@progbits
	.sectionflags	@""
	.align	4
.nv.constant0._Z35group_norm_nhwc_bwd_one_pass_kernelI11Fp32IOBf16WLi128ELi60ELi480EEv26Group_norm_nhwc_bwd_params:
	.zero		712


//--------------------- .nv.constant0._Z35group_norm_nhwc_bwd_one_pass_kernelI11Fp32IOBf16WLi256ELi60ELi480EEv26Group_norm_nhwc_bwd_params --------------------------
	.section	.nv.constant0._Z35group_norm_nhwc_bwd_one_pass_kernelI11Fp32IOBf16WLi256ELi60ELi480EEv26Group_norm_nhwc_bwd_params,"a",@progbits
	.sectionflags	@""
	.align	4
.nv.constant0._Z35group_norm_nhwc_bwd_one_pass_kernelI11Fp32IOBf16WLi256ELi60ELi480EEv26Group_norm_nhwc_bwd_params:
	.zero		712


//--------------------- .nv.constant0._Z35group_norm_nhwc_bwd_one_pass_kernelI11Fp32IOBf16WLi512ELi60ELi480EEv26Group_norm_nhwc_bwd_params --------------------------
	.section	.nv.constant0._Z35group_norm_nhwc_bwd_one_pass_kernelI11Fp32IOBf16WLi512ELi60ELi480EEv26Group_norm_nhwc_bwd_params,"a",@progbits
	.sectionflags	@""
	.align	4
.nv.constant0._Z35group_norm_nhwc_bwd_one_pass_kernelI11Fp32IOBf16WLi512ELi60ELi480EEv26Group_norm_nhwc_bwd_params:
	.zero		712


//--------------------- .nv.constant0._Z35group_norm_nhwc_bwd_one_pass_kernelI11Fp32IOFp16WLi64ELi60ELi480EEv26Group_norm_nhwc_bwd_params --------------------------
	.section	.nv.constant0._Z35group_norm_nhwc_bwd_one_pass_kernelI11Fp32IOFp16WLi64ELi60ELi480EEv26Group_norm_nhwc_bwd_params,"a",@progbits
	.sectionflags	@""
	.align	4
.nv.constant0._Z35group_norm_nhwc_bwd_one_pass_kernelI11Fp32IOFp16WLi64ELi60ELi480EEv26Group_norm_nhwc_bwd_params:
	.zero		712


//--------------------- .nv.constant0._Z35group_norm_nhwc_bwd_one_pass_kernelI11Fp32IOFp16WLi128ELi60ELi480EEv26Group_norm_nhwc_bwd_params --------------------------
	.section	.nv.constant0._Z35group_norm_nhwc_bwd_one_pass_kernelI11Fp32IOFp16WLi128ELi60ELi480EEv26Group_norm_nhwc_bwd_params,"a",@progbits
	.sectionflags	@""
	.align	4
.nv.constant0._Z35group_norm_nhwc_bwd_one_pass_kernelI11Fp32IOFp16WLi128ELi60ELi480EEv26Group_norm_nhwc_bwd_params:
	.zero		712


//--------------------- .nv.constant0._Z35group_norm_nhwc_bwd_one_pass_kernelI11Fp32IOFp16WLi256ELi60ELi480EEv26Group_norm_nhwc_bwd_params --------------------------
	.section	.nv.constant0._Z35group_norm_nhwc_bwd_one_pass_kernelI11Fp32IOFp16WLi256ELi60ELi480EEv26Group_norm_nhwc_bwd_params,"a",@progbits
	.sectionflags	@""
	.align	4
.nv.constant0._Z35group_norm_nhwc_bwd_one_pass_kernelI11Fp32IOFp16WLi256ELi60ELi480EEv26Group_norm_nhwc_bwd_params:
	.zero		712


//--------------------- .nv.constant0._Z35group_norm_nhwc_bwd_one_pass_kernelI11Fp32IOFp16WLi512ELi60ELi480EEv26Group_norm_nhwc_bwd_params --------------------------
	.section	.nv.constant0._Z35group_norm_nhwc_bwd_one_pass_kernelI11Fp32IOFp16WLi512ELi60ELi480EEv26Group_norm_nhwc_bwd_params,"a",@progbits
	.sectionflags	@""
	.align	4
.nv.constant0._Z35group_norm_nhwc_bwd_one_pass_kernelI11Fp32IOFp16WLi512ELi60ELi480EEv26Group_norm_nhwc_bwd_params:
	.zero		712


//--------------------- .nv.constant0._Z35group_norm_nhwc_fwd_one_pass_kernelI11Bf16IOFp32WLi64ELi60ELi480EEv26Group_norm_nhwc_fwd_params --------------------------
	.section	.nv.constant0._Z35group_norm_nhwc_fwd_one_pass_kernelI11Bf16IOFp32WLi64ELi60ELi480EEv26Group_norm_nhwc_fwd_params,"a",@progbits
	.sectionflags	@""
	.align	4
.nv.constant0._Z35group_norm_nhwc_fwd_one_pass_kernelI11Bf16IOFp32WLi64ELi60ELi480EEv26Group_norm_nhwc_fwd_params:
	.zero		688


//--------------------- .nv.constant0._Z35group_norm_nhwc_fwd_one_pass_kernelI11Bf16IOFp32WLi128ELi60ELi480EEv26Group_norm_nhwc_fwd_params --------------------------
	.section	.nv.constant0._Z35group_norm_nhwc_fwd_one_pass_kernelI11Bf16IOFp32WLi128ELi60ELi480EEv26Group_norm_nhwc_fwd_params,"a",@progbits
	.sectionflags	@""
	.align	4
.nv.constant0._Z35group_norm_nhwc_fwd_one_pass_kernelI11Bf16IOFp32WLi128ELi60ELi480EEv26Group_norm_nhwc_fwd_params:
	.zero		688


//--------------------- .nv.constant0._Z35group_norm_nhwc_fwd_one_pass_kernelI11Bf16IOFp32WLi256ELi60ELi480EEv26Group_norm_nhwc_fwd_params --------------------------
	.section	.nv.constant0._Z35group_norm_nhwc_fwd_one_pass_kernelI11Bf16IOFp32WLi256ELi60ELi480EEv26Group_norm_nhwc_fwd_params,"a",@progbits
	.sectionflags	@""
	.align	4
.nv.constant0._Z35group_norm_nhwc_fwd_one_pass_kernelI11Bf16IOFp32WLi256ELi60ELi480EEv26Group_norm_nhwc_fwd_params:
	.zero		688


//--------------------- .nv.constant0._Z35group_norm_nhwc_fwd_one_pass_kernelI11Bf16IOFp32WLi512ELi60ELi480EEv26Group_norm_nhwc_fwd_params --------------------------
	.section	.nv.constant0._Z35group_norm_nhwc_fwd_one_pass_kernelI11Bf16IOFp32WLi512ELi60ELi480EEv26Group_norm_nhwc_fwd_params,"a",@progbits
	.sectionflags	@""
	.align	4
.nv.constant0._Z35group_norm_nhwc_fwd_one_pass_kernelI11Bf16IOFp32WLi512ELi60ELi480EEv26Group_norm_nhwc_fwd_params:
	.zero		688


//--------------------- .nv.constant0._Z35group_norm_nhwc_fwd_one_pass_kernelI11Bf16IOBf16WLi64ELi60ELi480EEv26Group_norm_nhwc_fwd_params --------------------------
	.section	.nv.constant0._Z35group_norm_nhwc_fwd_one_pass_kernelI11Bf16IOBf16WLi64ELi60ELi480EEv26Group_norm_nhwc_fwd_params,"a",@progbits
	.sectionflags	@""
	.align	4
.nv.constant0._Z35group_norm_nhwc_fwd_one_pass_kernelI11Bf16IOBf16WLi64ELi60ELi480EEv26Group_norm_nhwc_fwd_params:
	.zero		688


//--------------------- .nv.constant0._Z35group_norm_nhwc_fwd_one_pass_kernelI11Bf16IOBf16WLi128ELi60ELi480EEv26Group_norm_nhwc_fwd_params --------------------------
	.section	.nv.constant0._Z35group_norm_nhwc_fwd_one_pass_kernelI11Bf16IOBf16WLi128ELi60ELi480EEv26Group_norm_nhwc_fwd_params,"a",@progbits
	.sectionflags	@""
	.align	4
.nv.constant0._Z35group_norm_nhwc_fwd_one_pass_kernelI11Bf16IOBf16WLi128ELi60ELi480EEv26Group_norm_nhwc_fwd_params:
	.zero		688


//--------------------- .nv.constant0._Z35group_norm_nhwc_fwd_one_pass_kernelI11Bf16IOBf16WLi256ELi60ELi480EEv26Group_norm_nhwc_fwd_params --------------------------
	.section	.nv.constant0._Z35group_norm_nhwc_fwd_one_pass_kernelI11Bf16IOBf16WLi256ELi60ELi480EEv26Group_norm_nhwc_fwd_params,"a",@progbits
	.sectionflags	@""
	.align	4
.nv.constant0._Z35group_norm_nhwc_fwd_one_pass_kernelI11Bf16IOBf16WLi256ELi60ELi480EEv26Group_norm_nhwc_fwd_params:
	.zero		688


//--------------------- .nv.constant0._Z35group_norm_nhwc_fwd_one_pass_kernelI11Bf16IOBf16WLi512ELi60ELi480EEv26Group_norm_nhwc_fwd_params --------------------------
	.section	.nv.constant0._Z35group_norm_nhwc_fwd_one_pass_kernelI11Bf16IOBf16WLi512ELi60ELi480EEv26Group_norm_nhwc_fwd_params,"a",@progbits
	.sectionflags	@""
	.align	4
.nv.constant0._Z35group_norm_nhwc_fwd_one_pass_kernelI11Bf16IOBf16WLi512ELi60ELi480EEv26Group_norm_nhwc_fwd_params:
	.zero		688


//--------------------- .nv.constant0._Z35group_norm_nhwc_fwd_one_pass_kernelI11Bf16IOFp16WLi64ELi60ELi480EEv26Group_norm_nhwc_fwd_params --------------------------
	.section	.nv.constant0._Z35group_norm_nhwc_fwd_one_pass_kernelI11Bf16IOFp16WLi64ELi60ELi480EEv26Group_norm_nhwc_fwd_params,"a",@progbits
	.sectionflags	@""
	.align	4
.nv.constant0._Z35group_norm_nhwc_fwd_one_pass_kernelI11Bf16IOFp16WLi64ELi60ELi480EEv26Group_norm_nhwc_fwd_params:
	.zero		688


//--------------------- .nv.constant0._Z35group_norm_nhwc_fwd_one_pass_kernelI11Bf16IOFp16WLi128ELi60ELi480EEv26Group_norm_nhwc_fwd_params --------------------------
	.section	.nv.constant0._Z35group_norm_nhwc_fwd_one_pass_kernelI11Bf16IOFp16WLi128ELi60ELi480EEv26Group_norm_nhwc_fwd_params,"a",@progbits
	.sectionflags	@""
	.align	4
.nv.constant0._Z35group_norm_nhwc_fwd_one_pass_kernelI11Bf16IOFp16WLi128ELi60ELi480EEv26Group_norm_nhwc_fwd_params:
	.zero		688


//--------------------- .nv.constant0._Z35group_norm_nhwc_fwd_one_pass_kernelI11Bf16IOFp16WLi256ELi60ELi480EEv26Group_norm_nhwc_fwd_params --------------------------
	.section	.nv.constant0._Z35group_norm_nhwc_fwd_one_pass_kernelI11Bf16IOFp16WLi256ELi60ELi480EEv26Group_norm_nhwc_fwd_params,"a",@progbits
	.sectionflags	@""
	.align	4
.nv.constant0._Z35group_norm_nhwc_fwd_one_pass_kernelI11Bf16IOFp16WLi256ELi60ELi480EEv26Group_norm_nhwc_fwd_params:
	.zero		688


//--------------------- .nv.constant0._Z35group_norm_nhwc_fwd_one_pass_kernelI11Bf16IOFp16WLi512ELi60ELi480EEv26Group_norm_nhwc_fwd_params --------------------------
	.section	.nv.constant0._Z35group_norm_nhwc_fwd_one_pass_kernelI11Bf16IOFp16WLi512ELi60ELi480EEv26Group_norm_nhwc_fwd_params,"a",@progbits
	.sectionflags	@""
	.align	4
.nv.constant0._Z35group_norm_nhwc_fwd_one_pass_kernelI11Bf16IOFp16WLi512ELi60ELi480EEv26Group_norm_nhwc_fwd_params:
	.zero		688


//--------------------- .nv.constant0._Z35group_norm_nhwc_fwd_one_pass_kernelI11Fp16IOFp32WLi64ELi60ELi480EEv26Group_norm_nhwc_fwd_params --------------------------
	.section	.nv.constant0._Z35group_norm_nhwc_fwd_one_pass_kernelI11Fp16IOFp32WLi64ELi60ELi480EEv26Group_norm_nhwc_fwd_params,"a",@progbits
	.sectionflags	@""
	.align	4
.nv.constant0._Z35group_norm_nhwc_fwd_one_pass_kernelI11Fp16IOFp32WLi64ELi60ELi480EEv26Group_norm_nhwc_fwd_params:
	.zero		688


//--------------------- .nv.constant0._Z35group_norm_nhwc_fwd_one_pass_kernelI11Fp16IOFp32WLi128ELi60ELi480EEv26Group_norm_nhwc_fwd_params --------------------------
	.section	.nv.constant0._Z35group_norm_nhwc_fwd_one_pass_kernelI11Fp16IOFp32WLi128ELi60ELi480EEv26Group_norm_nhwc_fwd_params,"a",@progbits
	.sectionflags	@""
	.align	4
.nv.constant0._Z35group_norm_nhwc_fwd_one_pass_kernelI11Fp16IOFp32WLi128ELi60ELi480EEv26Group_norm_nhwc_fwd_params:
	.zero		688


//--------------------- .nv.constant0._Z35group_norm_nhwc_fwd_one_pass_kernelI11Fp16IOFp32WLi256ELi60ELi480EEv26Group_norm_nhwc_fwd_params --------------------------
	.section	.nv.constant0._Z35group_norm_nhwc_fwd_one_pass_kernelI11Fp16IOFp32WLi256ELi60ELi480EEv26Group_norm_nhwc_fwd_params,"a",@progbits
	.sectionflags	@""
	.align	4
.nv.constant0._Z35group_norm_nhwc_fwd_one_pass_kernelI11Fp16IOFp32WLi256ELi60ELi480EEv26Group_norm_nhwc_fwd_params:
	.zero		688


//--------------------- .nv.constant0._Z35group_norm_nhwc_fwd_one_pass_kernelI11Fp16IOFp32WLi512ELi60ELi480EEv26Group_norm_nhwc_fwd_params --------------------------
	.section	.nv.constant0._Z35group_norm_nhwc_fwd_one_pass_kernelI11Fp16IOFp32WLi512ELi60ELi480EEv26Group_norm_nhwc_fwd_params,"a",@progbits
	.sectionflags	@""
	.align	4
.nv.constant0._Z35group_norm_nhwc_fwd_one_pass_kernelI11Fp16IOFp32WLi512ELi60ELi480EEv26Group_norm_nhwc_fwd_params:
	.zero		688


//--------------------- .nv.constant0._Z35group_norm_nhwc_fwd_one_pass_kernelI11Fp16IOBf16WLi64ELi60ELi480EEv26Group_norm_nhwc_fwd_params --------------------------
	.section	.nv.constant0._Z35group_norm_nhwc_fwd_one_pass_kernelI11Fp16IOBf16WLi64ELi60ELi480EEv26Group_norm_nhwc_fwd_params,"a",@progbits
	.sectionflags	@""
	.align	4
.nv.constant0._Z35group_norm_nhwc_fwd_one_pass_kernelI11Fp16IOBf16WLi64ELi60ELi480EEv26Group_norm_nhwc_fwd_params:
	.zero		688


//--------------------- .nv.constant0._Z35group_norm_nhwc_fwd_one_pass_kernelI11Fp16IOBf16WLi128ELi60ELi480EEv26Group_norm_nhwc_fwd_params --------------------------
	.section	.nv.constant0._Z35group_norm_nhwc_fwd_one_pass_kernelI11Fp16IOBf16WLi128ELi60ELi480EEv26Group_norm_nhwc_fwd_params,"a",@progbits
	.sectionflags	@""
	.align	4
.nv.constant0._Z35group_norm_nhwc_fwd_one_pass_kernelI11Fp16IOBf16WLi128ELi60ELi480EEv26Group_norm_nhwc_fwd_params:
	.zero		688


//--------------------- .nv.constant0._Z35group_norm_nhwc_fwd_one_pass_kernelI11Fp16IOBf16WLi256ELi60ELi480EEv26Group_norm_nhwc_fwd_params --------------------------
	.section	.nv.constant0._Z35group_norm_nhwc_fwd_one_pass_kernelI11Fp16IOBf16WLi256ELi60ELi480EEv26Group_norm_nhwc_fwd_params,"a",@progbits
	.sectionflags	@""
	.align	4
.nv.constant0._Z35group_norm_nhwc_fwd_one_pass_kernelI11Fp16IOBf16WLi256ELi60ELi480EEv26Group_norm_nhwc_fwd_params:
	.zero		688


//--------------------- .nv.constant0._Z35group_norm_nhwc_fwd_one_pass_kernelI11Fp16IOBf16WLi512ELi60ELi480EEv26Group_norm_nhwc_fwd_params --------------------------
	.section	.nv.constant0._Z35group_norm_nhwc_fwd_one_pass_kernelI11Fp16IOBf16WLi512ELi60ELi480EEv26Group_norm_nhwc_fwd_params,"a",@progbits
	.sectionflags	@""
	.align	4
.nv.constant0._Z35group_norm_nhwc_fwd_one_pass_kernelI11Fp16IOBf16WLi512ELi60ELi480EEv26Group_norm_nhwc_fwd_params:
	.zero		688


//--------------------- .nv.constant0._Z35group_norm_nhwc_fwd_one_pass_kernelI11Fp16IOFp16WLi64ELi60ELi480EEv26Group_norm_nhwc_fwd_params --------------------------
	.section	.nv.constant0._Z35group_norm_nhwc_fwd_one_pass_kernelI11Fp16IOFp16WLi64ELi60ELi480EEv26Group_norm_nhwc_fwd_params,"a",@progbits
	.sectionflags	@""
	.align	4
.nv.constant0._Z35group_norm_nhwc_fwd_one_pass_kernelI11Fp16IOFp16WLi64ELi60ELi480EEv26Group_norm_nhwc_fwd_params:
	.zero		688


//--------------------- .nv.constant0._Z35group_norm_nhwc_fwd_one_pass_kernelI11Fp16IOFp16WLi128ELi60ELi480EEv26Group_norm_nhwc_fwd_params --------------------------
	.section	.nv.constant0._Z35group_norm_nhwc_fwd_one_pass_kernelI11Fp16IOFp16WLi128ELi60ELi480EEv26Group_norm_nhwc_fwd_params,"a",@progbits
	.sectionflags	@""
	.align	4
.nv.constant0._Z35group_norm_nhwc_fwd_one_pass_kernelI11Fp16IOFp16WLi128ELi60ELi480EEv26Group_norm_nhwc_fwd_params:
	.zero		688


//--------------------- .nv.constant0._Z35group_norm_nhwc_fwd_one_pass_kernelI11Fp16IOFp16WLi256ELi60ELi480EEv26Group_norm_nhwc_fwd_params --------------------------
	.section	.nv.constant0._Z35group_norm_nhwc_fwd_one_pass_kernelI11Fp16IOFp16WLi256ELi60ELi480EEv26Group_norm_nhwc_fwd_params,"a",@progbits
	.sectionflags	@""
	.align	4
.nv.constant0._Z35group_norm_nhwc_fwd_one_pass_kernelI11Fp16IOFp16WLi256ELi60ELi480EEv26Group_norm_nhwc_fwd_params:
	.zero		688


//--------------------- .nv.constant0._Z35group_norm_nhwc_fwd_one_pass_kernelI11Fp16IOFp16WLi512ELi60ELi480EEv26Group_norm_nhwc_fwd_params --------------------------
	.section	.nv.constant0._Z35group_norm_nhwc_fwd_one_pass_kernelI11Fp16IOFp16WLi512ELi60ELi480EEv26Group_norm_nhwc_fwd_params,"a",@progbits
	.sectionflags	@""
	.align	4
.nv.constant0._Z35group_norm_nhwc_fwd_one_pass_kernelI11Fp16IOFp16WLi512ELi60ELi480EEv26Group_norm_nhwc_fwd_params:
	.zero		688


//--------------------- .nv.constant0._Z35group_norm_nhwc_fwd_one_pass_kernelI11Fp32IOFp32WLi64ELi60ELi480EEv26Group_norm_nhwc_fwd_params --------------------------
	.section	.nv.constant0._Z35group_norm_nhwc_fwd_one_pass_kernelI11Fp32IOFp32WLi64ELi60ELi480EEv26Group_norm_nhwc_fwd_params,"a",@progbits
	.sectionflags	@""
	.align	4
.nv.constant0._Z35group_norm_nhwc_fwd_one_pass_kernelI11Fp32IOFp32WLi64ELi60ELi480EEv26Group_norm_nhwc_fwd_params:
	.zero		688


//--------------------- .nv.constant0._Z35group_norm_nhwc_fwd_one_pass_kernelI11Fp32IOFp32WLi128ELi60ELi480EEv26Group_norm_nhwc_fwd_params --------------------------
	.section	.nv.constant0._Z35group_norm_nhwc_fwd_one_pass_kernelI11Fp32IOFp32WLi128ELi60ELi480EEv26Group_norm_nhwc_fwd_params,"a",@progbits
	.sectionflags	@""
	.align	4
.nv.constant0._Z35group_norm_nhwc_fwd_one_pass_kernelI11Fp32IOFp32WLi128ELi60ELi480EEv26Group_norm_nhwc_fwd_params:
	.zero		688


//--------------------- .nv.constant0._Z35group_norm_nhwc_fwd_one_pass_kernelI11Fp32IOFp32WLi256ELi60ELi480EEv26Group_norm_nhwc_fwd_params --------------------------
	.section	.nv.constant0._Z35group_norm_nhwc_fwd_one_pass_kernelI11Fp32IOFp32WLi256ELi60ELi480EEv26Group_norm_nhwc_fwd_params,"a",@progbits
	.sectionflags	@""
	.align	4
.nv.constant0._Z35group_norm_nhwc_fwd_one_pass_kernelI11Fp32IOFp32WLi256ELi60ELi480EEv26Group_norm_nhwc_fwd_params:
	.zero		688


//--------------------- .nv.constant0._Z35group_norm_nhwc_fwd_one_pass_kernelI11Fp32IOFp32WLi512ELi60ELi480EEv26Group_norm_nhwc_fwd_params --------------------------
	.section	.nv.constant0._Z35group_norm_nhwc_fwd_one_pass_kernelI11Fp32IOFp32WLi512ELi60ELi480EEv26Group_norm_nhwc_fwd_params,"a",@progbits
	.sectionflags	@""
	.align	4
.nv.constant0._Z35group_norm_nhwc_fwd_one_pass_kernelI11Fp32IOFp32WLi512ELi60ELi480EEv26Group_norm_nhwc_fwd_params:
	.zero		688


//--------------------- .nv.constant0._Z35group_norm_nhwc_fwd_one_pass_kernelI11Fp32IOBf16WLi64ELi60ELi480EEv26Group_norm_nhwc_fwd_params --------------------------
	.section	.nv.constant0._Z35group_norm_nhwc_fwd_one_pass_kernelI11Fp32IOBf16WLi64ELi60ELi480EEv26Group_norm_nhwc_fwd_params,"a",@progbits
	.sectionflags	@""
	.align	4
.nv.constant0._Z35group_norm_nhwc_fwd_one_pass_kernelI11Fp32IOBf16WLi64ELi60ELi480EEv26Group_norm_nhwc_fwd_params:
	.zero		688


//--------------------- .nv.constant0._Z35group_norm_nhwc_fwd_one_pass_kernelI11Fp32IOBf16WLi128ELi60ELi480EEv26Group_norm_nhwc_fwd_params --------------------------
	.section	.nv.constant0._Z35group_norm_nhwc_fwd_one_pass_kernelI11Fp32IOBf16WLi128ELi60ELi480EEv26Group_norm_nhwc_fwd_params,"a",@progbits
	.sectionflags	@""
	.align	4
.nv.constant0._Z35group_norm_nhwc_fwd_one_pass_kernelI11Fp32IOBf16WLi128ELi60ELi480EEv26Group_norm_nhwc_fwd_params:
	.zero		688


//--------------------- .nv.constant0._Z35group_norm_nhwc_fwd_one_pass_kernelI11Fp32IOBf16WLi256ELi60ELi480EEv26Group_norm_nhwc_fwd_params --------------------------
	.section	.nv.constant0._Z35group_norm_nhwc_fwd_one_pass_kernelI11Fp32IOBf16WLi256ELi60ELi480EEv26Group_norm_nhwc_fwd_params,"a",@progbits
	.sectionflags	@""
	.align	4
.nv.constant0._Z35group_norm_nhwc_fwd_one_pass_kernelI11Fp32IOBf16WLi256ELi60ELi480EEv26Group_norm_nhwc_fwd_params:
	.zero		688


//--------------------- .nv.constant0._Z35group_norm_nhwc_fwd_one_pass_kernelI11Fp32IOBf16WLi512ELi60ELi480EEv26Group_norm_nhwc_fwd_params --------------------------
	.section	.nv.constant0._Z35group_norm_nhwc_fwd_one_pass_kernelI11Fp32IOBf16WLi512ELi60ELi480EEv26Group_norm_nhwc_fwd_params,"a",@progbits
	.sectionflags	@""
	.align	4
.nv.constant0._Z35group_norm_nhwc_fwd_one_pass_kernelI11Fp32IOBf16WLi512ELi60ELi480EEv26Group_norm_nhwc_fwd_params:
	.zero		688


//--------------------- .nv.constant0._Z35group_norm_nhwc_fwd_one_pass_kernelI11Fp32IOFp16WLi64ELi60ELi480EEv26Group_norm_nhwc_fwd_params --------------------------
	.section	.nv.constant0._Z35group_norm_nhwc_fwd_one_pass_kernelI11Fp32IOFp16WLi64ELi60ELi480EEv26Group_norm_nhwc_fwd_params,"a",@progbits
	.sectionflags	@""
	.align	4
.nv.constant0._Z35group_norm_nhwc_fwd_one_pass_kernelI11Fp32IOFp16WLi64ELi60ELi480EEv26Group_norm_nhwc_fwd_params:
	.zero		688


//--------------------- .nv.constant0._Z35group_norm_nhwc_fwd_one_pass_kernelI11Fp32IOFp16WLi128ELi60ELi480EEv26Group_norm_nhwc_fwd_params --------------------------
	.section	.nv.constant0._Z35group_norm_nhwc_fwd_one_pass_kernelI11Fp32IOFp16WLi128ELi60ELi480EEv26Group_norm_nhwc_fwd_params,"a",@progbits
	.sectionflags	@""
	.align	4
.nv.constant0._Z35group_norm_nhwc_fwd_one_pass_kernelI11Fp32IOFp16WLi128ELi60ELi480EEv26Group_norm_nhwc_fwd_params:
	.zero		688


//--------------------- .nv.constant0._Z35group_norm_nhwc_fwd_one_pass_kernelI11Fp32IOFp16WLi256ELi60ELi480EEv26Group_norm_nhwc_fwd_params --------------------------
	.section	.nv.constant0._Z35group_norm_nhwc_fwd_one_pass_kernelI11Fp32IOFp16WLi256ELi60ELi480EEv26Group_norm_nhwc_fwd_params,"a",@progbits
	.sectionflags	@""
	.align	4
.nv.constant0._Z35group_norm_nhwc_fwd_one_pass_kernelI11Fp32IOFp16WLi256ELi60ELi480EEv26Group_norm_nhwc_fwd_params:
	.zero		688


//--------------------- .nv.constant0._Z35group_norm_nhwc_fwd_one_pass_kernelI11Fp32IOFp16WLi512ELi60ELi480EEv26Group_norm_nhwc_fwd_params --------------------------
	.section	.nv.constant0._Z35group_norm_nhwc_fwd_one_pass_kernelI11Fp32IOFp16WLi512ELi60ELi480EEv26Group_norm_nhwc_fwd_params,"a",@progbits
	.sectionflags	@""
	.align	4
.nv.constant0._Z35group_norm_nhwc_fwd_one_pass_kernelI11Fp32IOFp16WLi512ELi60ELi480EEv26Group_norm_nhwc_fwd_params:
	.zero		688


//--------------------- SYMBOLS --------------------------

	.type		.nv.reservedSmem.offset0,@object
	.size		.nv.reservedSmem.offset0,0x4
